	.target	sm_100a

	.elftype	@"ET_EXEC"


//--------------------- .note.nv.tkinfo           --------------------------
	.section	.note.nv.tkinfo,"",@"SHT_NOTE"
	.sectionflags	@"SHF_NOTE_NV_TKINFO"
	.tkinfo
        /*0018*/ 	.word	0x00000002
        /*0030*/ 	.string	""
        /*0030*/ 	.string	"ptxas"
        /*0030*/ 	.string	"Cuda compilation tools, release 13.0, V13.0.88"
        /*0030*/ 	.string	"Build cuda_13.0.r13.0/compiler.36424714_0"
        /*0030*/ 	.string	"-arch sm_100a -m 64 "



//--------------------- .note.nv.cuinfo           --------------------------
	.section	.note.nv.cuinfo,"",@"SHT_NOTE"
	.sectionflags	@"SHF_NOTE_NV_CUINFO"
        /*0018*/ 	.short	0x0002
        /*001a*/ 	.short	0x0064
        /*001c*/ 	.short	0x0082
	.zero		2


//--------------------- .nv.info                  --------------------------
	.section	.nv.info,"",@"SHT_CUDA_INFO"
	.align	4


	//----- nvinfo : EIATTR_REGCOUNT
	.align		4
        /*0000*/ 	.byte	0x04, 0x2f
        /*0002*/ 	.short	(.L_27 - .L_26)
	.align		4
.L_26:
        /*0004*/ 	.word	index@(_ZN4mmha33masked_multihead_attention_kernelIfLi128ELi128ELi4ELi32ELi64ELb0ELb0EEEv26Multihead_attention_paramsIT_XT5_EE)
        /*0008*/ 	.word	0x00000060


	//----- nvinfo : EIATTR_FRAME_SIZE
	.align		4
.L_27:
        /*000c*/ 	.byte	0x04, 0x11
        /*000e*/ 	.short	(.L_29 - .L_28)
	.align		4
.L_28:
        /*0010*/ 	.word	index@(_ZN4mmha33masked_multihead_attention_kernelIfLi128ELi128ELi4ELi32ELi64ELb0ELb0EEEv26Multihead_attention_paramsIT_XT5_EE)
        /*0014*/ 	.word	0x00000000


	//----- nvinfo : EIATTR_REGCOUNT
	.align		4
.L_29:
        /*0018*/ 	.byte	0x04, 0x2f
        /*001a*/ 	.short	(.L_31 - .L_30)
	.align		4
.L_30:
        /*001c*/ 	.word	index@(_ZN4mmha33masked_multihead_attention_kernelIfLi128ELi128ELi2ELi32ELi128ELb0ELb0EEEv26Multihead_attention_paramsIT_XT5_EE)
        /*0020*/ 	.word	0x000000a8


	//----- nvinfo : EIATTR_FRAME_SIZE
	.align		4
.L_31:
        /*0024*/ 	.byte	0x04, 0x11
        /*0026*/ 	.short	(.L_33 - .L_32)
	.align		4
.L_32:
        /*0028*/ 	.word	index@(_ZN4mmha33masked_multihead_attention_kernelIfLi128ELi128ELi2ELi32ELi128ELb0ELb0EEEv26Multihead_attention_paramsIT_XT5_EE)
        /*002c*/ 	.word	0x00000000


	//----- nvinfo : EIATTR_REGCOUNT
	.align		4
.L_33:
        /*0030*/ 	.byte	0x04, 0x2f
        /*0032*/ 	.short	(.L_35 - .L_34)
	.align		4
.L_34:
        /*0034*/ 	.word	index@(_ZN4mmha33masked_multihead_attention_kernelIfLi128ELi128ELi1ELi32ELi256ELb0ELb0EEEv26Multihead_attention_paramsIT_XT5_EE)
        /*0038*/ 	.word	0x000000ff


	//----- nvinfo : EIATTR_FRAME_SIZE
	.align		4
.L_35:
        /*003c*/ 	.byte	0x04, 0x11
        /*003e*/ 	.short	(.L_37 - .L_36)
	.align		4
.L_36:
        /*0040*/ 	.word	index@(_ZN4mmha33masked_multihead_attention_kernelIfLi128ELi128ELi1ELi32ELi256ELb0ELb0EEEv26Multihead_attention_paramsIT_XT5_EE)
        /*0044*/ 	.word	0x00000078


	//----- nvinfo : EIATTR_REGCOUNT
	.align		4
.L_37:
        /*0048*/ 	.byte	0x04, 0x2f
        /*004a*/ 	.short	(.L_39 - .L_38)
	.align		4
.L_38:
        /*004c*/ 	.word	index@(_ZN4mmha33masked_multihead_attention_kernelIfLi128ELi128ELi4ELi32ELi64ELb0ELb1EEEv26Multihead_attention_paramsIT_XT5_EE)
        /*0050*/ 	.word	0x0000005c


	//----- nvinfo : EIATTR_FRAME_SIZE
	.align		4
.L_39:
        /*0054*/ 	.byte	0x04, 0x11
        /*0056*/ 	.short	(.L_41 - .L_40)
	.align		4
.L_40:
        /*0058*/ 	.word	index@(_ZN4mmha33masked_multihead_attention_kernelIfLi128ELi128ELi4ELi32ELi64ELb0ELb1EEEv26Multihead_attention_paramsIT_XT5_EE)
        /*005c*/ 	.word	0x00000000


	//----- nvinfo : EIATTR_REGCOUNT
	.align		4
.L_41:
        /*0060*/ 	.byte	0x04, 0x2f
        /*0062*/ 	.short	(.L_43 - .L_42)
	.align		4
.L_42:
        /*0064*/ 	.word	index@(_ZN4mmha33masked_multihead_attention_kernelIfLi128ELi128ELi2ELi32ELi128ELb0ELb1EEEv26Multihead_attention_paramsIT_XT5_EE)
        /*0068*/ 	.word	0x0000009d


	//----- nvinfo : EIATTR_FRAME_SIZE
	.align		4
.L_43:
        /*006c*/ 	.byte	0x04, 0x11
        /*006e*/ 	.short	(.L_45 - .L_44)
	.align		4
.L_44:
        /*0070*/ 	.word	index@(_ZN4mmha33masked_multihead_attention_kernelIfLi128ELi128ELi2ELi32ELi128ELb0ELb1EEEv26Multihead_attention_paramsIT_XT5_EE)
        /*0074*/ 	.word	0x00000000


	//----- nvinfo : EIATTR_REGCOUNT
	.align		4
.L_45:
        /*0078*/ 	.byte	0x04, 0x2f
        /*007a*/ 	.short	(.L_47 - .L_46)
	.align		4
.L_46:
        /*007c*/ 	.word	index@(_ZN4mmha33masked_multihead_attention_kernelIfLi128ELi128ELi1ELi32ELi256ELb0ELb1EEEv26Multihead_attention_paramsIT_XT5_EE)
        /*0080*/ 	.word	0x000000ff


	//----- nvinfo : EIATTR_FRAME_SIZE
	.align		4
.L_47:
        /*0084*/ 	.byte	0x04, 0x11
        /*0086*/ 	.short	(.L_49 - .L_48)
	.align		4
.L_48:
        /*0088*/ 	.word	index@(_ZN4mmha33masked_multihead_attention_kernelIfLi128ELi128ELi1ELi32ELi256ELb0ELb1EEEv26Multihead_attention_paramsIT_XT5_EE)
        /*008c*/ 	.word	0x00000050


	//----- nvinfo : EIATTR_REGCOUNT
	.align		4
.L_49:
        /*0090*/ 	.byte	0x04, 0x2f
        /*0092*/ 	.short	(.L_51 - .L_50)
	.align		4
.L_50:
        /*0094*/ 	.word	index@(_ZN4mmha33masked_multihead_attention_kernelItLi128ELi128ELi4ELi16ELi64ELb0ELb0EEEv26Multihead_attention_paramsIT_XT5_EE)
        /*0098*/ 	.word	0x00000040


	//----- nvinfo : EIATTR_FRAME_SIZE
	.align		4
.L_51:
        /*009c*/ 	.byte	0x04, 0x11
        /*009e*/ 	.short	(.L_53 - .L_52)
	.align		4
.L_52:
        /*00a0*/ 	.word	index@(_ZN4mmha33masked_multihead_attention_kernelItLi128ELi128ELi4ELi16ELi64ELb0ELb0EEEv26Multihead_attention_paramsIT_XT5_EE)
        /*00a4*/ 	.word	0x00000000


	//----- nvinfo : EIATTR_REGCOUNT
	.align		4
.L_53:
        /*00a8*/ 	.byte	0x04, 0x2f
        /*00aa*/ 	.short	(.L_55 - .L_54)
	.align		4
.L_54:
        /*00ac*/ 	.word	index@(_ZN4mmha33masked_multihead_attention_kernelItLi128ELi128ELi2ELi16ELi128ELb0ELb0EEEv26Multihead_attention_paramsIT_XT5_EE)
        /*00b0*/ 	.word	0x0000005f


	//----- nvinfo : EIATTR_FRAME_SIZE
	.align		4
.L_55:
        /*00b4*/ 	.byte	0x04, 0x11
        /*00b6*/ 	.short	(.L_57 - .L_56)
	.align		4
.L_56:
        /*00b8*/ 	.word	index@(_ZN4mmha33masked_multihead_attention_kernelItLi128ELi128ELi2ELi16ELi128ELb0ELb0EEEv26Multihead_attention_paramsIT_XT5_EE)
        /*00bc*/ 	.word	0x00000000


	//----- nvinfo : EIATTR_REGCOUNT
	.align		4
.L_57:
        /*00c0*/ 	.byte	0x04, 0x2f
        /*00c2*/ 	.short	(.L_59 - .L_58)
	.align		4
.L_58:
        /*00c4*/ 	.word	index@(_ZN4mmha33masked_multihead_attention_kernelItLi128ELi128ELi1ELi16ELi256ELb0ELb0EEEv26Multihead_attention_paramsIT_XT5_EE)
        /*00c8*/ 	.word	0x000000a6


	//----- nvinfo : EIATTR_FRAME_SIZE
	.align		4
.L_59:
        /*00cc*/ 	.byte	0x04, 0x11
        /*00ce*/ 	.short	(.L_61 - .L_60)
	.align		4
.L_60:
        /*00d0*/ 	.word	index@(_ZN4mmha33masked_multihead_attention_kernelItLi128ELi128ELi1ELi16ELi256ELb0ELb0EEEv26Multihead_attention_paramsIT_XT5_EE)
        /*00d4*/ 	.word	0x00000000


	//----- nvinfo : EIATTR_REGCOUNT
	.align		4
.L_61:
        /*00d8*/ 	.byte	0x04, 0x2f
        /*00da*/ 	.short	(.L_63 - .L_62)
	.align		4
.L_62:
        /*00dc*/ 	.word	index@(_ZN4mmha33masked_multihead_attention_kernelItLi128ELi128ELi4ELi16ELi64ELb0ELb1EEEv26Multihead_attention_paramsIT_XT5_EE)
        /*00e0*/ 	.word	0x00000040


	//----- nvinfo : EIATTR_FRAME_SIZE
	.align		4
.L_63:
        /*00e4*/ 	.byte	0x04, 0x11
        /*00e6*/ 	.short	(.L_65 - .L_64)
	.align		4
.L_64:
        /*00e8*/ 	.word	index@(_ZN4mmha33masked_multihead_attention_kernelItLi128ELi128ELi4ELi16ELi64ELb0ELb1EEEv26Multihead_attention_paramsIT_XT5_EE)
        /*00ec*/ 	.word	0x00000000


	//----- nvinfo : EIATTR_REGCOUNT
	.align		4
.L_65:
        /*00f0*/ 	.byte	0x04, 0x2f
        /*00f2*/ 	.short	(.L_67 - .L_66)
	.align		4
.L_66:
        /*00f4*/ 	.word	index@(_ZN4mmha33masked_multihead_attention_kernelItLi128ELi128ELi2ELi16ELi128ELb0ELb1EEEv26Multihead_attention_paramsIT_XT5_EE)
        /*00f8*/ 	.word	0x0000005c


	//----- nvinfo : EIATTR_FRAME_SIZE
	.align		4
.L_67:
        /*00fc*/ 	.byte	0x04, 0x11
        /*00fe*/ 	.short	(.L_69 - .L_68)
	.align		4
.L_68:
        /*0100*/ 	.word	index@(_ZN4mmha33masked_multihead_attention_kernelItLi128ELi128ELi2ELi16ELi128ELb0ELb1EEEv26Multihead_attention_paramsIT_XT5_EE)
        /*0104*/ 	.word	0x00000000


	//----- nvinfo : EIATTR_REGCOUNT
	.align		4
.L_69:
        /*0108*/ 	.byte	0x04, 0x2f
        /*010a*/ 	.short	(.L_71 - .L_70)
	.align		4
.L_70:
        /*010c*/ 	.word	index@(_ZN4mmha33masked_multihead_attention_kernelItLi128ELi128ELi1ELi16ELi256ELb0ELb1EEEv26Multihead_attention_paramsIT_XT5_EE)
        /*0110*/ 	.word	0x0000009c


	//----- nvinfo : EIATTR_FRAME_SIZE
	.align		4
.L_71:
        /*0114*/ 	.byte	0x04, 0x11
        /*0116*/ 	.short	(.L_73 - .L_72)
	.align		4
.L_72:
        /*0118*/ 	.word	index@(_ZN4mmha33masked_multihead_attention_kernelItLi128ELi128ELi1ELi16ELi256ELb0ELb1EEEv26Multihead_attention_paramsIT_XT5_EE)
        /*011c*/ 	.word	0x00000000


	//----- nvinfo : EIATTR_REGCOUNT
	.align		4
.L_73:
        /*0120*/ 	.byte	0x04, 0x2f
        /*0122*/ 	.short	(.L_75 - .L_74)
	.align		4
.L_74:
        /*0124*/ 	.word	index@(_ZN4mmha33masked_multihead_attention_kernelIfLi128ELi128ELi4ELi32ELi64ELb1ELb0EEEv26Multihead_attention_paramsIT_XT5_EE)
        /*0128*/ 	.word	0x00000080


	//----- nvinfo : EIATTR_FRAME_SIZE
	.align		4
.L_75:
        /*012c*/ 	.byte	0x04, 0x11
        /*012e*/ 	.short	(.L_77 - .L_76)
	.align		4
.L_76:
        /*0130*/ 	.word	index@(_ZN4mmha33masked_multihead_attention_kernelIfLi128ELi128ELi4ELi32ELi64ELb1ELb0EEEv26Multihead_attention_paramsIT_XT5_EE)
        /*0134*/ 	.word	0x00000000


	//----- nvinfo : EIATTR_REGCOUNT
	.align		4
.L_77:
        /*0138*/ 	.byte	0x04, 0x2f
        /*013a*/ 	.short	(.L_79 - .L_78)
	.align		4
.L_78:
        /*013c*/ 	.word	index@(_ZN4mmha33masked_multihead_attention_kernelIfLi128ELi128ELi2ELi32ELi128ELb1ELb0EEEv26Multihead_attention_paramsIT_XT5_EE)
        /*0140*/ 	.word	0x000000ff


	//----- nvinfo : EIATTR_FRAME_SIZE
	.align		4
.L_79:
        /*0144*/ 	.byte	0x04, 0x11
        /*0146*/ 	.short	(.L_81 - .L_80)
	.align		4
.L_80:
        /*0148*/ 	.word	index@(_ZN4mmha33masked_multihead_attention_kernelIfLi128ELi128ELi2ELi32ELi128ELb1ELb0EEEv26Multihead_attention_paramsIT_XT5_EE)
        /*014c*/ 	.word	0x00000000


	//----- nvinfo : EIATTR_REGCOUNT
	.align		4
.L_81:
        /*0150*/ 	.byte	0x04, 0x2f
        /*0152*/ 	.short	(.L_83 - .L_82)
	.align		4
.L_82:
        /*0154*/ 	.word	index@(_ZN4mmha33masked_multihead_attention_kernelIfLi128ELi128ELi1ELi32ELi256ELb1ELb0EEEv26Multihead_attention_paramsIT_XT5_EE)
        /*0158*/ 	.word	0x000000ff


	//----- nvinfo : EIATTR_FRAME_SIZE
	.align		4
.L_83:
        /*015c*/ 	.byte	0x04, 0x11
        /*015e*/ 	.short	(.L_85 - .L_84)
	.align		4
.L_84:
        /*0160*/ 	.word	index@(_ZN4mmha33masked_multihead_attention_kernelIfLi128ELi128ELi1ELi32ELi256ELb1ELb0EEEv26Multihead_attention_paramsIT_XT5_EE)
        /*0164*/ 	.word	0x000001c8


	//----- nvinfo : EIATTR_REGCOUNT
	.align		4
.L_85:
        /*0168*/ 	.byte	0x04, 0x2f
        /*016a*/ 	.short	(.L_87 - .L_86)
	.align		4
.L_86:
        /*016c*/ 	.word	index@(_ZN4mmha33masked_multihead_attention_kernelIfLi128ELi128ELi4ELi32ELi64ELb1ELb1EEEv26Multihead_attention_paramsIT_XT5_EE)
        /*0170*/ 	.word	0x00000080


	//----- nvinfo : EIATTR_FRAME_SIZE
	.align		4
.L_87:
        /*0174*/ 	.byte	0x04, 0x11
        /*0176*/ 	.short	(.L_89 - .L_88)
	.align		4
.L_88:
        /*0178*/ 	.word	index@(_ZN4mmha33masked_multihead_attention_kernelIfLi128ELi128ELi4ELi32ELi64ELb1ELb1EEEv26Multihead_attention_paramsIT_XT5_EE)
        /*017c*/ 	.word	0x00000000


	//----- nvinfo : EIATTR_REGCOUNT
	.align		4
.L_89:
        /*0180*/ 	.byte	0x04, 0x2f
        /*0182*/ 	.short	(.L_91 - .L_90)
	.align		4
.L_90:
        /*0184*/ 	.word	index@(_ZN4mmha33masked_multihead_attention_kernelIfLi128ELi128ELi2ELi32ELi128ELb1ELb1EEEv26Multihead_attention_paramsIT_XT5_EE)
        /*0188*/ 	.word	0x000000ff


	//----- nvinfo : EIATTR_FRAME_SIZE
	.align		4
.L_91:
        /*018c*/ 	.byte	0x04, 0x11
        /*018e*/ 	.short	(.L_93 - .L_92)
	.align		4
.L_92:
        /*0190*/ 	.word	index@(_ZN4mmha33masked_multihead_attention_kernelIfLi128ELi128ELi2ELi32ELi128ELb1ELb1EEEv26Multihead_attention_paramsIT_XT5_EE)
        /*0194*/ 	.word	0x00000000


	//----- nvinfo : EIATTR_REGCOUNT
	.align		4
.L_93:
        /*0198*/ 	.byte	0x04, 0x2f
        /*019a*/ 	.short	(.L_95 - .L_94)
	.align		4
.L_94:
        /*019c*/ 	.word	index@(_ZN4mmha33masked_multihead_attention_kernelIfLi128ELi128ELi1ELi32ELi256ELb1ELb1EEEv26Multihead_attention_paramsIT_XT5_EE)
        /*01a0*/ 	.word	0x000000ff


	//----- nvinfo : EIATTR_FRAME_SIZE
	.align		4
.L_95:
        /*01a4*/ 	.byte	0x04, 0x11
        /*01a6*/ 	.short	(.L_97 - .L_96)
	.align		4
.L_96:
        /*01a8*/ 	.word	index@(_ZN4mmha33masked_multihead_attention_kernelIfLi128ELi128ELi1ELi32ELi256ELb1ELb1EEEv26Multihead_attention_paramsIT_XT5_EE)
        /*01ac*/ 	.word	0x000001b8


	//----- nvinfo : EIATTR_REGCOUNT
	.align		4
.L_97:
        /*01b0*/ 	.byte	0x04, 0x2f
        /*01b2*/ 	.short	(.L_99 - .L_98)
	.align		4
.L_98:
        /*01b4*/ 	.word	index@(_ZN4mmha33masked_multihead_attention_kernelItLi128ELi128ELi4ELi16ELi64ELb1ELb0EEEv26Multihead_attention_paramsIT_XT5_EE)
        /*01b8*/ 	.word	0x0000004d


	//----- nvinfo : EIATTR_FRAME_SIZE
	.align		4
.L_99:
        /*01bc*/ 	.byte	0x04, 0x11
        /*01be*/ 	.short	(.L_101 - .L_100)
	.align		4
.L_100:
        /*01c0*/ 	.word	index@(_ZN4mmha33masked_multihead_attention_kernelItLi128ELi128ELi4ELi16ELi64ELb1ELb0EEEv26Multihead_attention_paramsIT_XT5_EE)
        /*01c4*/ 	.word	0x00000000


	//----- nvinfo : EIATTR_REGCOUNT
	.align		4
.L_101:
        /*01c8*/ 	.byte	0x04, 0x2f
        /*01ca*/ 	.short	(.L_103 - .L_102)
	.align		4
.L_102:
        /*01cc*/ 	.word	index@(_ZN4mmha33masked_multihead_attention_kernelItLi128ELi128ELi2ELi16ELi128ELb1ELb0EEEv26Multihead_attention_paramsIT_XT5_EE)
        /*01d0*/ 	.word	0x0000007d


	//----- nvinfo : EIATTR_FRAME_SIZE
	.align		4
.L_103:
        /*01d4*/ 	.byte	0x04, 0x11
        /*01d6*/ 	.short	(.L_105 - .L_104)
	.align		4
.L_104:
        /*01d8*/ 	.word	index@(_ZN4mmha33masked_multihead_attention_kernelItLi128ELi128ELi2ELi16ELi128ELb1ELb0EEEv26Multihead_attention_paramsIT_XT5_EE)
        /*01dc*/ 	.word	0x00000000


	//----- nvinfo : EIATTR_REGCOUNT
	.align		4
.L_105:
        /*01e0*/ 	.byte	0x04, 0x2f
        /*01e2*/ 	.short	(.L_107 - .L_106)
	.align		4
.L_106:
        /*01e4*/ 	.word	index@(_ZN4mmha33masked_multihead_attention_kernelItLi128ELi128ELi1ELi16ELi256ELb1ELb0EEEv26Multihead_attention_paramsIT_XT5_EE)
        /*01e8*/ 	.word	0x000000e5


	//----- nvinfo : EIATTR_FRAME_SIZE
	.align		4
.L_107:
        /*01ec*/ 	.byte	0x04, 0x11
        /*01ee*/ 	.short	(.L_109 - .L_108)
	.align		4
.L_108:
        /*01f0*/ 	.word	index@(_ZN4mmha33masked_multihead_attention_kernelItLi128ELi128ELi1ELi16ELi256ELb1ELb0EEEv26Multihead_attention_paramsIT_XT5_EE)
        /*01f4*/ 	.word	0x00000000


	//----- nvinfo : EIATTR_REGCOUNT
	.align		4
.L_109:
        /*01f8*/ 	.byte	0x04, 0x2f
        /*01fa*/ 	.short	(.L_111 - .L_110)
	.align		4
.L_110:
        /*01fc*/ 	.word	index@(_ZN4mmha33masked_multihead_attention_kernelItLi128ELi128ELi4ELi16ELi64ELb1ELb1EEEv26Multihead_attention_paramsIT_XT5_EE)
        /*0200*/ 	.word	0x00000054


	//----- nvinfo : EIATTR_FRAME_SIZE
	.align		4
.L_111:
        /*0204*/ 	.byte	0x04, 0x11
        /*0206*/ 	.short	(.L_113 - .L_112)
	.align		4
.L_112:
        /*0208*/ 	.word	index@(_ZN4mmha33masked_multihead_attention_kernelItLi128ELi128ELi4ELi16ELi64ELb1ELb1EEEv26Multihead_attention_paramsIT_XT5_EE)
        /*020c*/ 	.word	0x00000000


	//----- nvinfo : EIATTR_REGCOUNT
	.align		4
.L_113:
        /*0210*/ 	.byte	0x04, 0x2f
        /*0212*/ 	.short	(.L_115 - .L_114)
	.align		4
.L_114:
        /*0214*/ 	.word	index@(_ZN4mmha33masked_multihead_attention_kernelItLi128ELi128ELi2ELi16ELi128ELb1ELb1EEEv26Multihead_attention_paramsIT_XT5_EE)
        /*0218*/ 	.word	0x0000007e


	//----- nvinfo : EIATTR_FRAME_SIZE
	.align		4
.L_115:
        /*021c*/ 	.byte	0x04, 0x11
        /*021e*/ 	.short	(.L_117 - .L_116)
	.align		4
.L_116:
        /*0220*/ 	.word	index@(_ZN4mmha33masked_multihead_attention_kernelItLi128ELi128ELi2ELi16ELi128ELb1ELb1EEEv26Multihead_attention_paramsIT_XT5_EE)
        /*0224*/ 	.word	0x00000000


	//----- nvinfo : EIATTR_REGCOUNT
	.align		4
.L_117:
        /*0228*/ 	.byte	0x04, 0x2f
        /*022a*/ 	.short	(.L_119 - .L_118)
	.align		4
.L_118:
        /*022c*/ 	.word	index@(_ZN4mmha33masked_multihead_attention_kernelItLi128ELi128ELi1ELi16ELi256ELb1ELb1EEEv26Multihead_attention_paramsIT_XT5_EE)
        /*0230*/ 	.word	0x000000ef


	//----- nvinfo : EIATTR_FRAME_SIZE
	.align		4
.L_119:
        /*0234*/ 	.byte	0x04, 0x11
        /*0236*/ 	.short	(.L_121 - .L_120)
	.align		4
.L_120:
        /*0238*/ 	.word	index@(_ZN4mmha33masked_multihead_attention_kernelItLi128ELi128ELi1ELi16ELi256ELb1ELb1EEEv26Multihead_attention_paramsIT_XT5_EE)
        /*023c*/ 	.word	0x00000000


	//----- nvinfo : EIATTR_MIN_STACK_SIZE
	.align		4
.L_121:
        /*0240*/ 	.byte	0x04, 0x12
        /*0242*/ 	.short	(.L_123 - .L_122)
	.align		4
.L_122:
        /*0244*/ 	.word	index@(_ZN4mmha33masked_multihead_attention_kernelItLi128ELi128ELi1ELi16ELi256ELb1ELb1EEEv26Multihead_attention_paramsIT_XT5_EE)
        /*0248*/ 	.word	0x00000000


	//----- nvinfo : EIATTR_MIN_STACK_SIZE
	.align		4
.L_123:
        /*024c*/ 	.byte	0x04, 0x12
        /*024e*/ 	.short	(.L_125 - .L_124)
	.align		4
.L_124:
        /*0250*/ 	.word	index@(_ZN4mmha33masked_multihead_attention_kernelItLi128ELi128ELi2ELi16ELi128ELb1ELb1EEEv26Multihead_attention_paramsIT_XT5_EE)
        /*0254*/ 	.word	0x00000000


	//----- nvinfo : EIATTR_MIN_STACK_SIZE
	.align		4
.L_125:
        /*0258*/ 	.byte	0x04, 0x12
        /*025a*/ 	.short	(.L_127 - .L_126)
	.align		4
.L_126:
        /*025c*/ 	.word	index@(_ZN4mmha33masked_multihead_attention_kernelItLi128ELi128ELi4ELi16ELi64ELb1ELb1EEEv26Multihead_attention_paramsIT_XT5_EE)
        /*0260*/ 	.word	0x00000000


	//----- nvinfo : EIATTR_MIN_STACK_SIZE
	.align		4
.L_127:
        /*0264*/ 	.byte	0x04, 0x12
        /*0266*/ 	.short	(.L_129 - .L_128)
	.align		4
.L_128:
        /*0268*/ 	.word	index@(_ZN4mmha33masked_multihead_attention_kernelItLi128ELi128ELi1ELi16ELi256ELb1ELb0EEEv26Multihead_attention_paramsIT_XT5_EE)
        /*026c*/ 	.word	0x00000000


	//----- nvinfo : EIATTR_MIN_STACK_SIZE
	.align		4
.L_129:
        /*0270*/ 	.byte	0x04, 0x12
        /*0272*/ 	.short	(.L_131 - .L_130)
	.align		4
.L_130:
        /*0274*/ 	.word	index@(_ZN4mmha33masked_multihead_attention_kernelItLi128ELi128ELi2ELi16ELi128ELb1ELb0EEEv26Multihead_attention_paramsIT_XT5_EE)
        /*0278*/ 	.word	0x00000000


	//----- nvinfo : EIATTR_MIN_STACK_SIZE
	.align		4
.L_131:
        /*027c*/ 	.byte	0x04, 0x12
        /*027e*/ 	.short	(.L_133 - .L_132)
	.align		4
.L_132:
        /*0280*/ 	.word	index@(_ZN4mmha33masked_multihead_attention_kernelItLi128ELi128ELi4ELi16ELi64ELb1ELb0EEEv26Multihead_attention_paramsIT_XT5_EE)
        /*0284*/ 	.word	0x00000000


	//----- nvinfo : EIATTR_MIN_STACK_SIZE
	.align		4
.L_133:
        /*0288*/ 	.byte	0x04, 0x12
        /*028a*/ 	.short	(.L_135 - .L_134)
	.align		4
.L_134:
        /*028c*/ 	.word	index@(_ZN4mmha33masked_multihead_attention_kernelIfLi128ELi128ELi1ELi32ELi256ELb1ELb1EEEv26Multihead_attention_paramsIT_XT5_EE)
        /*0290*/ 	.word	0x000001b8


	//----- nvinfo : EIATTR_MIN_STACK_SIZE
	.align		4
.L_135:
        /*0294*/ 	.byte	0x04, 0x12
        /*0296*/ 	.short	(.L_137 - .L_136)
	.align		4
.L_136:
        /*0298*/ 	.word	index@(_ZN4mmha33masked_multihead_attention_kernelIfLi128ELi128ELi2ELi32ELi128ELb1ELb1EEEv26Multihead_attention_paramsIT_XT5_EE)
        /*029c*/ 	.word	0x00000000


	//----- nvinfo : EIATTR_MIN_STACK_SIZE
	.align		4
.L_137:
        /*02a0*/ 	.byte	0x04, 0x12
        /*02a2*/ 	.short	(.L_139 - .L_138)
	.align		4
.L_138:
        /*02a4*/ 	.word	index@(_ZN4mmha33masked_multihead_attention_kernelIfLi128ELi128ELi4ELi32ELi64ELb1ELb1EEEv26Multihead_attention_paramsIT_XT5_EE)
        /*02a8*/ 	.word	0x00000000


	//----- nvinfo : EIATTR_MIN_STACK_SIZE
	.align		4
.L_139:
        /*02ac*/ 	.byte	0x04, 0x12
        /*02ae*/ 	.short	(.L_141 - .L_140)
	.align		4
.L_140:
        /*02b0*/ 	.word	index@(_ZN4mmha33masked_multihead_attention_kernelIfLi128ELi128ELi1ELi32ELi256ELb1ELb0EEEv26Multihead_attention_paramsIT_XT5_EE)
        /*02b4*/ 	.word	0x000001c8


	//----- nvinfo : EIATTR_MIN_STACK_SIZE
	.align		4
.L_141:
        /*02b8*/ 	.byte	0x04, 0x12
        /*02ba*/ 	.short	(.L_143 - .L_142)
	.align		4
.L_142:
        /*02bc*/ 	.word	index@(_ZN4mmha33masked_multihead_attention_kernelIfLi128ELi128ELi2ELi32ELi128ELb1ELb0EEEv26Multihead_attention_paramsIT_XT5_EE)
        /*02c0*/ 	.word	0x00000000


	//----- nvinfo : EIATTR_MIN_STACK_SIZE
	.align		4
.L_143:
        /*02c4*/ 	.byte	0x04, 0x12
        /*02c6*/ 	.short	(.L_145 - .L_144)
	.align		4
.L_144:
        /*02c8*/ 	.word	index@(_ZN4mmha33masked_multihead_attention_kernelIfLi128ELi128ELi4ELi32ELi64ELb1ELb0EEEv26Multihead_attention_paramsIT_XT5_EE)
        /*02cc*/ 	.word	0x00000000


	//----- nvinfo : EIATTR_MIN_STACK_SIZE
	.align		4
.L_145:
        /*02d0*/ 	.byte	0x04, 0x12
        /*02d2*/ 	.short	(.L_147 - .L_146)
	.align		4
.L_146:
        /*02d4*/ 	.word	index@(_ZN4mmha33masked_multihead_attention_kernelItLi128ELi128ELi1ELi16ELi256ELb0ELb1EEEv26Multihead_attention_paramsIT_XT5_EE)
        /*02d8*/ 	.word	0x00000000


	//----- nvinfo : EIATTR_MIN_STACK_SIZE
	.align		4
.L_147:
        /*02dc*/ 	.byte	0x04, 0x12
        /*02de*/ 	.short	(.L_149 - .L_148)
	.align		4
.L_148:
        /*02e0*/ 	.word	index@(_ZN4mmha33masked_multihead_attention_kernelItLi128ELi128ELi2ELi16ELi128ELb0ELb1EEEv26Multihead_attention_paramsIT_XT5_EE)
        /*02e4*/ 	.word	0x00000000


	//----- nvinfo : EIATTR_MIN_STACK_SIZE
	.align		4
.L_149:
        /*02e8*/ 	.byte	0x04, 0x12
        /*02ea*/ 	.short	(.L_151 - .L_150)
	.align		4
.L_150:
        /*02ec*/ 	.word	index@(_ZN4mmha33masked_multihead_attention_kernelItLi128ELi128ELi4ELi16ELi64ELb0ELb1EEEv26Multihead_attention_paramsIT_XT5_EE)
        /*02f0*/ 	.word	0x00000000


	//----- nvinfo : EIATTR_MIN_STACK_SIZE
	.align		4
.L_151:
        /*02f4*/ 	.byte	0x04, 0x12
        /*02f6*/ 	.short	(.L_153 - .L_152)
	.align		4
.L_152:
        /*02f8*/ 	.word	index@(_ZN4mmha33masked_multihead_attention_kernelItLi128ELi128ELi1ELi16ELi256ELb0ELb0EEEv26Multihead_attention_paramsIT_XT5_EE)
        /*02fc*/ 	.word	0x00000000


	//----- nvinfo : EIATTR_MIN_STACK_SIZE
	.align		4
.L_153:
        /*0300*/ 	.byte	0x04, 0x12
        /*0302*/ 	.short	(.L_155 - .L_154)
	.align		4
.L_154:
        /*0304*/ 	.word	index@(_ZN4mmha33masked_multihead_attention_kernelItLi128ELi128ELi2ELi16ELi128ELb0ELb0EEEv26Multihead_attention_paramsIT_XT5_EE)
        /*0308*/ 	.word	0x00000000


	//----- nvinfo : EIATTR_MIN_STACK_SIZE
	.align		4
.L_155:
        /*030c*/ 	.byte	0x04, 0x12
        /*030e*/ 	.short	(.L_157 - .L_156)
	.align		4
.L_156:
        /*0310*/ 	.word	index@(_ZN4mmha33masked_multihead_attention_kernelItLi128ELi128ELi4ELi16ELi64ELb0ELb0EEEv26Multihead_attention_paramsIT_XT5_EE)
        /*0314*/ 	.word	0x00000000


	//----- nvinfo : EIATTR_MIN_STACK_SIZE
	.align		4
.L_157:
        /*0318*/ 	.byte	0x04, 0x12
        /*031a*/ 	.short	(.L_159 - .L_158)
	.align		4
.L_158:
        /*031c*/ 	.word	index@(_ZN4mmha33masked_multihead_attention_kernelIfLi128ELi128ELi1ELi32ELi256ELb0ELb1EEEv26Multihead_attention_paramsIT_XT5_EE)
        /*0320*/ 	.word	0x00000050


	//----- nvinfo : EIATTR_MIN_STACK_SIZE
	.align		4
.L_159:
        /*0324*/ 	.byte	0x04, 0x12
        /*0326*/ 	.short	(.L_161 - .L_160)
	.align		4
.L_160:
        /*0328*/ 	.word	index@(_ZN4mmha33masked_multihead_attention_kernelIfLi128ELi128ELi2ELi32ELi128ELb0ELb1EEEv26Multihead_attention_paramsIT_XT5_EE)
        /*032c*/ 	.word	0x00000000


	//----- nvinfo : EIATTR_MIN_STACK_SIZE
	.align		4
.L_161:
        /*0330*/ 	.byte	0x04, 0x12
        /*0332*/ 	.short	(.L_163 - .L_162)
	.align		4
.L_162:
        /*0334*/ 	.word	index@(_ZN4mmha33masked_multihead_attention_kernelIfLi128ELi128ELi4ELi32ELi64ELb0ELb1EEEv26Multihead_attention_paramsIT_XT5_EE)
        /*0338*/ 	.word	0x00000000


	//----- nvinfo : EIATTR_MIN_STACK_SIZE
	.align		4
.L_163:
        /*033c*/ 	.byte	0x04, 0x12
        /*033e*/ 	.short	(.L_165 - .L_164)
	.align		4
.L_164:
        /*0340*/ 	.word	index@(_ZN4mmha33masked_multihead_attention_kernelIfLi128ELi128ELi1ELi32ELi256ELb0ELb0EEEv26Multihead_attention_paramsIT_XT5_EE)
        /*0344*/ 	.word	0x00000078


	//----- nvinfo : EIATTR_MIN_STACK_SIZE
	.align		4
.L_165:
        /*0348*/ 	.byte	0x04, 0x12
        /*034a*/ 	.short	(.L_167 - .L_166)
	.align		4
.L_166:
        /*034c*/ 	.word	index@(_ZN4mmha33masked_multihead_attention_kernelIfLi128ELi128ELi2ELi32ELi128ELb0ELb0EEEv26Multihead_attention_paramsIT_XT5_EE)
        /*0350*/ 	.word	0x00000000


	//----- nvinfo : EIATTR_MIN_STACK_SIZE
	.align		4
.L_167:
        /*0354*/ 	.byte	0x04, 0x12
        /*0356*/ 	.short	(.L_169 - .L_168)
	.align		4
.L_168:
        /*0358*/ 	.word	index@(_ZN4mmha33masked_multihead_attention_kernelIfLi128ELi128ELi4ELi32ELi64ELb0ELb0EEEv26Multihead_attention_paramsIT_XT5_EE)
        /*035c*/ 	.word	0x00000000
.L_169:


//--------------------- .nv.compat                --------------------------
	.section	.nv.compat,"",@"SHT_CUDA_COMPAT_INFO"
	.align	4
        /*0000*/ 	.byte	0x02, 0x09, 0x01, 0x00, 0x02, 0x02, 0x01, 0x00, 0x02, 0x05, 0x05, 0x00, 0x03, 0x07, 0x01, 0x01
        /*0010*/ 	.byte	0x02, 0x03, 0x00, 0x00, 0x02, 0x06, 0x01, 0x00, 0x04, 0x0b, 0x08, 0x00, 0x09, 0x00, 0x00, 0x00
        /*0020*/ 	.byte	0x00, 0x00, 0x00, 0x00


//--------------------- .nv.info._ZN4mmha33masked_multihead_attention_kernelItLi128ELi128ELi1ELi16ELi256ELb1ELb1EEEv26Multihead_attention_paramsIT_XT5_EE --------------------------
	.section	.nv.info._ZN4mmha33masked_multihead_attention_kernelItLi128ELi128ELi1ELi16ELi256ELb1ELb1EEEv26Multihead_attention_paramsIT_XT5_EE,"",@"SHT_CUDA_INFO"
	.sectionflags	@""
	.align	4


	//----- nvinfo : EIATTR_CUDA_API_VERSION
	.align		4
        /*0000*/ 	.byte	0x04, 0x37
        /*0002*/ 	.short	(.L_171 - .L_170)
.L_170:
        /*0004*/ 	.word	0x00000082


	//----- nvinfo : EIATTR_KPARAM_INFO
	.align		4
.L_171:
        /*0008*/ 	.byte	0x04, 0x17
        /*000a*/ 	.short	(.L_173 - .L_172)
.L_172:
        /*000c*/ 	.word	0x00000000
        /*0010*/ 	.short	0x0000
        /*0012*/ 	.short	0x0000
        /*0014*/ 	.byte	0x00, 0xf0, 0xa1, 0x04


	//----- nvinfo : EIATTR_SPARSE_MMA_MASK
	.align		4
.L_173:
        /*0018*/ 	.byte	0x03, 0x50
        /*001a*/ 	.short	0x0000


	//----- nvinfo : EIATTR_MAXREG_COUNT
	.align		4
        /*001c*/ 	.byte	0x03, 0x1b
        /*001e*/ 	.short	0x00ff


	//----- nvinfo : EIATTR_NUM_BARRIERS
	.align		4
        /*0020*/ 	.byte	0x02, 0x4c
        /*0022*/ 	.byte	0x01
	.zero		1


	//----- nvinfo : EIATTR_EXTERNS
	.align		4
        /*0024*/ 	.byte	0x04, 0x0f
        /*0026*/ 	.short	(.L_175 - .L_174)


	//   ....[0]....
	.align		4
.L_174:
        /*0028*/ 	.word	index@(__assertfail)


	//----- nvinfo : EIATTR_MERCURY_ISA_VERSION
	.align		4
.L_175:
        /*002c*/ 	.byte	0x03, 0x5f
        /*002e*/ 	.short	0x0101


	//----- nvinfo : EIATTR_INT_WARP_WIDE_INSTR_OFFSETS
	.align		4
        /*0030*/ 	.byte	0x04, 0x31
        /*0032*/ 	.short	(.L_177 - .L_176)


	//   ....[0]....
.L_176:
        /*0034*/ 	.word	0x000009f0


	//----- nvinfo : EIATTR_COOP_GROUP_MASK_REGIDS
	.align		4
.L_177:
        /*0038*/ 	.byte	0x04, 0x29
        /*003a*/ 	.short	(.L_179 - .L_178)


	//   ....[0]....
.L_178:
        /*003c*/ 	.word	0xffffffff


	//   ....[1]....
        /*0040*/ 	.word	0xffffffff


	//   ....[2]....
        /*0044*/ 	.word	0xffffffff


	//   ....[3]....
        /*0048*/ 	.word	0xffffffff


	//   ....[4]....
        /*004c*/ 	.word	0xffffffff


	//   ....[5]....
        /*0050*/ 	.word	0xffffffff


	//   ....[6]....
        /*0054*/ 	.word	0xffffffff


	//   ....[7]....
        /*0058*/ 	.word	0xffffffff


	//   ....[8]....
        /*005c*/ 	.word	0xffffffff


	//   ....[9]....
        /*0060*/ 	.word	0xffffffff


	//   ....[10]....
        /*0064*/ 	.word	0xffffffff


	//   ....[11]....
        /*0068*/ 	.word	0xffffffff


	//   ....[12]....
        /*006c*/ 	.word	0xffffffff


	//   ....[13]....
        /*0070*/ 	.word	0xffffffff


	//   ....[14]....
        /*0074*/ 	.word	0xffffffff


	//   ....[15]....
        /*0078*/ 	.word	0xffffffff


	//   ....[16]....
        /*007c*/ 	.word	0xffffffff


	//   ....[17]....
        /*0080*/ 	.word	0xffffffff


	//   ....[18]....
        /*0084*/ 	.word	0xffffffff


	//   ....[19]....
        /*0088*/ 	.word	0xffffffff


	//   ....[20]....
        /*008c*/ 	.word	0xffffffff


	//   ....[21]....
        /*0090*/ 	.word	0xffffffff


	//   ....[22]....
        /*0094*/ 	.word	0xffffffff


	//   ....[23]....
        /*0098*/ 	.word	0x0500000f


	//   ....[24]....
        /*009c*/ 	.word	0x0500000f


	//   ....[25]....
        /*00a0*/ 	.word	0x0500000f


	//   ....[26]....
        /*00a4*/ 	.word	0x0500000f


	//   ....[27]....
        /*00a8*/ 	.word	0x0500000f


	//----- nvinfo : EIATTR_COOP_GROUP_INSTR_OFFSETS
	.align		4
.L_179:
        /*00ac*/ 	.byte	0x04, 0x28
        /*00ae*/ 	.short	(.L_181 - .L_180)


	//   ....[0]....
.L_180:
        /*00b0*/ 	.word	0x00002190


	//   ....[1]....
        /*00b4*/ 	.word	0x000021b0


	//   ....[2]....
        /*00b8*/ 	.word	0x000021d0


	//   ....[3]....
        /*00bc*/ 	.word	0x000021f0


	//   ....[4]....
        /*00c0*/ 	.word	0x00002210


	//   ....[5]....
        /*00c4*/ 	.word	0x000054c0


	//   ....[6]....
        /*00c8*/ 	.word	0x00005530


	//   ....[7]....
        /*00cc*/ 	.word	0x00005560


	//   ....[8]....
        /*00d0*/ 	.word	0x000055b0


	//   ....[9]....
        /*00d4*/ 	.word	0x000055d0


	//   ....[10]....
        /*00d8*/ 	.word	0x00005640


	//   ....[11]....
        /*00dc*/ 	.word	0x00005660


	//   ....[12]....
        /*00e0*/ 	.word	0x00005680


	//   ....[13]....
        /*00e4*/ 	.word	0x000056a0


	//   ....[14]....
        /*00e8*/ 	.word	0x00006b60


	//   ....[15]....
        /*00ec*/ 	.word	0x00006bd0


	//   ....[16]....
        /*00f0*/ 	.word	0x00006bf0


	//   ....[17]....
        /*00f4*/ 	.word	0x00006c10


	//   ....[18]....
        /*00f8*/ 	.word	0x00006c30


	//   ....[19]....
        /*00fc*/ 	.word	0x00006cf0


	//   ....[20]....
        /*0100*/ 	.word	0x00006d10


	//   ....[21]....
        /*0104*/ 	.word	0x00006d30


	//   ....[22]....
        /*0108*/ 	.word	0x00006d50


	//   ....[23]....
        /*010c*/ 	.word	0x0000a4d0


	//   ....[24]....
        /*0110*/ 	.word	0x0000a530


	//   ....[25]....
        /*0114*/ 	.word	0x0000a590


	//   ....[26]....
        /*0118*/ 	.word	0x0000a5f0


	//   ....[27]....
        /*011c*/ 	.word	0x0000a650


	//----- nvinfo : EIATTR_VRC_CTA_INIT_COUNT
	.align		4
.L_181:
        /*0120*/ 	.byte	0x02, 0x4a
	.zero		1
	.zero		1


	//----- nvinfo : EIATTR_SYSCALL_OFFSETS
	.align		4
        /*0124*/ 	.byte	0x04, 0x46
        /*0126*/ 	.short	(.L_183 - .L_182)


	//   ....[0]....
.L_182:
        /*0128*/ 	.word	0x00001580


	//----- nvinfo : EIATTR_EXIT_INSTR_OFFSETS
	.align		4
.L_183:
        /*012c*/ 	.byte	0x04, 0x1c
        /*012e*/ 	.short	(.L_185 - .L_184)


	//   ....[0]....
.L_184:
        /*0130*/ 	.word	0x000000d0


	//   ....[1]....
        /*0134*/ 	.word	0x0000a010


	//   ....[2]....
        /*0138*/ 	.word	0x0000a3c0


	//   ....[3]....
        /*013c*/ 	.word	0x0000a480


	//----- nvinfo : EIATTR_CRS_STACK_SIZE
	.align		4
.L_185:
        /*0140*/ 	.byte	0x04, 0x1e
        /*0142*/ 	.short	(.L_187 - .L_186)
.L_186:
        /*0144*/ 	.word	0x00000000


	//----- nvinfo : EIATTR_CBANK_PARAM_SIZE
	.align		4
.L_187:
        /*0148*/ 	.byte	0x03, 0x19
        /*014a*/ 	.short	0x0128


	//----- nvinfo : EIATTR_PARAM_CBANK
	.align		4
        /*014c*/ 	.byte	0x04, 0x0a
        /*014e*/ 	.short	(.L_189 - .L_188)
	.align		4
.L_188:
        /*0150*/ 	.word	index@(.nv.constant0._ZN4mmha33masked_multihead_attention_kernelItLi128ELi128ELi1ELi16ELi256ELb1ELb1EEEv26Multihead_attention_paramsIT_XT5_EE)
        /*0154*/ 	.short	0x0380
        /*0156*/ 	.short	0x0128


	//----- nvinfo : EIATTR_SW_WAR
	.align		4
.L_189:
        /*0158*/ 	.byte	0x04, 0x36
        /*015a*/ 	.short	(.L_191 - .L_190)
.L_190:
        /*015c*/ 	.word	0x00000008
.L_191:


//--------------------- .nv.info._ZN4mmha33masked_multihead_attention_kernelItLi128ELi128ELi2ELi16ELi128ELb1ELb1EEEv26Multihead_attention_paramsIT_XT5_EE --------------------------
	.section	.nv.info._ZN4mmha33masked_multihead_attention_kernelItLi128ELi128ELi2ELi16ELi128ELb1ELb1EEEv26Multihead_attention_paramsIT_XT5_EE,"",@"SHT_CUDA_INFO"
	.sectionflags	@""
	.align	4


	//----- nvinfo : EIATTR_CUDA_API_VERSION
	.align		4
        /*0000*/ 	.byte	0x04, 0x37
        /*0002*/ 	.short	(.L_193 - .L_192)
.L_192:
        /*0004*/ 	.word	0x00000082


	//----- nvinfo : EIATTR_KPARAM_INFO
	.align		4
.L_193:
        /*0008*/ 	.byte	0x04, 0x17
        /*000a*/ 	.short	(.L_195 - .L_194)
.L_194:
        /*000c*/ 	.word	0x00000000
        /*0010*/ 	.short	0x0000
        /*0012*/ 	.short	0x0000
        /*0014*/ 	.byte	0x00, 0xf0, 0xa1, 0x04


	//----- nvinfo : EIATTR_SPARSE_MMA_MASK
	.align		4
.L_195:
        /*0018*/ 	.byte	0x03, 0x50
        /*001a*/ 	.short	0x0000


	//----- nvinfo : EIATTR_MAXREG_COUNT
	.align		4
        /*001c*/ 	.byte	0x03, 0x1b
        /*001e*/ 	.short	0x00ff


	//----- nvinfo : EIATTR_NUM_BARRIERS
	.align		4
        /*0020*/ 	.byte	0x02, 0x4c
        /*0022*/ 	.byte	0x01
	.zero		1


	//----- nvinfo : EIATTR_EXTERNS
	.align		4
        /*0024*/ 	.byte	0x04, 0x0f
        /*0026*/ 	.short	(.L_197 - .L_196)


	//   ....[0]....
	.align		4
.L_196:
        /*0028*/ 	.word	index@(__assertfail)


	//----- nvinfo : EIATTR_MERCURY_ISA_VERSION
	.align		4
.L_197:
        /*002c*/ 	.byte	0x03, 0x5f
        /*002e*/ 	.short	0x0101


	//----- nvinfo : EIATTR_INT_WARP_WIDE_INSTR_OFFSETS
	.align		4
        /*0030*/ 	.byte	0x04, 0x31
        /*0032*/ 	.short	(.L_199 - .L_198)


	//   ....[0]....
.L_198:
        /*0034*/ 	.word	0x000009d0


	//----- nvinfo : EIATTR_COOP_GROUP_MASK_REGIDS
	.align		4
.L_199:
        /*0038*/ 	.byte	0x04, 0x29
        /*003a*/ 	.short	(.L_201 - .L_200)


	//   ....[0]....
.L_200:
        /*003c*/ 	.word	0xffffffff


	//   ....[1]....
        /*0040*/ 	.word	0xffffffff


	//   ....[2]....
        /*0044*/ 	.word	0xffffffff


	//   ....[3]....
        /*0048*/ 	.word	0xffffffff


	//   ....[4]....
        /*004c*/ 	.word	0xffffffff


	//   ....[5]....
        /*0050*/ 	.word	0xffffffff


	//   ....[6]....
        /*0054*/ 	.word	0xffffffff


	//   ....[7]....
        /*0058*/ 	.word	0xffffffff


	//   ....[8]....
        /*005c*/ 	.word	0xffffffff


	//   ....[9]....
        /*0060*/ 	.word	0xffffffff


	//   ....[10]....
        /*0064*/ 	.word	0xffffffff


	//   ....[11]....
        /*0068*/ 	.word	0xffffffff


	//   ....[12]....
        /*006c*/ 	.word	0xffffffff


	//   ....[13]....
        /*0070*/ 	.word	0xffffffff


	//   ....[14]....
        /*0074*/ 	.word	0xffffffff


	//   ....[15]....
        /*0078*/ 	.word	0xffffffff


	//   ....[16]....
        /*007c*/ 	.word	0xffffffff


	//   ....[17]....
        /*0080*/ 	.word	0xffffffff


	//   ....[18]....
        /*0084*/ 	.word	0xffffffff


	//   ....[19]....
        /*0088*/ 	.word	0xffffffff


	//   ....[20]....
        /*008c*/ 	.word	0xffffffff


	//   ....[21]....
        /*0090*/ 	.word	0x0500000f


	//   ....[22]....
        /*0094*/ 	.word	0x0500000f


	//   ....[23]....
        /*0098*/ 	.word	0x0500000f


	//   ....[24]....
        /*009c*/ 	.word	0x0500000f


	//   ....[25]....
        /*00a0*/ 	.word	0x0500000f


	//   ....[26]....
        /*00a4*/ 	.word	0x0500000f


	//   ....[27]....
        /*00a8*/ 	.word	0x0500000f


	//   ....[28]....
        /*00ac*/ 	.word	0x0500000f


	//   ....[29]....
        /*00b0*/ 	.word	0x0500000f


	//   ....[30]....
        /*00b4*/ 	.word	0x0500000f


	//----- nvinfo : EIATTR_COOP_GROUP_INSTR_OFFSETS
	.align		4
.L_201:
        /*00b8*/ 	.byte	0x04, 0x28
        /*00ba*/ 	.short	(.L_203 - .L_202)


	//   ....[0]....
.L_202:
        /*00bc*/ 	.word	0x000021c0


	//   ....[1]....
        /*00c0*/ 	.word	0x000021e0


	//   ....[2]....
        /*00c4*/ 	.word	0x00002200


	//   ....[3]....
        /*00c8*/ 	.word	0x00002220


	//   ....[4]....
        /*00cc*/ 	.word	0x00002240


	//   ....[5]....
        /*00d0*/ 	.word	0x000057b0


	//   ....[6]....
        /*00d4*/ 	.word	0x00005a50


	//   ....[7]....
        /*00d8*/ 	.word	0x00005a70


	//   ....[8]....
        /*00dc*/ 	.word	0x00005a90


	//   ....[9]....
        /*00e0*/ 	.word	0x00005ab0


	//   ....[10]....
        /*00e4*/ 	.word	0x00005bb0


	//   ....[11]....
        /*00e8*/ 	.word	0x00005be0


	//   ....[12]....
        /*00ec*/ 	.word	0x00005c10


	//   ....[13]....
        /*00f0*/ 	.word	0x000070d0


	//   ....[14]....
        /*00f4*/ 	.word	0x00007140


	//   ....[15]....
        /*00f8*/ 	.word	0x00007170


	//   ....[16]....
        /*00fc*/ 	.word	0x000071a0


	//   ....[17]....
        /*0100*/ 	.word	0x000071c0


	//   ....[18]....
        /*0104*/ 	.word	0x00007290


	//   ....[19]....
        /*0108*/ 	.word	0x000072b0


	//   ....[20]....
        /*010c*/ 	.word	0x000072d0


	//   ....[21]....
        /*0110*/ 	.word	0x0000a8d0


	//   ....[22]....
        /*0114*/ 	.word	0x0000a930


	//   ....[23]....
        /*0118*/ 	.word	0x0000a990


	//   ....[24]....
        /*011c*/ 	.word	0x0000a9f0


	//   ....[25]....
        /*0120*/ 	.word	0x0000aa50


	//   ....[26]....
        /*0124*/ 	.word	0x0000aad0


	//   ....[27]....
        /*0128*/ 	.word	0x0000ab70


	//   ....[28]....
        /*012c*/ 	.word	0x0000abf0


	//   ....[29]....
        /*0130*/ 	.word	0x0000ac50


	//   ....[30]....
        /*0134*/ 	.word	0x0000acb0


	//----- nvinfo : EIATTR_VRC_CTA_INIT_COUNT
	.align		4
.L_203:
        /*0138*/ 	.byte	0x02, 0x4a
	.zero		1
	.zero		1


	//----- nvinfo : EIATTR_SYSCALL_OFFSETS
	.align		4
        /*013c*/ 	.byte	0x04, 0x46
        /*013e*/ 	.short	(.L_205 - .L_204)


	//   ....[0]....
.L_204:
        /*0140*/ 	.word	0x000015a0


	//----- nvinfo : EIATTR_EXIT_INSTR_OFFSETS
	.align		4
.L_205:
        /*0144*/ 	.byte	0x04, 0x1c
        /*0146*/ 	.short	(.L_207 - .L_206)


	//   ....[0]....
.L_206:
        /*0148*/ 	.word	0x000000d0


	//   ....[1]....
        /*014c*/ 	.word	0x0000a410


	//   ....[2]....
        /*0150*/ 	.word	0x0000a7c0


	//   ....[3]....
        /*0154*/ 	.word	0x0000a880


	//----- nvinfo : EIATTR_CRS_STACK_SIZE
	.align		4
.L_207:
        /*0158*/ 	.byte	0x04, 0x1e
        /*015a*/ 	.short	(.L_209 - .L_208)
.L_208:
        /*015c*/ 	.word	0x00000000


	//----- nvinfo : EIATTR_CBANK_PARAM_SIZE
	.align		4
.L_209:
        /*0160*/ 	.byte	0x03, 0x19
        /*0162*/ 	.short	0x0128


	//----- nvinfo : EIATTR_PARAM_CBANK
	.align		4
        /*0164*/ 	.byte	0x04, 0x0a
        /*0166*/ 	.short	(.L_211 - .L_210)
	.align		4
.L_210:
        /*0168*/ 	.word	index@(.nv.constant0._ZN4mmha33masked_multihead_attention_kernelItLi128ELi128ELi2ELi16ELi128ELb1ELb1EEEv26Multihead_attention_paramsIT_XT5_EE)
        /*016c*/ 	.short	0x0380
        /*016e*/ 	.short	0x0128


	//----- nvinfo : EIATTR_SW_WAR
	.align		4
.L_211:
        /*0170*/ 	.byte	0x04, 0x36
        /*0172*/ 	.short	(.L_213 - .L_212)
.L_212:
        /*0174*/ 	.word	0x00000008
.L_213:


//--------------------- .nv.info._ZN4mmha33masked_multihead_attention_kernelItLi128ELi128ELi4ELi16ELi64ELb1ELb1EEEv26Multihead_attention_paramsIT_XT5_EE --------------------------
	.section	.nv.info._ZN4mmha33masked_multihead_attention_kernelItLi128ELi128ELi4ELi16ELi64ELb1ELb1EEEv26Multihead_attention_paramsIT_XT5_EE,"",@"SHT_CUDA_INFO"
	.sectionflags	@""
	.align	4


	//----- nvinfo : EIATTR_CUDA_API_VERSION
	.align		4
        /*0000*/ 	.byte	0x04, 0x37
        /*0002*/ 	.short	(.L_215 - .L_214)
.L_214:
        /*0004*/ 	.word	0x00000082


	//----- nvinfo : EIATTR_KPARAM_INFO
	.align		4
.L_215:
        /*0008*/ 	.byte	0x04, 0x17
        /*000a*/ 	.short	(.L_217 - .L_216)
.L_216:
        /*000c*/ 	.word	0x00000000
        /*0010*/ 	.short	0x0000
        /*0012*/ 	.short	0x0000
        /*0014*/ 	.byte	0x00, 0xf0, 0xa1, 0x04


	//----- nvinfo : EIATTR_SPARSE_MMA_MASK
	.align		4
.L_217:
        /*0018*/ 	.byte	0x03, 0x50
        /*001a*/ 	.short	0x0000


	//----- nvinfo : EIATTR_MAXREG_COUNT
	.align		4
        /*001c*/ 	.byte	0x03, 0x1b
        /*001e*/ 	.short	0x00ff


	//----- nvinfo : EIATTR_NUM_BARRIERS
	.align		4
        /*0020*/ 	.byte	0x02, 0x4c
        /*0022*/ 	.byte	0x01
	.zero		1


	//----- nvinfo : EIATTR_EXTERNS
	.align		4
        /*0024*/ 	.byte	0x04, 0x0f
        /*0026*/ 	.short	(.L_219 - .L_218)


	//   ....[0]....
	.align		4
.L_218:
        /*0028*/ 	.word	index@(__assertfail)


	//----- nvinfo : EIATTR_MERCURY_ISA_VERSION
	.align		4
.L_219:
        /*002c*/ 	.byte	0x03, 0x5f
        /*002e*/ 	.short	0x0101


	//----- nvinfo : EIATTR_COOP_GROUP_MASK_REGIDS
	.align		4
        /*0030*/ 	.byte	0x04, 0x29
        /*0032*/ 	.short	(.L_221 - .L_220)


	//   ....[0]....
.L_220:
        /*0034*/ 	.word	0xffffffff


	//   ....[1]....
        /*0038*/ 	.word	0xffffffff


	//   ....[2]....
        /*003c*/ 	.word	0xffffffff


	//   ....[3]....
        /*0040*/ 	.word	0xffffffff


	//   ....[4]....
        /*0044*/ 	.word	0xffffffff


	//   ....[5]....
        /*0048*/ 	.word	0xffffffff


	//   ....[6]....
        /*004c*/ 	.word	0xffffffff


	//   ....[7]....
        /*0050*/ 	.word	0xffffffff


	//   ....[8]....
        /*0054*/ 	.word	0xffffffff


	//   ....[9]....
        /*0058*/ 	.word	0xffffffff


	//   ....[10]....
        /*005c*/ 	.word	0xffffffff


	//   ....[11]....
        /*0060*/ 	.word	0xffffffff


	//   ....[12]....
        /*0064*/ 	.word	0xffffffff


	//   ....[13]....
        /*0068*/ 	.word	0xffffffff


	//   ....[14]....
        /*006c*/ 	.word	0xffffffff


	//   ....[15]....
        /*0070*/ 	.word	0xffffffff


	//   ....[16]....
        /*0074*/ 	.word	0xffffffff


	//   ....[17]....
        /*0078*/ 	.word	0xffffffff


	//   ....[18]....
        /*007c*/ 	.word	0xffffffff


	//   ....[19]....
        /*0080*/ 	.word	0x0500000f


	//   ....[20]....
        /*0084*/ 	.word	0x0500000f


	//   ....[21]....
        /*0088*/ 	.word	0x0500000f


	//   ....[22]....
        /*008c*/ 	.word	0x0500000f


	//   ....[23]....
        /*0090*/ 	.word	0x0500000f


	//   ....[24]....
        /*0094*/ 	.word	0x0500000f


	//   ....[25]....
        /*0098*/ 	.word	0x0500000f


	//   ....[26]....
        /*009c*/ 	.word	0x0500000f


	//   ....[27]....
        /*00a0*/ 	.word	0x0500000f


	//   ....[28]....
        /*00a4*/ 	.word	0x0500000f


	//----- nvinfo : EIATTR_COOP_GROUP_INSTR_OFFSETS
	.align		4
.L_221:
        /*00a8*/ 	.byte	0x04, 0x28
        /*00aa*/ 	.short	(.L_223 - .L_222)


	//   ....[0]....
.L_222:
        /*00ac*/ 	.word	0x00001f80


	//   ....[1]....
        /*00b0*/ 	.word	0x00001fa0


	//   ....[2]....
        /*00b4*/ 	.word	0x00001fc0


	//   ....[3]....
        /*00b8*/ 	.word	0x00001fe0


	//   ....[4]....
        /*00bc*/ 	.word	0x00002000


	//   ....[5]....
        /*00c0*/ 	.word	0x00004f00


	//   ....[6]....
        /*00c4*/ 	.word	0x00004f20


	//   ....[7]....
        /*00c8*/ 	.word	0x000051c0


	//   ....[8]....
        /*00cc*/ 	.word	0x000051e0


	//   ....[9]....
        /*00d0*/ 	.word	0x00005200


	//   ....[10]....
        /*00d4*/ 	.word	0x00005340


	//   ....[11]....
        /*00d8*/ 	.word	0x00005370


	//   ....[12]....
        /*00dc*/ 	.word	0x000067f0


	//   ....[13]....
        /*00e0*/ 	.word	0x00006850


	//   ....[14]....
        /*00e4*/ 	.word	0x00006880


	//   ....[15]....
        /*00e8*/ 	.word	0x000068b0


	//   ....[16]....
        /*00ec*/ 	.word	0x000068d0


	//   ....[17]....
        /*00f0*/ 	.word	0x00006980


	//   ....[18]....
        /*00f4*/ 	.word	0x000069a0


	//   ....[19]....
        /*00f8*/ 	.word	0x00009a60


	//   ....[20]....
        /*00fc*/ 	.word	0x00009ac0


	//   ....[21]....
        /*0100*/ 	.word	0x00009b20


	//   ....[22]....
        /*0104*/ 	.word	0x00009b80


	//   ....[23]....
        /*0108*/ 	.word	0x00009be0


	//   ....[24]....
        /*010c*/ 	.word	0x00009c60


	//   ....[25]....
        /*0110*/ 	.word	0x00009ce0


	//   ....[26]....
        /*0114*/ 	.word	0x00009d70


	//   ....[27]....
        /*0118*/ 	.word	0x00009df0


	//   ....[28]....
        /*011c*/ 	.word	0x00009e50


	//----- nvinfo : EIATTR_VRC_CTA_INIT_COUNT
	.align		4
.L_223:
        /*0120*/ 	.byte	0x02, 0x4a
	.zero		1
	.zero		1


	//----- nvinfo : EIATTR_SYSCALL_OFFSETS
	.align		4
        /*0124*/ 	.byte	0x04, 0x46
        /*0126*/ 	.short	(.L_225 - .L_224)


	//   ....[0]....
.L_224:
        /*0128*/ 	.word	0x00001380


	//----- nvinfo : EIATTR_EXIT_INSTR_OFFSETS
	.align		4
.L_225:
        /*012c*/ 	.byte	0x04, 0x1c
        /*012e*/ 	.short	(.L_227 - .L_226)


	//   ....[0]....
.L_226:
        /*0130*/ 	.word	0x000000b0


	//   ....[1]....
        /*0134*/ 	.word	0x000095a0


	//   ....[2]....
        /*0138*/ 	.word	0x00009950


	//   ....[3]....
        /*013c*/ 	.word	0x00009a10


	//----- nvinfo : EIATTR_CRS_STACK_SIZE
	.align		4
.L_227:
        /*0140*/ 	.byte	0x04, 0x1e
        /*0142*/ 	.short	(.L_229 - .L_228)
.L_228:
        /*0144*/ 	.word	0x00000000


	//----- nvinfo : EIATTR_CBANK_PARAM_SIZE
	.align		4
.L_229:
        /*0148*/ 	.byte	0x03, 0x19
        /*014a*/ 	.short	0x0128


	//----- nvinfo : EIATTR_PARAM_CBANK
	.align		4
        /*014c*/ 	.byte	0x04, 0x0a
        /*014e*/ 	.short	(.L_231 - .L_230)
	.align		4
.L_230:
        /*0150*/ 	.word	index@(.nv.constant0._ZN4mmha33masked_multihead_attention_kernelItLi128ELi128ELi4ELi16ELi64ELb1ELb1EEEv26Multihead_attention_paramsIT_XT5_EE)
        /*0154*/ 	.short	0x0380
        /*0156*/ 	.short	0x0128


	//----- nvinfo : EIATTR_SW_WAR
	.align		4
.L_231:
        /*0158*/ 	.byte	0x04, 0x36
        /*015a*/ 	.short	(.L_233 - .L_232)
.L_232:
        /*015c*/ 	.word	0x00000008
.L_233:


//--------------------- .nv.info._ZN4mmha33masked_multihead_attention_kernelItLi128ELi128ELi1ELi16ELi256ELb1ELb0EEEv26Multihead_attention_paramsIT_XT5_EE --------------------------
	.section	.nv.info._ZN4mmha33masked_multihead_attention_kernelItLi128ELi128ELi1ELi16ELi256ELb1ELb0EEEv26Multihead_attention_paramsIT_XT5_EE,"",@"SHT_CUDA_INFO"
	.sectionflags	@""
	.align	4


	//----- nvinfo : EIATTR_CUDA_API_VERSION
	.align		4
        /*0000*/ 	.byte	0x04, 0x37
        /*0002*/ 	.short	(.L_235 - .L_234)
.L_234:
        /*0004*/ 	.word	0x00000082


	//----- nvinfo : EIATTR_KPARAM_INFO
	.align		4
.L_235:
        /*0008*/ 	.byte	0x04, 0x17
        /*000a*/ 	.short	(.L_237 - .L_236)
.L_236:
        /*000c*/ 	.word	0x00000000
        /*0010*/ 	.short	0x0000
        /*0012*/ 	.short	0x0000
        /*0014*/ 	.byte	0x00, 0xf0, 0xa1, 0x04


	//----- nvinfo : EIATTR_SPARSE_MMA_MASK
	.align		4
.L_237:
        /*0018*/ 	.byte	0x03, 0x50
        /*001a*/ 	.short	0x0000


	//----- nvinfo : EIATTR_MAXREG_COUNT
	.align		4
        /*001c*/ 	.byte	0x03, 0x1b
        /*001e*/ 	.short	0x00ff


	//----- nvinfo : EIATTR_NUM_BARRIERS
	.align		4
        /*0020*/ 	.byte	0x02, 0x4c
        /*0022*/ 	.byte	0x01
	.zero		1


	//----- nvinfo : EIATTR_EXTERNS
	.align		4
        /*0024*/ 	.byte	0x04, 0x0f
        /*0026*/ 	.short	(.L_239 - .L_238)


	//   ....[0]....
	.align		4
.L_238:
        /*0028*/ 	.word	index@(__assertfail)


	//----- nvinfo : EIATTR_MERCURY_ISA_VERSION
	.align		4
.L_239:
        /*002c*/ 	.byte	0x03, 0x5f
        /*002e*/ 	.short	0x0101


	//----- nvinfo : EIATTR_COOP_GROUP_MASK_REGIDS
	.align		4
        /*0030*/ 	.byte	0x04, 0x29
        /*0032*/ 	.short	(.L_241 - .L_240)


	//   ....[0]....
.L_240:
        /*0034*/ 	.word	0xffffffff


	//   ....[1]....
        /*0038*/ 	.word	0xffffffff


	//   ....[2]....
        /*003c*/ 	.word	0xffffffff


	//   ....[3]....
        /*0040*/ 	.word	0xffffffff


	//   ....[4]....
        /*0044*/ 	.word	0xffffffff


	//   ....[5]....
        /*0048*/ 	.word	0xffffffff


	//   ....[6]....
        /*004c*/ 	.word	0xffffffff


	//   ....[7]....
        /*0050*/ 	.word	0xffffffff


	//   ....[8]....
        /*0054*/ 	.word	0xffffffff


	//   ....[9]....
        /*0058*/ 	.word	0xffffffff


	//   ....[10]....
        /*005c*/ 	.word	0xffffffff


	//   ....[11]....
        /*0060*/ 	.word	0xffffffff


	//   ....[12]....
        /*0064*/ 	.word	0xffffffff


	//   ....[13]....
        /*0068*/ 	.word	0xffffffff


	//   ....[14]....
        /*006c*/ 	.word	0xffffffff


	//   ....[15]....
        /*0070*/ 	.word	0xffffffff


	//   ....[16]....
        /*0074*/ 	.word	0xffffffff


	//   ....[17]....
        /*0078*/ 	.word	0xffffffff


	//   ....[18]....
        /*007c*/ 	.word	0xffffffff


	//   ....[19]....
        /*0080*/ 	.word	0xffffffff


	//   ....[20]....
        /*0084*/ 	.word	0xffffffff


	//   ....[21]....
        /*0088*/ 	.word	0xffffffff


	//   ....[22]....
        /*008c*/ 	.word	0xffffffff


	//   ....[23]....
        /*0090*/ 	.word	0x0500000f


	//   ....[24]....
        /*0094*/ 	.word	0x0500000f


	//   ....[25]....
        /*0098*/ 	.word	0x0500000f


	//   ....[26]....
        /*009c*/ 	.word	0x0500000f


	//   ....[27]....
        /*00a0*/ 	.word	0x0500000f


	//----- nvinfo : EIATTR_COOP_GROUP_INSTR_OFFSETS
	.align		4
.L_241:
        /*00a4*/ 	.byte	0x04, 0x28
        /*00a6*/ 	.short	(.L_243 - .L_242)


	//   ....[0]....
.L_242:
        /*00a8*/ 	.word	0x00001f40


	//   ....[1]....
        /*00ac*/ 	.word	0x00001f60


	//   ....[2]....
        /*00b0*/ 	.word	0x00001f80


	//   ....[3]....
        /*00b4*/ 	.word	0x00001fa0


	//   ....[4]....
        /*00b8*/ 	.word	0x00001fc0


	//   ....[5]....
        /*00bc*/ 	.word	0x00005440


	//   ....[6]....
        /*00c0*/ 	.word	0x000054a0


	//   ....[7]....
        /*00c4*/ 	.word	0x000054d0


	//   ....[8]....
        /*00c8*/ 	.word	0x00005500


	//   ....[9]....
        /*00cc*/ 	.word	0x00005540


	//   ....[10]....
        /*00d0*/ 	.word	0x000055c0


	//   ....[11]....
        /*00d4*/ 	.word	0x000055e0


	//   ....[12]....
        /*00d8*/ 	.word	0x00005600


	//   ....[13]....
        /*00dc*/ 	.word	0x00005630


	//   ....[14]....
        /*00e0*/ 	.word	0x00006af0


	//   ....[15]....
        /*00e4*/ 	.word	0x00006b40


	//   ....[16]....
        /*00e8*/ 	.word	0x00006b60


	//   ....[17]....
        /*00ec*/ 	.word	0x00006b80


	//   ....[18]....
        /*00f0*/ 	.word	0x00006ba0


	//   ....[19]....
        /*00f4*/ 	.word	0x00006c30


	//   ....[20]....
        /*00f8*/ 	.word	0x00006c50


	//   ....[21]....
        /*00fc*/ 	.word	0x00006c80


	//   ....[22]....
        /*0100*/ 	.word	0x00006ce0


	//   ....[23]....
        /*0104*/ 	.word	0x0000a3d0


	//   ....[24]....
        /*0108*/ 	.word	0x0000a430


	//   ....[25]....
        /*010c*/ 	.word	0x0000a490


	//   ....[26]....
        /*0110*/ 	.word	0x0000a4f0


	//   ....[27]....
        /*0114*/ 	.word	0x0000a550


	//----- nvinfo : EIATTR_VRC_CTA_INIT_COUNT
	.align		4
.L_243:
        /*0118*/ 	.byte	0x02, 0x4a
	.zero		1
	.zero		1


	//----- nvinfo : EIATTR_SYSCALL_OFFSETS
	.align		4
        /*011c*/ 	.byte	0x04, 0x46
        /*011e*/ 	.short	(.L_245 - .L_244)


	//   ....[0]....
.L_244:
        /*0120*/ 	.word	0x00001340


	//----- nvinfo : EIATTR_EXIT_INSTR_OFFSETS
	.align		4
.L_245:
        /*0124*/ 	.byte	0x04, 0x1c
        /*0126*/ 	.short	(.L_247 - .L_246)


	//   ....[0]....
.L_246:
        /*0128*/ 	.word	0x000000b0


	//   ....[1]....
        /*012c*/ 	.word	0x00009f10


	//   ....[2]....
        /*0130*/ 	.word	0x0000a2c0


	//   ....[3]....
        /*0134*/ 	.word	0x0000a380


	//----- nvinfo : EIATTR_CRS_STACK_SIZE
	.align		4
.L_247:
        /*0138*/ 	.byte	0x04, 0x1e
        /*013a*/ 	.short	(.L_249 - .L_248)
.L_248:
        /*013c*/ 	.word	0x00000000


	//----- nvinfo : EIATTR_CBANK_PARAM_SIZE
	.align		4
.L_249:
        /*0140*/ 	.byte	0x03, 0x19
        /*0142*/ 	.short	0x0128


	//----- nvinfo : EIATTR_PARAM_CBANK
	.align		4
        /*0144*/ 	.byte	0x04, 0x0a
        /*0146*/ 	.short	(.L_251 - .L_250)
	.align		4
.L_250:
        /*0148*/ 	.word	index@(.nv.constant0._ZN4mmha33masked_multihead_attention_kernelItLi128ELi128ELi1ELi16ELi256ELb1ELb0EEEv26Multihead_attention_paramsIT_XT5_EE)
        /*014c*/ 	.short	0x0380
        /*014e*/ 	.short	0x0128


	//----- nvinfo : EIATTR_SW_WAR
	.align		4
.L_251:
        /*0150*/ 	.byte	0x04, 0x36
        /*0152*/ 	.short	(.L_253 - .L_252)
.L_252:
        /*0154*/ 	.word	0x00000008
.L_253:


//--------------------- .nv.info._ZN4mmha33masked_multihead_attention_kernelItLi128ELi128ELi2ELi16ELi128ELb1ELb0EEEv26Multihead_attention_paramsIT_XT5_EE --------------------------
	.section	.nv.info._ZN4mmha33masked_multihead_attention_kernelItLi128ELi128ELi2ELi16ELi128ELb1ELb0EEEv26Multihead_attention_paramsIT_XT5_EE,"",@"SHT_CUDA_INFO"
	.sectionflags	@""
	.align	4


	//----- nvinfo : EIATTR_CUDA_API_VERSION
	.align		4
        /*0000*/ 	.byte	0x04, 0x37
        /*0002*/ 	.short	(.L_255 - .L_254)
.L_254:
        /*0004*/ 	.word	0x00000082


	//----- nvinfo : EIATTR_KPARAM_INFO
	.align		4
.L_255:
        /*0008*/ 	.byte	0x04, 0x17
        /*000a*/ 	.short	(.L_257 - .L_256)
.L_256:
        /*000c*/ 	.word	0x00000000
        /*0010*/ 	.short	0x0000
        /*0012*/ 	.short	0x0000
        /*0014*/ 	.byte	0x00, 0xf0, 0xa1, 0x04


	//----- nvinfo : EIATTR_SPARSE_MMA_MASK
	.align		4
.L_257:
        /*0018*/ 	.byte	0x03, 0x50
        /*001a*/ 	.short	0x0000


	//----- nvinfo : EIATTR_MAXREG_COUNT
	.align		4
        /*001c*/ 	.byte	0x03, 0x1b
        /*001e*/ 	.short	0x00ff


	//----- nvinfo : EIATTR_NUM_BARRIERS
	.align		4
        /*0020*/ 	.byte	0x02, 0x4c
        /*0022*/ 	.byte	0x01
	.zero		1


	//----- nvinfo : EIATTR_EXTERNS
	.align		4
        /*0024*/ 	.byte	0x04, 0x0f
        /*0026*/ 	.short	(.L_259 - .L_258)


	//   ....[0]....
	.align		4
.L_258:
        /*0028*/ 	.word	index@(__assertfail)


	//----- nvinfo : EIATTR_MERCURY_ISA_VERSION
	.align		4
.L_259:
        /*002c*/ 	.byte	0x03, 0x5f
        /*002e*/ 	.short	0x0101


	//----- nvinfo : EIATTR_INT_WARP_WIDE_INSTR_OFFSETS
	.align		4
        /*0030*/ 	.byte	0x04, 0x31
        /*0032*/ 	.short	(.L_261 - .L_260)


	//   ....[0]....
.L_260:
        /*0034*/ 	.word	0x00000a10


	//----- nvinfo : EIATTR_COOP_GROUP_MASK_REGIDS
	.align		4
.L_261:
        /*0038*/ 	.byte	0x04, 0x29
        /*003a*/ 	.short	(.L_263 - .L_262)


	//   ....[0]....
.L_262:
        /*003c*/ 	.word	0xffffffff


	//   ....[1]....
        /*0040*/ 	.word	0xffffffff


	//   ....[2]....
        /*0044*/ 	.word	0xffffffff


	//   ....[3]....
        /*0048*/ 	.word	0xffffffff


	//   ....[4]....
        /*004c*/ 	.word	0xffffffff


	//   ....[5]....
        /*0050*/ 	.word	0xffffffff


	//   ....[6]....
        /*0054*/ 	.word	0xffffffff


	//   ....[7]....
        /*0058*/ 	.word	0xffffffff


	//   ....[8]....
        /*005c*/ 	.word	0xffffffff


	//   ....[9]....
        /*0060*/ 	.word	0xffffffff


	//   ....[10]....
        /*0064*/ 	.word	0xffffffff


	//   ....[11]....
        /*0068*/ 	.word	0xffffffff


	//   ....[12]....
        /*006c*/ 	.word	0xffffffff


	//   ....[13]....
        /*0070*/ 	.word	0xffffffff


	//   ....[14]....
        /*0074*/ 	.word	0xffffffff


	//   ....[15]....
        /*0078*/ 	.word	0xffffffff


	//   ....[16]....
        /*007c*/ 	.word	0xffffffff


	//   ....[17]....
        /*0080*/ 	.word	0xffffffff


	//   ....[18]....
        /*0084*/ 	.word	0xffffffff


	//   ....[19]....
        /*0088*/ 	.word	0xffffffff


	//   ....[20]....
        /*008c*/ 	.word	0xffffffff


	//   ....[21]....
        /*0090*/ 	.word	0x0500000f


	//   ....[22]....
        /*0094*/ 	.word	0x0500000f


	//   ....[23]....
        /*0098*/ 	.word	0x0500000f


	//   ....[24]....
        /*009c*/ 	.word	0x0500000f


	//   ....[25]....
        /*00a0*/ 	.word	0x0500000f


	//   ....[26]....
        /*00a4*/ 	.word	0x0500000f


	//   ....[27]....
        /*00a8*/ 	.word	0x0500000f


	//   ....[28]....
        /*00ac*/ 	.word	0x0500000f


	//   ....[29]....
        /*00b0*/ 	.word	0x0500000f


	//   ....[30]....
        /*00b4*/ 	.word	0x0500000f


	//----- nvinfo : EIATTR_COOP_GROUP_INSTR_OFFSETS
	.align		4
.L_263:
        /*00b8*/ 	.byte	0x04, 0x28
        /*00ba*/ 	.short	(.L_265 - .L_264)


	//   ....[0]....
.L_264:
        /*00bc*/ 	.word	0x00002190


	//   ....[1]....
        /*00c0*/ 	.word	0x000021b0


	//   ....[2]....
        /*00c4*/ 	.word	0x000021d0


	//   ....[3]....
        /*00c8*/ 	.word	0x000021f0


	//   ....[4]....
        /*00cc*/ 	.word	0x00002210


	//   ....[5]....
        /*00d0*/ 	.word	0x00004f60


	//   ....[6]....
        /*00d4*/ 	.word	0x00005220


	//   ....[7]....
        /*00d8*/ 	.word	0x00005240


	//   ....[8]....
        /*00dc*/ 	.word	0x00005260


	//   ....[9]....
        /*00e0*/ 	.word	0x00005280


	//   ....[10]....
        /*00e4*/ 	.word	0x00005370


	//   ....[11]....
        /*00e8*/ 	.word	0x000053a0


	//   ....[12]....
        /*00ec*/ 	.word	0x000053e0


	//   ....[13]....
        /*00f0*/ 	.word	0x000068a0


	//   ....[14]....
        /*00f4*/ 	.word	0x00006900


	//   ....[15]....
        /*00f8*/ 	.word	0x00006930


	//   ....[16]....
        /*00fc*/ 	.word	0x00006970


	//   ....[17]....
        /*0100*/ 	.word	0x000069e0


	//   ....[18]....
        /*0104*/ 	.word	0x00006a50


	//   ....[19]....
        /*0108*/ 	.word	0x00006a70


	//   ....[20]....
        /*010c*/ 	.word	0x00006a90


	//   ....[21]....
        /*0110*/ 	.word	0x0000a320


	//   ....[22]....
        /*0114*/ 	.word	0x0000a380


	//   ....[23]....
        /*0118*/ 	.word	0x0000a3e0


	//   ....[24]....
        /*011c*/ 	.word	0x0000a440


	//   ....[25]....
        /*0120*/ 	.word	0x0000a4a0


	//   ....[26]....
        /*0124*/ 	.word	0x0000a520


	//   ....[27]....
        /*0128*/ 	.word	0x0000a5c0


	//   ....[28]....
        /*012c*/ 	.word	0x0000a640


	//   ....[29]....
        /*0130*/ 	.word	0x0000a6a0


	//   ....[30]....
        /*0134*/ 	.word	0x0000a700


	//----- nvinfo : EIATTR_VRC_CTA_INIT_COUNT
	.align		4
.L_265:
        /*0138*/ 	.byte	0x02, 0x4a
	.zero		1
	.zero		1


	//----- nvinfo : EIATTR_SYSCALL_OFFSETS
	.align		4
        /*013c*/ 	.byte	0x04, 0x46
        /*013e*/ 	.short	(.L_267 - .L_266)


	//   ....[0]....
.L_266:
        /*0140*/ 	.word	0x00001560


	//----- nvinfo : EIATTR_EXIT_INSTR_OFFSETS
	.align		4
.L_267:
        /*0144*/ 	.byte	0x04, 0x1c
        /*0146*/ 	.short	(.L_269 - .L_268)


	//   ....[0]....
.L_268:
        /*0148*/ 	.word	0x000000d0


	//   ....[1]....
        /*014c*/ 	.word	0x00009e60


	//   ....[2]....
        /*0150*/ 	.word	0x0000a210


	//   ....[3]....
        /*0154*/ 	.word	0x0000a2d0


	//----- nvinfo : EIATTR_CRS_STACK_SIZE
	.align		4
.L_269:
        /*0158*/ 	.byte	0x04, 0x1e
        /*015a*/ 	.short	(.L_271 - .L_270)
.L_270:
        /*015c*/ 	.word	0x00000000


	//----- nvinfo : EIATTR_CBANK_PARAM_SIZE
	.align		4
.L_271:
        /*0160*/ 	.byte	0x03, 0x19
        /*0162*/ 	.short	0x0128


	//----- nvinfo : EIATTR_PARAM_CBANK
	.align		4
        /*0164*/ 	.byte	0x04, 0x0a
        /*0166*/ 	.short	(.L_273 - .L_272)
	.align		4
.L_272:
        /*0168*/ 	.word	index@(.nv.constant0._ZN4mmha33masked_multihead_attention_kernelItLi128ELi128ELi2ELi16ELi128ELb1ELb0EEEv26Multihead_attention_paramsIT_XT5_EE)
        /*016c*/ 	.short	0x0380
        /*016e*/ 	.short	0x0128


	//----- nvinfo : EIATTR_SW_WAR
	.align		4
.L_273:
        /*0170*/ 	.byte	0x04, 0x36
        /*0172*/ 	.short	(.L_275 - .L_274)
.L_274:
        /*0174*/ 	.word	0x00000008
.L_275:


//--------------------- .nv.info._ZN4mmha33masked_multihead_attention_kernelItLi128ELi128ELi4ELi16ELi64ELb1ELb0EEEv26Multihead_attention_paramsIT_XT5_EE --------------------------
	.section	.nv.info._ZN4mmha33masked_multihead_attention_kernelItLi128ELi128ELi4ELi16ELi64ELb1ELb0EEEv26Multihead_attention_paramsIT_XT5_EE,"",@"SHT_CUDA_INFO"
	.sectionflags	@""
	.align	4


	//----- nvinfo : EIATTR_CUDA_API_VERSION
	.align		4
        /*0000*/ 	.byte	0x04, 0x37
        /*0002*/ 	.short	(.L_277 - .L_276)
.L_276:
        /*0004*/ 	.word	0x00000082


	//----- nvinfo : EIATTR_KPARAM_INFO
	.align		4
.L_277:
        /*0008*/ 	.byte	0x04, 0x17
        /*000a*/ 	.short	(.L_279 - .L_278)
.L_278:
        /*000c*/ 	.word	0x00000000
        /*0010*/ 	.short	0x0000
        /*0012*/ 	.short	0x0000
        /*0014*/ 	.byte	0x00, 0xf0, 0xa1, 0x04


	//----- nvinfo : EIATTR_SPARSE_MMA_MASK
	.align		4
.L_279:
        /*0018*/ 	.byte	0x03, 0x50
        /*001a*/ 	.short	0x0000


	//----- nvinfo : EIATTR_MAXREG_COUNT
	.align		4
        /*001c*/ 	.byte	0x03, 0x1b
        /*001e*/ 	.short	0x00ff


	//----- nvinfo : EIATTR_NUM_BARRIERS
	.align		4
        /*0020*/ 	.byte	0x02, 0x4c
        /*0022*/ 	.byte	0x01
	.zero		1


	//----- nvinfo : EIATTR_EXTERNS
	.align		4
        /*0024*/ 	.byte	0x04, 0x0f
        /*0026*/ 	.short	(.L_281 - .L_280)


	//   ....[0]....
	.align		4
.L_280:
        /*0028*/ 	.word	index@(__assertfail)


	//----- nvinfo : EIATTR_MERCURY_ISA_VERSION
	.align		4
.L_281:
        /*002c*/ 	.byte	0x03, 0x5f
        /*002e*/ 	.short	0x0101


	//----- nvinfo : EIATTR_INT_WARP_WIDE_INSTR_OFFSETS
	.align		4
        /*0030*/ 	.byte	0x04, 0x31
        /*0032*/ 	.short	(.L_283 - .L_282)


	//   ....[0]....
.L_282:
        /*0034*/ 	.word	0x00000a00


	//----- nvinfo : EIATTR_COOP_GROUP_MASK_REGIDS
	.align		4
.L_283:
        /*0038*/ 	.byte	0x04, 0x29
        /*003a*/ 	.short	(.L_285 - .L_284)


	//   ....[0]....
.L_284:
        /*003c*/ 	.word	0xffffffff


	//   ....[1]....
        /*0040*/ 	.word	0xffffffff


	//   ....[2]....
        /*0044*/ 	.word	0xffffffff


	//   ....[3]....
        /*0048*/ 	.word	0xffffffff


	//   ....[4]....
        /*004c*/ 	.word	0xffffffff


	//   ....[5]....
        /*0050*/ 	.word	0xffffffff


	//   ....[6]....
        /*0054*/ 	.word	0xffffffff


	//   ....[7]....
        /*0058*/ 	.word	0xffffffff


	//   ....[8]....
        /*005c*/ 	.word	0xffffffff


	//   ....[9]....
        /*0060*/ 	.word	0xffffffff


	//   ....[10]....
        /*0064*/ 	.word	0xffffffff


	//   ....[11]....
        /*0068*/ 	.word	0xffffffff


	//   ....[12]....
        /*006c*/ 	.word	0xffffffff


	//   ....[13]....
        /*0070*/ 	.word	0xffffffff


	//   ....[14]....
        /*0074*/ 	.word	0xffffffff


	//   ....[15]....
        /*0078*/ 	.word	0xffffffff


	//   ....[16]....
        /*007c*/ 	.word	0xffffffff


	//   ....[17]....
        /*0080*/ 	.word	0xffffffff


	//   ....[18]....
        /*0084*/ 	.word	0xffffffff


	//   ....[19]....
        /*0088*/ 	.word	0x0500000f


	//   ....[20]....
        /*008c*/ 	.word	0x0500000f


	//   ....[21]....
        /*0090*/ 	.word	0x0500000f


	//   ....[22]....
        /*0094*/ 	.word	0x0500000f


	//   ....[23]....
        /*0098*/ 	.word	0x0500000f


	//   ....[24]....
        /*009c*/ 	.word	0x0500000f


	//   ....[25]....
        /*00a0*/ 	.word	0x0500000f


	//   ....[26]....
        /*00a4*/ 	.word	0x0500000f


	//   ....[27]....
        /*00a8*/ 	.word	0x0500000f


	//   ....[28]....
        /*00ac*/ 	.word	0x0500000f


	//----- nvinfo : EIATTR_COOP_GROUP_INSTR_OFFSETS
	.align		4
.L_285:
        /*00b0*/ 	.byte	0x04, 0x28
        /*00b2*/ 	.short	(.L_287 - .L_286)


	//   ....[0]....
.L_286:
        /*00b4*/ 	.word	0x00002180


	//   ....[1]....
        /*00b8*/ 	.word	0x000021a0


	//   ....[2]....
        /*00bc*/ 	.word	0x000021c0


	//   ....[3]....
        /*00c0*/ 	.word	0x000021e0


	//   ....[4]....
        /*00c4*/ 	.word	0x00002200


	//   ....[5]....
        /*00c8*/ 	.word	0x00004b70


	//   ....[6]....
        /*00cc*/ 	.word	0x00004b90


	//   ....[7]....
        /*00d0*/ 	.word	0x00004e50


	//   ....[8]....
        /*00d4*/ 	.word	0x00004e70


	//   ....[9]....
        /*00d8*/ 	.word	0x00004e90


	//   ....[10]....
        /*00dc*/ 	.word	0x00004fa0


	//   ....[11]....
        /*00e0*/ 	.word	0x00004fd0


	//   ....[12]....
        /*00e4*/ 	.word	0x00006490


	//   ....[13]....
        /*00e8*/ 	.word	0x000064f0


	//   ....[14]....
        /*00ec*/ 	.word	0x00006510


	//   ....[15]....
        /*00f0*/ 	.word	0x00006540


	//   ....[16]....
        /*00f4*/ 	.word	0x00006580


	//   ....[17]....
        /*00f8*/ 	.word	0x00006640


	//   ....[18]....
        /*00fc*/ 	.word	0x00006660


	//   ....[19]....
        /*0100*/ 	.word	0x00009cd0


	//   ....[20]....
        /*0104*/ 	.word	0x00009d30


	//   ....[21]....
        /*0108*/ 	.word	0x00009d90


	//   ....[22]....
        /*010c*/ 	.word	0x00009df0


	//   ....[23]....
        /*0110*/ 	.word	0x00009e50


	//   ....[24]....
        /*0114*/ 	.word	0x00009ed0


	//   ....[25]....
        /*0118*/ 	.word	0x00009f50


	//   ....[26]....
        /*011c*/ 	.word	0x00009fe0


	//   ....[27]....
        /*0120*/ 	.word	0x0000a060


	//   ....[28]....
        /*0124*/ 	.word	0x0000a0c0


	//----- nvinfo : EIATTR_VRC_CTA_INIT_COUNT
	.align		4
.L_287:
        /*0128*/ 	.byte	0x02, 0x4a
	.zero		1
	.zero		1


	//----- nvinfo : EIATTR_SYSCALL_OFFSETS
	.align		4
        /*012c*/ 	.byte	0x04, 0x46
        /*012e*/ 	.short	(.L_289 - .L_288)


	//   ....[0]....
.L_288:
        /*0130*/ 	.word	0x00001560


	//----- nvinfo : EIATTR_EXIT_INSTR_OFFSETS
	.align		4
.L_289:
        /*0134*/ 	.byte	0x04, 0x1c
        /*0136*/ 	.short	(.L_291 - .L_290)


	//   ....[0]....
.L_290:
        /*0138*/ 	.word	0x000000d0


	//   ....[1]....
        /*013c*/ 	.word	0x00009810


	//   ....[2]....
        /*0140*/ 	.word	0x00009bc0


	//   ....[3]....
        /*0144*/ 	.word	0x00009c80


	//----- nvinfo : EIATTR_CRS_STACK_SIZE
	.align		4
.L_291:
        /*0148*/ 	.byte	0x04, 0x1e
        /*014a*/ 	.short	(.L_293 - .L_292)
.L_292:
        /*014c*/ 	.word	0x00000000


	//----- nvinfo : EIATTR_CBANK_PARAM_SIZE
	.align		4
.L_293:
        /*0150*/ 	.byte	0x03, 0x19
        /*0152*/ 	.short	0x0128


	//----- nvinfo : EIATTR_PARAM_CBANK
	.align		4
        /*0154*/ 	.byte	0x04, 0x0a
        /*0156*/ 	.short	(.L_295 - .L_294)
	.align		4
.L_294:
        /*0158*/ 	.word	index@(.nv.constant0._ZN4mmha33masked_multihead_attention_kernelItLi128ELi128ELi4ELi16ELi64ELb1ELb0EEEv26Multihead_attention_paramsIT_XT5_EE)
        /*015c*/ 	.short	0x0380
        /*015e*/ 	.short	0x0128


	//----- nvinfo : EIATTR_SW_WAR
	.align		4
.L_295:
        /*0160*/ 	.byte	0x04, 0x36
        /*0162*/ 	.short	(.L_297 - .L_296)
.L_296:
        /*0164*/ 	.word	0x00000008
.L_297:


//--------------------- .nv.info._ZN4mmha33masked_multihead_attention_kernelIfLi128ELi128ELi1ELi32ELi256ELb1ELb1EEEv26Multihead_attention_paramsIT_XT5_EE --------------------------
	.section	.nv.info._ZN4mmha33masked_multihead_attention_kernelIfLi128ELi128ELi1ELi32ELi256ELb1ELb1EEEv26Multihead_attention_paramsIT_XT5_EE,"",@"SHT_CUDA_INFO"
	.sectionflags	@""
	.align	4


	//----- nvinfo : EIATTR_CUDA_API_VERSION
	.align		4
        /*0000*/ 	.byte	0x04, 0x37
        /*0002*/ 	.short	(.L_299 - .L_298)
.L_298:
        /*0004*/ 	.word	0x00000082


	//----- nvinfo : EIATTR_KPARAM_INFO
	.align		4
.L_299:
        /*0008*/ 	.byte	0x04, 0x17
        /*000a*/ 	.short	(.L_301 - .L_300)
.L_300:
        /*000c*/ 	.word	0x00000000
        /*0010*/ 	.short	0x0000
        /*0012*/ 	.short	0x0000
        /*0014*/ 	.byte	0x00, 0xf0, 0xa1, 0x04


	//----- nvinfo : EIATTR_SPARSE_MMA_MASK
	.align		4
.L_301:
        /*0018*/ 	.byte	0x03, 0x50
        /*001a*/ 	.short	0x0000


	//----- nvinfo : EIATTR_MAXREG_COUNT
	.align		4
        /*001c*/ 	.byte	0x03, 0x1b
        /*001e*/ 	.short	0x00ff


	//----- nvinfo : EIATTR_NUM_BARRIERS
	.align		4
        /*0020*/ 	.byte	0x02, 0x4c
        /*0022*/ 	.byte	0x01
	.zero		1


	//----- nvinfo : EIATTR_EXTERNS
	.align		4
        /*0024*/ 	.byte	0x04, 0x0f
        /*0026*/ 	.short	(.L_303 - .L_302)


	//   ....[0]....
	.align		4
.L_302:
        /*0028*/ 	.word	index@(__assertfail)


	//----- nvinfo : EIATTR_ANNOTATIONS
	.align		4
.L_303:
        /*002c*/ 	.byte	0x04, 0x55
        /*002e*/ 	.short	(.L_305 - .L_304)


	//   ....[0]....
.L_304:
        /*0030*/ 	.word	0x00000001
        /*0034*/ 	.byte	0x10, 0x06, 0x00, 0x00, 0x01, 0x00, 0x00, 0x00, 0x30, 0x1e, 0x00, 0x00, 0x01, 0x00, 0x00, 0x00
        /* <DEDUP_REMOVED lines=107> */
        /*06f4*/ 	.byte	0x60, 0x1e, 0x01, 0x00, 0x01, 0x00, 0x00, 0x00, 0xe0, 0x68, 0x01, 0x00


	//----- nvinfo : EIATTR_MERCURY_ISA_VERSION
	.align		4
.L_305:
        /*0700*/ 	.byte	0x03, 0x5f
        /*0702*/ 	.short	0x0101


	//----- nvinfo : EIATTR_INT_WARP_WIDE_INSTR_OFFSETS
	.align		4
        /*0704*/ 	.byte	0x04, 0x31
        /*0706*/ 	.short	(.L_307 - .L_306)


	//   ....[0]....
.L_306:
        /*0708*/ 	.word	0x00000970


	//----- nvinfo : EIATTR_COOP_GROUP_MASK_REGIDS
	.align		4
.L_307:
        /*070c*/ 	.byte	0x04, 0x29
        /*070e*/ 	.short	(.L_309 - .L_308)


	//   ....[0]....
.L_308:
        /*0710*/ 	.word	0xffffffff


	//   ....[1]....
        /*0714*/ 	.word	0xffffffff


	//   ....[2]....
        /*0718*/ 	.word	0xffffffff


	//   ....[3]....
        /*071c*/ 	.word	0xffffffff


	//   ....[4]....
        /*0720*/ 	.word	0xffffffff


	//   ....[5]....
        /*0724*/ 	.word	0xffffffff


	//   ....[6]....
        /*0728*/ 	.word	0xffffffff


	//   ....[7]....
        /*072c*/ 	.word	0xffffffff


	//   ....[8]....
        /*0730*/ 	.word	0xffffffff


	//   ....[9]....
        /*0734*/ 	.word	0xffffffff


	//   ....[10]....
        /*0738*/ 	.word	0xffffffff


	//   ....[11]....
        /*073c*/ 	.word	0xffffffff


	//   ....[12]....
        /*0740*/ 	.word	0xffffffff


	//   ....[13]....
        /*0744*/ 	.word	0xffffffff


	//   ....[14]....
        /*0748*/ 	.word	0xffffffff


	//   ....[15]....
        /*074c*/ 	.word	0xffffffff


	//   ....[16]....
        /*0750*/ 	.word	0xffffffff


	//   ....[17]....
        /*0754*/ 	.word	0xffffffff


	//   ....[18]....
        /*0758*/ 	.word	0xffffffff


	//   ....[19]....
        /*075c*/ 	.word	0xffffffff


	//   ....[20]....
        /*0760*/ 	.word	0xffffffff


	//   ....[21]....
        /*0764*/ 	.word	0xffffffff


	//   ....[22]....
        /*0768*/ 	.word	0xffffffff


	//   ....[23]....
        /*076c*/ 	.word	0x0500000f


	//   ....[24]....
        /*0770*/ 	.word	0x0500000f


	//   ....[25]....
        /*0774*/ 	.word	0x0500000f


	//   ....[26]....
        /*0778*/ 	.word	0x0500000f


	//   ....[27]....
        /*077c*/ 	.word	0x0500000f


	//----- nvinfo : EIATTR_COOP_GROUP_INSTR_OFFSETS
	.align		4
.L_309:
        /*0780*/ 	.byte	0x04, 0x28
        /*0782*/ 	.short	(.L_311 - .L_310)


	//   ....[0]....
.L_310:
        /*0784*/ 	.word	0x00002020


	//   ....[1]....
        /*0788*/ 	.word	0x00002040


	//   ....[2]....
        /*078c*/ 	.word	0x00002060


	//   ....[3]....
        /*0790*/ 	.word	0x00002080


	//   ....[4]....
        /*0794*/ 	.word	0x000020a0


	//   ....[5]....
        /*0798*/ 	.word	0x00011ed0


	//   ....[6]....
        /*079c*/ 	.word	0x00011ef0


	//   ....[7]....
        /*07a0*/ 	.word	0x00011f10


	//   ....[8]....
        /*07a4*/ 	.word	0x00011f50


	//   ....[9]....
        /*07a8*/ 	.word	0x00011f80


	//   ....[10]....
        /*07ac*/ 	.word	0x00012020


	//   ....[11]....
        /*07b0*/ 	.word	0x00012040


	//   ....[12]....
        /*07b4*/ 	.word	0x00012080


	//   ....[13]....
        /*07b8*/ 	.word	0x00012100


	//   ....[14]....
        /*07bc*/ 	.word	0x000135b0


	//   ....[15]....
        /*07c0*/ 	.word	0x00013660


	//   ....[16]....
        /*07c4*/ 	.word	0x00013680


	//   ....[17]....
        /*07c8*/ 	.word	0x000136a0


	//   ....[18]....
        /*07cc*/ 	.word	0x000136c0


	//   ....[19]....
        /*07d0*/ 	.word	0x00013720


	//   ....[20]....
        /*07d4*/ 	.word	0x00013740


	//   ....[21]....
        /*07d8*/ 	.word	0x00013760


	//   ....[22]....
        /*07dc*/ 	.word	0x00013780


	//   ....[23]....
        /*07e0*/ 	.word	0x00016fd0


	//   ....[24]....
        /*07e4*/ 	.word	0x00017030


	//   ....[25]....
        /*07e8*/ 	.word	0x00017090


	//   ....[26]....
        /*07ec*/ 	.word	0x000170f0


	//   ....[27]....
        /*07f0*/ 	.word	0x00017150


	//----- nvinfo : EIATTR_VRC_CTA_INIT_COUNT
	.align		4
.L_311:
        /*07f4*/ 	.byte	0x02, 0x4a
	.zero		1
	.zero		1


	//----- nvinfo : EIATTR_SYSCALL_OFFSETS
	.align		4
        /*07f8*/ 	.byte	0x04, 0x46
        /*07fa*/ 	.short	(.L_313 - .L_312)


	//   ....[0]....
.L_312:
        /*07fc*/ 	.word	0x000014c0


	//----- nvinfo : EIATTR_EXIT_INSTR_OFFSETS
	.align		4
.L_313:
        /*0800*/ 	.byte	0x04, 0x1c
        /*0802*/ 	.short	(.L_315 - .L_314)


	//   ....[0]....
.L_314:
        /*0804*/ 	.word	0x000000c0


	//   ....[1]....
        /*0808*/ 	.word	0x00016cd0


	//   ....[2]....
        /*080c*/ 	.word	0x00016f30


	//   ....[3]....
        /*0810*/ 	.word	0x00016f80


	//----- nvinfo : EIATTR_CRS_STACK_SIZE
	.align		4
.L_315:
        /*0814*/ 	.byte	0x04, 0x1e
        /*0816*/ 	.short	(.L_317 - .L_316)
.L_316:
        /*0818*/ 	.word	0x00000000


	//----- nvinfo : EIATTR_CBANK_PARAM_SIZE
	.align		4
.L_317:
        /*081c*/ 	.byte	0x03, 0x19
        /*081e*/ 	.short	0x0128


	//----- nvinfo : EIATTR_PARAM_CBANK
	.align		4
        /*0820*/ 	.byte	0x04, 0x0a
        /*0822*/ 	.short	(.L_319 - .L_318)
	.align		4
.L_318:
        /*0824*/ 	.word	index@(.nv.constant0._ZN4mmha33masked_multihead_attention_kernelIfLi128ELi128ELi1ELi32ELi256ELb1ELb1EEEv26Multihead_attention_paramsIT_XT5_EE)
        /*0828*/ 	.short	0x0380
        /*082a*/ 	.short	0x0128


	//----- nvinfo : EIATTR_SW_WAR
	.align		4
.L_319:
        /*082c*/ 	.byte	0x04, 0x36
        /*082e*/ 	.short	(.L_321 - .L_320)
.L_320:
        /*0830*/ 	.word	0x00000008
.L_321:


//--------------------- .nv.info._ZN4mmha33masked_multihead_attention_kernelIfLi128ELi128ELi2ELi32ELi128ELb1ELb1EEEv26Multihead_attention_paramsIT_XT5_EE --------------------------
	.section	.nv.info._ZN4mmha33masked_multihead_attention_kernelIfLi128ELi128ELi2ELi32ELi128ELb1ELb1EEEv26Multihead_attention_paramsIT_XT5_EE,"",@"SHT_CUDA_INFO"
	.sectionflags	@""
	.align	4


	//----- nvinfo : EIATTR_CUDA_API_VERSION
	.align		4
        /*0000*/ 	.byte	0x04, 0x37
        /*0002*/ 	.short	(.L_323 - .L_322)
.L_322:
        /*0004*/ 	.word	0x00000082


	//----- nvinfo : EIATTR_KPARAM_INFO
	.align		4
.L_323:
        /*0008*/ 	.byte	0x04, 0x17
        /*000a*/ 	.short	(.L_325 - .L_324)
.L_324:
        /*000c*/ 	.word	0x00000000
        /*0010*/ 	.short	0x0000
        /*0012*/ 	.short	0x0000
        /*0014*/ 	.byte	0x00, 0xf0, 0xa1, 0x04


	//----- nvinfo : EIATTR_SPARSE_MMA_MASK
	.align		4
.L_325:
        /*0018*/ 	.byte	0x03, 0x50
        /*001a*/ 	.short	0x0000


	//----- nvinfo : EIATTR_MAXREG_COUNT
	.align		4
        /*001c*/ 	.byte	0x03, 0x1b
        /*001e*/ 	.short	0x00ff


	//----- nvinfo : EIATTR_NUM_BARRIERS
	.align		4
        /*0020*/ 	.byte	0x02, 0x4c
        /*0022*/ 	.byte	0x01
	.zero		1


	//----- nvinfo : EIATTR_EXTERNS
	.align		4
        /*0024*/ 	.byte	0x04, 0x0f
        /*0026*/ 	.short	(.L_327 - .L_326)


	//   ....[0]....
	.align		4
.L_326:
        /*0028*/ 	.word	index@(__assertfail)


	//----- nvinfo : EIATTR_MERCURY_ISA_VERSION
	.align		4
.L_327:
        /*002c*/ 	.byte	0x03, 0x5f
        /*002e*/ 	.short	0x0101


	//----- nvinfo : EIATTR_COOP_GROUP_MASK_REGIDS
	.align		4
        /*0030*/ 	.byte	0x04, 0x29
        /*0032*/ 	.short	(.L_329 - .L_328)


	//   ....[0]....
.L_328:
        /*0034*/ 	.word	0xffffffff


	//   ....[1]....
        /*0038*/ 	.word	0xffffffff


	//   ....[2]....
        /*003c*/ 	.word	0xffffffff


	//   ....[3]....
        /*0040*/ 	.word	0xffffffff


	//   ....[4]....
        /*0044*/ 	.word	0xffffffff


	//   ....[5]....
        /*0048*/ 	.word	0xffffffff


	//   ....[6]....
        /*004c*/ 	.word	0xffffffff


	//   ....[7]....
        /*0050*/ 	.word	0xffffffff


	//   ....[8]....
        /*0054*/ 	.word	0xffffffff


	//   ....[9]....
        /*0058*/ 	.word	0xffffffff


	//   ....[10]....
        /*005c*/ 	.word	0xffffffff


	//   ....[11]....
        /*0060*/ 	.word	0xffffffff


	//   ....[12]....
        /*0064*/ 	.word	0xffffffff


	//   ....[13]....
        /*0068*/ 	.word	0xffffffff


	//   ....[14]....
        /*006c*/ 	.word	0xffffffff


	//   ....[15]....
        /*0070*/ 	.word	0xffffffff


	//   ....[16]....
        /*0074*/ 	.word	0xffffffff


	//   ....[17]....
        /*0078*/ 	.word	0xffffffff


	//   ....[18]....
        /*007c*/ 	.word	0xffffffff


	//   ....[19]....
        /*0080*/ 	.word	0xffffffff


	//   ....[20]....
        /*0084*/ 	.word	0xffffffff


	//   ....[21]....
        /*0088*/ 	.word	0x0500000f


	//   ....[22]....
        /*008c*/ 	.word	0x0500000f


	//   ....[23]....
        /*0090*/ 	.word	0x0500000f


	//   ....[24]....
        /*0094*/ 	.word	0x0500000f


	//   ....[25]....
        /*0098*/ 	.word	0x0500000f


	//   ....[26]....
        /*009c*/ 	.word	0x0500000f


	//   ....[27]....
        /*00a0*/ 	.word	0x0500000f


	//   ....[28]....
        /*00a4*/ 	.word	0x0500000f


	//   ....[29]....
        /*00a8*/ 	.word	0x0500000f


	//   ....[30]....
        /*00ac*/ 	.word	0x0500000f


	//----- nvinfo : EIATTR_COOP_GROUP_INSTR_OFFSETS
	.align		4
.L_329:
        /*00b0*/ 	.byte	0x04, 0x28
        /*00b2*/ 	.short	(.L_331 - .L_330)


	//   ....[0]....
.L_330:
        /*00b4*/ 	.word	0x00001e00


	//   ....[1]....
        /*00b8*/ 	.word	0x00001e20


	//   ....[2]....
        /*00bc*/ 	.word	0x00001e40


	//   ....[3]....
        /*00c0*/ 	.word	0x00001e60


	//   ....[4]....
        /*00c4*/ 	.word	0x00001e80


	//   ....[5]....
        /*00c8*/ 	.word	0x00009a70


	//   ....[6]....
        /*00cc*/ 	.word	0x00009da0


	//   ....[7]....
        /*00d0*/ 	.word	0x00009dc0


	//   ....[8]....
        /*00d4*/ 	.word	0x00009de0


	//   ....[9]....
        /*00d8*/ 	.word	0x00009e00


	//   ....[10]....
        /*00dc*/ 	.word	0x00009f00


	//   ....[11]....
        /*00e0*/ 	.word	0x00009f20


	//   ....[12]....
        /*00e4*/ 	.word	0x00009f50


	//   ....[13]....
        /*00e8*/ 	.word	0x0000b3e0


	//   ....[14]....
        /*00ec*/ 	.word	0x0000b460


	//   ....[15]....
        /*00f0*/ 	.word	0x0000b480


	//   ....[16]....
        /*00f4*/ 	.word	0x0000b4a0


	//   ....[17]....
        /*00f8*/ 	.word	0x0000b4c0


	//   ....[18]....
        /*00fc*/ 	.word	0x0000b520


	//   ....[19]....
        /*0100*/ 	.word	0x0000b540


	//   ....[20]....
        /*0104*/ 	.word	0x0000b570


	//   ....[21]....
        /*0108*/ 	.word	0x0000e9e0


	//   ....[22]....
        /*010c*/ 	.word	0x0000ea40


	//   ....[23]....
        /*0110*/ 	.word	0x0000eaa0


	//   ....[24]....
        /*0114*/ 	.word	0x0000eb00


	//   ....[25]....
        /*0118*/ 	.word	0x0000eb60


	//   ....[26]....
        /*011c*/ 	.word	0x0000ebe0


	//   ....[27]....
        /*0120*/ 	.word	0x0000ec80


	//   ....[28]....
        /*0124*/ 	.word	0x0000ed00


	//   ....[29]....
        /*0128*/ 	.word	0x0000ed60


	//   ....[30]....
        /*012c*/ 	.word	0x0000edc0


	//----- nvinfo : EIATTR_VRC_CTA_INIT_COUNT
	.align		4
.L_331:
        /*0130*/ 	.byte	0x02, 0x4a
	.zero		1
	.zero		1


	//----- nvinfo : EIATTR_SYSCALL_OFFSETS
	.align		4
        /*0134*/ 	.byte	0x04, 0x46
        /*0136*/ 	.short	(.L_333 - .L_332)


	//   ....[0]....
.L_332:
        /*0138*/ 	.word	0x000012e0


	//----- nvinfo : EIATTR_EXIT_INSTR_OFFSETS
	.align		4
.L_333:
        /*013c*/ 	.byte	0x04, 0x1c
        /*013e*/ 	.short	(.L_335 - .L_334)


	//   ....[0]....
.L_334:
        /*0140*/ 	.word	0x000000b0


	//   ....[1]....
        /*0144*/ 	.word	0x0000e6e0


	//   ....[2]....
        /*0148*/ 	.word	0x0000e940


	//   ....[3]....
        /*014c*/ 	.word	0x0000e990


	//----- nvinfo : EIATTR_CRS_STACK_SIZE
	.align		4
.L_335:
        /*0150*/ 	.byte	0x04, 0x1e
        /*0152*/ 	.short	(.L_337 - .L_336)
.L_336:
        /*0154*/ 	.word	0x00000000


	//----- nvinfo : EIATTR_CBANK_PARAM_SIZE
	.align		4
.L_337:
        /*0158*/ 	.byte	0x03, 0x19
        /*015a*/ 	.short	0x0128


	//----- nvinfo : EIATTR_PARAM_CBANK
	.align		4
        /*015c*/ 	.byte	0x04, 0x0a
        /*015e*/ 	.short	(.L_339 - .L_338)
	.align		4
.L_338:
        /*0160*/ 	.word	index@(.nv.constant0._ZN4mmha33masked_multihead_attention_kernelIfLi128ELi128ELi2ELi32ELi128ELb1ELb1EEEv26Multihead_attention_paramsIT_XT5_EE)
        /*0164*/ 	.short	0x0380
        /*0166*/ 	.short	0x0128


	//----- nvinfo : EIATTR_SW_WAR
	.align		4
.L_339:
        /*0168*/ 	.byte	0x04, 0x36
        /*016a*/ 	.short	(.L_341 - .L_340)
.L_340:
        /*016c*/ 	.word	0x00000008
.L_341:


//--------------------- .nv.info._ZN4mmha33masked_multihead_attention_kernelIfLi128ELi128ELi4ELi32ELi64ELb1ELb1EEEv26Multihead_attention_paramsIT_XT5_EE --------------------------
	.section	.nv.info._ZN4mmha33masked_multihead_attention_kernelIfLi128ELi128ELi4ELi32ELi64ELb1ELb1EEEv26Multihead_attention_paramsIT_XT5_EE,"",@"SHT_CUDA_INFO"
	.sectionflags	@""
	.align	4


	//----- nvinfo : EIATTR_CUDA_API_VERSION
	.align		4
        /*0000*/ 	.byte	0x04, 0x37
        /*0002*/ 	.short	(.L_343 - .L_342)
.L_342:
        /*0004*/ 	.word	0x00000082


	//----- nvinfo : EIATTR_KPARAM_INFO
	.align		4
.L_343:
        /*0008*/ 	.byte	0x04, 0x17
        /*000a*/ 	.short	(.L_345 - .L_344)
.L_344:
        /*000c*/ 	.word	0x00000000
        /*0010*/ 	.short	0x0000
        /*0012*/ 	.short	0x0000
        /*0014*/ 	.byte	0x00, 0xf0, 0xa1, 0x04


	//----- nvinfo : EIATTR_SPARSE_MMA_MASK
	.align		4
.L_345:
        /*0018*/ 	.byte	0x03, 0x50
        /*001a*/ 	.short	0x0000


	//----- nvinfo : EIATTR_MAXREG_COUNT
	.align		4
        /*001c*/ 	.byte	0x03, 0x1b
        /*001e*/ 	.short	0x00ff


	//----- nvinfo : EIATTR_NUM_BARRIERS
	.align		4
        /*0020*/ 	.byte	0x02, 0x4c
        /*0022*/ 	.byte	0x01
	.zero		1


	//----- nvinfo : EIATTR_EXTERNS
	.align		4
        /*0024*/ 	.byte	0x04, 0x0f
        /*0026*/ 	.short	(.L_347 - .L_346)


	//   ....[0]....
	.align		4
.L_346:
        /*0028*/ 	.word	index@(__assertfail)


	//----- nvinfo : EIATTR_MERCURY_ISA_VERSION
	.align		4
.L_347:
        /*002c*/ 	.byte	0x03, 0x5f
        /*002e*/ 	.short	0x0101


	//----- nvinfo : EIATTR_COOP_GROUP_MASK_REGIDS
	.align		4
        /*0030*/ 	.byte	0x04, 0x29
        /*0032*/ 	.short	(.L_349 - .L_348)


	//   ....[0]....
.L_348:
        /*0034*/ 	.word	0xffffffff


	//   ....[1]....
        /*0038*/ 	.word	0xffffffff


	//   ....[2]....
        /*003c*/ 	.word	0xffffffff


	//   ....[3]....
        /*0040*/ 	.word	0xffffffff


	//   ....[4]....
        /*0044*/ 	.word	0xffffffff


	//   ....[5]....
        /*0048*/ 	.word	0xffffffff


	//   ....[6]....
        /*004c*/ 	.word	0xffffffff


	//   ....[7]....
        /*0050*/ 	.word	0xffffffff


	//   ....[8]....
        /*0054*/ 	.word	0xffffffff


	//   ....[9]....
        /*0058*/ 	.word	0xffffffff


	//   ....[10]....
        /*005c*/ 	.word	0xffffffff


	//   ....[11]....
        /*0060*/ 	.word	0xffffffff


	//   ....[12]....
        /*0064*/ 	.word	0xffffffff


	//   ....[13]....
        /*0068*/ 	.word	0xffffffff


	//   ....[14]....
        /*006c*/ 	.word	0xffffffff


	//   ....[15]....
        /*0070*/ 	.word	0xffffffff


	//   ....[16]....
        /*0074*/ 	.word	0xffffffff


	//   ....[17]....
        /*0078*/ 	.word	0xffffffff


	//   ....[18]....
        /*007c*/ 	.word	0xffffffff


	//   ....[19]....
        /*0080*/ 	.word	0x0500000f


	//   ....[20]....
        /*0084*/ 	.word	0x0500000f


	//   ....[21]....
        /*0088*/ 	.word	0x0500000f


	//   ....[22]....
        /*008c*/ 	.word	0x0500000f


	//   ....[23]....
        /*0090*/ 	.word	0x0500000f


	//   ....[24]....
        /*0094*/ 	.word	0x0500000f


	//   ....[25]....
        /*0098*/ 	.word	0x0500000f


	//   ....[26]....
        /*009c*/ 	.word	0x0500000f


	//   ....[27]....
        /*00a0*/ 	.word	0x0500000f


	//   ....[28]....
        /*00a4*/ 	.word	0x0500000f


	//----- nvinfo : EIATTR_COOP_GROUP_INSTR_OFFSETS
	.align		4
.L_349:
        /*00a8*/ 	.byte	0x04, 0x28
        /*00aa*/ 	.short	(.L_351 - .L_350)


	//   ....[0]....
.L_350:
        /*00ac*/ 	.word	0x00001fb0


	//   ....[1]....
        /*00b0*/ 	.word	0x00001fd0


	//   ....[2]....
        /*00b4*/ 	.word	0x00001ff0


	//   ....[3]....
        /*00b8*/ 	.word	0x00002010


	//   ....[4]....
        /*00bc*/ 	.word	0x00002030


	//   ....[5]....
        /*00c0*/ 	.word	0x0000abb0


	//   ....[6]....
        /*00c4*/ 	.word	0x0000abd0


	//   ....[7]....
        /*00c8*/ 	.word	0x0000ae20


	//   ....[8]....
        /*00cc*/ 	.word	0x0000ae40


	//   ....[9]....
        /*00d0*/ 	.word	0x0000ae60


	//   ....[10]....
        /*00d4*/ 	.word	0x0000afc0


	//   ....[11]....
        /*00d8*/ 	.word	0x0000aff0


	//   ....[12]....
        /*00dc*/ 	.word	0x0000c4a0


	//   ....[13]....
        /*00e0*/ 	.word	0x0000c520


	//   ....[14]....
        /*00e4*/ 	.word	0x0000c540


	//   ....[15]....
        /*00e8*/ 	.word	0x0000c560


	//   ....[16]....
        /*00ec*/ 	.word	0x0000c580


	//   ....[17]....
        /*00f0*/ 	.word	0x0000c600


	//   ....[18]....
        /*00f4*/ 	.word	0x0000c620


	//   ....[19]....
        /*00f8*/ 	.word	0x0000fc60


	//   ....[20]....
        /*00fc*/ 	.word	0x0000fcc0


	//   ....[21]....
        /*0100*/ 	.word	0x0000fd20


	//   ....[22]....
        /*0104*/ 	.word	0x0000fd80


	//   ....[23]....
        /*0108*/ 	.word	0x0000fde0


	//   ....[24]....
        /*010c*/ 	.word	0x0000fe60


	//   ....[25]....
        /*0110*/ 	.word	0x0000fee0


	//   ....[26]....
        /*0114*/ 	.word	0x0000ff70


	//   ....[27]....
        /*0118*/ 	.word	0x0000fff0


	//   ....[28]....
        /*011c*/ 	.word	0x00010050


	//----- nvinfo : EIATTR_VRC_CTA_INIT_COUNT
	.align		4
.L_351:
        /*0120*/ 	.byte	0x02, 0x4a
	.zero		1
	.zero		1


	//----- nvinfo : EIATTR_SYSCALL_OFFSETS
	.align		4
        /*0124*/ 	.byte	0x04, 0x46
        /*0126*/ 	.short	(.L_353 - .L_352)


	//   ....[0]....
.L_352:
        /*0128*/ 	.word	0x00001480


	//----- nvinfo : EIATTR_EXIT_INSTR_OFFSETS
	.align		4
.L_353:
        /*012c*/ 	.byte	0x04, 0x1c
        /*012e*/ 	.short	(.L_355 - .L_354)


	//   ....[0]....
.L_354:
        /*0130*/ 	.word	0x000000c0


	//   ....[1]....
        /*0134*/ 	.word	0x0000f960


	//   ....[2]....
        /*0138*/ 	.word	0x0000fbc0


	//   ....[3]....
        /*013c*/ 	.word	0x0000fc10


	//----- nvinfo : EIATTR_CRS_STACK_SIZE
	.align		4
.L_355:
        /*0140*/ 	.byte	0x04, 0x1e
        /*0142*/ 	.short	(.L_357 - .L_356)
.L_356:
        /*0144*/ 	.word	0x00000000


	//----- nvinfo : EIATTR_CBANK_PARAM_SIZE
	.align		4
.L_357:
        /*0148*/ 	.byte	0x03, 0x19
        /*014a*/ 	.short	0x0128


	//----- nvinfo : EIATTR_PARAM_CBANK
	.align		4
        /*014c*/ 	.byte	0x04, 0x0a
        /*014e*/ 	.short	(.L_359 - .L_358)
	.align		4
.L_358:
        /*0150*/ 	.word	index@(.nv.constant0._ZN4mmha33masked_multihead_attention_kernelIfLi128ELi128ELi4ELi32ELi64ELb1ELb1EEEv26Multihead_attention_paramsIT_XT5_EE)
        /*0154*/ 	.short	0x0380
        /*0156*/ 	.short	0x0128


	//----- nvinfo : EIATTR_SW_WAR
	.align		4
.L_359:
        /*0158*/ 	.byte	0x04, 0x36
        /*015a*/ 	.short	(.L_361 - .L_360)
.L_360:
        /*015c*/ 	.word	0x00000008
.L_361:


//--------------------- .nv.info._ZN4mmha33masked_multihead_attention_kernelIfLi128ELi128ELi1ELi32ELi256ELb1ELb0EEEv26Multihead_attention_paramsIT_XT5_EE --------------------------
	.section	.nv.info._ZN4mmha33masked_multihead_attention_kernelIfLi128ELi128ELi1ELi32ELi256ELb1ELb0EEEv26Multihead_attention_paramsIT_XT5_EE,"",@"SHT_CUDA_INFO"
	.sectionflags	@""
	.align	4


	//----- nvinfo : EIATTR_CUDA_API_VERSION
	.align		4
        /*0000*/ 	.byte	0x04, 0x37
        /*0002*/ 	.short	(.L_363 - .L_362)
.L_362:
        /*0004*/ 	.word	0x00000082


	//----- nvinfo : EIATTR_KPARAM_INFO
	.align		4
.L_363:
        /*0008*/ 	.byte	0x04, 0x17
        /*000a*/ 	.short	(.L_365 - .L_364)
.L_364:
        /*000c*/ 	.word	0x00000000
        /*0010*/ 	.short	0x0000
        /*0012*/ 	.short	0x0000
        /*0014*/ 	.byte	0x00, 0xf0, 0xa1, 0x04


	//----- nvinfo : EIATTR_SPARSE_MMA_MASK
	.align		4
.L_365:
        /*0018*/ 	.byte	0x03, 0x50
        /*001a*/ 	.short	0x0000


	//----- nvinfo : EIATTR_MAXREG_COUNT
	.align		4
        /*001c*/ 	.byte	0x03, 0x1b
        /*001e*/ 	.short	0x00ff


	//----- nvinfo : EIATTR_NUM_BARRIERS
	.align		4
        /*0020*/ 	.byte	0x02, 0x4c
        /*0022*/ 	.byte	0x01
	.zero		1


	//----- nvinfo : EIATTR_EXTERNS
	.align		4
        /*0024*/ 	.byte	0x04, 0x0f
        /*0026*/ 	.short	(.L_367 - .L_366)


	//   ....[0]....
	.align		4
.L_366:
        /*0028*/ 	.word	index@(__assertfail)


	//----- nvinfo : EIATTR_ANNOTATIONS
	.align		4
.L_367:
        /*002c*/ 	.byte	0x04, 0x55
        /*002e*/ 	.short	(.L_369 - .L_368)


	//   ....[0]....
.L_368:
        /* <DEDUP_REMOVED lines=117> */


	//----- nvinfo : EIATTR_MERCURY_ISA_VERSION
	.align		4
.L_369:
        /*0770*/ 	.byte	0x03, 0x5f
        /*0772*/ 	.short	0x0101


	//----- nvinfo : EIATTR_INT_WARP_WIDE_INSTR_OFFSETS
	.align		4
        /*0774*/ 	.byte	0x04, 0x31
        /*0776*/ 	.short	(.L_371 - .L_370)


	//   ....[0]....
.L_370:
        /*0778*/ 	.word	0x00000960


	//----- nvinfo : EIATTR_COOP_GROUP_MASK_REGIDS
	.align		4
.L_371:
        /*077c*/ 	.byte	0x04, 0x29
        /*077e*/ 	.short	(.L_373 - .L_372)


	//   ....[0]....
.L_372:
        /*0780*/ 	.word	0xffffffff


	//   ....[1]....
        /*0784*/ 	.word	0xffffffff


	//   ....[2]....
        /*0788*/ 	.word	0xffffffff


	//   ....[3]....
        /*078c*/ 	.word	0xffffffff


	//   ....[4]....
        /*0790*/ 	.word	0xffffffff


	//   ....[5]....
        /*0794*/ 	.word	0xffffffff


	//   ....[6]....
        /*0798*/ 	.word	0xffffffff


	//   ....[7]....
        /*079c*/ 	.word	0xffffffff


	//   ....[8]....
        /*07a0*/ 	.word	0xffffffff


	//   ....[9]....
        /*07a4*/ 	.word	0xffffffff


	//   ....[10]....
        /*07a8*/ 	.word	0xffffffff


	//   ....[11]....
        /*07ac*/ 	.word	0xffffffff


	//   ....[12]....
        /*07b0*/ 	.word	0xffffffff


	//   ....[13]....
        /*07b4*/ 	.word	0xffffffff


	//   ....[14]....
        /*07b8*/ 	.word	0xffffffff


	//   ....[15]....
        /*07bc*/ 	.word	0xffffffff


	//   ....[16]....
        /*07c0*/ 	.word	0xffffffff


	//   ....[17]....
        /*07c4*/ 	.word	0xffffffff


	//   ....[18]....
        /*07c8*/ 	.word	0xffffffff


	//   ....[19]....
        /*07cc*/ 	.word	0xffffffff


	//   ....[20]....
        /*07d0*/ 	.word	0xffffffff


	//   ....[21]....
        /*07d4*/ 	.word	0xffffffff


	//   ....[22]....
        /*07d8*/ 	.word	0xffffffff


	//   ....[23]....
        /*07dc*/ 	.word	0x0500000f


	//   ....[24]....
        /*07e0*/ 	.word	0x0500000f


	//   ....[25]....
        /*07e4*/ 	.word	0x0500000f


	//   ....[26]....
        /*07e8*/ 	.word	0x0500000f


	//   ....[27]....
        /*07ec*/ 	.word	0x0500000f


	//----- nvinfo : EIATTR_COOP_GROUP_INSTR_OFFSETS
	.align		4
.L_373:
        /*07f0*/ 	.byte	0x04, 0x28
        /*07f2*/ 	.short	(.L_375 - .L_374)


	//   ....[0]....
.L_374:
        /*07f4*/ 	.word	0x00002070


	//   ....[1]....
        /*07f8*/ 	.word	0x00002090


	//   ....[2]....
        /*07fc*/ 	.word	0x000020b0


	//   ....[3]....
        /*0800*/ 	.word	0x000020d0


	//   ....[4]....
        /*0804*/ 	.word	0x000020f0


	//   ....[5]....
        /*0808*/ 	.word	0x0000e5b0


	//   ....[6]....
        /*080c*/ 	.word	0x0000e5d0


	//   ....[7]....
        /*0810*/ 	.word	0x0000e600


	//   ....[8]....
        /*0814*/ 	.word	0x0000e630


	//   ....[9]....
        /*0818*/ 	.word	0x0000e660


	//   ....[10]....
        /*081c*/ 	.word	0x0000e710


	//   ....[11]....
        /*0820*/ 	.word	0x0000e740


	//   ....[12]....
        /*0824*/ 	.word	0x0000e770


	//   ....[13]....
        /*0828*/ 	.word	0x0000e7a0


	//   ....[14]....
        /*082c*/ 	.word	0x0000fc90


	//   ....[15]....
        /*0830*/ 	.word	0x0000fd40


	//   ....[16]....
        /*0834*/ 	.word	0x0000fd60


	//   ....[17]....
        /*0838*/ 	.word	0x0000fd80


	//   ....[18]....
        /*083c*/ 	.word	0x0000fda0


	//   ....[19]....
        /*0840*/ 	.word	0x0000fe00


	//   ....[20]....
        /*0844*/ 	.word	0x0000fe20


	//   ....[21]....
        /*0848*/ 	.word	0x0000fe40


	//   ....[22]....
        /*084c*/ 	.word	0x0000fe60


	//   ....[23]....
        /*0850*/ 	.word	0x00013900


	//   ....[24]....
        /*0854*/ 	.word	0x00013960


	//   ....[25]....
        /*0858*/ 	.word	0x000139c0


	//   ....[26]....
        /*085c*/ 	.word	0x00013a20


	//   ....[27]....
        /*0860*/ 	.word	0x00013a80


	//----- nvinfo : EIATTR_VRC_CTA_INIT_COUNT
	.align		4
.L_375:
        /*0864*/ 	.byte	0x02, 0x4a
	.zero		1
	.zero		1


	//----- nvinfo : EIATTR_SYSCALL_OFFSETS
	.align		4
        /*0868*/ 	.byte	0x04, 0x46
        /*086a*/ 	.short	(.L_377 - .L_376)


	//   ....[0]....
.L_376:
        /*086c*/ 	.word	0x00001500


	//----- nvinfo : EIATTR_EXIT_INSTR_OFFSETS
	.align		4
.L_377:
        /*0870*/ 	.byte	0x04, 0x1c
        /*0872*/ 	.short	(.L_379 - .L_378)


	//   ....[0]....
.L_378:
        /*0874*/ 	.word	0x000000c0


	//   ....[1]....
        /*0878*/ 	.word	0x00013600


	//   ....[2]....
        /*087c*/ 	.word	0x00013860


	//   ....[3]....
        /*0880*/ 	.word	0x000138b0


	//----- nvinfo : EIATTR_CRS_STACK_SIZE
	.align		4
.L_379:
        /*0884*/ 	.byte	0x04, 0x1e
        /*0886*/ 	.short	(.L_381 - .L_380)
.L_380:
        /*0888*/ 	.word	0x00000000


	//----- nvinfo : EIATTR_CBANK_PARAM_SIZE
	.align		4
.L_381:
        /*088c*/ 	.byte	0x03, 0x19
        /*088e*/ 	.short	0x0128


	//----- nvinfo : EIATTR_PARAM_CBANK
	.align		4
        /*0890*/ 	.byte	0x04, 0x0a
        /*0892*/ 	.short	(.L_383 - .L_382)
	.align		4
.L_382:
        /*0894*/ 	.word	index@(.nv.constant0._ZN4mmha33masked_multihead_attention_kernelIfLi128ELi128ELi1ELi32ELi256ELb1ELb0EEEv26Multihead_attention_paramsIT_XT5_EE)
        /*0898*/ 	.short	0x0380
        /*089a*/ 	.short	0x0128


	//----- nvinfo : EIATTR_SW_WAR
	.align		4
.L_383:
        /*089c*/ 	.byte	0x04, 0x36
        /*089e*/ 	.short	(.L_385 - .L_384)
.L_384:
        /*08a0*/ 	.word	0x00000008
.L_385:


//--------------------- .nv.info._ZN4mmha33masked_multihead_attention_kernelIfLi128ELi128ELi2ELi32ELi128ELb1ELb0EEEv26Multihead_attention_paramsIT_XT5_EE --------------------------
	.section	.nv.info._ZN4mmha33masked_multihead_attention_kernelIfLi128ELi128ELi2ELi32ELi128ELb1ELb0EEEv26Multihead_attention_paramsIT_XT5_EE,"",@"SHT_CUDA_INFO"
	.sectionflags	@""
	.align	4


	//----- nvinfo : EIATTR_CUDA_API_VERSION
	.align		4
        /*0000*/ 	.byte	0x04, 0x37
        /*0002*/ 	.short	(.L_387 - .L_386)
.L_386:
        /*0004*/ 	.word	0x00000082


	//----- nvinfo : EIATTR_KPARAM_INFO
	.align		4
.L_387:
        /*0008*/ 	.byte	0x04, 0x17
        /*000a*/ 	.short	(.L_389 - .L_388)
.L_388:
        /*000c*/ 	.word	0x00000000
        /*0010*/ 	.short	0x0000
        /*0012*/ 	.short	0x0000
        /*0014*/ 	.byte	0x00, 0xf0, 0xa1, 0x04


	//----- nvinfo : EIATTR_SPARSE_MMA_MASK
	.align		4
.L_389:
        /*0018*/ 	.byte	0x03, 0x50
        /*001a*/ 	.short	0x0000


	//----- nvinfo : EIATTR_MAXREG_COUNT
	.align		4
        /*001c*/ 	.byte	0x03, 0x1b
        /*001e*/ 	.short	0x00ff


	//----- nvinfo : EIATTR_NUM_BARRIERS
	.align		4
        /*0020*/ 	.byte	0x02, 0x4c
        /*0022*/ 	.byte	0x01
	.zero		1


	//----- nvinfo : EIATTR_EXTERNS
	.align		4
        /*0024*/ 	.byte	0x04, 0x0f
        /*0026*/ 	.short	(.L_391 - .L_390)


	//   ....[0]....
	.align		4
.L_390:
        /*0028*/ 	.word	index@(__assertfail)


	//----- nvinfo : EIATTR_MERCURY_ISA_VERSION
	.align		4
.L_391:
        /*002c*/ 	.byte	0x03, 0x5f
        /*002e*/ 	.short	0x0101


	//----- nvinfo : EIATTR_COOP_GROUP_MASK_REGIDS
	.align		4
        /*0030*/ 	.byte	0x04, 0x29
        /*0032*/ 	.short	(.L_393 - .L_392)


	//   ....[0]....
.L_392:
        /*0034*/ 	.word	0xffffffff


	//   ....[1]....
        /*0038*/ 	.word	0xffffffff


	//   ....[2]....
        /*003c*/ 	.word	0xffffffff


	//   ....[3]....
        /*0040*/ 	.word	0xffffffff


	//   ....[4]....
        /*0044*/ 	.word	0xffffffff


	//   ....[5]....
        /*0048*/ 	.word	0xffffffff


	//   ....[6]....
        /*004c*/ 	.word	0xffffffff


	//   ....[7]....
        /*0050*/ 	.word	0xffffffff


	//   ....[8]....
        /*0054*/ 	.word	0xffffffff


	//   ....[9]....
        /*0058*/ 	.word	0xffffffff


	//   ....[10]....
        /*005c*/ 	.word	0xffffffff


	//   ....[11]....
        /*0060*/ 	.word	0xffffffff


	//   ....[12]....
        /*0064*/ 	.word	0xffffffff


	//   ....[13]....
        /*0068*/ 	.word	0xffffffff


	//   ....[14]....
        /*006c*/ 	.word	0xffffffff


	//   ....[15]....
        /*0070*/ 	.word	0xffffffff


	//   ....[16]....
        /*0074*/ 	.word	0xffffffff


	//   ....[17]....
        /*0078*/ 	.word	0xffffffff


	//   ....[18]....
        /*007c*/ 	.word	0xffffffff


	//   ....[19]....
        /*0080*/ 	.word	0xffffffff


	//   ....[20]....
        /*0084*/ 	.word	0xffffffff


	//   ....[21]....
        /*0088*/ 	.word	0x0500000f


	//   ....[22]....
        /*008c*/ 	.word	0x0500000f


	//   ....[23]....
        /*0090*/ 	.word	0x0500000f


	//   ....[24]....
        /*0094*/ 	.word	0x0500000f


	//   ....[25]....
        /*0098*/ 	.word	0x0500000f


	//   ....[26]....
        /*009c*/ 	.word	0x0500000f


	//   ....[27]....
        /*00a0*/ 	.word	0x0500000f


	//   ....[28]....
        /*00a4*/ 	.word	0x0500000f


	//   ....[29]....
        /*00a8*/ 	.word	0x0500000f


	//   ....[30]....
        /*00ac*/ 	.word	0x0500000f


	//----- nvinfo : EIATTR_COOP_GROUP_INSTR_OFFSETS
	.align		4
.L_393:
        /*00b0*/ 	.byte	0x04, 0x28
        /*00b2*/ 	.short	(.L_395 - .L_394)


	//   ....[0]....
.L_394:
        /*00b4*/ 	.word	0x00001de0


	//   ....[1]....
        /*00b8*/ 	.word	0x00001e00


	//   ....[2]....
        /*00bc*/ 	.word	0x00001e20


	//   ....[3]....
        /*00c0*/ 	.word	0x00001e40


	//   ....[4]....
        /*00c4*/ 	.word	0x00001e60


	//   ....[5]....
        /*00c8*/ 	.word	0x0000a920


	//   ....[6]....
        /*00cc*/ 	.word	0x0000aba0


	//   ....[7]....
        /*00d0*/ 	.word	0x0000abc0


	//   ....[8]....
        /*00d4*/ 	.word	0x0000abe0


	//   ....[9]....
        /*00d8*/ 	.word	0x0000ac00


	//   ....[10]....
        /*00dc*/ 	.word	0x0000ad00


	//   ....[11]....
        /*00e0*/ 	.word	0x0000ad30


	//   ....[12]....
        /*00e4*/ 	.word	0x0000ad60


	//   ....[13]....
        /*00e8*/ 	.word	0x0000c200


	//   ....[14]....
        /*00ec*/ 	.word	0x0000c270


	//   ....[15]....
        /*00f0*/ 	.word	0x0000c290


	//   ....[16]....
        /*00f4*/ 	.word	0x0000c2c0


	//   ....[17]....
        /*00f8*/ 	.word	0x0000c2f0


	//   ....[18]....
        /*00fc*/ 	.word	0x0000c350


	//   ....[19]....
        /*0100*/ 	.word	0x0000c370


	//   ....[20]....
        /*0104*/ 	.word	0x0000c3a0


	//   ....[21]....
        /*0108*/ 	.word	0x0000f960


	//   ....[22]....
        /*010c*/ 	.word	0x0000f9c0


	//   ....[23]....
        /*0110*/ 	.word	0x0000fa20


	//   ....[24]....
        /*0114*/ 	.word	0x0000fa80


	//   ....[25]....
        /*0118*/ 	.word	0x0000fae0


	//   ....[26]....
        /*011c*/ 	.word	0x0000fb60


	//   ....[27]....
        /*0120*/ 	.word	0x0000fc00


	//   ....[28]....
        /*0124*/ 	.word	0x0000fc80


	//   ....[29]....
        /*0128*/ 	.word	0x0000fce0


	//   ....[30]....
        /*012c*/ 	.word	0x0000fd40


	//----- nvinfo : EIATTR_VRC_CTA_INIT_COUNT
	.align		4
.L_395:
        /*0130*/ 	.byte	0x02, 0x4a
	.zero		1
	.zero		1


	//----- nvinfo : EIATTR_SYSCALL_OFFSETS
	.align		4
        /*0134*/ 	.byte	0x04, 0x46
        /*0136*/ 	.short	(.L_397 - .L_396)


	//   ....[0]....
.L_396:
        /*0138*/ 	.word	0x000012c0


	//----- nvinfo : EIATTR_EXIT_INSTR_OFFSETS
	.align		4
.L_397:
        /*013c*/ 	.byte	0x04, 0x1c
        /*013e*/ 	.short	(.L_399 - .L_398)


	//   ....[0]....
.L_398:
        /*0140*/ 	.word	0x000000b0


	//   ....[1]....
        /*0144*/ 	.word	0x0000f660


	//   ....[2]....
        /*0148*/ 	.word	0x0000f8c0


	//   ....[3]....
        /*014c*/ 	.word	0x0000f910


	//----- nvinfo : EIATTR_CRS_STACK_SIZE
	.align		4
.L_399:
        /*0150*/ 	.byte	0x04, 0x1e
        /*0152*/ 	.short	(.L_401 - .L_400)
.L_400:
        /*0154*/ 	.word	0x00000000


	//----- nvinfo : EIATTR_CBANK_PARAM_SIZE
	.align		4
.L_401:
        /*0158*/ 	.byte	0x03, 0x19
        /*015a*/ 	.short	0x0128


	//----- nvinfo : EIATTR_PARAM_CBANK
	.align		4
        /*015c*/ 	.byte	0x04, 0x0a
        /*015e*/ 	.short	(.L_403 - .L_402)
	.align		4
.L_402:
        /*0160*/ 	.word	index@(.nv.constant0._ZN4mmha33masked_multihead_attention_kernelIfLi128ELi128ELi2ELi32ELi128ELb1ELb0EEEv26Multihead_attention_paramsIT_XT5_EE)
        /*0164*/ 	.short	0x0380
        /*0166*/ 	.short	0x0128


	//----- nvinfo : EIATTR_SW_WAR
	.align		4
.L_403:
        /*0168*/ 	.byte	0x04, 0x36
        /*016a*/ 	.short	(.L_405 - .L_404)
.L_404:
        /*016c*/ 	.word	0x00000008
.L_405:


//--------------------- .nv.info._ZN4mmha33masked_multihead_attention_kernelIfLi128ELi128ELi4ELi32ELi64ELb1ELb0EEEv26Multihead_attention_paramsIT_XT5_EE --------------------------
	.section	.nv.info._ZN4mmha33masked_multihead_attention_kernelIfLi128ELi128ELi4ELi32ELi64ELb1ELb0EEEv26Multihead_attention_paramsIT_XT5_EE,"",@"SHT_CUDA_INFO"
	.sectionflags	@""
	.align	4


	//----- nvinfo : EIATTR_CUDA_API_VERSION
	.align		4
        /*0000*/ 	.byte	0x04, 0x37
        /*0002*/ 	.short	(.L_407 - .L_406)
.L_406:
        /*0004*/ 	.word	0x00000082


	//----- nvinfo : EIATTR_KPARAM_INFO
	.align		4
.L_407:
        /*0008*/ 	.byte	0x04, 0x17
        /*000a*/ 	.short	(.L_409 - .L_408)
.L_408:
        /*000c*/ 	.word	0x00000000
        /*0010*/ 	.short	0x0000
        /*0012*/ 	.short	0x0000
        /*0014*/ 	.byte	0x00, 0xf0, 0xa1, 0x04


	//----- nvinfo : EIATTR_SPARSE_MMA_MASK
	.align		4
.L_409:
        /*0018*/ 	.byte	0x03, 0x50
        /*001a*/ 	.short	0x0000


	//----- nvinfo : EIATTR_MAXREG_COUNT
	.align		4
        /*001c*/ 	.byte	0x03, 0x1b
        /*001e*/ 	.short	0x00ff


	//----- nvinfo : EIATTR_NUM_BARRIERS
	.align		4
        /*0020*/ 	.byte	0x02, 0x4c
        /*0022*/ 	.byte	0x01
	.zero		1


	//----- nvinfo : EIATTR_EXTERNS
	.align		4
        /*0024*/ 	.byte	0x04, 0x0f
        /*0026*/ 	.short	(.L_411 - .L_410)


	//   ....[0]....
	.align		4
.L_410:
        /*0028*/ 	.word	index@(__assertfail)


	//----- nvinfo : EIATTR_MERCURY_ISA_VERSION
	.align		4
.L_411:
        /*002c*/ 	.byte	0x03, 0x5f
        /*002e*/ 	.short	0x0101


	//----- nvinfo : EIATTR_INT_WARP_WIDE_INSTR_OFFSETS
	.align		4
        /*0030*/ 	.byte	0x04, 0x31
        /*0032*/ 	.short	(.L_413 - .L_412)


	//   ....[0]....
.L_412:
        /*0034*/ 	.word	0x00000980


	//----- nvinfo : EIATTR_COOP_GROUP_MASK_REGIDS
	.align		4
.L_413:
        /*0038*/ 	.byte	0x04, 0x29
        /*003a*/ 	.short	(.L_415 - .L_414)


	//   ....[0]....
.L_414:
        /*003c*/ 	.word	0xffffffff


	//   ....[1]....
        /*0040*/ 	.word	0xffffffff


	//   ....[2]....
        /*0044*/ 	.word	0xffffffff


	//   ....[3]....
        /*0048*/ 	.word	0xffffffff


	//   ....[4]....
        /*004c*/ 	.word	0xffffffff


	//   ....[5]....
        /*0050*/ 	.word	0xffffffff


	//   ....[6]....
        /*0054*/ 	.word	0xffffffff


	//   ....[7]....
        /*0058*/ 	.word	0xffffffff


	//   ....[8]....
        /*005c*/ 	.word	0xffffffff


	//   ....[9]....
        /*0060*/ 	.word	0xffffffff


	//   ....[10]....
        /*0064*/ 	.word	0xffffffff


	//   ....[11]....
        /*0068*/ 	.word	0xffffffff


	//   ....[12]....
        /*006c*/ 	.word	0xffffffff


	//   ....[13]....
        /*0070*/ 	.word	0xffffffff


	//   ....[14]....
        /*0074*/ 	.word	0xffffffff


	//   ....[15]....
        /*0078*/ 	.word	0xffffffff


	//   ....[16]....
        /*007c*/ 	.word	0xffffffff


	//   ....[17]....
        /*0080*/ 	.word	0xffffffff


	//   ....[18]....
        /*0084*/ 	.word	0xffffffff


	//   ....[19]....
        /*0088*/ 	.word	0x0500000f


	//   ....[20]....
        /*008c*/ 	.word	0x0500000f


	//   ....[21]....
        /*0090*/ 	.word	0x0500000f


	//   ....[22]....
        /*0094*/ 	.word	0x0500000f


	//   ....[23]....
        /*0098*/ 	.word	0x0500000f


	//   ....[24]....
        /*009c*/ 	.word	0x0500000f


	//   ....[25]....
        /*00a0*/ 	.word	0x0500000f


	//   ....[26]....
        /*00a4*/ 	.word	0x0500000f


	//   ....[27]....
        /*00a8*/ 	.word	0x0500000f


	//   ....[28]....
        /*00ac*/ 	.word	0x0500000f


	//----- nvinfo : EIATTR_COOP_GROUP_INSTR_OFFSETS
	.align		4
.L_415:
        /*00b0*/ 	.byte	0x04, 0x28
        /*00b2*/ 	.short	(.L_417 - .L_416)


	//   ....[0]....
.L_416:
        /*00b4*/ 	.word	0x00002020


	//   ....[1]....
        /*00b8*/ 	.word	0x00002040


	//   ....[2]....
        /*00bc*/ 	.word	0x00002060


	//   ....[3]....
        /*00c0*/ 	.word	0x00002080


	//   ....[4]....
        /*00c4*/ 	.word	0x000020a0


	//   ....[5]....
        /*00c8*/ 	.word	0x00008670


	//   ....[6]....
        /*00cc*/ 	.word	0x00008690


	//   ....[7]....
        /*00d0*/ 	.word	0x000088e0


	//   ....[8]....
        /*00d4*/ 	.word	0x00008900


	//   ....[9]....
        /*00d8*/ 	.word	0x00008920


	//   ....[10]....
        /*00dc*/ 	.word	0x00008a60


	//   ....[11]....
        /*00e0*/ 	.word	0x00008a80


	//   ....[12]....
        /*00e4*/ 	.word	0x00009f60


	//   ....[13]....
        /*00e8*/ 	.word	0x00009ff0


	//   ....[14]....
        /*00ec*/ 	.word	0x0000a010


	//   ....[15]....
        /*00f0*/ 	.word	0x0000a030


	//   ....[16]....
        /*00f4*/ 	.word	0x0000a060


	//   ....[17]....
        /*00f8*/ 	.word	0x0000a0d0


	//   ....[18]....
        /*00fc*/ 	.word	0x0000a0f0


	//   ....[19]....
        /*0100*/ 	.word	0x0000e3d0


	//   ....[20]....
        /*0104*/ 	.word	0x0000e430


	//   ....[21]....
        /*0108*/ 	.word	0x0000e490


	//   ....[22]....
        /*010c*/ 	.word	0x0000e4f0


	//   ....[23]....
        /*0110*/ 	.word	0x0000e550


	//   ....[24]....
        /*0114*/ 	.word	0x0000e5d0


	//   ....[25]....
        /*0118*/ 	.word	0x0000e650


	//   ....[26]....
        /*011c*/ 	.word	0x0000e6e0


	//   ....[27]....
        /*0120*/ 	.word	0x0000e760


	//   ....[28]....
        /*0124*/ 	.word	0x0000e7c0


	//----- nvinfo : EIATTR_VRC_CTA_INIT_COUNT
	.align		4
.L_417:
        /*0128*/ 	.byte	0x02, 0x4a
	.zero		1
	.zero		1


	//----- nvinfo : EIATTR_SYSCALL_OFFSETS
	.align		4
        /*012c*/ 	.byte	0x04, 0x46
        /*012e*/ 	.short	(.L_419 - .L_418)


	//   ....[0]....
.L_418:
        /*0130*/ 	.word	0x000014f0


	//----- nvinfo : EIATTR_EXIT_INSTR_OFFSETS
	.align		4
.L_419:
        /*0134*/ 	.byte	0x04, 0x1c
        /*0136*/ 	.short	(.L_421 - .L_420)


	//   ....[0]....
.L_420:
        /*0138*/ 	.word	0x000000d0


	//   ....[1]....
        /*013c*/ 	.word	0x0000e0d0


	//   ....[2]....
        /*0140*/ 	.word	0x0000e330


	//   ....[3]....
        /*0144*/ 	.word	0x0000e380


	//----- nvinfo : EIATTR_CRS_STACK_SIZE
	.align		4
.L_421:
        /*0148*/ 	.byte	0x04, 0x1e
        /*014a*/ 	.short	(.L_423 - .L_422)
.L_422:
        /*014c*/ 	.word	0x00000000


	//----- nvinfo : EIATTR_CBANK_PARAM_SIZE
	.align		4
.L_423:
        /*0150*/ 	.byte	0x03, 0x19
        /*0152*/ 	.short	0x0128


	//----- nvinfo : EIATTR_PARAM_CBANK
	.align		4
        /*0154*/ 	.byte	0x04, 0x0a
        /*0156*/ 	.short	(.L_425 - .L_424)
	.align		4
.L_424:
        /*0158*/ 	.word	index@(.nv.constant0._ZN4mmha33masked_multihead_attention_kernelIfLi128ELi128ELi4ELi32ELi64ELb1ELb0EEEv26Multihead_attention_paramsIT_XT5_EE)
        /*015c*/ 	.short	0x0380
        /*015e*/ 	.short	0x0128


	//----- nvinfo : EIATTR_SW_WAR
	.align		4
.L_425:
        /*0160*/ 	.byte	0x04, 0x36
        /*0162*/ 	.short	(.L_427 - .L_426)
.L_426:
        /*0164*/ 	.word	0x00000008
.L_427:


//--------------------- .nv.info._ZN4mmha33masked_multihead_attention_kernelItLi128ELi128ELi1ELi16ELi256ELb0ELb1EEEv26Multihead_attention_paramsIT_XT5_EE --------------------------
	.section	.nv.info._ZN4mmha33masked_multihead_attention_kernelItLi128ELi128ELi1ELi16ELi256ELb0ELb1EEEv26Multihead_attention_paramsIT_XT5_EE,"",@"SHT_CUDA_INFO"
	.sectionflags	@""
	.align	4


	//----- nvinfo : EIATTR_CUDA_API_VERSION
	.align		4
        /*0000*/ 	.byte	0x04, 0x37
        /*0002*/ 	.short	(.L_429 - .L_428)
.L_428:
        /*0004*/ 	.word	0x00000082


	//----- nvinfo : EIATTR_KPARAM_INFO
	.align		4
.L_429:
        /*0008*/ 	.byte	0x04, 0x17
        /*000a*/ 	.short	(.L_431 - .L_430)
.L_430:
        /*000c*/ 	.word	0x00000000
        /*0010*/ 	.short	0x0000
        /*0012*/ 	.short	0x0000
        /*0014*/ 	.byte	0x00, 0xf0, 0xa1, 0x04


	//----- nvinfo : EIATTR_SPARSE_MMA_MASK
	.align		4
.L_431:
        /*0018*/ 	.byte	0x03, 0x50
        /*001a*/ 	.short	0x0000


	//----- nvinfo : EIATTR_MAXREG_COUNT
	.align		4
        /*001c*/ 	.byte	0x03, 0x1b
        /*001e*/ 	.short	0x00ff


	//----- nvinfo : EIATTR_NUM_BARRIERS
	.align		4
        /*0020*/ 	.byte	0x02, 0x4c
        /*0022*/ 	.byte	0x01
	.zero		1


	//----- nvinfo : EIATTR_EXTERNS
	.align		4
        /*0024*/ 	.byte	0x04, 0x0f
        /*0026*/ 	.short	(.L_433 - .L_432)


	//   ....[0]....
	.align		4
.L_432:
        /*0028*/ 	.word	index@(__assertfail)


	//----- nvinfo : EIATTR_MERCURY_ISA_VERSION
	.align		4
.L_433:
        /*002c*/ 	.byte	0x03, 0x5f
        /*002e*/ 	.short	0x0101


	//----- nvinfo : EIATTR_COOP_GROUP_MASK_REGIDS
	.align		4
        /*0030*/ 	.byte	0x04, 0x29
        /*0032*/ 	.short	(.L_435 - .L_434)


	//   ....[0]....
.L_434:
        /*0034*/ 	.word	0xffffffff


	//   ....[1]....
        /*0038*/ 	.word	0xffffffff


	//   ....[2]....
        /*003c*/ 	.word	0xffffffff


	//   ....[3]....
        /*0040*/ 	.word	0xffffffff


	//   ....[4]....
        /*0044*/ 	.word	0xffffffff


	//   ....[5]....
        /*0048*/ 	.word	0xffffffff


	//   ....[6]....
        /*004c*/ 	.word	0xffffffff


	//   ....[7]....
        /*0050*/ 	.word	0xffffffff


	//   ....[8]....
        /*0054*/ 	.word	0xffffffff


	//   ....[9]....
        /*0058*/ 	.word	0xffffffff


	//   ....[10]....
        /*005c*/ 	.word	0xffffffff


	//   ....[11]....
        /*0060*/ 	.word	0xffffffff


	//   ....[12]....
        /*0064*/ 	.word	0xffffffff


	//   ....[13]....
        /*0068*/ 	.word	0xffffffff


	//   ....[14]....
        /*006c*/ 	.word	0xffffffff


	//   ....[15]....
        /*0070*/ 	.word	0xffffffff


	//   ....[16]....
        /*0074*/ 	.word	0xffffffff


	//   ....[17]....
        /*0078*/ 	.word	0xffffffff


	//   ....[18]....
        /*007c*/ 	.word	0xffffffff


	//   ....[19]....
        /*0080*/ 	.word	0xffffffff


	//   ....[20]....
        /*0084*/ 	.word	0xffffffff


	//   ....[21]....
        /*0088*/ 	.word	0xffffffff


	//   ....[22]....
        /*008c*/ 	.word	0xffffffff


	//   ....[23]....
        /*0090*/ 	.word	0x0500000f


	//   ....[24]....
        /*0094*/ 	.word	0x0500000f


	//   ....[25]....
        /*0098*/ 	.word	0x0500000f


	//   ....[26]....
        /*009c*/ 	.word	0x0500000f


	//   ....[27]....
        /*00a0*/ 	.word	0x0500000f


	//----- nvinfo : EIATTR_COOP_GROUP_INSTR_OFFSETS
	.align		4
.L_435:
        /*00a4*/ 	.byte	0x04, 0x28
        /*00a6*/ 	.short	(.L_437 - .L_436)


	//   ....[0]....
.L_436:
        /*00a8*/ 	.word	0x00001ab0


	//   ....[1]....
        /*00ac*/ 	.word	0x00001ad0


	//   ....[2]....
        /*00b0*/ 	.word	0x00001af0


	//   ....[3]....
        /*00b4*/ 	.word	0x00001b10


	//   ....[4]....
        /*00b8*/ 	.word	0x00001b30


	//   ....[5]....
        /*00bc*/ 	.word	0x00003bd0


	//   ....[6]....
        /*00c0*/ 	.word	0x00003c60


	//   ....[7]....
        /*00c4*/ 	.word	0x00003c80


	//   ....[8]....
        /*00c8*/ 	.word	0x00003cb0


	//   ....[9]....
        /*00cc*/ 	.word	0x00003ce0


	//   ....[10]....
        /*00d0*/ 	.word	0x00003d80


	//   ....[11]....
        /*00d4*/ 	.word	0x00003db0


	//   ....[12]....
        /*00d8*/ 	.word	0x00003df0


	//   ....[13]....
        /*00dc*/ 	.word	0x00003e20


	//   ....[14]....
        /*00e0*/ 	.word	0x00005460


	//   ....[15]....
        /*00e4*/ 	.word	0x000054c0


	//   ....[16]....
        /*00e8*/ 	.word	0x000054e0


	//   ....[17]....
        /*00ec*/ 	.word	0x00005510


	//   ....[18]....
        /*00f0*/ 	.word	0x00005530


	//   ....[19]....
        /*00f4*/ 	.word	0x000055d0


	//   ....[20]....
        /*00f8*/ 	.word	0x000055f0


	//   ....[21]....
        /*00fc*/ 	.word	0x00005620


	//   ....[22]....
        /*0100*/ 	.word	0x00005670


	//   ....[23]....
        /*0104*/ 	.word	0x000094e0


	//   ....[24]....
        /*0108*/ 	.word	0x00009540


	//   ....[25]....
        /*010c*/ 	.word	0x000095a0


	//   ....[26]....
        /*0110*/ 	.word	0x00009600


	//   ....[27]....
        /*0114*/ 	.word	0x00009660


	//----- nvinfo : EIATTR_VRC_CTA_INIT_COUNT
	.align		4
.L_437:
        /*0118*/ 	.byte	0x02, 0x4a
	.zero		1
	.zero		1


	//----- nvinfo : EIATTR_SYSCALL_OFFSETS
	.align		4
        /*011c*/ 	.byte	0x04, 0x46
        /*011e*/ 	.short	(.L_439 - .L_438)


	//   ....[0]....
.L_438:
        /*0120*/ 	.word	0x00001250


	//----- nvinfo : EIATTR_EXIT_INSTR_OFFSETS
	.align		4
.L_439:
        /*0124*/ 	.byte	0x04, 0x1c
        /*0126*/ 	.short	(.L_441 - .L_440)


	//   ....[0]....
.L_440:
        /*0128*/ 	.word	0x000000b0


	//   ....[1]....
        /*012c*/ 	.word	0x00009020


	//   ....[2]....
        /*0130*/ 	.word	0x000093d0


	//   ....[3]....
        /*0134*/ 	.word	0x00009490


	//----- nvinfo : EIATTR_CRS_STACK_SIZE
	.align		4
.L_441:
        /*0138*/ 	.byte	0x04, 0x1e
        /*013a*/ 	.short	(.L_443 - .L_442)
.L_442:
        /*013c*/ 	.word	0x00000000


	//----- nvinfo : EIATTR_CBANK_PARAM_SIZE
	.align		4
.L_443:
        /*0140*/ 	.byte	0x03, 0x19
        /*0142*/ 	.short	0x0128


	//----- nvinfo : EIATTR_PARAM_CBANK
	.align		4
        /*0144*/ 	.byte	0x04, 0x0a
        /*0146*/ 	.short	(.L_445 - .L_444)
	.align		4
.L_444:
        /*0148*/ 	.word	index@(.nv.constant0._ZN4mmha33masked_multihead_attention_kernelItLi128ELi128ELi1ELi16ELi256ELb0ELb1EEEv26Multihead_attention_paramsIT_XT5_EE)
        /*014c*/ 	.short	0x0380
        /*014e*/ 	.short	0x0128


	//----- nvinfo : EIATTR_SW_WAR
	.align		4
.L_445:
        /*0150*/ 	.byte	0x04, 0x36
        /*0152*/ 	.short	(.L_447 - .L_446)
.L_446:
        /*0154*/ 	.word	0x00000008
.L_447:


//--------------------- .nv.info._ZN4mmha33masked_multihead_attention_kernelItLi128ELi128ELi2ELi16ELi128ELb0ELb1EEEv26Multihead_attention_paramsIT_XT5_EE --------------------------
	.section	.nv.info._ZN4mmha33masked_multihead_attention_kernelItLi128ELi128ELi2ELi16ELi128ELb0ELb1EEEv26Multihead_attention_paramsIT_XT5_EE,"",@"SHT_CUDA_INFO"
	.sectionflags	@""
	.align	4


	//----- nvinfo : EIATTR_CUDA_API_VERSION
	.align		4
        /*0000*/ 	.byte	0x04, 0x37
        /*0002*/ 	.short	(.L_449 - .L_448)
.L_448:
        /*0004*/ 	.word	0x00000082


	//----- nvinfo : EIATTR_KPARAM_INFO
	.align		4
.L_449:
        /*0008*/ 	.byte	0x04, 0x17
        /*000a*/ 	.short	(.L_451 - .L_450)
.L_450:
        /*000c*/ 	.word	0x00000000
        /*0010*/ 	.short	0x0000
        /*0012*/ 	.short	0x0000
        /*0014*/ 	.byte	0x00, 0xf0, 0xa1, 0x04


	//----- nvinfo : EIATTR_SPARSE_MMA_MASK
	.align		4
.L_451:
        /*0018*/ 	.byte	0x03, 0x50
        /*001a*/ 	.short	0x0000


	//----- nvinfo : EIATTR_MAXREG_COUNT
	.align		4
        /*001c*/ 	.byte	0x03, 0x1b
        /*001e*/ 	.short	0x00ff


	//----- nvinfo : EIATTR_NUM_BARRIERS
	.align		4
        /*0020*/ 	.byte	0x02, 0x4c
        /*0022*/ 	.byte	0x01
	.zero		1


	//----- nvinfo : EIATTR_EXTERNS
	.align		4
        /*0024*/ 	.byte	0x04, 0x0f
        /*0026*/ 	.short	(.L_453 - .L_452)


	//   ....[0]....
	.align		4
.L_452:
        /*0028*/ 	.word	index@(__assertfail)


	//----- nvinfo : EIATTR_MERCURY_ISA_VERSION
	.align		4
.L_453:
        /*002c*/ 	.byte	0x03, 0x5f
        /*002e*/ 	.short	0x0101


	//----- nvinfo : EIATTR_COOP_GROUP_MASK_REGIDS
	.align		4
        /*0030*/ 	.byte	0x04, 0x29
        /*0032*/ 	.short	(.L_455 - .L_454)


	//   ....[0]....
.L_454:
        /*0034*/ 	.word	0xffffffff


	//   ....[1]....
        /*0038*/ 	.word	0xffffffff


	//   ....[2]....
        /*003c*/ 	.word	0xffffffff


	//   ....[3]....
        /*0040*/ 	.word	0xffffffff


	//   ....[4]....
        /*0044*/ 	.word	0xffffffff


	//   ....[5]....
        /*0048*/ 	.word	0xffffffff


	//   ....[6]....
        /*004c*/ 	.word	0xffffffff


	//   ....[7]....
        /*0050*/ 	.word	0xffffffff


	//   ....[8]....
        /*0054*/ 	.word	0xffffffff


	//   ....[9]....
        /*0058*/ 	.word	0xffffffff


	//   ....[10]....
        /*005c*/ 	.word	0xffffffff


	//   ....[11]....
        /*0060*/ 	.word	0xffffffff


	//   ....[12]....
        /*0064*/ 	.word	0xffffffff


	//   ....[13]....
        /*0068*/ 	.word	0xffffffff


	//   ....[14]....
        /*006c*/ 	.word	0xffffffff


	//   ....[15]....
        /*0070*/ 	.word	0xffffffff


	//   ....[16]....
        /*0074*/ 	.word	0xffffffff


	//   ....[17]....
        /*0078*/ 	.word	0xffffffff


	//   ....[18]....
        /*007c*/ 	.word	0xffffffff


	//   ....[19]....
        /*0080*/ 	.word	0xffffffff


	//   ....[20]....
        /*0084*/ 	.word	0xffffffff


	//   ....[21]....
        /*0088*/ 	.word	0x0500000f


	//   ....[22]....
        /*008c*/ 	.word	0x0500000f


	//   ....[23]....
        /*0090*/ 	.word	0x0500000f


	//   ....[24]....
        /*0094*/ 	.word	0x0500000f


	//   ....[25]....
        /*0098*/ 	.word	0x0500000f


	//   ....[26]....
        /*009c*/ 	.word	0x0500000f


	//   ....[27]....
        /*00a0*/ 	.word	0x0500000f


	//   ....[28]....
        /*00a4*/ 	.word	0x0500000f


	//   ....[29]....
        /*00a8*/ 	.word	0x0500000f


	//   ....[30]....
        /*00ac*/ 	.word	0x0500000f


	//----- nvinfo : EIATTR_COOP_GROUP_INSTR_OFFSETS
	.align		4
.L_455:
        /*00b0*/ 	.byte	0x04, 0x28
        /*00b2*/ 	.short	(.L_457 - .L_456)


	//   ....[0]....
.L_456:
        /*00b4*/ 	.word	0x00001aa0


	//   ....[1]....
        /*00b8*/ 	.word	0x00001ac0


	//   ....[2]....
        /*00bc*/ 	.word	0x00001ae0


	//   ....[3]....
        /*00c0*/ 	.word	0x00001b00


	//   ....[4]....
        /*00c4*/ 	.word	0x00001b20


	//   ....[5]....
        /*00c8*/ 	.word	0x00003a40


	//   ....[6]....
        /*00cc*/ 	.word	0x00003cd0


	//   ....[7]....
        /*00d0*/ 	.word	0x00003cf0


	//   ....[8]....
        /*00d4*/ 	.word	0x00003d10


	//   ....[9]....
        /*00d8*/ 	.word	0x00003d30


	//   ....[10]....
        /*00dc*/ 	.word	0x00003e70


	//   ....[11]....
        /*00e0*/ 	.word	0x00003eb0


	//   ....[12]....
        /*00e4*/ 	.word	0x00003ef0


	//   ....[13]....
        /*00e8*/ 	.word	0x00005540


	//   ....[14]....
        /*00ec*/ 	.word	0x000055a0


	//   ....[15]....
        /*00f0*/ 	.word	0x000055d0


	//   ....[16]....
        /*00f4*/ 	.word	0x00005600


	//   ....[17]....
        /*00f8*/ 	.word	0x00005630


	//   ....[18]....
        /*00fc*/ 	.word	0x000056c0


	//   ....[19]....
        /*0100*/ 	.word	0x000056e0


	//   ....[20]....
        /*0104*/ 	.word	0x00005720


	//   ....[21]....
        /*0108*/ 	.word	0x000093b0


	//   ....[22]....
        /*010c*/ 	.word	0x00009410


	//   ....[23]....
        /*0110*/ 	.word	0x00009470


	//   ....[24]....
        /*0114*/ 	.word	0x000094d0


	//   ....[25]....
        /*0118*/ 	.word	0x00009530


	//   ....[26]....
        /*011c*/ 	.word	0x000095b0


	//   ....[27]....
        /*0120*/ 	.word	0x00009650


	//   ....[28]....
        /*0124*/ 	.word	0x000096d0


	//   ....[29]....
        /*0128*/ 	.word	0x00009730


	//   ....[30]....
        /*012c*/ 	.word	0x00009790


	//----- nvinfo : EIATTR_VRC_CTA_INIT_COUNT
	.align		4
.L_457:
        /*0130*/ 	.byte	0x02, 0x4a
	.zero		1
	.zero		1


	//----- nvinfo : EIATTR_SYSCALL_OFFSETS
	.align		4
        /*0134*/ 	.byte	0x04, 0x46
        /*0136*/ 	.short	(.L_459 - .L_458)


	//   ....[0]....
.L_458:
        /*0138*/ 	.word	0x00001240


	//----- nvinfo : EIATTR_EXIT_INSTR_OFFSETS
	.align		4
.L_459:
        /*013c*/ 	.byte	0x04, 0x1c
        /*013e*/ 	.short	(.L_461 - .L_460)


	//   ....[0]....
.L_460:
        /*0140*/ 	.word	0x000000b0


	//   ....[1]....
        /*0144*/ 	.word	0x00008ef0


	//   ....[2]....
        /*0148*/ 	.word	0x000092a0


	//   ....[3]....
        /*014c*/ 	.word	0x00009360


	//----- nvinfo : EIATTR_CRS_STACK_SIZE
	.align		4
.L_461:
        /*0150*/ 	.byte	0x04, 0x1e
        /*0152*/ 	.short	(.L_463 - .L_462)
.L_462:
        /*0154*/ 	.word	0x00000000


	//----- nvinfo : EIATTR_CBANK_PARAM_SIZE
	.align		4
.L_463:
        /*0158*/ 	.byte	0x03, 0x19
        /*015a*/ 	.short	0x0128


	//----- nvinfo : EIATTR_PARAM_CBANK
	.align		4
        /*015c*/ 	.byte	0x04, 0x0a
        /*015e*/ 	.short	(.L_465 - .L_464)
	.align		4
.L_464:
        /*0160*/ 	.word	index@(.nv.constant0._ZN4mmha33masked_multihead_attention_kernelItLi128ELi128ELi2ELi16ELi128ELb0ELb1EEEv26Multihead_attention_paramsIT_XT5_EE)
        /*0164*/ 	.short	0x0380
        /*0166*/ 	.short	0x0128


	//----- nvinfo : EIATTR_SW_WAR
	.align		4
.L_465:
        /*0168*/ 	.byte	0x04, 0x36
        /*016a*/ 	.short	(.L_467 - .L_466)
.L_466:
        /*016c*/ 	.word	0x00000008
.L_467:


//--------------------- .nv.info._ZN4mmha33masked_multihead_attention_kernelItLi128ELi128ELi4ELi16ELi64ELb0ELb1EEEv26Multihead_attention_paramsIT_XT5_EE --------------------------
	.section	.nv.info._ZN4mmha33masked_multihead_attention_kernelItLi128ELi128ELi4ELi16ELi64ELb0ELb1EEEv26Multihead_attention_paramsIT_XT5_EE,"",@"SHT_CUDA_INFO"
	.sectionflags	@""
	.align	4


	//----- nvinfo : EIATTR_CUDA_API_VERSION
	.align		4
        /*0000*/ 	.byte	0x04, 0x37
        /*0002*/ 	.short	(.L_469 - .L_468)
.L_468:
        /*0004*/ 	.word	0x00000082


	//----- nvinfo : EIATTR_KPARAM_INFO
	.align		4
.L_469:
        /*0008*/ 	.byte	0x04, 0x17
        /*000a*/ 	.short	(.L_471 - .L_470)
.L_470:
        /*000c*/ 	.word	0x00000000
        /*0010*/ 	.short	0x0000
        /*0012*/ 	.short	0x0000
        /*0014*/ 	.byte	0x00, 0xf0, 0xa1, 0x04


	//----- nvinfo : EIATTR_SPARSE_MMA_MASK
	.align		4
.L_471:
        /*0018*/ 	.byte	0x03, 0x50
        /*001a*/ 	.short	0x0000


	//----- nvinfo : EIATTR_MAXREG_COUNT
	.align		4
        /*001c*/ 	.byte	0x03, 0x1b
        /*001e*/ 	.short	0x00ff


	//----- nvinfo : EIATTR_NUM_BARRIERS
	.align		4
        /*0020*/ 	.byte	0x02, 0x4c
        /*0022*/ 	.byte	0x01
	.zero		1


	//----- nvinfo : EIATTR_EXTERNS
	.align		4
        /*0024*/ 	.byte	0x04, 0x0f
        /*0026*/ 	.short	(.L_473 - .L_472)


	//   ....[0]....
	.align		4
.L_472:
        /*0028*/ 	.word	index@(__assertfail)


	//----- nvinfo : EIATTR_MERCURY_ISA_VERSION
	.align		4
.L_473:
        /*002c*/ 	.byte	0x03, 0x5f
        /*002e*/ 	.short	0x0101


	//----- nvinfo : EIATTR_INT_WARP_WIDE_INSTR_OFFSETS
	.align		4
        /*0030*/ 	.byte	0x04, 0x31
        /*0032*/ 	.short	(.L_475 - .L_474)


	//   ....[0]....
.L_474:
        /*0034*/ 	.word	0x00000a60


	//----- nvinfo : EIATTR_COOP_GROUP_MASK_REGIDS
	.align		4
.L_475:
        /*0038*/ 	.byte	0x04, 0x29
        /*003a*/ 	.short	(.L_477 - .L_476)


	//   ....[0]....
.L_476:
        /*003c*/ 	.word	0xffffffff


	//   ....[1]....
        /*0040*/ 	.word	0xffffffff


	//   ....[2]....
        /*0044*/ 	.word	0xffffffff


	//   ....[3]....
        /*0048*/ 	.word	0xffffffff


	//   ....[4]....
        /*004c*/ 	.word	0xffffffff


	//   ....[5]....
        /*0050*/ 	.word	0xffffffff


	//   ....[6]....
        /*0054*/ 	.word	0xffffffff


	//   ....[7]....
        /*0058*/ 	.word	0xffffffff


	//   ....[8]....
        /*005c*/ 	.word	0xffffffff


	//   ....[9]....
        /*0060*/ 	.word	0xffffffff


	//   ....[10]....
        /*0064*/ 	.word	0xffffffff


	//   ....[11]....
        /*0068*/ 	.word	0xffffffff


	//   ....[12]....
        /*006c*/ 	.word	0xffffffff


	//   ....[13]....
        /*0070*/ 	.word	0xffffffff


	//   ....[14]....
        /*0074*/ 	.word	0xffffffff


	//   ....[15]....
        /*0078*/ 	.word	0xffffffff


	//   ....[16]....
        /*007c*/ 	.word	0xffffffff


	//   ....[17]....
        /*0080*/ 	.word	0xffffffff


	//   ....[18]....
        /*0084*/ 	.word	0xffffffff


	//   ....[19]....
        /*0088*/ 	.word	0x0500000f


	//   ....[20]....
        /*008c*/ 	.word	0x0500000f


	//   ....[21]....
        /*0090*/ 	.word	0x0500000f


	//   ....[22]....
        /*0094*/ 	.word	0x0500000f


	//   ....[23]....
        /*0098*/ 	.word	0x0500000f


	//   ....[24]....
        /*009c*/ 	.word	0x0500000f


	//   ....[25]....
        /*00a0*/ 	.word	0x0500000f


	//   ....[26]....
        /*00a4*/ 	.word	0x0500000f


	//   ....[27]....
        /*00a8*/ 	.word	0x0500000f


	//   ....[28]....
        /*00ac*/ 	.word	0x0500000f


	//----- nvinfo : EIATTR_COOP_GROUP_INSTR_OFFSETS
	.align		4
.L_477:
        /*00b0*/ 	.byte	0x04, 0x28
        /*00b2*/ 	.short	(.L_479 - .L_478)


	//   ....[0]....
.L_478:
        /*00b4*/ 	.word	0x00001c00


	//   ....[1]....
        /*00b8*/ 	.word	0x00001c20


	//   ....[2]....
        /*00bc*/ 	.word	0x00001c40


	//   ....[3]....
        /*00c0*/ 	.word	0x00001c60


	//   ....[4]....
        /*00c4*/ 	.word	0x00001c80


	//   ....[5]....
        /*00c8*/ 	.word	0x00003020


	//   ....[6]....
        /*00cc*/ 	.word	0x00003040


	//   ....[7]....
        /*00d0*/ 	.word	0x00003330


	//   ....[8]....
        /*00d4*/ 	.word	0x00003350


	//   ....[9]....
        /*00d8*/ 	.word	0x00003370


	//   ....[10]....
        /*00dc*/ 	.word	0x00003480


	//   ....[11]....
        /*00e0*/ 	.word	0x000034b0


	//   ....[12]....
        /*00e4*/ 	.word	0x00004b20


	//   ....[13]....
        /*00e8*/ 	.word	0x00004ba0


	//   ....[14]....
        /*00ec*/ 	.word	0x00004c40


	//   ....[15]....
        /*00f0*/ 	.word	0x00004c60


	//   ....[16]....
        /*00f4*/ 	.word	0x00004c80


	//   ....[17]....
        /*00f8*/ 	.word	0x00004cf0


	//   ....[18]....
        /*00fc*/ 	.word	0x00004d10


	//   ....[19]....
        /*0100*/ 	.word	0x00008790


	//   ....[20]....
        /*0104*/ 	.word	0x000087f0


	//   ....[21]....
        /*0108*/ 	.word	0x00008850


	//   ....[22]....
        /*010c*/ 	.word	0x000088b0


	//   ....[23]....
        /*0110*/ 	.word	0x00008910


	//   ....[24]....
        /*0114*/ 	.word	0x00008990


	//   ....[25]....
        /*0118*/ 	.word	0x00008a10


	//   ....[26]....
        /*011c*/ 	.word	0x00008aa0


	//   ....[27]....
        /*0120*/ 	.word	0x00008b20


	//   ....[28]....
        /*0124*/ 	.word	0x00008b80


	//----- nvinfo : EIATTR_VRC_CTA_INIT_COUNT
	.align		4
.L_479:
        /*0128*/ 	.byte	0x02, 0x4a
	.zero		1
	.zero		1


	//----- nvinfo : EIATTR_SYSCALL_OFFSETS
	.align		4
        /*012c*/ 	.byte	0x04, 0x46
        /*012e*/ 	.short	(.L_481 - .L_480)


	//   ....[0]....
.L_480:
        /*0130*/ 	.word	0x00001380


	//----- nvinfo : EIATTR_EXIT_INSTR_OFFSETS
	.align		4
.L_481:
        /*0134*/ 	.byte	0x04, 0x1c
        /*0136*/ 	.short	(.L_483 - .L_482)


	//   ....[0]....
.L_482:
        /*0138*/ 	.word	0x000000d0


	//   ....[1]....
        /*013c*/ 	.word	0x000082d0


	//   ....[2]....
        /*0140*/ 	.word	0x00008680


	//   ....[3]....
        /*0144*/ 	.word	0x00008740


	//----- nvinfo : EIATTR_CRS_STACK_SIZE
	.align		4
.L_483:
        /*0148*/ 	.byte	0x04, 0x1e
        /*014a*/ 	.short	(.L_485 - .L_484)
.L_484:
        /*014c*/ 	.word	0x00000000


	//----- nvinfo : EIATTR_CBANK_PARAM_SIZE
	.align		4
.L_485:
        /*0150*/ 	.byte	0x03, 0x19
        /*0152*/ 	.short	0x0128


	//----- nvinfo : EIATTR_PARAM_CBANK
	.align		4
        /*0154*/ 	.byte	0x04, 0x0a
        /*0156*/ 	.short	(.L_487 - .L_486)
	.align		4
.L_486:
        /*0158*/ 	.word	index@(.nv.constant0._ZN4mmha33masked_multihead_attention_kernelItLi128ELi128ELi4ELi16ELi64ELb0ELb1EEEv26Multihead_attention_paramsIT_XT5_EE)
        /*015c*/ 	.short	0x0380
        /*015e*/ 	.short	0x0128


	//----- nvinfo : EIATTR_SW_WAR
	.align		4
.L_487:
        /*0160*/ 	.byte	0x04, 0x36
        /*0162*/ 	.short	(.L_489 - .L_488)
.L_488:
        /*0164*/ 	.word	0x00000008
.L_489:


//--------------------- .nv.info._ZN4mmha33masked_multihead_attention_kernelItLi128ELi128ELi1ELi16ELi256ELb0ELb0EEEv26Multihead_attention_paramsIT_XT5_EE --------------------------
	.section	.nv.info._ZN4mmha33masked_multihead_attention_kernelItLi128ELi128ELi1ELi16ELi256ELb0ELb0EEEv26Multihead_attention_paramsIT_XT5_EE,"",@"SHT_CUDA_INFO"
	.sectionflags	@""
	.align	4


	//----- nvinfo : EIATTR_CUDA_API_VERSION
	.align		4
        /*0000*/ 	.byte	0x04, 0x37
        /*0002*/ 	.short	(.L_491 - .L_490)
.L_490:
        /*0004*/ 	.word	0x00000082


	//----- nvinfo : EIATTR_KPARAM_INFO
	.align		4
.L_491:
        /*0008*/ 	.byte	0x04, 0x17
        /*000a*/ 	.short	(.L_493 - .L_492)
.L_492:
        /*000c*/ 	.word	0x00000000
        /*0010*/ 	.short	0x0000
        /*0012*/ 	.short	0x0000
        /*0014*/ 	.byte	0x00, 0xf0, 0xa1, 0x04


	//----- nvinfo : EIATTR_SPARSE_MMA_MASK
	.align		4
.L_493:
        /*0018*/ 	.byte	0x03, 0x50
        /*001a*/ 	.short	0x0000


	//----- nvinfo : EIATTR_MAXREG_COUNT
	.align		4
        /*001c*/ 	.byte	0x03, 0x1b
        /*001e*/ 	.short	0x00ff


	//----- nvinfo : EIATTR_NUM_BARRIERS
	.align		4
        /*0020*/ 	.byte	0x02, 0x4c
        /*0022*/ 	.byte	0x01
	.zero		1


	//----- nvinfo : EIATTR_EXTERNS
	.align		4
        /*0024*/ 	.byte	0x04, 0x0f
        /*0026*/ 	.short	(.L_495 - .L_494)


	//   ....[0]....
	.align		4
.L_494:
        /*0028*/ 	.word	index@(__assertfail)


	//----- nvinfo : EIATTR_MERCURY_ISA_VERSION
	.align		4
.L_495:
        /*002c*/ 	.byte	0x03, 0x5f
        /*002e*/ 	.short	0x0101


	//----- nvinfo : EIATTR_COOP_GROUP_MASK_REGIDS
	.align		4
        /*0030*/ 	.byte	0x04, 0x29
        /*0032*/ 	.short	(.L_497 - .L_496)


	//   ....[0]....
.L_496:
        /*0034*/ 	.word	0xffffffff


	//   ....[1]....
        /*0038*/ 	.word	0xffffffff


	//   ....[2]....
        /*003c*/ 	.word	0xffffffff


	//   ....[3]....
        /*0040*/ 	.word	0xffffffff


	//   ....[4]....
        /*0044*/ 	.word	0xffffffff


	//   ....[5]....
        /*0048*/ 	.word	0xffffffff


	//   ....[6]....
        /*004c*/ 	.word	0xffffffff


	//   ....[7]....
        /*0050*/ 	.word	0xffffffff


	//   ....[8]....
        /*0054*/ 	.word	0xffffffff


	//   ....[9]....
        /*0058*/ 	.word	0xffffffff


	//   ....[10]....
        /*005c*/ 	.word	0xffffffff


	//   ....[11]....
        /*0060*/ 	.word	0xffffffff


	//   ....[12]....
        /*0064*/ 	.word	0xffffffff


	//   ....[13]....
        /*0068*/ 	.word	0xffffffff


	//   ....[14]....
        /*006c*/ 	.word	0xffffffff


	//   ....[15]....
        /*0070*/ 	.word	0xffffffff


	//   ....[16]....
        /*0074*/ 	.word	0xffffffff


	//   ....[17]....
        /*0078*/ 	.word	0xffffffff


	//   ....[18]....
        /*007c*/ 	.word	0xffffffff


	//   ....[19]....
        /*0080*/ 	.word	0xffffffff


	//   ....[20]....
        /*0084*/ 	.word	0xffffffff


	//   ....[21]....
        /*0088*/ 	.word	0xffffffff


	//   ....[22]....
        /*008c*/ 	.word	0xffffffff


	//   ....[23]....
        /*0090*/ 	.word	0x0500000f


	//   ....[24]....
        /*0094*/ 	.word	0x0500000f


	//   ....[25]....
        /*0098*/ 	.word	0x0500000f


	//   ....[26]....
        /*009c*/ 	.word	0x0500000f


	//   ....[27]....
        /*00a0*/ 	.word	0x0500000f


	//----- nvinfo : EIATTR_COOP_GROUP_INSTR_OFFSETS
	.align		4
.L_497:
        /*00a4*/ 	.byte	0x04, 0x28
        /*00a6*/ 	.short	(.L_499 - .L_498)


	//   ....[0]....
.L_498:
        /*00a8*/ 	.word	0x00001ab0


	//   ....[1]....
        /*00ac*/ 	.word	0x00001ad0


	//   ....[2]....
        /*00b0*/ 	.word	0x00001af0


	//   ....[3]....
        /*00b4*/ 	.word	0x00001b10


	//   ....[4]....
        /*00b8*/ 	.word	0x00001b30


	//   ....[5]....
        /*00bc*/ 	.word	0x00003140


	//   ....[6]....
        /*00c0*/ 	.word	0x000031c0


	//   ....[7]....
        /*00c4*/ 	.word	0x000031e0


	//   ....[8]....
        /*00c8*/ 	.word	0x00003210


	//   ....[9]....
        /*00cc*/ 	.word	0x00003240


	//   ....[10]....
        /*00d0*/ 	.word	0x000032c0


	//   ....[11]....
        /*00d4*/ 	.word	0x000032e0


	//   ....[12]....
        /*00d8*/ 	.word	0x00003310


	//   ....[13]....
        /*00dc*/ 	.word	0x00003350


	//   ....[14]....
        /*00e0*/ 	.word	0x000049d0


	//   ....[15]....
        /*00e4*/ 	.word	0x00004a40


	//   ....[16]....
        /*00e8*/ 	.word	0x00004a60


	//   ....[17]....
        /*00ec*/ 	.word	0x00004a90


	//   ....[18]....
        /*00f0*/ 	.word	0x00004ab0


	//   ....[19]....
        /*00f4*/ 	.word	0x00004b30


	//   ....[20]....
        /*00f8*/ 	.word	0x00004b50


	//   ....[21]....
        /*00fc*/ 	.word	0x00004b80


	//   ....[22]....
        /*0100*/ 	.word	0x00004c00


	//   ....[23]....
        /*0104*/ 	.word	0x000085e0


	//   ....[24]....
        /*0108*/ 	.word	0x00008640


	//   ....[25]....
        /*010c*/ 	.word	0x000086a0


	//   ....[26]....
        /*0110*/ 	.word	0x00008700


	//   ....[27]....
        /*0114*/ 	.word	0x00008760


	//----- nvinfo : EIATTR_VRC_CTA_INIT_COUNT
	.align		4
.L_499:
        /*0118*/ 	.byte	0x02, 0x4a
	.zero		1
	.zero		1


	//----- nvinfo : EIATTR_SYSCALL_OFFSETS
	.align		4
        /*011c*/ 	.byte	0x04, 0x46
        /*011e*/ 	.short	(.L_501 - .L_500)


	//   ....[0]....
.L_500:
        /*0120*/ 	.word	0x00001250


	//----- nvinfo : EIATTR_EXIT_INSTR_OFFSETS
	.align		4
.L_501:
        /*0124*/ 	.byte	0x04, 0x1c
        /*0126*/ 	.short	(.L_503 - .L_502)


	//   ....[0]....
.L_502:
        /*0128*/ 	.word	0x000000b0


	//   ....[1]....
        /*012c*/ 	.word	0x00008120


	//   ....[2]....
        /*0130*/ 	.word	0x000084d0


	//   ....[3]....
        /*0134*/ 	.word	0x00008590


	//----- nvinfo : EIATTR_CRS_STACK_SIZE
	.align		4
.L_503:
        /*0138*/ 	.byte	0x04, 0x1e
        /*013a*/ 	.short	(.L_505 - .L_504)
.L_504:
        /*013c*/ 	.word	0x00000000


	//----- nvinfo : EIATTR_CBANK_PARAM_SIZE
	.align		4
.L_505:
        /*0140*/ 	.byte	0x03, 0x19
        /*0142*/ 	.short	0x0128


	//----- nvinfo : EIATTR_PARAM_CBANK
	.align		4
        /*0144*/ 	.byte	0x04, 0x0a
        /*0146*/ 	.short	(.L_507 - .L_506)
	.align		4
.L_506:
        /*0148*/ 	.word	index@(.nv.constant0._ZN4mmha33masked_multihead_attention_kernelItLi128ELi128ELi1ELi16ELi256ELb0ELb0EEEv26Multihead_attention_paramsIT_XT5_EE)
        /*014c*/ 	.short	0x0380
        /*014e*/ 	.short	0x0128


	//----- nvinfo : EIATTR_SW_WAR
	.align		4
.L_507:
        /*0150*/ 	.byte	0x04, 0x36
        /*0152*/ 	.short	(.L_509 - .L_508)
.L_508:
        /*0154*/ 	.word	0x00000008
.L_509:


//--------------------- .nv.info._ZN4mmha33masked_multihead_attention_kernelItLi128ELi128ELi2ELi16ELi128ELb0ELb0EEEv26Multihead_attention_paramsIT_XT5_EE --------------------------
	.section	.nv.info._ZN4mmha33masked_multihead_attention_kernelItLi128ELi128ELi2ELi16ELi128ELb0ELb0EEEv26Multihead_attention_paramsIT_XT5_EE,"",@"SHT_CUDA_INFO"
	.sectionflags	@""
	.align	4


	//----- nvinfo : EIATTR_CUDA_API_VERSION
	.align		4
        /*0000*/ 	.byte	0x04, 0x37
        /*0002*/ 	.short	(.L_511 - .L_510)
.L_510:
        /*0004*/ 	.word	0x00000082


	//----- nvinfo : EIATTR_KPARAM_INFO
	.align		4
.L_511:
        /*0008*/ 	.byte	0x04, 0x17
        /*000a*/ 	.short	(.L_513 - .L_512)
.L_512:
        /*000c*/ 	.word	0x00000000
        /*0010*/ 	.short	0x0000
        /*0012*/ 	.short	0x0000
        /*0014*/ 	.byte	0x00, 0xf0, 0xa1, 0x04


	//----- nvinfo : EIATTR_SPARSE_MMA_MASK
	.align		4
.L_513:
        /*0018*/ 	.byte	0x03, 0x50
        /*001a*/ 	.short	0x0000


	//----- nvinfo : EIATTR_MAXREG_COUNT
	.align		4
        /*001c*/ 	.byte	0x03, 0x1b
        /*001e*/ 	.short	0x00ff


	//----- nvinfo : EIATTR_NUM_BARRIERS
	.align		4
        /*0020*/ 	.byte	0x02, 0x4c
        /*0022*/ 	.byte	0x01
	.zero		1


	//----- nvinfo : EIATTR_EXTERNS
	.align		4
        /*0024*/ 	.byte	0x04, 0x0f
        /*0026*/ 	.short	(.L_515 - .L_514)


	//   ....[0]....
	.align		4
.L_514:
        /*0028*/ 	.word	index@(__assertfail)


	//----- nvinfo : EIATTR_MERCURY_ISA_VERSION
	.align		4
.L_515:
        /*002c*/ 	.byte	0x03, 0x5f
        /*002e*/ 	.short	0x0101


	//----- nvinfo : EIATTR_COOP_GROUP_MASK_REGIDS
	.align		4
        /*0030*/ 	.byte	0x04, 0x29
        /*0032*/ 	.short	(.L_517 - .L_516)


	//   ....[0]....
.L_516:
        /*0034*/ 	.word	0xffffffff


	//   ....[1]....
        /*0038*/ 	.word	0xffffffff


	//   ....[2]....
        /*003c*/ 	.word	0xffffffff


	//   ....[3]....
        /*0040*/ 	.word	0xffffffff


	//   ....[4]....
        /*0044*/ 	.word	0xffffffff


	//   ....[5]....
        /*0048*/ 	.word	0xffffffff


	//   ....[6]....
        /*004c*/ 	.word	0xffffffff


	//   ....[7]....
        /*0050*/ 	.word	0xffffffff


	//   ....[8]....
        /*0054*/ 	.word	0xffffffff


	//   ....[9]....
        /*0058*/ 	.word	0xffffffff


	//   ....[10]....
        /*005c*/ 	.word	0xffffffff


	//   ....[11]....
        /*0060*/ 	.word	0xffffffff


	//   ....[12]....
        /*0064*/ 	.word	0xffffffff


	//   ....[13]....
        /*0068*/ 	.word	0xffffffff


	//   ....[14]....
        /*006c*/ 	.word	0xffffffff


	//   ....[15]....
        /*0070*/ 	.word	0xffffffff


	//   ....[16]....
        /*0074*/ 	.word	0xffffffff


	//   ....[17]....
        /*0078*/ 	.word	0xffffffff


	//   ....[18]....
        /*007c*/ 	.word	0xffffffff


	//   ....[19]....
        /*0080*/ 	.word	0xffffffff


	//   ....[20]....
        /*0084*/ 	.word	0xffffffff


	//   ....[21]....
        /*0088*/ 	.word	0x0500000f


	//   ....[22]....
        /*008c*/ 	.word	0x0500000f


	//   ....[23]....
        /*0090*/ 	.word	0x0500000f


	//   ....[24]....
        /*0094*/ 	.word	0x0500000f


	//   ....[25]....
        /*0098*/ 	.word	0x0500000f


	//   ....[26]....
        /*009c*/ 	.word	0x0500000f


	//   ....[27]....
        /*00a0*/ 	.word	0x0500000f


	//   ....[28]....
        /*00a4*/ 	.word	0x0500000f


	//   ....[29]....
        /*00a8*/ 	.word	0x0500000f


	//   ....[30]....
        /*00ac*/ 	.word	0x0500000f


	//----- nvinfo : EIATTR_COOP_GROUP_INSTR_OFFSETS
	.align		4
.L_517:
        /*00b0*/ 	.byte	0x04, 0x28
        /*00b2*/ 	.short	(.L_519 - .L_518)


	//   ....[0]....
.L_518:
        /*00b4*/ 	.word	0x00001a80


	//   ....[1]....
        /*00b8*/ 	.word	0x00001aa0


	//   ....[2]....
        /*00bc*/ 	.word	0x00001ac0


	//   ....[3]....
        /*00c0*/ 	.word	0x00001ae0


	//   ....[4]....
        /*00c4*/ 	.word	0x00001b00


	//   ....[5]....
        /*00c8*/ 	.word	0x00002fd0


	//   ....[6]....
        /*00cc*/ 	.word	0x00003260


	//   ....[7]....
        /*00d0*/ 	.word	0x00003280


	//   ....[8]....
        /*00d4*/ 	.word	0x000032a0


	//   ....[9]....
        /*00d8*/ 	.word	0x000032c0


	//   ....[10]....
        /*00dc*/ 	.word	0x000033d0


	//   ....[11]....
        /*00e0*/ 	.word	0x00003400


	//   ....[12]....
        /*00e4*/ 	.word	0x00003440


	//   ....[13]....
        /*00e8*/ 	.word	0x00004ad0


	//   ....[14]....
        /*00ec*/ 	.word	0x00004b40


	//   ....[15]....
        /*00f0*/ 	.word	0x00004b60


	//   ....[16]....
        /*00f4*/ 	.word	0x00004b90


	//   ....[17]....
        /*00f8*/ 	.word	0x00004bc0


	//   ....[18]....
        /*00fc*/ 	.word	0x00004c70


	//   ....[19]....
        /*0100*/ 	.word	0x00004ca0


	//   ....[20]....
        /*0104*/ 	.word	0x00004cf0


	//   ....[21]....
        /*0108*/ 	.word	0x00008490


	//   ....[22]....
        /*010c*/ 	.word	0x000084f0


	//   ....[23]....
        /*0110*/ 	.word	0x00008550


	//   ....[24]....
        /*0114*/ 	.word	0x000085b0


	//   ....[25]....
        /*0118*/ 	.word	0x00008610


	//   ....[26]....
        /*011c*/ 	.word	0x00008690


	//   ....[27]....
        /*0120*/ 	.word	0x00008730


	//   ....[28]....
        /*0124*/ 	.word	0x000087b0


	//   ....[29]....
        /*0128*/ 	.word	0x00008810


	//   ....[30]....
        /*012c*/ 	.word	0x00008870


	//----- nvinfo : EIATTR_VRC_CTA_INIT_COUNT
	.align		4
.L_519:
        /*0130*/ 	.byte	0x02, 0x4a
	.zero		1
	.zero		1


	//----- nvinfo : EIATTR_SYSCALL_OFFSETS
	.align		4
        /*0134*/ 	.byte	0x04, 0x46
        /*0136*/ 	.short	(.L_521 - .L_520)


	//   ....[0]....
.L_520:
        /*0138*/ 	.word	0x00001220


	//----- nvinfo : EIATTR_EXIT_INSTR_OFFSETS
	.align		4
.L_521:
        /*013c*/ 	.byte	0x04, 0x1c
        /*013e*/ 	.short	(.L_523 - .L_522)


	//   ....[0]....
.L_522:
        /*0140*/ 	.word	0x000000b0


	//   ....[1]....
        /*0144*/ 	.word	0x00007fd0


	//   ....[2]....
        /*0148*/ 	.word	0x00008380


	//   ....[3]....
        /*014c*/ 	.word	0x00008440


	//----- nvinfo : EIATTR_CRS_STACK_SIZE
	.align		4
.L_523:
        /*0150*/ 	.byte	0x04, 0x1e
        /*0152*/ 	.short	(.L_525 - .L_524)
.L_524:
        /*0154*/ 	.word	0x00000000


	//----- nvinfo : EIATTR_CBANK_PARAM_SIZE
	.align		4
.L_525:
        /*0158*/ 	.byte	0x03, 0x19
        /*015a*/ 	.short	0x0128


	//----- nvinfo : EIATTR_PARAM_CBANK
	.align		4
        /*015c*/ 	.byte	0x04, 0x0a
        /*015e*/ 	.short	(.L_527 - .L_526)
	.align		4
.L_526:
        /*0160*/ 	.word	index@(.nv.constant0._ZN4mmha33masked_multihead_attention_kernelItLi128ELi128ELi2ELi16ELi128ELb0ELb0EEEv26Multihead_attention_paramsIT_XT5_EE)
        /*0164*/ 	.short	0x0380
        /*0166*/ 	.short	0x0128


	//----- nvinfo : EIATTR_SW_WAR
	.align		4
.L_527:
        /*0168*/ 	.byte	0x04, 0x36
        /*016a*/ 	.short	(.L_529 - .L_528)
.L_528:
        /*016c*/ 	.word	0x00000008
.L_529:


//--------------------- .nv.info._ZN4mmha33masked_multihead_attention_kernelItLi128ELi128ELi4ELi16ELi64ELb0ELb0EEEv26Multihead_attention_paramsIT_XT5_EE --------------------------
	.section	.nv.info._ZN4mmha33masked_multihead_attention_kernelItLi128ELi128ELi4ELi16ELi64ELb0ELb0EEEv26Multihead_attention_paramsIT_XT5_EE,"",@"SHT_CUDA_INFO"
	.sectionflags	@""
	.align	4


	//----- nvinfo : EIATTR_CUDA_API_VERSION
	.align		4
        /*0000*/ 	.byte	0x04, 0x37
        /*0002*/ 	.short	(.L_531 - .L_530)
.L_530:
        /*0004*/ 	.word	0x00000082


	//----- nvinfo : EIATTR_KPARAM_INFO
	.align		4
.L_531:
        /*0008*/ 	.byte	0x04, 0x17
        /*000a*/ 	.short	(.L_533 - .L_532)
.L_532:
        /*000c*/ 	.word	0x00000000
        /*0010*/ 	.short	0x0000
        /*0012*/ 	.short	0x0000
        /*0014*/ 	.byte	0x00, 0xf0, 0xa1, 0x04


	//----- nvinfo : EIATTR_SPARSE_MMA_MASK
	.align		4
.L_533:
        /*0018*/ 	.byte	0x03, 0x50
        /*001a*/ 	.short	0x0000


	//----- nvinfo : EIATTR_MAXREG_COUNT
	.align		4
        /*001c*/ 	.byte	0x03, 0x1b
        /*001e*/ 	.short	0x00ff


	//----- nvinfo : EIATTR_NUM_BARRIERS
	.align		4
        /*0020*/ 	.byte	0x02, 0x4c
        /*0022*/ 	.byte	0x01
	.zero		1


	//----- nvinfo : EIATTR_EXTERNS
	.align		4
        /*0024*/ 	.byte	0x04, 0x0f
        /*0026*/ 	.short	(.L_535 - .L_534)


	//   ....[0]....
	.align		4
.L_534:
        /*0028*/ 	.word	index@(__assertfail)


	//----- nvinfo : EIATTR_MERCURY_ISA_VERSION
	.align		4
.L_535:
        /*002c*/ 	.byte	0x03, 0x5f
        /*002e*/ 	.short	0x0101


	//----- nvinfo : EIATTR_INT_WARP_WIDE_INSTR_OFFSETS
	.align		4
        /*0030*/ 	.byte	0x04, 0x31
        /*0032*/ 	.short	(.L_537 - .L_536)


	//   ....[0]....
.L_536:
        /*0034*/ 	.word	0x00000a60


	//----- nvinfo : EIATTR_COOP_GROUP_MASK_REGIDS
	.align		4
.L_537:
        /*0038*/ 	.byte	0x04, 0x29
        /*003a*/ 	.short	(.L_539 - .L_538)


	//   ....[0]....
.L_538:
        /*003c*/ 	.word	0xffffffff


	//   ....[1]....
        /*0040*/ 	.word	0xffffffff


	//   ....[2]....
        /*0044*/ 	.word	0xffffffff


	//   ....[3]....
        /*0048*/ 	.word	0xffffffff


	//   ....[4]....
        /*004c*/ 	.word	0xffffffff


	//   ....[5]....
        /*0050*/ 	.word	0xffffffff


	//   ....[6]....
        /*0054*/ 	.word	0xffffffff


	//   ....[7]....
        /*0058*/ 	.word	0xffffffff


	//   ....[8]....
        /*005c*/ 	.word	0xffffffff


	//   ....[9]....
        /*0060*/ 	.word	0xffffffff


	//   ....[10]....
        /*0064*/ 	.word	0xffffffff


	//   ....[11]....
        /*0068*/ 	.word	0xffffffff


	//   ....[12]....
        /*006c*/ 	.word	0xffffffff


	//   ....[13]....
        /*0070*/ 	.word	0xffffffff


	//   ....[14]....
        /*0074*/ 	.word	0xffffffff


	//   ....[15]....
        /*0078*/ 	.word	0xffffffff


	//   ....[16]....
        /*007c*/ 	.word	0xffffffff


	//   ....[17]....
        /*0080*/ 	.word	0xffffffff


	//   ....[18]....
        /*0084*/ 	.word	0xffffffff


	//   ....[19]....
        /*0088*/ 	.word	0x0500000f


	//   ....[20]....
        /*008c*/ 	.word	0x0500000f


	//   ....[21]....
        /*0090*/ 	.word	0x0500000f


	//   ....[22]....
        /*0094*/ 	.word	0x0500000f


	//   ....[23]....
        /*0098*/ 	.word	0x0500000f


	//   ....[24]....
        /*009c*/ 	.word	0x0500000f


	//   ....[25]....
        /*00a0*/ 	.word	0x0500000f


	//   ....[26]....
        /*00a4*/ 	.word	0x0500000f


	//   ....[27]....
        /*00a8*/ 	.word	0x0500000f


	//   ....[28]....
        /*00ac*/ 	.word	0x0500000f


	//----- nvinfo : EIATTR_COOP_GROUP_INSTR_OFFSETS
	.align		4
.L_539:
        /*00b0*/ 	.byte	0x04, 0x28
        /*00b2*/ 	.short	(.L_541 - .L_540)


	//   ....[0]....
.L_540:
        /*00b4*/ 	.word	0x00001c00


	//   ....[1]....
        /*00b8*/ 	.word	0x00001c20


	//   ....[2]....
        /*00bc*/ 	.word	0x00001c40


	//   ....[3]....
        /*00c0*/ 	.word	0x00001c60


	//   ....[4]....
        /*00c4*/ 	.word	0x00001c80


	//   ....[5]....
        /*00c8*/ 	.word	0x00002cb0


	//   ....[6]....
        /*00cc*/ 	.word	0x00002cd0


	//   ....[7]....
        /*00d0*/ 	.word	0x00002fa0


	//   ....[8]....
        /*00d4*/ 	.word	0x00002fc0


	//   ....[9]....
        /*00d8*/ 	.word	0x00002fe0


	//   ....[10]....
        /*00dc*/ 	.word	0x000030f0


	//   ....[11]....
        /*00e0*/ 	.word	0x00003120


	//   ....[12]....
        /*00e4*/ 	.word	0x000047a0


	//   ....[13]....
        /*00e8*/ 	.word	0x00004820


	//   ....[14]....
        /*00ec*/ 	.word	0x000048c0


	//   ....[15]....
        /*00f0*/ 	.word	0x000048e0


	//   ....[16]....
        /*00f4*/ 	.word	0x00004900


	//   ....[17]....
        /*00f8*/ 	.word	0x00004970


	//   ....[18]....
        /*00fc*/ 	.word	0x00004990


	//   ....[19]....
        /*0100*/ 	.word	0x00007fa0


	//   ....[20]....
        /*0104*/ 	.word	0x00008000


	//   ....[21]....
        /*0108*/ 	.word	0x00008060


	//   ....[22]....
        /*010c*/ 	.word	0x000080c0


	//   ....[23]....
        /*0110*/ 	.word	0x00008120


	//   ....[24]....
        /*0114*/ 	.word	0x000081a0


	//   ....[25]....
        /*0118*/ 	.word	0x00008220


	//   ....[26]....
        /*011c*/ 	.word	0x000082b0


	//   ....[27]....
        /*0120*/ 	.word	0x00008330


	//   ....[28]....
        /*0124*/ 	.word	0x00008390


	//----- nvinfo : EIATTR_VRC_CTA_INIT_COUNT
	.align		4
.L_541:
        /*0128*/ 	.byte	0x02, 0x4a
	.zero		1
	.zero		1


	//----- nvinfo : EIATTR_SYSCALL_OFFSETS
	.align		4
        /*012c*/ 	.byte	0x04, 0x46
        /*012e*/ 	.short	(.L_543 - .L_542)


	//   ....[0]....
.L_542:
        /*0130*/ 	.word	0x00001380


	//----- nvinfo : EIATTR_EXIT_INSTR_OFFSETS
	.align		4
.L_543:
        /*0134*/ 	.byte	0x04, 0x1c
        /*0136*/ 	.short	(.L_545 - .L_544)


	//   ....[0]....
.L_544:
        /*0138*/ 	.word	0x000000d0


	//   ....[1]....
        /*013c*/ 	.word	0x00007ae0


	//   ....[2]....
        /*0140*/ 	.word	0x00007e90


	//   ....[3]....
        /*0144*/ 	.word	0x00007f50


	//----- nvinfo : EIATTR_CRS_STACK_SIZE
	.align		4
.L_545:
        /*0148*/ 	.byte	0x04, 0x1e
        /*014a*/ 	.short	(.L_547 - .L_546)
.L_546:
        /*014c*/ 	.word	0x00000000


	//----- nvinfo : EIATTR_CBANK_PARAM_SIZE
	.align		4
.L_547:
        /*0150*/ 	.byte	0x03, 0x19
        /*0152*/ 	.short	0x0128


	//----- nvinfo : EIATTR_PARAM_CBANK
	.align		4
        /*0154*/ 	.byte	0x04, 0x0a
        /*0156*/ 	.short	(.L_549 - .L_548)
	.align		4
.L_548:
        /*0158*/ 	.word	index@(.nv.constant0._ZN4mmha33masked_multihead_attention_kernelItLi128ELi128ELi4ELi16ELi64ELb0ELb0EEEv26Multihead_attention_paramsIT_XT5_EE)
        /*015c*/ 	.short	0x0380
        /*015e*/ 	.short	0x0128


	//----- nvinfo : EIATTR_SW_WAR
	.align		4
.L_549:
        /*0160*/ 	.byte	0x04, 0x36
        /*0162*/ 	.short	(.L_551 - .L_550)
.L_550:
        /*0164*/ 	.word	0x00000008
.L_551:


//--------------------- .nv.info._ZN4mmha33masked_multihead_attention_kernelIfLi128ELi128ELi1ELi32ELi256ELb0ELb1EEEv26Multihead_attention_paramsIT_XT5_EE --------------------------
	.section	.nv.info._ZN4mmha33masked_multihead_attention_kernelIfLi128ELi128ELi1ELi32ELi256ELb0ELb1EEEv26Multihead_attention_paramsIT_XT5_EE,"",@"SHT_CUDA_INFO"
	.sectionflags	@""
	.align	4


	//----- nvinfo : EIATTR_CUDA_API_VERSION
	.align		4
        /*0000*/ 	.byte	0x04, 0x37
        /*0002*/ 	.short	(.L_553 - .L_552)
.L_552:
        /*0004*/ 	.word	0x00000082


	//----- nvinfo : EIATTR_KPARAM_INFO
	.align		4
.L_553:
        /*0008*/ 	.byte	0x04, 0x17
        /*000a*/ 	.short	(.L_555 - .L_554)
.L_554:
        /*000c*/ 	.word	0x00000000
        /*0010*/ 	.short	0x0000
        /*0012*/ 	.short	0x0000
        /*0014*/ 	.byte	0x00, 0xf0, 0xa1, 0x04


	//----- nvinfo : EIATTR_SPARSE_MMA_MASK
	.align		4
.L_555:
        /*0018*/ 	.byte	0x03, 0x50
        /*001a*/ 	.short	0x0000


	//----- nvinfo : EIATTR_MAXREG_COUNT
	.align		4
        /*001c*/ 	.byte	0x03, 0x1b
        /*001e*/ 	.short	0x00ff


	//----- nvinfo : EIATTR_NUM_BARRIERS
	.align		4
        /*0020*/ 	.byte	0x02, 0x4c
        /*0022*/ 	.byte	0x01
	.zero		1


	//----- nvinfo : EIATTR_EXTERNS
	.align		4
        /*0024*/ 	.byte	0x04, 0x0f
        /*0026*/ 	.short	(.L_557 - .L_556)


	//   ....[0]....
	.align		4
.L_556:
        /*0028*/ 	.word	index@(__assertfail)


	//----- nvinfo : EIATTR_ANNOTATIONS
	.align		4
.L_557:
        /*002c*/ 	.byte	0x04, 0x55
        /*002e*/ 	.short	(.L_559 - .L_558)


	//   ....[0]....
.L_558:
        /* <DEDUP_REMOVED lines=21> */
        /*0174*/ 	.byte	0x00, 0x5b, 0x00, 0x00


	//----- nvinfo : EIATTR_MERCURY_ISA_VERSION
	.align		4
.L_559:
        /*0178*/ 	.byte	0x03, 0x5f
        /*017a*/ 	.short	0x0101


	//----- nvinfo : EIATTR_INT_WARP_WIDE_INSTR_OFFSETS
	.align		4
        /*017c*/ 	.byte	0x04, 0x31
        /*017e*/ 	.short	(.L_561 - .L_560)


	//   ....[0]....
.L_560:
        /*0180*/ 	.word	0x00000ab0


	//----- nvinfo : EIATTR_COOP_GROUP_MASK_REGIDS
	.align		4
.L_561:
        /*0184*/ 	.byte	0x04, 0x29
        /*0186*/ 	.short	(.L_563 - .L_562)


	//   ....[0]....
.L_562:
        /*0188*/ 	.word	0xffffffff


	//   ....[1]....
        /*018c*/ 	.word	0xffffffff


	//   ....[2]....
        /*0190*/ 	.word	0xffffffff


	//   ....[3]....
        /*0194*/ 	.word	0xffffffff


	//   ....[4]....
        /*0198*/ 	.word	0xffffffff


	//   ....[5]....
        /*019c*/ 	.word	0xffffffff


	//   ....[6]....
        /*01a0*/ 	.word	0xffffffff


	//   ....[7]....
        /*01a4*/ 	.word	0xffffffff


	//   ....[8]....
        /*01a8*/ 	.word	0xffffffff


	//   ....[9]....
        /*01ac*/ 	.word	0xffffffff


	//   ....[10]....
        /*01b0*/ 	.word	0xffffffff


	//   ....[11]....
        /*01b4*/ 	.word	0xffffffff


	//   ....[12]....
        /*01b8*/ 	.word	0xffffffff


	//   ....[13]....
        /*01bc*/ 	.word	0xffffffff


	//   ....[14]....
        /*01c0*/ 	.word	0xffffffff


	//   ....[15]....
        /*01c4*/ 	.word	0xffffffff


	//   ....[16]....
        /*01c8*/ 	.word	0xffffffff


	//   ....[17]....
        /*01cc*/ 	.word	0xffffffff


	//   ....[18]....
        /*01d0*/ 	.word	0xffffffff


	//   ....[19]....
        /*01d4*/ 	.word	0xffffffff


	//   ....[20]....
        /*01d8*/ 	.word	0xffffffff


	//   ....[21]....
        /*01dc*/ 	.word	0xffffffff


	//   ....[22]....
        /*01e0*/ 	.word	0xffffffff


	//   ....[23]....
        /*01e4*/ 	.word	0x0500000f


	//   ....[24]....
        /*01e8*/ 	.word	0x0500000f


	//   ....[25]....
        /*01ec*/ 	.word	0x0500000f


	//   ....[26]....
        /*01f0*/ 	.word	0x0500000f


	//   ....[27]....
        /*01f4*/ 	.word	0x0500000f


	//----- nvinfo : EIATTR_COOP_GROUP_INSTR_OFFSETS
	.align		4
.L_563:
        /*01f8*/ 	.byte	0x04, 0x28
        /*01fa*/ 	.short	(.L_565 - .L_564)


	//   ....[0]....
.L_564:
        /*01fc*/ 	.word	0x00001bc0


	//   ....[1]....
        /*0200*/ 	.word	0x00001be0


	//   ....[2]....
        /*0204*/ 	.word	0x00001c00


	//   ....[3]....
        /*0208*/ 	.word	0x00001c20


	//   ....[4]....
        /*020c*/ 	.word	0x00001c40


	//   ....[5]....
        /*0210*/ 	.word	0x00005be0


	//   ....[6]....
        /*0214*/ 	.word	0x00005c00


	//   ....[7]....
        /*0218*/ 	.word	0x00005c30


	//   ....[8]....
        /*021c*/ 	.word	0x00005c60


	//   ....[9]....
        /*0220*/ 	.word	0x00005ca0


	//   ....[10]....
        /*0224*/ 	.word	0x00005d30


	//   ....[11]....
        /*0228*/ 	.word	0x00005d60


	//   ....[12]....
        /*022c*/ 	.word	0x00005d90


	//   ....[13]....
        /*0230*/ 	.word	0x00005db0


	//   ....[14]....
        /*0234*/ 	.word	0x00007420


	//   ....[15]....
        /*0238*/ 	.word	0x000074b0


	//   ....[16]....
        /*023c*/ 	.word	0x000074d0


	//   ....[17]....
        /*0240*/ 	.word	0x000074f0


	//   ....[18]....
        /*0244*/ 	.word	0x00007510


	//   ....[19]....
        /*0248*/ 	.word	0x00007570


	//   ....[20]....
        /*024c*/ 	.word	0x00007590


	//   ....[21]....
        /*0250*/ 	.word	0x000075c0


	//   ....[22]....
        /*0254*/ 	.word	0x000075f0


	//   ....[23]....
        /*0258*/ 	.word	0x0000b610


	//   ....[24]....
        /*025c*/ 	.word	0x0000b670


	//   ....[25]....
        /*0260*/ 	.word	0x0000b6d0


	//   ....[26]....
        /*0264*/ 	.word	0x0000b730


	//   ....[27]....
        /*0268*/ 	.word	0x0000b790


	//----- nvinfo : EIATTR_VRC_CTA_INIT_COUNT
	.align		4
.L_565:
        /*026c*/ 	.byte	0x02, 0x4a
	.zero		1
	.zero		1


	//----- nvinfo : EIATTR_SYSCALL_OFFSETS
	.align		4
        /*0270*/ 	.byte	0x04, 0x46
        /*0272*/ 	.short	(.L_567 - .L_566)


	//   ....[0]....
.L_566:
        /*0274*/ 	.word	0x000013c0


	//----- nvinfo : EIATTR_EXIT_INSTR_OFFSETS
	.align		4
.L_567:
        /*0278*/ 	.byte	0x04, 0x1c
        /*027a*/ 	.short	(.L_569 - .L_568)


	//   ....[0]....
.L_568:
        /*027c*/ 	.word	0x000000e0


	//   ....[1]....
        /*0280*/ 	.word	0x0000b310


	//   ....[2]....
        /*0284*/ 	.word	0x0000b570


	//   ....[3]....
        /*0288*/ 	.word	0x0000b5c0


	//----- nvinfo : EIATTR_CRS_STACK_SIZE
	.align		4
.L_569:
        /*028c*/ 	.byte	0x04, 0x1e
        /*028e*/ 	.short	(.L_571 - .L_570)
.L_570:
        /*0290*/ 	.word	0x00000000


	//----- nvinfo : EIATTR_CBANK_PARAM_SIZE
	.align		4
.L_571:
        /*0294*/ 	.byte	0x03, 0x19
        /*0296*/ 	.short	0x0128


	//----- nvinfo : EIATTR_PARAM_CBANK
	.align		4
        /*0298*/ 	.byte	0x04, 0x0a
        /*029a*/ 	.short	(.L_573 - .L_572)
	.align		4
.L_572:
        /*029c*/ 	.word	index@(.nv.constant0._ZN4mmha33masked_multihead_attention_kernelIfLi128ELi128ELi1ELi32ELi256ELb0ELb1EEEv26Multihead_attention_paramsIT_XT5_EE)
        /*02a0*/ 	.short	0x0380
        /*02a2*/ 	.short	0x0128


	//----- nvinfo : EIATTR_SW_WAR
	.align		4
.L_573:
        /*02a4*/ 	.byte	0x04, 0x36
        /*02a6*/ 	.short	(.L_575 - .L_574)
.L_574:
        /*02a8*/ 	.word	0x00000008
.L_575:


//--------------------- .nv.info._ZN4mmha33masked_multihead_attention_kernelIfLi128ELi128ELi2ELi32ELi128ELb0ELb1EEEv26Multihead_attention_paramsIT_XT5_EE --------------------------
	.section	.nv.info._ZN4mmha33masked_multihead_attention_kernelIfLi128ELi128ELi2ELi32ELi128ELb0ELb1EEEv26Multihead_attention_paramsIT_XT5_EE,"",@"SHT_CUDA_INFO"
	.sectionflags	@""
	.align	4


	//----- nvinfo : EIATTR_CUDA_API_VERSION
	.align		4
        /*0000*/ 	.byte	0x04, 0x37
        /*0002*/ 	.short	(.L_577 - .L_576)
.L_576:
        /*0004*/ 	.word	0x00000082


	//----- nvinfo : EIATTR_KPARAM_INFO
	.align		4
.L_577:
        /*0008*/ 	.byte	0x04, 0x17
        /*000a*/ 	.short	(.L_579 - .L_578)
.L_578:
        /*000c*/ 	.word	0x00000000
        /*0010*/ 	.short	0x0000
        /*0012*/ 	.short	0x0000
        /*0014*/ 	.byte	0x00, 0xf0, 0xa1, 0x04


	//----- nvinfo : EIATTR_SPARSE_MMA_MASK
	.align		4
.L_579:
        /*0018*/ 	.byte	0x03, 0x50
        /*001a*/ 	.short	0x0000


	//----- nvinfo : EIATTR_MAXREG_COUNT
	.align		4
        /*001c*/ 	.byte	0x03, 0x1b
        /*001e*/ 	.short	0x00ff


	//----- nvinfo : EIATTR_NUM_BARRIERS
	.align		4
        /*0020*/ 	.byte	0x02, 0x4c
        /*0022*/ 	.byte	0x01
	.zero		1


	//----- nvinfo : EIATTR_EXTERNS
	.align		4
        /*0024*/ 	.byte	0x04, 0x0f
        /*0026*/ 	.short	(.L_581 - .L_580)


	//   ....[0]....
	.align		4
.L_580:
        /*0028*/ 	.word	index@(__assertfail)


	//----- nvinfo : EIATTR_MERCURY_ISA_VERSION
	.align		4
.L_581:
        /*002c*/ 	.byte	0x03, 0x5f
        /*002e*/ 	.short	0x0101


	//----- nvinfo : EIATTR_COOP_GROUP_MASK_REGIDS
	.align		4
        /*0030*/ 	.byte	0x04, 0x29
        /*0032*/ 	.short	(.L_583 - .L_582)


	//   ....[0]....
.L_582:
        /*0034*/ 	.word	0xffffffff


	//   ....[1]....
        /*0038*/ 	.word	0xffffffff


	//   ....[2]....
        /*003c*/ 	.word	0xffffffff


	//   ....[3]....
        /*0040*/ 	.word	0xffffffff


	//   ....[4]....
        /*0044*/ 	.word	0xffffffff


	//   ....[5]....
        /*0048*/ 	.word	0xffffffff


	//   ....[6]....
        /*004c*/ 	.word	0xffffffff


	//   ....[7]....
        /*0050*/ 	.word	0xffffffff


	//   ....[8]....
        /*0054*/ 	.word	0xffffffff


	//   ....[9]....
        /*0058*/ 	.word	0xffffffff


	//   ....[10]....
        /*005c*/ 	.word	0xffffffff


	//   ....[11]....
        /*0060*/ 	.word	0xffffffff


	//   ....[12]....
        /*0064*/ 	.word	0xffffffff


	//   ....[13]....
        /*0068*/ 	.word	0xffffffff


	//   ....[14]....
        /*006c*/ 	.word	0xffffffff


	//   ....[15]....
        /*0070*/ 	.word	0xffffffff


	//   ....[16]....
        /*0074*/ 	.word	0xffffffff


	//   ....[17]....
        /*0078*/ 	.word	0xffffffff


	//   ....[18]....
        /*007c*/ 	.word	0xffffffff


	//   ....[19]....
        /*0080*/ 	.word	0xffffffff


	//   ....[20]....
        /*0084*/ 	.word	0xffffffff


	//   ....[21]....
        /*0088*/ 	.word	0x0500000f


	//   ....[22]....
        /*008c*/ 	.word	0x0500000f


	//   ....[23]....
        /*0090*/ 	.word	0x0500000f


	//   ....[24]....
        /*0094*/ 	.word	0x0500000f


	//   ....[25]....
        /*0098*/ 	.word	0x0500000f


	//   ....[26]....
        /*009c*/ 	.word	0x0500000f


	//   ....[27]....
        /*00a0*/ 	.word	0x0500000f


	//   ....[28]....
        /*00a4*/ 	.word	0x0500000f


	//   ....[29]....
        /*00a8*/ 	.word	0x0500000f


	//   ....[30]....
        /*00ac*/ 	.word	0x0500000f


	//----- nvinfo : EIATTR_COOP_GROUP_INSTR_OFFSETS
	.align		4
.L_583:
        /*00b0*/ 	.byte	0x04, 0x28
        /*00b2*/ 	.short	(.L_585 - .L_584)


	//   ....[0]....
.L_584:
        /*00b4*/ 	.word	0x000019d0


	//   ....[1]....
        /*00b8*/ 	.word	0x000019f0


	//   ....[2]....
        /*00bc*/ 	.word	0x00001a10


	//   ....[3]....
        /*00c0*/ 	.word	0x00001a30


	//   ....[4]....
        /*00c4*/ 	.word	0x00001a50


	//   ....[5]....
        /*00c8*/ 	.word	0x000055b0


	//   ....[6]....
        /*00cc*/ 	.word	0x00005820


	//   ....[7]....
        /*00d0*/ 	.word	0x00005840


	//   ....[8]....
        /*00d4*/ 	.word	0x00005860


	//   ....[9]....
        /*00d8*/ 	.word	0x00005880


	//   ....[10]....
        /*00dc*/ 	.word	0x000059d0


	//   ....[11]....
        /*00e0*/ 	.word	0x00005a10


	//   ....[12]....
        /*00e4*/ 	.word	0x00005a50


	//   ....[13]....
        /*00e8*/ 	.word	0x00007090


	//   ....[14]....
        /*00ec*/ 	.word	0x000070f0


	//   ....[15]....
        /*00f0*/ 	.word	0x00007110


	//   ....[16]....
        /*00f4*/ 	.word	0x00007160


	//   ....[17]....
        /*00f8*/ 	.word	0x00007180


	//   ....[18]....
        /*00fc*/ 	.word	0x00007200


	//   ....[19]....
        /*0100*/ 	.word	0x00007230


	//   ....[20]....
        /*0104*/ 	.word	0x00007250


	//   ....[21]....
        /*0108*/ 	.word	0x0000b0e0


	//   ....[22]....
        /*010c*/ 	.word	0x0000b140


	//   ....[23]....
        /*0110*/ 	.word	0x0000b1a0


	//   ....[24]....
        /*0114*/ 	.word	0x0000b200


	//   ....[25]....
        /*0118*/ 	.word	0x0000b260


	//   ....[26]....
        /*011c*/ 	.word	0x0000b2e0


	//   ....[27]....
        /*0120*/ 	.word	0x0000b380


	//   ....[28]....
        /*0124*/ 	.word	0x0000b400


	//   ....[29]....
        /*0128*/ 	.word	0x0000b460


	//   ....[30]....
        /*012c*/ 	.word	0x0000b4c0


	//----- nvinfo : EIATTR_VRC_CTA_INIT_COUNT
	.align		4
.L_585:
        /*0130*/ 	.byte	0x02, 0x4a
	.zero		1
	.zero		1


	//----- nvinfo : EIATTR_SYSCALL_OFFSETS
	.align		4
        /*0134*/ 	.byte	0x04, 0x46
        /*0136*/ 	.short	(.L_587 - .L_586)


	//   ....[0]....
.L_586:
        /*0138*/ 	.word	0x00001200


	//----- nvinfo : EIATTR_EXIT_INSTR_OFFSETS
	.align		4
.L_587:
        /*013c*/ 	.byte	0x04, 0x1c
        /*013e*/ 	.short	(.L_589 - .L_588)


	//   ....[0]....
.L_588:
        /*0140*/ 	.word	0x000000b0


	//   ....[1]....
        /*0144*/ 	.word	0x0000ade0


	//   ....[2]....
        /*0148*/ 	.word	0x0000b040


	//   ....[3]....
        /*014c*/ 	.word	0x0000b090


	//----- nvinfo : EIATTR_CRS_STACK_SIZE
	.align		4
.L_589:
        /*0150*/ 	.byte	0x04, 0x1e
        /*0152*/ 	.short	(.L_591 - .L_590)
.L_590:
        /*0154*/ 	.word	0x00000000


	//----- nvinfo : EIATTR_CBANK_PARAM_SIZE
	.align		4
.L_591:
        /*0158*/ 	.byte	0x03, 0x19
        /*015a*/ 	.short	0x0128


	//----- nvinfo : EIATTR_PARAM_CBANK
	.align		4
        /*015c*/ 	.byte	0x04, 0x0a
        /*015e*/ 	.short	(.L_593 - .L_592)
	.align		4
.L_592:
        /*0160*/ 	.word	index@(.nv.constant0._ZN4mmha33masked_multihead_attention_kernelIfLi128ELi128ELi2ELi32ELi128ELb0ELb1EEEv26Multihead_attention_paramsIT_XT5_EE)
        /*0164*/ 	.short	0x0380
        /*0166*/ 	.short	0x0128


	//----- nvinfo : EIATTR_SW_WAR
	.align		4
.L_593:
        /*0168*/ 	.byte	0x04, 0x36
        /*016a*/ 	.short	(.L_595 - .L_594)
.L_594:
        /*016c*/ 	.word	0x00000008
.L_595:


//--------------------- .nv.info._ZN4mmha33masked_multihead_attention_kernelIfLi128ELi128ELi4ELi32ELi64ELb0ELb1EEEv26Multihead_attention_paramsIT_XT5_EE --------------------------
	.section	.nv.info._ZN4mmha33masked_multihead_attention_kernelIfLi128ELi128ELi4ELi32ELi64ELb0ELb1EEEv26Multihead_attention_paramsIT_XT5_EE,"",@"SHT_CUDA_INFO"
	.sectionflags	@""
	.align	4


	//----- nvinfo : EIATTR_CUDA_API_VERSION
	.align		4
        /*0000*/ 	.byte	0x04, 0x37
        /*0002*/ 	.short	(.L_597 - .L_596)
.L_596:
        /*0004*/ 	.word	0x00000082


	//----- nvinfo : EIATTR_KPARAM_INFO
	.align		4
.L_597:
        /*0008*/ 	.byte	0x04, 0x17
        /*000a*/ 	.short	(.L_599 - .L_598)
.L_598:
        /*000c*/ 	.word	0x00000000
        /*0010*/ 	.short	0x0000
        /*0012*/ 	.short	0x0000
        /*0014*/ 	.byte	0x00, 0xf0, 0xa1, 0x04


	//----- nvinfo : EIATTR_SPARSE_MMA_MASK
	.align		4
.L_599:
        /*0018*/ 	.byte	0x03, 0x50
        /*001a*/ 	.short	0x0000


	//----- nvinfo : EIATTR_MAXREG_COUNT
	.align		4
        /*001c*/ 	.byte	0x03, 0x1b
        /*001e*/ 	.short	0x00ff


	//----- nvinfo : EIATTR_NUM_BARRIERS
	.align		4
        /*0020*/ 	.byte	0x02, 0x4c
        /*0022*/ 	.byte	0x01
	.zero		1


	//----- nvinfo : EIATTR_EXTERNS
	.align		4
        /*0024*/ 	.byte	0x04, 0x0f
        /*0026*/ 	.short	(.L_601 - .L_600)


	//   ....[0]....
	.align		4
.L_600:
        /*0028*/ 	.word	index@(__assertfail)


	//----- nvinfo : EIATTR_MERCURY_ISA_VERSION
	.align		4
.L_601:
        /*002c*/ 	.byte	0x03, 0x5f
        /*002e*/ 	.short	0x0101


	//----- nvinfo : EIATTR_COOP_GROUP_MASK_REGIDS
	.align		4
        /*0030*/ 	.byte	0x04, 0x29
        /*0032*/ 	.short	(.L_603 - .L_602)


	//   ....[0]....
.L_602:
        /*0034*/ 	.word	0xffffffff


	//   ....[1]....
        /*0038*/ 	.word	0xffffffff


	//   ....[2]....
        /*003c*/ 	.word	0xffffffff


	//   ....[3]....
        /*0040*/ 	.word	0xffffffff


	//   ....[4]....
        /*0044*/ 	.word	0xffffffff


	//   ....[5]....
        /*0048*/ 	.word	0xffffffff


	//   ....[6]....
        /*004c*/ 	.word	0xffffffff


	//   ....[7]....
        /*0050*/ 	.word	0xffffffff


	//   ....[8]....
        /*0054*/ 	.word	0xffffffff


	//   ....[9]....
        /*0058*/ 	.word	0xffffffff


	//   ....[10]....
        /*005c*/ 	.word	0xffffffff


	//   ....[11]....
        /*0060*/ 	.word	0xffffffff


	//   ....[12]....
        /*0064*/ 	.word	0xffffffff


	//   ....[13]....
        /*0068*/ 	.word	0xffffffff


	//   ....[14]....
        /*006c*/ 	.word	0xffffffff


	//   ....[15]....
        /*0070*/ 	.word	0xffffffff


	//   ....[16]....
        /*0074*/ 	.word	0xffffffff


	//   ....[17]....
        /*0078*/ 	.word	0xffffffff


	//   ....[18]....
        /*007c*/ 	.word	0xffffffff


	//   ....[19]....
        /*0080*/ 	.word	0x0500000f


	//   ....[20]....
        /*0084*/ 	.word	0x0500000f


	//   ....[21]....
        /*0088*/ 	.word	0x0500000f


	//   ....[22]....
        /*008c*/ 	.word	0x0500000f


	//   ....[23]....
        /*0090*/ 	.word	0x0500000f


	//   ....[24]....
        /*0094*/ 	.word	0x0500000f


	//   ....[25]....
        /*0098*/ 	.word	0x0500000f


	//   ....[26]....
        /*009c*/ 	.word	0x0500000f


	//   ....[27]....
        /*00a0*/ 	.word	0x0500000f


	//   ....[28]....
        /*00a4*/ 	.word	0x0500000f


	//----- nvinfo : EIATTR_COOP_GROUP_INSTR_OFFSETS
	.align		4
.L_603:
        /*00a8*/ 	.byte	0x04, 0x28
        /*00aa*/ 	.short	(.L_605 - .L_604)


	//   ....[0]....
.L_604:
        /*00ac*/ 	.word	0x00001990


	//   ....[1]....
        /*00b0*/ 	.word	0x000019b0


	//   ....[2]....
        /*00b4*/ 	.word	0x000019d0


	//   ....[3]....
        /*00b8*/ 	.word	0x000019f0


	//   ....[4]....
        /*00bc*/ 	.word	0x00001a10


	//   ....[5]....
        /*00c0*/ 	.word	0x000051d0


	//   ....[6]....
        /*00c4*/ 	.word	0x000051f0


	//   ....[7]....
        /*00c8*/ 	.word	0x00005490


	//   ....[8]....
        /*00cc*/ 	.word	0x000054b0


	//   ....[9]....
        /*00d0*/ 	.word	0x000054d0


	//   ....[10]....
        /*00d4*/ 	.word	0x00005640


	//   ....[11]....
        /*00d8*/ 	.word	0x00005680


	//   ....[12]....
        /*00dc*/ 	.word	0x00006cc0


	//   ....[13]....
        /*00e0*/ 	.word	0x00006d50


	//   ....[14]....
        /*00e4*/ 	.word	0x00006d70


	//   ....[15]....
        /*00e8*/ 	.word	0x00006d90


	//   ....[16]....
        /*00ec*/ 	.word	0x00006db0


	//   ....[17]....
        /*00f0*/ 	.word	0x00006e20


	//   ....[18]....
        /*00f4*/ 	.word	0x00006e50


	//   ....[19]....
        /*00f8*/ 	.word	0x0000ac80


	//   ....[20]....
        /*00fc*/ 	.word	0x0000ace0


	//   ....[21]....
        /*0100*/ 	.word	0x0000ad40


	//   ....[22]....
        /*0104*/ 	.word	0x0000ada0


	//   ....[23]....
        /*0108*/ 	.word	0x0000ae00


	//   ....[24]....
        /*010c*/ 	.word	0x0000ae80


	//   ....[25]....
        /*0110*/ 	.word	0x0000af00


	//   ....[26]....
        /*0114*/ 	.word	0x0000af90


	//   ....[27]....
        /*0118*/ 	.word	0x0000b010


	//   ....[28]....
        /*011c*/ 	.word	0x0000b070


	//----- nvinfo : EIATTR_VRC_CTA_INIT_COUNT
	.align		4
.L_605:
        /*0120*/ 	.byte	0x02, 0x4a
	.zero		1
	.zero		1


	//----- nvinfo : EIATTR_SYSCALL_OFFSETS
	.align		4
        /*0124*/ 	.byte	0x04, 0x46
        /*0126*/ 	.short	(.L_607 - .L_606)


	//   ....[0]....
.L_606:
        /*0128*/ 	.word	0x000011c0


	//----- nvinfo : EIATTR_EXIT_INSTR_OFFSETS
	.align		4
.L_607:
        /*012c*/ 	.byte	0x04, 0x1c
        /*012e*/ 	.short	(.L_609 - .L_608)


	//   ....[0]....
.L_608:
        /*0130*/ 	.word	0x000000b0


	//   ....[1]....
        /*0134*/ 	.word	0x0000a980


	//   ....[2]....
        /*0138*/ 	.word	0x0000abe0


	//   ....[3]....
        /*013c*/ 	.word	0x0000ac30


	//----- nvinfo : EIATTR_CRS_STACK_SIZE
	.align		4
.L_609:
        /*0140*/ 	.byte	0x04, 0x1e
        /*0142*/ 	.short	(.L_611 - .L_610)
.L_610:
        /*0144*/ 	.word	0x00000000


	//----- nvinfo : EIATTR_CBANK_PARAM_SIZE
	.align		4
.L_611:
        /*0148*/ 	.byte	0x03, 0x19
        /*014a*/ 	.short	0x0128


	//----- nvinfo : EIATTR_PARAM_CBANK
	.align		4
        /*014c*/ 	.byte	0x04, 0x0a
        /*014e*/ 	.short	(.L_613 - .L_612)
	.align		4
.L_612:
        /*0150*/ 	.word	index@(.nv.constant0._ZN4mmha33masked_multihead_attention_kernelIfLi128ELi128ELi4ELi32ELi64ELb0ELb1EEEv26Multihead_attention_paramsIT_XT5_EE)
        /*0154*/ 	.short	0x0380
        /*0156*/ 	.short	0x0128


	//----- nvinfo : EIATTR_SW_WAR
	.align		4
.L_613:
        /*0158*/ 	.byte	0x04, 0x36
        /*015a*/ 	.short	(.L_615 - .L_614)
.L_614:
        /*015c*/ 	.word	0x00000008
.L_615:


//--------------------- .nv.info._ZN4mmha33masked_multihead_attention_kernelIfLi128ELi128ELi1ELi32ELi256ELb0ELb0EEEv26Multihead_attention_paramsIT_XT5_EE --------------------------
	.section	.nv.info._ZN4mmha33masked_multihead_attention_kernelIfLi128ELi128ELi1ELi32ELi256ELb0ELb0EEEv26Multihead_attention_paramsIT_XT5_EE,"",@"SHT_CUDA_INFO"
	.sectionflags	@""
	.align	4


	//----- nvinfo : EIATTR_CUDA_API_VERSION
	.align		4
        /*0000*/ 	.byte	0x04, 0x37
        /*0002*/ 	.short	(.L_617 - .L_616)
.L_616:
        /*0004*/ 	.word	0x00000082


	//----- nvinfo : EIATTR_KPARAM_INFO
	.align		4
.L_617:
        /*0008*/ 	.byte	0x04, 0x17
        /*000a*/ 	.short	(.L_619 - .L_618)
.L_618:
        /*000c*/ 	.word	0x00000000
        /*0010*/ 	.short	0x0000
        /*0012*/ 	.short	0x0000
        /*0014*/ 	.byte	0x00, 0xf0, 0xa1, 0x04


	//----- nvinfo : EIATTR_SPARSE_MMA_MASK
	.align		4
.L_619:
        /*0018*/ 	.byte	0x03, 0x50
        /*001a*/ 	.short	0x0000


	//----- nvinfo : EIATTR_MAXREG_COUNT
	.align		4
        /*001c*/ 	.byte	0x03, 0x1b
        /*001e*/ 	.short	0x00ff


	//----- nvinfo : EIATTR_NUM_BARRIERS
	.align		4
        /*0020*/ 	.byte	0x02, 0x4c
        /*0022*/ 	.byte	0x01
	.zero		1


	//----- nvinfo : EIATTR_EXTERNS
	.align		4
        /*0024*/ 	.byte	0x04, 0x0f
        /*0026*/ 	.short	(.L_621 - .L_620)


	//   ....[0]....
	.align		4
.L_620:
        /*0028*/ 	.word	index@(__assertfail)


	//----- nvinfo : EIATTR_ANNOTATIONS
	.align		4
.L_621:
        /*002c*/ 	.byte	0x04, 0x55
        /*002e*/ 	.short	(.L_623 - .L_622)


	//   ....[0]....
.L_622:
        /* <DEDUP_REMOVED lines=29> */


	//----- nvinfo : EIATTR_MERCURY_ISA_VERSION
	.align		4
.L_623:
        /*01e8*/ 	.byte	0x03, 0x5f
        /*01ea*/ 	.short	0x0101


	//----- nvinfo : EIATTR_INT_WARP_WIDE_INSTR_OFFSETS
	.align		4
        /*01ec*/ 	.byte	0x04, 0x31
        /*01ee*/ 	.short	(.L_625 - .L_624)


	//   ....[0]....
.L_624:
        /*01f0*/ 	.word	0x00000ab0


	//----- nvinfo : EIATTR_COOP_GROUP_MASK_REGIDS
	.align		4
.L_625:
        /*01f4*/ 	.byte	0x04, 0x29
        /*01f6*/ 	.short	(.L_627 - .L_626)


	//   ....[0]....
.L_626:
        /*01f8*/ 	.word	0xffffffff


	//   ....[1]....
        /*01fc*/ 	.word	0xffffffff


	//   ....[2]....
        /*0200*/ 	.word	0xffffffff


	//   ....[3]....
        /*0204*/ 	.word	0xffffffff


	//   ....[4]....
        /*0208*/ 	.word	0xffffffff


	//   ....[5]....
        /*020c*/ 	.word	0xffffffff


	//   ....[6]....
        /*0210*/ 	.word	0xffffffff


	//   ....[7]....
        /*0214*/ 	.word	0xffffffff


	//   ....[8]....
        /*0218*/ 	.word	0xffffffff


	//   ....[9]....
        /*021c*/ 	.word	0xffffffff


	//   ....[10]....
        /*0220*/ 	.word	0xffffffff


	//   ....[11]....
        /*0224*/ 	.word	0xffffffff


	//   ....[12]....
        /*0228*/ 	.word	0xffffffff


	//   ....[13]....
        /*022c*/ 	.word	0xffffffff


	//   ....[14]....
        /*0230*/ 	.word	0xffffffff


	//   ....[15]....
        /*0234*/ 	.word	0xffffffff


	//   ....[16]....
        /*0238*/ 	.word	0xffffffff


	//   ....[17]....
        /*023c*/ 	.word	0xffffffff


	//   ....[18]....
        /*0240*/ 	.word	0xffffffff


	//   ....[19]....
        /*0244*/ 	.word	0xffffffff


	//   ....[20]....
        /*0248*/ 	.word	0xffffffff


	//   ....[21]....
        /*024c*/ 	.word	0xffffffff


	//   ....[22]....
        /*0250*/ 	.word	0xffffffff


	//   ....[23]....
        /*0254*/ 	.word	0x0500000f


	//   ....[24]....
        /*0258*/ 	.word	0x0500000f


	//   ....[25]....
        /*025c*/ 	.word	0x0500000f


	//   ....[26]....
        /*0260*/ 	.word	0x0500000f


	//   ....[27]....
        /*0264*/ 	.word	0x0500000f


	//----- nvinfo : EIATTR_COOP_GROUP_INSTR_OFFSETS
	.align		4
.L_627:
        /*0268*/ 	.byte	0x04, 0x28
        /*026a*/ 	.short	(.L_629 - .L_628)


	//   ....[0]....
.L_628:
        /*026c*/ 	.word	0x00001bc0


	//   ....[1]....
        /*0270*/ 	.word	0x00001be0


	//   ....[2]....
        /*0274*/ 	.word	0x00001c00


	//   ....[3]....
        /*0278*/ 	.word	0x00001c20


	//   ....[4]....
        /*027c*/ 	.word	0x00001c40


	//   ....[5]....
        /*0280*/ 	.word	0x000045e0


	//   ....[6]....
        /*0284*/ 	.word	0x00004600


	//   ....[7]....
        /*0288*/ 	.word	0x00004630


	//   ....[8]....
        /*028c*/ 	.word	0x00004660


	//   ....[9]....
        /*0290*/ 	.word	0x000046a0


	//   ....[10]....
        /*0294*/ 	.word	0x00004730


	//   ....[11]....
        /*0298*/ 	.word	0x00004760


	//   ....[12]....
        /*029c*/ 	.word	0x00004790


	//   ....[13]....
        /*02a0*/ 	.word	0x000047b0


	//   ....[14]....
        /*02a4*/ 	.word	0x00005e60


	//   ....[15]....
        /*02a8*/ 	.word	0x00005f00


	//   ....[16]....
        /*02ac*/ 	.word	0x00005f20


	//   ....[17]....
        /*02b0*/ 	.word	0x00005f40


	//   ....[18]....
        /*02b4*/ 	.word	0x00005f60


	//   ....[19]....
        /*02b8*/ 	.word	0x00005fc0


	//   ....[20]....
        /*02bc*/ 	.word	0x00005fe0


	//   ....[21]....
        /*02c0*/ 	.word	0x00006010


	//   ....[22]....
        /*02c4*/ 	.word	0x00006050


	//   ....[23]....
        /*02c8*/ 	.word	0x0000a000


	//   ....[24]....
        /*02cc*/ 	.word	0x0000a060


	//   ....[25]....
        /*02d0*/ 	.word	0x0000a0c0


	//   ....[26]....
        /*02d4*/ 	.word	0x0000a120


	//   ....[27]....
        /*02d8*/ 	.word	0x0000a180


	//----- nvinfo : EIATTR_VRC_CTA_INIT_COUNT
	.align		4
.L_629:
        /*02dc*/ 	.byte	0x02, 0x4a
	.zero		1
	.zero		1


	//----- nvinfo : EIATTR_SYSCALL_OFFSETS
	.align		4
        /*02e0*/ 	.byte	0x04, 0x46
        /*02e2*/ 	.short	(.L_631 - .L_630)


	//   ....[0]....
.L_630:
        /*02e4*/ 	.word	0x000013c0


	//----- nvinfo : EIATTR_EXIT_INSTR_OFFSETS
	.align		4
.L_631:
        /*02e8*/ 	.byte	0x04, 0x1c
        /*02ea*/ 	.short	(.L_633 - .L_632)


	//   ....[0]....
.L_632:
        /*02ec*/ 	.word	0x000000e0


	//   ....[1]....
        /*02f0*/ 	.word	0x00009d00


	//   ....[2]....
        /*02f4*/ 	.word	0x00009f60


	//   ....[3]....
        /*02f8*/ 	.word	0x00009fb0


	//----- nvinfo : EIATTR_CRS_STACK_SIZE
	.align		4
.L_633:
        /*02fc*/ 	.byte	0x04, 0x1e
        /*02fe*/ 	.short	(.L_635 - .L_634)
.L_634:
        /*0300*/ 	.word	0x00000000


	//----- nvinfo : EIATTR_CBANK_PARAM_SIZE
	.align		4
.L_635:
        /*0304*/ 	.byte	0x03, 0x19
        /*0306*/ 	.short	0x0128


	//----- nvinfo : EIATTR_PARAM_CBANK
	.align		4
        /*0308*/ 	.byte	0x04, 0x0a
        /*030a*/ 	.short	(.L_637 - .L_636)
	.align		4
.L_636:
        /*030c*/ 	.word	index@(.nv.constant0._ZN4mmha33masked_multihead_attention_kernelIfLi128ELi128ELi1ELi32ELi256ELb0ELb0EEEv26Multihead_attention_paramsIT_XT5_EE)
        /*0310*/ 	.short	0x0380
        /*0312*/ 	.short	0x0128


	//----- nvinfo : EIATTR_SW_WAR
	.align		4
.L_637:
        /*0314*/ 	.byte	0x04, 0x36
        /*0316*/ 	.short	(.L_639 - .L_638)
.L_638:
        /*0318*/ 	.word	0x00000008
.L_639:


//--------------------- .nv.info._ZN4mmha33masked_multihead_attention_kernelIfLi128ELi128ELi2ELi32ELi128ELb0ELb0EEEv26Multihead_attention_paramsIT_XT5_EE --------------------------
	.section	.nv.info._ZN4mmha33masked_multihead_attention_kernelIfLi128ELi128ELi2ELi32ELi128ELb0ELb0EEEv26Multihead_attention_paramsIT_XT5_EE,"",@"SHT_CUDA_INFO"
	.sectionflags	@""
	.align	4


	//----- nvinfo : EIATTR_CUDA_API_VERSION
	.align		4
        /*0000*/ 	.byte	0x04, 0x37
        /*0002*/ 	.short	(.L_641 - .L_640)
.L_640:
        /*0004*/ 	.word	0x00000082


	//----- nvinfo : EIATTR_KPARAM_INFO
	.align		4
.L_641:
        /*0008*/ 	.byte	0x04, 0x17
        /*000a*/ 	.short	(.L_643 - .L_642)
.L_642:
        /*000c*/ 	.word	0x00000000
        /*0010*/ 	.short	0x0000
        /*0012*/ 	.short	0x0000
        /*0014*/ 	.byte	0x00, 0xf0, 0xa1, 0x04


	//----- nvinfo : EIATTR_SPARSE_MMA_MASK
	.align		4
.L_643:
        /*0018*/ 	.byte	0x03, 0x50
        /*001a*/ 	.short	0x0000


	//----- nvinfo : EIATTR_MAXREG_COUNT
	.align		4
        /*001c*/ 	.byte	0x03, 0x1b
        /*001e*/ 	.short	0x00ff


	//----- nvinfo : EIATTR_NUM_BARRIERS
	.align		4
        /*0020*/ 	.byte	0x02, 0x4c
        /*0022*/ 	.byte	0x01
	.zero		1


	//----- nvinfo : EIATTR_EXTERNS
	.align		4
        /*0024*/ 	.byte	0x04, 0x0f
        /*0026*/ 	.short	(.L_645 - .L_644)


	//   ....[0]....
	.align		4
.L_644:
        /*0028*/ 	.word	index@(__assertfail)


	//----- nvinfo : EIATTR_MERCURY_ISA_VERSION
	.align		4
.L_645:
        /*002c*/ 	.byte	0x03, 0x5f
        /*002e*/ 	.short	0x0101


	//----- nvinfo : EIATTR_COOP_GROUP_MASK_REGIDS
	.align		4
        /*0030*/ 	.byte	0x04, 0x29
        /*0032*/ 	.short	(.L_647 - .L_646)


	//   ....[0]....
.L_646:
        /*0034*/ 	.word	0xffffffff


	//   ....[1]....
        /*0038*/ 	.word	0xffffffff


	//   ....[2]....
        /*003c*/ 	.word	0xffffffff


	//   ....[3]....
        /*0040*/ 	.word	0xffffffff


	//   ....[4]....
        /*0044*/ 	.word	0xffffffff


	//   ....[5]....
        /*0048*/ 	.word	0xffffffff


	//   ....[6]....
        /*004c*/ 	.word	0xffffffff


	//   ....[7]....
        /*0050*/ 	.word	0xffffffff


	//   ....[8]....
        /*0054*/ 	.word	0xffffffff


	//   ....[9]....
        /*0058*/ 	.word	0xffffffff


	//   ....[10]....
        /*005c*/ 	.word	0xffffffff


	//   ....[11]....
        /*0060*/ 	.word	0xffffffff


	//   ....[12]....
        /*0064*/ 	.word	0xffffffff


	//   ....[13]....
        /*0068*/ 	.word	0xffffffff


	//   ....[14]....
        /*006c*/ 	.word	0xffffffff


	//   ....[15]....
        /*0070*/ 	.word	0xffffffff


	//   ....[16]....
        /*0074*/ 	.word	0xffffffff


	//   ....[17]....
        /*0078*/ 	.word	0xffffffff


	//   ....[18]....
        /*007c*/ 	.word	0xffffffff


	//   ....[19]....
        /*0080*/ 	.word	0xffffffff


	//   ....[20]....
        /*0084*/ 	.word	0xffffffff


	//   ....[21]....
        /*0088*/ 	.word	0x0500000f


	//   ....[22]....
        /*008c*/ 	.word	0x0500000f


	//   ....[23]....
        /*0090*/ 	.word	0x0500000f


	//   ....[24]....
        /*0094*/ 	.word	0x0500000f


	//   ....[25]....
        /*0098*/ 	.word	0x0500000f


	//   ....[26]....
        /*009c*/ 	.word	0x0500000f


	//   ....[27]....
        /*00a0*/ 	.word	0x0500000f


	//   ....[28]....
        /*00a4*/ 	.word	0x0500000f


	//   ....[29]....
        /*00a8*/ 	.word	0x0500000f


	//   ....[30]....
        /*00ac*/ 	.word	0x0500000f


	//----- nvinfo : EIATTR_COOP_GROUP_INSTR_OFFSETS
	.align		4
.L_647:
        /*00b0*/ 	.byte	0x04, 0x28
        /*00b2*/ 	.short	(.L_649 - .L_648)


	//   ....[0]....
.L_648:
        /*00b4*/ 	.word	0x000019d0


	//   ....[1]....
        /*00b8*/ 	.word	0x000019f0


	//   ....[2]....
        /*00bc*/ 	.word	0x00001a10


	//   ....[3]....
        /*00c0*/ 	.word	0x00001a30


	//   ....[4]....
        /*00c4*/ 	.word	0x00001a50


	//   ....[5]....
        /*00c8*/ 	.word	0x00003e20


	//   ....[6]....
        /*00cc*/ 	.word	0x00004090


	//   ....[7]....
        /*00d0*/ 	.word	0x000040b0


	//   ....[8]....
        /*00d4*/ 	.word	0x000040d0


	//   ....[9]....
        /*00d8*/ 	.word	0x000040f0


	//   ....[10]....
        /*00dc*/ 	.word	0x00004210


	//   ....[11]....
        /*00e0*/ 	.word	0x00004240


	//   ....[12]....
        /*00e4*/ 	.word	0x00004280


	//   ....[13]....
        /*00e8*/ 	.word	0x00005900


	//   ....[14]....
        /*00ec*/ 	.word	0x00005970


	//   ....[15]....
        /*00f0*/ 	.word	0x00005990


	//   ....[16]....
        /*00f4*/ 	.word	0x000059e0


	//   ....[17]....
        /*00f8*/ 	.word	0x00005a10


	//   ....[18]....
        /*00fc*/ 	.word	0x00005a70


	//   ....[19]....
        /*0100*/ 	.word	0x00005aa0


	//   ....[20]....
        /*0104*/ 	.word	0x00005ad0


	//   ....[21]....
        /*0108*/ 	.word	0x00009910


	//   ....[22]....
        /*010c*/ 	.word	0x00009970


	//   ....[23]....
        /*0110*/ 	.word	0x000099d0


	//   ....[24]....
        /*0114*/ 	.word	0x00009a30


	//   ....[25]....
        /*0118*/ 	.word	0x00009a90


	//   ....[26]....
        /*011c*/ 	.word	0x00009b10


	//   ....[27]....
        /*0120*/ 	.word	0x00009bb0


	//   ....[28]....
        /*0124*/ 	.word	0x00009c30


	//   ....[29]....
        /*0128*/ 	.word	0x00009c90


	//   ....[30]....
        /*012c*/ 	.word	0x00009cf0


	//----- nvinfo : EIATTR_VRC_CTA_INIT_COUNT
	.align		4
.L_649:
        /*0130*/ 	.byte	0x02, 0x4a
	.zero		1
	.zero		1


	//----- nvinfo : EIATTR_SYSCALL_OFFSETS
	.align		4
        /*0134*/ 	.byte	0x04, 0x46
        /*0136*/ 	.short	(.L_651 - .L_650)


	//   ....[0]....
.L_650:
        /*0138*/ 	.word	0x00001200


	//----- nvinfo : EIATTR_EXIT_INSTR_OFFSETS
	.align		4
.L_651:
        /*013c*/ 	.byte	0x04, 0x1c
        /*013e*/ 	.short	(.L_653 - .L_652)


	//   ....[0]....
.L_652:
        /*0140*/ 	.word	0x000000b0


	//   ....[1]....
        /*0144*/ 	.word	0x00009610


	//   ....[2]....
        /*0148*/ 	.word	0x00009870


	//   ....[3]....
        /*014c*/ 	.word	0x000098c0


	//----- nvinfo : EIATTR_CRS_STACK_SIZE
	.align		4
.L_653:
        /*0150*/ 	.byte	0x04, 0x1e
        /*0152*/ 	.short	(.L_655 - .L_654)
.L_654:
        /*0154*/ 	.word	0x00000000


	//----- nvinfo : EIATTR_CBANK_PARAM_SIZE
	.align		4
.L_655:
        /*0158*/ 	.byte	0x03, 0x19
        /*015a*/ 	.short	0x0128


	//----- nvinfo : EIATTR_PARAM_CBANK
	.align		4
        /*015c*/ 	.byte	0x04, 0x0a
        /*015e*/ 	.short	(.L_657 - .L_656)
	.align		4
.L_656:
        /*0160*/ 	.word	index@(.nv.constant0._ZN4mmha33masked_multihead_attention_kernelIfLi128ELi128ELi2ELi32ELi128ELb0ELb0EEEv26Multihead_attention_paramsIT_XT5_EE)
        /*0164*/ 	.short	0x0380
        /*0166*/ 	.short	0x0128


	//----- nvinfo : EIATTR_SW_WAR
	.align		4
.L_657:
        /*0168*/ 	.byte	0x04, 0x36
        /*016a*/ 	.short	(.L_659 - .L_658)
.L_658:
        /*016c*/ 	.word	0x00000008
.L_659:


//--------------------- .nv.info._ZN4mmha33masked_multihead_attention_kernelIfLi128ELi128ELi4ELi32ELi64ELb0ELb0EEEv26Multihead_attention_paramsIT_XT5_EE --------------------------
	.section	.nv.info._ZN4mmha33masked_multihead_attention_kernelIfLi128ELi128ELi4ELi32ELi64ELb0ELb0EEEv26Multihead_attention_paramsIT_XT5_EE,"",@"SHT_CUDA_INFO"
	.sectionflags	@""
	.align	4


	//----- nvinfo : EIATTR_CUDA_API_VERSION
	.align		4
        /*0000*/ 	.byte	0x04, 0x37
        /*0002*/ 	.short	(.L_661 - .L_660)
.L_660:
        /*0004*/ 	.word	0x00000082


	//----- nvinfo : EIATTR_KPARAM_INFO
	.align		4
.L_661:
        /*0008*/ 	.byte	0x04, 0x17
        /*000a*/ 	.short	(.L_663 - .L_662)
.L_662:
        /*000c*/ 	.word	0x00000000
        /*0010*/ 	.short	0x0000
        /*0012*/ 	.short	0x0000
        /*0014*/ 	.byte	0x00, 0xf0, 0xa1, 0x04


	//----- nvinfo : EIATTR_SPARSE_MMA_MASK
	.align		4
.L_663:
        /*0018*/ 	.byte	0x03, 0x50
        /*001a*/ 	.short	0x0000


	//----- nvinfo : EIATTR_MAXREG_COUNT
	.align		4
        /*001c*/ 	.byte	0x03, 0x1b
        /*001e*/ 	.short	0x00ff


	//----- nvinfo : EIATTR_NUM_BARRIERS
	.align		4
        /*0020*/ 	.byte	0x02, 0x4c
        /*0022*/ 	.byte	0x01
	.zero		1


	//----- nvinfo : EIATTR_EXTERNS
	.align		4
        /*0024*/ 	.byte	0x04, 0x0f
        /*0026*/ 	.short	(.L_665 - .L_664)


	//   ....[0]....
	.align		4
.L_664:
        /*0028*/ 	.word	index@(__assertfail)


	//----- nvinfo : EIATTR_MERCURY_ISA_VERSION
	.align		4
.L_665:
        /*002c*/ 	.byte	0x03, 0x5f
        /*002e*/ 	.short	0x0101


	//----- nvinfo : EIATTR_COOP_GROUP_MASK_REGIDS
	.align		4
        /*0030*/ 	.byte	0x04, 0x29
        /*0032*/ 	.short	(.L_667 - .L_666)


	//   ....[0]....
.L_666:
        /*0034*/ 	.word	0xffffffff


	//   ....[1]....
        /*0038*/ 	.word	0xffffffff


	//   ....[2]....
        /*003c*/ 	.word	0xffffffff


	//   ....[3]....
        /*0040*/ 	.word	0xffffffff


	//   ....[4]....
        /*0044*/ 	.word	0xffffffff


	//   ....[5]....
        /*0048*/ 	.word	0xffffffff


	//   ....[6]....
        /*004c*/ 	.word	0xffffffff


	//   ....[7]....
        /*0050*/ 	.word	0xffffffff


	//   ....[8]....
        /*0054*/ 	.word	0xffffffff


	//   ....[9]....
        /*0058*/ 	.word	0xffffffff


	//   ....[10]....
        /*005c*/ 	.word	0xffffffff


	//   ....[11]....
        /*0060*/ 	.word	0xffffffff


	//   ....[12]....
        /*0064*/ 	.word	0xffffffff


	//   ....[13]....
        /*0068*/ 	.word	0xffffffff


	//   ....[14]....
        /*006c*/ 	.word	0xffffffff


	//   ....[15]....
        /*0070*/ 	.word	0xffffffff


	//   ....[16]....
        /*0074*/ 	.word	0xffffffff


	//   ....[17]....
        /*0078*/ 	.word	0xffffffff


	//   ....[18]....
        /*007c*/ 	.word	0xffffffff


	//   ....[19]....
        /*0080*/ 	.word	0x0500000f


	//   ....[20]....
        /*0084*/ 	.word	0x0500000f


	//   ....[21]....
        /*0088*/ 	.word	0x0500000f


	//   ....[22]....
        /*008c*/ 	.word	0x0500000f


	//   ....[23]....
        /*0090*/ 	.word	0x0500000f


	//   ....[24]....
        /*0094*/ 	.word	0x0500000f


	//   ....[25]....
        /*0098*/ 	.word	0x0500000f


	//   ....[26]....
        /*009c*/ 	.word	0x0500000f


	//   ....[27]....
        /*00a0*/ 	.word	0x0500000f


	//   ....[28]....
        /*00a4*/ 	.word	0x0500000f


	//----- nvinfo : EIATTR_COOP_GROUP_INSTR_OFFSETS
	.align		4
.L_667:
        /*00a8*/ 	.byte	0x04, 0x28
        /*00aa*/ 	.short	(.L_669 - .L_668)


	//   ....[0]....
.L_668:
        /*00ac*/ 	.word	0x000019a0


	//   ....[1]....
        /*00b0*/ 	.word	0x000019c0


	//   ....[2]....
        /*00b4*/ 	.word	0x000019e0


	//   ....[3]....
        /*00b8*/ 	.word	0x00001a00


	//   ....[4]....
        /*00bc*/ 	.word	0x00001a20


	//   ....[5]....
        /*00c0*/ 	.word	0x000039b0


	//   ....[6]....
        /*00c4*/ 	.word	0x000039d0


	//   ....[7]....
        /*00c8*/ 	.word	0x00003d00


	//   ....[8]....
        /*00cc*/ 	.word	0x00003d20


	//   ....[9]....
        /*00d0*/ 	.word	0x00003d40


	//   ....[10]....
        /*00d4*/ 	.word	0x00003e70


	//   ....[11]....
        /*00d8*/ 	.word	0x00003eb0


	//   ....[12]....
        /*00dc*/ 	.word	0x00005540


	//   ....[13]....
        /*00e0*/ 	.word	0x000055c0


	//   ....[14]....
        /*00e4*/ 	.word	0x000055e0


	//   ....[15]....
        /*00e8*/ 	.word	0x00005610


	//   ....[16]....
        /*00ec*/ 	.word	0x00005650


	//   ....[17]....
        /*00f0*/ 	.word	0x000056d0


	//   ....[18]....
        /*00f4*/ 	.word	0x000056f0


	//   ....[19]....
        /*00f8*/ 	.word	0x000094b0


	//   ....[20]....
        /*00fc*/ 	.word	0x00009510


	//   ....[21]....
        /*0100*/ 	.word	0x00009570


	//   ....[22]....
        /*0104*/ 	.word	0x000095d0


	//   ....[23]....
        /*0108*/ 	.word	0x00009630


	//   ....[24]....
        /*010c*/ 	.word	0x000096b0


	//   ....[25]....
        /*0110*/ 	.word	0x00009730


	//   ....[26]....
        /*0114*/ 	.word	0x000097c0


	//   ....[27]....
        /*0118*/ 	.word	0x00009840


	//   ....[28]....
        /*011c*/ 	.word	0x000098a0


	//----- nvinfo : EIATTR_VRC_CTA_INIT_COUNT
	.align		4
.L_669:
        /*0120*/ 	.byte	0x02, 0x4a
	.zero		1
	.zero		1


	//----- nvinfo : EIATTR_SYSCALL_OFFSETS
	.align		4
        /*0124*/ 	.byte	0x04, 0x46
        /*0126*/ 	.short	(.L_671 - .L_670)


	//   ....[0]....
.L_670:
        /*0128*/ 	.word	0x000011d0


	//----- nvinfo : EIATTR_EXIT_INSTR_OFFSETS
	.align		4
.L_671:
        /*012c*/ 	.byte	0x04, 0x1c
        /*012e*/ 	.short	(.L_673 - .L_672)


	//   ....[0]....
.L_672:
        /*0130*/ 	.word	0x000000b0


	//   ....[1]....
        /*0134*/ 	.word	0x000091b0


	//   ....[2]....
        /*0138*/ 	.word	0x00009410


	//   ....[3]....
        /*013c*/ 	.word	0x00009460


	//----- nvinfo : EIATTR_CRS_STACK_SIZE
	.align		4
.L_673:
        /*0140*/ 	.byte	0x04, 0x1e
        /*0142*/ 	.short	(.L_675 - .L_674)
.L_674:
        /*0144*/ 	.word	0x00000000


	//----- nvinfo : EIATTR_CBANK_PARAM_SIZE
	.align		4
.L_675:
        /*0148*/ 	.byte	0x03, 0x19
        /*014a*/ 	.short	0x0128


	//----- nvinfo : EIATTR_PARAM_CBANK
	.align		4
        /*014c*/ 	.byte	0x04, 0x0a
        /*014e*/ 	.short	(.L_677 - .L_676)
	.align		4
.L_676:
        /*0150*/ 	.word	index@(.nv.constant0._ZN4mmha33masked_multihead_attention_kernelIfLi128ELi128ELi4ELi32ELi64ELb0ELb0EEEv26Multihead_attention_paramsIT_XT5_EE)
        /*0154*/ 	.short	0x0380
        /*0156*/ 	.short	0x0128


	//----- nvinfo : EIATTR_SW_WAR
	.align		4
.L_677:
        /*0158*/ 	.byte	0x04, 0x36
        /*015a*/ 	.short	(.L_679 - .L_678)
.L_678:
        /*015c*/ 	.word	0x00000008
.L_679:


//--------------------- .nv.callgraph             --------------------------
	.section	.nv.callgraph,"",@"SHT_CUDA_CALLGRAPH"
	.align	4
	.sectionentsize	8
	.align		4
        /*0000*/ 	.word	0x00000000
	.align		4
        /*0004*/ 	.word	0xffffffff
	.align		4
        /*0008*/ 	.word	index@(_ZN4mmha33masked_multihead_attention_kernelItLi128ELi128ELi1ELi16ELi256ELb1ELb1EEEv26Multihead_attention_paramsIT_XT5_EE)
	.align		4
        /*000c*/ 	.word	index@(__assertfail)
	.align		4
        /*0010*/ 	.word	index@(_ZN4mmha33masked_multihead_attention_kernelItLi128ELi128ELi2ELi16ELi128ELb1ELb1EEEv26Multihead_attention_paramsIT_XT5_EE)
	.align		4
        /*0014*/ 	.word	index@(__assertfail)
	.align		4
        /*0018*/ 	.word	index@(_ZN4mmha33masked_multihead_attention_kernelItLi128ELi128ELi4ELi16ELi64ELb1ELb1EEEv26Multihead_attention_paramsIT_XT5_EE)
	.align		4
        /*001c*/ 	.word	index@(__assertfail)
	.align		4
        /*0020*/ 	.word	index@(_ZN4mmha33masked_multihead_attention_kernelItLi128ELi128ELi1ELi16ELi256ELb1ELb0EEEv26Multihead_attention_paramsIT_XT5_EE)
	.align		4
        /*0024*/ 	.word	index@(__assertfail)
	.align		4
        /*0028*/ 	.word	index@(_ZN4mmha33masked_multihead_attention_kernelItLi128ELi128ELi2ELi16ELi128ELb1ELb0EEEv26Multihead_attention_paramsIT_XT5_EE)
	.align		4
        /*002c*/ 	.word	index@(__assertfail)
	.align		4
        /*0030*/ 	.word	index@(_ZN4mmha33masked_multihead_attention_kernelItLi128ELi128ELi4ELi16ELi64ELb1ELb0EEEv26Multihead_attention_paramsIT_XT5_EE)
	.align		4
        /*0034*/ 	.word	index@(__assertfail)
	.align		4
        /*0038*/ 	.word	index@(_ZN4mmha33masked_multihead_attention_kernelIfLi128ELi128ELi1ELi32ELi256ELb1ELb1EEEv26Multihead_attention_paramsIT_XT5_EE)
	.align		4
        /*003c*/ 	.word	index@(__assertfail)
	.align		4
        /*0040*/ 	.word	index@(_ZN4mmha33masked_multihead_attention_kernelIfLi128ELi128ELi2ELi32ELi128ELb1ELb1EEEv26Multihead_attention_paramsIT_XT5_EE)
	.align		4
        /*0044*/ 	.word	index@(__assertfail)
	.align		4
        /*0048*/ 	.word	index@(_ZN4mmha33masked_multihead_attention_kernelIfLi128ELi128ELi4ELi32ELi64ELb1ELb1EEEv26Multihead_attention_paramsIT_XT5_EE)
	.align		4
        /*004c*/ 	.word	index@(__assertfail)
	.align		4
        /*0050*/ 	.word	index@(_ZN4mmha33masked_multihead_attention_kernelIfLi128ELi128ELi1ELi32ELi256ELb1ELb0EEEv26Multihead_attention_paramsIT_XT5_EE)
	.align		4
        /*0054*/ 	.word	index@(__assertfail)
	.align		4
        /*0058*/ 	.word	index@(_ZN4mmha33masked_multihead_attention_kernelIfLi128ELi128ELi2ELi32ELi128ELb1ELb0EEEv26Multihead_attention_paramsIT_XT5_EE)
	.align		4
        /*005c*/ 	.word	index@(__assertfail)
	.align		4
        /*0060*/ 	.word	index@(_ZN4mmha33masked_multihead_attention_kernelIfLi128ELi128ELi4ELi32ELi64ELb1ELb0EEEv26Multihead_attention_paramsIT_XT5_EE)
	.align		4
        /*0064*/ 	.word	index@(__assertfail)
	.align		4
        /*0068*/ 	.word	index@(_ZN4mmha33masked_multihead_attention_kernelItLi128ELi128ELi1ELi16ELi256ELb0ELb1EEEv26Multihead_attention_paramsIT_XT5_EE)
	.align		4
        /*006c*/ 	.word	index@(__assertfail)
	.align		4
        /*0070*/ 	.word	index@(_ZN4mmha33masked_multihead_attention_kernelItLi128ELi128ELi2ELi16ELi128ELb0ELb1EEEv26Multihead_attention_paramsIT_XT5_EE)
	.align		4
        /*0074*/ 	.word	index@(__assertfail)
	.align		4
        /*0078*/ 	.word	index@(_ZN4mmha33masked_multihead_attention_kernelItLi128ELi128ELi4ELi16ELi64ELb0ELb1EEEv26Multihead_attention_paramsIT_XT5_EE)
	.align		4
        /*007c*/ 	.word	index@(__assertfail)
	.align		4
        /*0080*/ 	.word	index@(_ZN4mmha33masked_multihead_attention_kernelItLi128ELi128ELi1ELi16ELi256ELb0ELb0EEEv26Multihead_attention_paramsIT_XT5_EE)
	.align		4
        /*0084*/ 	.word	index@(__assertfail)
	.align		4
        /*0088*/ 	.word	index@(_ZN4mmha33masked_multihead_attention_kernelItLi128ELi128ELi2ELi16ELi128ELb0ELb0EEEv26Multihead_attention_paramsIT_XT5_EE)
	.align		4
        /*008c*/ 	.word	index@(__assertfail)
	.align		4
        /*0090*/ 	.word	index@(_ZN4mmha33masked_multihead_attention_kernelItLi128ELi128ELi4ELi16ELi64ELb0ELb0EEEv26Multihead_attention_paramsIT_XT5_EE)
	.align		4
        /*0094*/ 	.word	index@(__assertfail)
	.align		4
        /*0098*/ 	.word	index@(_ZN4mmha33masked_multihead_attention_kernelIfLi128ELi128ELi1ELi32ELi256ELb0ELb1EEEv26Multihead_attention_paramsIT_XT5_EE)
	.align		4
        /*009c*/ 	.word	index@(__assertfail)
	.align		4
        /*00a0*/ 	.word	index@(_ZN4mmha33masked_multihead_attention_kernelIfLi128ELi128ELi2ELi32ELi128ELb0ELb1EEEv26Multihead_attention_paramsIT_XT5_EE)
	.align		4
        /*00a4*/ 	.word	index@(__assertfail)
	.align		4
        /*00a8*/ 	.word	index@(_ZN4mmha33masked_multihead_attention_kernelIfLi128ELi128ELi4ELi32ELi64ELb0ELb1EEEv26Multihead_attention_paramsIT_XT5_EE)
	.align		4
        /*00ac*/ 	.word	index@(__assertfail)
	.align		4
        /*00b0*/ 	.word	index@(_ZN4mmha33masked_multihead_attention_kernelIfLi128ELi128ELi1ELi32ELi256ELb0ELb0EEEv26Multihead_attention_paramsIT_XT5_EE)
	.align		4
        /*00b4*/ 	.word	index@(__assertfail)
	.align		4
        /*00b8*/ 	.word	index@(_ZN4mmha33masked_multihead_attention_kernelIfLi128ELi128ELi2ELi32ELi128ELb0ELb0EEEv26Multihead_attention_paramsIT_XT5_EE)
	.align		4
        /*00bc*/ 	.word	index@(__assertfail)
	.align		4
        /*00c0*/ 	.word	index@(_ZN4mmha33masked_multihead_attention_kernelIfLi128ELi128ELi4ELi32ELi64ELb0ELb0EEEv26Multihead_attention_paramsIT_XT5_EE)
	.align		4
        /*00c4*/ 	.word	index@(__assertfail)
	.align		4
        /*00c8*/ 	.word	0x00000000
	.align		4
        /*00cc*/ 	.word	0xfffffffe
	.align		4
        /*00d0*/ 	.word	0x00000000
	.align		4
        /*00d4*/ 	.word	0xfffffffd
	.align		4
        /*00d8*/ 	.word	0x00000000
	.align		4
        /*00dc*/ 	.word	0xfffffffc


//--------------------- .nv.constant4             --------------------------
	.section	.nv.constant4,"a",@progbits
	.align	8
	.align		8
.nv.constant4:
        /*0000*/ 	.dword	__assertfail
	.align		8
        /*0008*/ 	.dword	__unnamed_1
	.align		8
        /*0010*/ 	.dword	__unnamed_2
	.align		8
        /*0018*/ 	.dword	__unnamed_3
	.align		8
        /*0020*/ 	.dword	__unnamed_4
	.align		8
        /*0028*/ 	.dword	__unnamed_5
	.align		8
        /*0030*/ 	.dword	__unnamed_6
	.align		8
        /*0038*/ 	.dword	__unnamed_7
	.align		8
        /*0040*/ 	.dword	__unnamed_8
	.align		8
        /*0048*/ 	.dword	__unnamed_9
	.align		8
        /*0050*/ 	.dword	__unnamed_10
	.align		8
        /*0058*/ 	.dword	__unnamed_11
	.align		8
        /*0060*/ 	.dword	__unnamed_12
	.align		8
        /*0068*/ 	.dword	__unnamed_13
	.align		8
        /*0070*/ 	.dword	__unnamed_14
	.align		8
        /*0078*/ 	.dword	__unnamed_15
	.align		8
        /*0080*/ 	.dword	__unnamed_16
	.align		8
        /*0088*/ 	.dword	__unnamed_17
	.align		8
        /*0090*/ 	.dword	__unnamed_18
	.align		8
        /*0098*/ 	.dword	__unnamed_19
	.align		8
        /*00a0*/ 	.dword	__unnamed_20
	.align		8
        /*00a8*/ 	.dword	__unnamed_21
	.align		8
        /*00b0*/ 	.dword	__unnamed_22
	.align		8
        /*00b8*/ 	.dword	__unnamed_23
	.align		8
        /*00c0*/ 	.dword	__unnamed_24
	.align		8
        /*00c8*/ 	.dword	$str
	.align		8
        /*00d0*/ 	.dword	$str$1


//--------------------- .text._ZN4mmha33masked_multihead_attention_kernelItLi128ELi128ELi1ELi16ELi256ELb1ELb1EEEv26Multihead_attention_paramsIT_XT5_EE --------------------------
	.section	.text._ZN4mmha33masked_multihead_attention_kernelItLi128ELi128ELi1ELi16ELi256ELb1ELb1EEEv26Multihead_attention_paramsIT_XT5_EE,"ax",@progbits
	.align	128
        .global         _ZN4mmha33masked_multihead_attention_kernelItLi128ELi128ELi1ELi16ELi256ELb1ELb1EEEv26Multihead_attention_paramsIT_XT5_EE
        .type           _ZN4mmha33masked_multihead_attention_kernelItLi128ELi128ELi1ELi16ELi256ELb1ELb1EEEv26Multihead_attention_paramsIT_XT5_EE,@function
        .size           _ZN4mmha33masked_multihead_attention_kernelItLi128ELi128ELi1ELi16ELi256ELb1ELb1EEEv26Multihead_attention_paramsIT_XT5_EE,(.L_x_3493 - _ZN4mmha33masked_multihead_attention_kernelItLi128ELi128ELi1ELi16ELi256ELb1ELb1EEEv26Multihead_attention_paramsIT_XT5_EE)
        .other          _ZN4mmha33masked_multihead_attention_kernelItLi128ELi128ELi1ELi16ELi256ELb1ELb1EEEv26Multihead_attention_paramsIT_XT5_EE,@"STO_CUDA_ENTRY STV_DEFAULT"
_ZN4mmha33masked_multihead_attention_kernelItLi128ELi128ELi1ELi16ELi256ELb1ELb1EEEv26Multihead_attention_paramsIT_XT5_EE:
.text._ZN4mmha33masked_multihead_attention_kernelItLi128ELi128ELi1ELi16ELi256ELb1ELb1EEEv26Multihead_attention_paramsIT_XT5_EE:
[----:B------:R-:W0:Y:S01]  /*0000*/  LDC R1, c[0x0][0x37c] ;  /* 0x0000df00ff017b82 */ /* 0x000e220000000800 */
[----:B------:R-:W1:Y:S07]  /*0010*/  LDCU.64 UR4, c[0x0][0x490] ;  /* 0x00009200ff0477ac */ /* 0x000e6e0008000a00 */
[----:B------:R-:W2:Y:S01]  /*0020*/  S2UR UR7, SR_CTAID.Y ;  /* 0x00000000000779c3 */ /* 0x000ea20000002600 */
[----:B------:R-:W3:Y:S01]  /*0030*/  LDCU.64 UR36, c[0x0][0x358] ;  /* 0x00006b00ff2477ac */ /* 0x000ee20008000a00 */
[----:B-1----:R-:W-:-:S04]  /*0040*/  UISETP.NE.U32.AND UP0, UPT, UR4, URZ, UPT ;  /* 0x000000ff0400728c */ /* 0x002fc8000bf05070 */
[----:B------:R-:W-:-:S09]  /*0050*/  UISETP.NE.AND.EX UP0, UPT, UR5, URZ, UPT, UP0 ;  /* 0x000000ff0500728c */ /* 0x000fd2000bf05300 */
[----:B--23--:R-:W-:Y:S05]  /*0060*/  BRA.U !UP0, `(.L_x_0) ;  /* 0x00000001081c7547 */ /* 0x00cfea000b800000 */
[----:B------:R-:W-:-:S04]  /*0070*/  UIADD3 UR4, UP0, UPT, UR7, UR4, URZ ;  /* 0x0000000407047290 */ /* 0x000fc8000ff1e0ff */
[----:B------:R-:W-:Y:S02]  /*0080*/  UIADD3.X UR5, UPT, UPT, URZ, UR5, URZ, UP0, !UPT ;  /* 0x00000005ff057290 */ /* 0x000fe400087fe4ff */
[----:B------:R-:W-:-:S04]  /*0090*/  MOV R2, UR4 ;  /* 0x0000000400027c02 */ /* 0x000fc80008000f00 */
[----:B------:R-:W-:-:S05]  /*00a0*/  MOV R3, UR5 ;  /* 0x0000000500037c02 */ /* 0x000fca0008000f00 */
[----:B------:R-:W2:Y:S02]  /*00b0*/  LDG.E.U8 R2, desc[UR36][R2.64] ;  /* 0x0000002402027981 */ /* 0x000ea4000c1e1100 */
[----:B--2---:R-:W-:-:S13]  /*00c0*/  ISETP.NE.AND P0, PT, R2, 0x1, PT ;  /* 0x000000010200780c */ /* 0x004fda0003f05270 */
[----:B------:R-:W-:Y:S05]  /*00d0*/  @!P0 EXIT ;  /* 0x000000000000894d */ /* 0x000fea0003800000 */
.L_x_0:
[----:B------:R-:W1:Y:S01]  /*00e0*/  LDCU.64 UR4, c[0x0][0x498] ;  /* 0x00009300ff0477ac */ /* 0x000e620008000a00 */
[----:B------:R-:W2:Y:S01]  /*00f0*/  S2R R6, SR_CTAID.Y ;  /* 0x0000000000067919 */ /* 0x000ea20000002600 */
[----:B------:R-:W3:Y:S01]  /*0100*/  LDCU UR8, c[0x0][0x3f0] ;  /* 0x00007e00ff0877ac */ /* 0x000ee20008000800 */
[----:B------:R-:W4:Y:S01]  /*0110*/  LDCU UR9, c[0x0][0x3f4] ;  /* 0x00007e80ff0977ac */ /* 0x000f220008000800 */
[----:B------:R-:W0:Y:S01]  /*0120*/  LDCU UR10, c[0x0][0x40c] ;  /* 0x00008180ff0a77ac */ /* 0x000e220008000800 */
[----:B-1----:R-:W-:Y:S01]  /*0130*/  UIMAD.WIDE.U32 UR4, UR7, 0x4, UR4 ;  /* 0x00000004070478a5 */ /* 0x002fe2000f8e0004 */
[----:B---3--:R-:W-:-:S05]  /*0140*/  IMAD.U32 R0, RZ, RZ, UR8 ;  /* 0x00000008ff007e24 */ /* 0x008fca000f8e00ff */
[----:B------:R-:W-:Y:S01]  /*0150*/  MOV R2, UR4 ;  /* 0x0000000400027c02 */ /* 0x000fe20008000f00 */
[----:B------:R-:W-:Y:S01]  /*0160*/  IMAD.U32 R3, RZ, RZ, UR5 ;  /* 0x00000005ff037e24 */ /* 0x000fe2000f8e00ff */
[----:B------:R-:W-:-:S04]  /*0170*/  IABS R7, R0 ;  /* 0x0000000000077213 */ /* 0x000fc80000000000 */
[----:B------:R1:W3:Y:S01]  /*0180*/  LDG.E R10, desc[UR36][R2.64] ;  /* 0x00000024020a7981 */ /* 0x0002e2000c1e1900 */
[----:B------:R-:W4:Y:S08]  /*0190*/  I2F.RP R0, R7 ;  /* 0x0000000700007306 */ /* 0x000f300000209400 */
[----:B----4-:R-:W4:Y:S02]  /*01a0*/  MUFU.RCP R0, R0 ;  /* 0x0000000000007308 */ /* 0x010f240000001000 */
[----:B----4-:R-:W-:-:S06]  /*01b0*/  IADD3 R4, PT, PT, R0, 0xffffffe, RZ ;  /* 0x0ffffffe00047810 */ /* 0x010fcc0007ffe0ff */
[----:B------:R4:W0:Y:S02]  /*01c0*/  F2I.FTZ.U32.TRUNC.NTZ R5, R4 ;  /* 0x0000000400057305 */ /* 0x000824000021f000 */
[----:B----4-:R-:W-:Y:S01]  /*01d0*/  HFMA2 R4, -RZ, RZ, 0, 0 ;  /* 0x00000000ff047431 */ /* 0x010fe200000001ff */
[----:B0-----:R-:W-:-:S05]  /*01e0*/  IADD3 R8, PT, PT, RZ, -R5, RZ ;  /* 0x80000005ff087210 */ /* 0x001fca0007ffe0ff */
[----:B------:R-:W-:Y:S01]  /*01f0*/  IMAD R9, R8, R7, RZ ;  /* 0x0000000708097224 */ /* 0x000fe200078e02ff */
[----:B--2---:R-:W-:-:S03]  /*0200*/  IABS R0, R6 ;  /* 0x0000000600007213 */ /* 0x004fc60000000000 */
[----:B------:R-:W-:-:S06]  /*0210*/  IMAD.HI.U32 R5, R5, R9, R4 ;  /* 0x0000000905057227 */ /* 0x000fcc00078e0004 */
[----:B------:R-:W-:-:S05]  /*0220*/  IMAD.HI.U32 R5, R5, R0, RZ ;  /* 0x0000000005057227 */ /* 0x000fca00078e00ff */
[----:B------:R-:W-:-:S13]  /*0230*/  R2UR UR6, R5 ;  /* 0x00000000050672ca */ /* 0x000fda00000e0000 */
[----:B------:R-:W-:-:S04]  /*0240*/  IMAD R4, RZ, RZ, -UR6 ;  /* 0x80000006ff047e24 */ /* 0x000fc8000f8e02ff */
[C---:B------:R-:W-:Y:S01]  /*0250*/  IMAD R0, R7.reuse, R4, R0 ;  /* 0x0000000407007224 */ /* 0x040fe200078e0200 */
[----:B-1----:R-:W-:Y:S01]  /*0260*/  MOV R2, UR6 ;  /* 0x0000000600027c02 */ /* 0x002fe20008000f00 */
[----:B------:R-:W0:Y:S03]  /*0270*/  LDC.64 R4, c[0x0][0x460] ;  /* 0x00011800ff047b82 */ /* 0x000e260000000a00 */
[----:B------:R-:W-:-:S13]  /*0280*/  ISETP.GT.U32.AND P0, PT, R7, R0, PT ;  /* 0x000000000700720c */ /* 0x000fda0003f04070 */
[----:B------:R-:W-:Y:S01]  /*0290*/  @!P0 IADD3 R2, PT, PT, R2, 0x1, RZ ;  /* 0x0000000102028810 */ /* 0x000fe20007ffe0ff */
[----:B------:R-:W-:-:S03]  /*02a0*/  @!P0 IMAD.IADD R0, R0, 0x1, -R7 ;  /* 0x0000000100008824 */ /* 0x000fc600078e0a07 */
[----:B------:R-:W-:Y:S02]  /*02b0*/  @!P0 R2UR UR6, R2 ;  /* 0x00000000020682ca */ /* 0x000fe400000e0000 */
[----:B------:R-:W-:Y:S02]  /*02c0*/  ISETP.GE.U32.AND P1, PT, R0, R7, PT ;  /* 0x000000070000720c */ /* 0x000fe40003f26070 */
[----:B------:R-:W-:-:S09]  /*02d0*/  MOV R12, UR9 ;  /* 0x00000009000c7c02 */ /* 0x000fd20008000f00 */
[----:B------:R-:W-:Y:S02]  /*02e0*/  MOV R0, UR6 ;  /* 0x0000000600007c02 */ /* 0x000fe40008000f00 */
[----:B------:R-:W-:Y:S02]  /*02f0*/  IABS R6, R12 ;  /* 0x0000000c00067213 */ /* 0x000fe40000000000 */
[----:B------:R-:W-:-:S04]  /*0300*/  @P1 IADD3 R0, PT, PT, R0, 0x1, RZ ;  /* 0x0000000100001810 */ /* 0x000fc80007ffe0ff */
[----:B------:R-:W-:Y:S02]  /*0310*/  @P1 R2UR UR6, R0 ;  /* 0x00000000000612ca */ /* 0x000fe400000e0000 */
[----:B------:R-:W1:Y:S08]  /*0320*/  I2F.RP R0, R6 ;  /* 0x0000000600007306 */ /* 0x000e700000209400 */
[----:B-1----:R-:W1:Y:S01]  /*0330*/  MUFU.RCP R0, R0 ;  /* 0x0000000000007308 */ /* 0x002e620000001000 */
[----:B0-----:R-:W-:-:S04]  /*0340*/  ISETP.NE.U32.AND P0, PT, R4, RZ, PT ;  /* 0x000000ff0400720c */ /* 0x001fc80003f05070 */
[----:B------:R-:W-:Y:S01]  /*0350*/  ISETP.NE.AND.EX P0, PT, R5, RZ, PT, P0 ;  /* 0x000000ff0500720c */ /* 0x000fe20003f05300 */
[----:B-1----:R-:W-:-:S04]  /*0360*/  VIADD R4, R0, 0xffffffe ;  /* 0x0ffffffe00047836 */ /* 0x002fc80000000000 */
[----:B------:R0:W1:Y:S01]  /*0370*/  F2I.FTZ.U32.TRUNC.NTZ R5, R4 ;  /* 0x0000000400057305 */ /* 0x000062000021f000 */
[----:B------:R-:W-:Y:S01]  /*0380*/  ISETP.EQ.AND P4, PT, RZ, UR10, P0 ;  /* 0x0000000aff007c0c */ /* 0x000fe20008782270 */
[----:B------:R-:W-:Y:S01]  /*0390*/  ULOP3.LUT UR4, UR7, UR8, URZ, 0x3c, !UPT ;  /* 0x0000000807047292 */ /* 0x000fe2000f8e3cff */
[----:B0-----:R-:W-:Y:S01]  /*03a0*/  HFMA2 R4, -RZ, RZ, 0, 0 ;  /* 0x00000000ff047431 */ /* 0x001fe200000001ff */
[----:B-1----:R-:W-:-:S10]  /*03b0*/  IADD3 R7, PT, PT, RZ, -R5, RZ ;  /* 0x80000005ff077210 */ /* 0x002fd40007ffe0ff */
[----:B------:R-:W-:Y:S01]  /*03c0*/  VOTEU.ANY UP2, P4 ;  /* 0x0000000000ff7886 */ /* 0x000fe20002040100 */
[----:B------:R-:W-:Y:S01]  /*03d0*/  IMAD R7, R7, R6, RZ ;  /* 0x0000000607077224 */ /* 0x000fe200078e02ff */
[----:B------:R-:W-:-:S03]  /*03e0*/  UISETP.GE.AND UP1, UPT, UR4, URZ, UPT ;  /* 0x000000ff0400728c */ /* 0x000fc6000bf26270 */
[----:B------:R-:W0:Y:S01]  /*03f0*/  @UP2 LDCU.64 UR4, c[0x0][0x460] ;  /* 0x00008c00ff0427ac */ /* 0x000e220008000a00 */
[----:B------:R-:W-:Y:S01]  /*0400*/  IMAD.HI.U32 R5, R5, R7, R4 ;  /* 0x0000000705057227 */ /* 0x000fe200078e0004 */
[----:B------:R-:W-:Y:S01]  /*0410*/  UISETP.NE.AND UP0, UPT, UR8, URZ, UPT ;  /* 0x000000ff0800728c */ /* 0x000fe2000bf05270 */
[----:B------:R-:W-:Y:S01]  /*0420*/  UMOV UR42, UR6 ;  /* 0x00000006002a7c82 */ /* 0x000fe20008000000 */
[----:B------:R-:W-:Y:S01]  /*0430*/  PLOP3.LUT P0, PT, PT, PT, UP2, 0x80, 0x8 ;  /* 0x000000000008781c */ /* 0x000fe20003f0f028 */
[----:B------:R-:W1:Y:S03]  /*0440*/  S2UR UR45, SR_CTAID.X ;  /* 0x00000000002d79c3 */ /* 0x000e660000002500 */
[----:B------:R-:W-:Y:S01]  /*0450*/  @!UP1 UIADD3 UR42, UPT, UPT, -UR42, URZ, URZ ;  /* 0x000000ff2a2a9290 */ /* 0x000fe2000fffe1ff */
[----:B------:R-:W1:Y:S04]  /*0460*/  LDCU UR6, c[0x0][0x3f8] ;  /* 0x00007f00ff0677ac */ /* 0x000e680008000800 */
[----:B------:R-:W-:Y:S01]  /*0470*/  @!UP0 ULOP3.LUT UR42, URZ, UR8, URZ, 0x33, !UPT ;  /* 0x00000008ff2a8292 */ /* 0x000fe2000f8e33ff */
[----:B------:R-:W2:Y:S03]  /*0480*/  LDCU UR8, c[0x0][0x3e8] ;  /* 0x00007d00ff0877ac */ /* 0x000ea60008000800 */
[----:B0-----:R-:W-:-:S06]  /*0490*/  @UP2 UIMAD.WIDE UR4, UR42, 0x4, UR4 ;  /* 0x000000042a0428a5 */ /* 0x001fcc000f8e0204 */
[----:B------:R-:W-:Y:S01]  /*04a0*/  MOV R3, UR5 ;  /* 0x0000000500037c02 */ /* 0x000fe20008000f00 */
[----:B------:R-:W-:-:S05]  /*04b0*/  IMAD.U32 R2, RZ, RZ, UR4 ;  /* 0x00000004ff027e24 */ /* 0x000fca000f8e00ff */
[----:B------:R0:W5:Y:S01]  /*04c0*/  @P0 LDG.E R3, desc[UR36][R2.64] ;  /* 0x0000002402030981 */ /* 0x000162000c1e1900 */
[----:B---3--:R-:W-:-:S13]  /*04d0*/  R2UR UR47, R10 ;  /* 0x000000000a2f72ca */ /* 0x008fda00000e0000 */
[----:B------:R-:W-:-:S06]  /*04e0*/  UIADD3 UR46, UPT, UPT, UR47, -0x1, URZ ;  /* 0xffffffff2f2e7890 */ /* 0x000fcc000fffe0ff */
[----:B------:R-:W-:-:S05]  /*04f0*/  IABS R0, UR46 ;  /* 0x0000002e00007c13 */ /* 0x000fca0008000000 */
[----:B------:R-:W-:-:S04]  /*0500*/  IMAD.HI.U32 R5, R5, R0, RZ ;  /* 0x0000000005057227 */ /* 0x000fc800078e00ff */
[----:B------:R-:W-:-:S04]  /*0510*/  IMAD.MOV R5, RZ, RZ, -R5 ;  /* 0x000000ffff057224 */ /* 0x000fc800078e0a05 */
[----:B------:R-:W-:-:S05]  /*0520*/  IMAD R5, R6, R5, R0 ;  /* 0x0000000506057224 */ /* 0x000fca00078e0200 */
[----:B------:R-:W-:-:S13]  /*0530*/  R2UR UR41, R5 ;  /* 0x00000000052972ca */ /* 0x000fda00000e0000 */
[----:B------:R-:W-:Y:S01]  /*0540*/  ISETP.GT.U32.AND P0, PT, R6, UR41, PT ;  /* 0x0000002906007c0c */ /* 0x000fe2000bf04070 */
[----:B0-----:R-:W0:-:S12]  /*0550*/  S2R R2, SR_TID.X ;  /* 0x0000000000027919 */ /* 0x001e180000002100 */
[----:B------:R-:W-:-:S04]  /*0560*/  @!P0 IADD3 R0, PT, PT, -R6, UR41, RZ ;  /* 0x0000002906008c10 */ /* 0x000fc8000fffe1ff */
[----:B------:R-:W-:-:S13]  /*0570*/  @!P0 R2UR UR41, R0 ;  /* 0x00000000002982ca */ /* 0x000fda00000e0000 */
[----:B------:R-:W-:Y:S01]  /*0580*/  ISETP.GT.U32.AND P0, PT, R6, UR41, PT ;  /* 0x0000002906007c0c */ /* 0x000fe2000bf04070 */
[----:B--2---:R-:W-:Y:S02]  /*0590*/  UISETP.NE.AND UP1, UPT, UR8, URZ, UPT ;  /* 0x000000ff0800728c */ /* 0x004fe4000bf25270 */
[----:B------:R-:W-:Y:S01]  /*05a0*/  UP2UR UR43, UPR, URZ, 0x4 ;  /* 0x00000004ff2b7883 */ /* 0x000fe20008000000 */
[----:B0-----:R-:W-:Y:S01]  /*05b0*/  ISETP.GT.U32.AND P3, PT, R2, 0x1f, PT ;  /* 0x0000001f0200780c */ /* 0x001fe20003f64070 */
[----:B------:R-:W-:-:S08]  /*05c0*/  UISETP.GE.AND UP2, UPT, UR46, URZ, UPT ;  /* 0x000000ff2e00728c */ /* 0x000fd0000bf46270 */
[----:B------:R-:W-:Y:S01]  /*05d0*/  @!P0 IADD3 R6, PT, PT, -R6, UR41, RZ ;  /* 0x0000002906068c10 */ /* 0x000fe2000fffe1ff */
[----:B------:R-:W-:-:S03]  /*05e0*/  UISETP.NE.AND UP0, UPT, UR9, URZ, UPT ;  /* 0x000000ff0900728c */ /* 0x000fc6000bf05270 */
[----:B------:R-:W-:Y:S01]  /*05f0*/  @!P0 R2UR UR41, R6 ;  /* 0x00000000062982ca */ /* 0x000fe200000e0000 */
[----:B-1----:R-:W-:Y:S02]  /*0600*/  UIMAD UR40, UR7, UR6, UR45 ;  /* 0x00000006072872a4 */ /* 0x002fe4000f8e022d */
[----:B------:R-:W-:Y:S01]  /*0610*/  @UP1 USHF.L.U32 UR5, UR45, 0x7, URZ ;  /* 0x000000072d051899 */ /* 0x000fe200080006ff */
[----:B------:R-:W-:Y:S01]  /*0620*/  BSSY.RECONVERGENT B0, `(.L_x_1) ;  /* 0x0000022000007945 */ /* 0x000fe20003800200 */
[----:B------:R-:W-:Y:S01]  /*0630*/  @!UP1 USHF.L.U32 UR4, UR40, 0x7, URZ ;  /* 0x0000000728049899 */ /* 0x000fe200080006ff */
[----:B------:R-:W-:Y:S01]  /*0640*/  UMOV UR38, URZ ;  /* 0x000000ff00267c82 */ /* 0x000fe20008000000 */
[----:B------:R-:W-:Y:S02]  /*0650*/  UIMAD UR44, UR7, UR9, URZ ;  /* 0x00000009072c72a4 */ /* 0x000fe4000f8e02ff */
[----:B------:R-:W-:Y:S02]  /*0660*/  @UP1 UIMAD UR4, UR7, UR8, UR5 ;  /* 0x00000008070412a4 */ /* 0x000fe4000f8e0205 */
[----:B------:R-:W-:-:S02]  /*0670*/  UIMAD UR42, UR42, UR6, URZ ;  /* 0x000000062a2a72a4 */ /* 0x000fc4000f8e02ff */
[----:B------:R-:W-:Y:S02]  /*0680*/  @!UP2 UIADD3 UR41, UPT, UPT, -UR41, URZ, URZ ;  /* 0x000000ff2929a290 */ /* 0x000fe4000fffe1ff */
[----:B------:R-:W-:Y:S01]  /*0690*/  @!UP0 ULOP3.LUT UR41, URZ, UR9, URZ, 0x33, !UPT ;  /* 0x00000009ff298292 */ /* 0x000fe2000f8e33ff */
[----:B------:R-:W-:Y:S02]  /*06a0*/  P2R R17, PR, RZ, 0x10 ;  /* 0x00000010ff117803 */ /* 0x000fe40000000000 */
[----:B------:R-:W-:Y:S02]  /*06b0*/  CS2R R26, SRZ ;  /* 0x00000000001a7805 */ /* 0x000fe4000001ff00 */
[----:B------:R-:W-:Y:S01]  /*06c0*/  SHF.L.U32 R16, R2, 0x2, RZ ;  /* 0x0000000202107819 */ /* 0x000fe200000006ff */
[----:B------:R-:W-:Y:S06]  /*06d0*/  @P3 BRA `(.L_x_2) ;  /* 0x0000000000583947 */ /* 0x000fec0003800000 */
[----:B------:R-:W0:Y:S01]  /*06e0*/  LDC R0, c[0x0][0x478] ;  /* 0x00011e00ff007b82 */ /* 0x000e220000000800 */
[----:B------:R-:W-:Y:S02]  /*06f0*/  IADD3 R21, PT, PT, R16, UR4, RZ ;  /* 0x0000000410157c10 */ /* 0x000fe4000fffe0ff */
[----:B0-----:R-:W-:-:S13]  /*0700*/  ISETP.NE.AND P0, PT, R0, 0x2, PT ;  /* 0x000000020000780c */ /* 0x001fda0003f05270 */
[----:B------:R-:W0:Y:S08]  /*0710*/  @!P0 LDC.64 R6, c[0x0][0x388] ;  /* 0x0000e200ff068b82 */ /* 0x000e300000000a00 */
[----:B------:R-:W1:Y:S08]  /*0720*/  @!P0 LDC.64 R4, c[0x0][0x468] ;  /* 0x00011a00ff048b82 */ /* 0x000e700000000a00 */
[----:B------:R-:W2:Y:S01]  /*0730*/  @P0 LDC.64 R8, c[0x0][0x388] ;  /* 0x0000e200ff080b82 */ /* 0x000ea20000000a00 */
[----:B0-----:R-:W-:-:S04]  /*0740*/  @!P0 IADD3 R6, P1, PT, R21, R6, RZ ;  /* 0x0000000615068210 */ /* 0x001fc80007f3e0ff */
[C---:B------:R-:W-:Y:S01]  /*0750*/  @!P0 LEA.HI.X.SX32 R7, R21.reuse, R7, 0x1, P1 ;  /* 0x0000000715078211 */ /* 0x040fe200008f0eff */
[----:B-1----:R-:W3:Y:S04]  /*0760*/  @!P0 LDG.E R4, desc[UR36][R4.64] ;  /* 0x0000002404048981 */ /* 0x002ee8000c1e1900 */
[----:B------:R-:W4:Y:S01]  /*0770*/  @!P0 LDG.E R0, desc[UR36][R6.64] ;  /* 0x0000002406008981 */ /* 0x000f22000c1e1900 */
[----:B--2---:R-:W-:Y:S01]  /*0780*/  @P0 IMAD.WIDE R6, R21, 0x2, R8 ;  /* 0x0000000215060825 */ /* 0x004fe200078e0208 */
[----:B----4-:R-:W3:Y:S08]  /*0790*/  @!P0 I2F.S8 R11, R0 ;  /* 0x00000000000b8306 */ /* 0x010ef00000001400 */
[----:B------:R-:W0:Y:S08]  /*07a0*/  @!P0 I2F.S8 R13, R0.B1 ;  /* 0x10000000000d8306 */ /* 0x000e300000001400 */
[----:B------:R-:W1:Y:S08]  /*07b0*/  @!P0 I2F.S8 R15, R0.B2 ;  /* 0x20000000000f8306 */ /* 0x000e700000001400 */
[----:B------:R-:W2:Y:S01]  /*07c0*/  @!P0 I2F.S8 R19, R0.B3 ;  /* 0x3000000000138306 */ /* 0x000ea20000001400 */
[C---:B---3--:R-:W-:Y:S01]  /*07d0*/  @!P0 FMUL.FTZ R11, R4.reuse, R11 ;  /* 0x0000000b040b8220 */ /* 0x048fe20000410000 */
[C---:B0-----:R-:W-:Y:S01]  /*07e0*/  @!P0 FMUL.FTZ R26, R4.reuse, R13 ;  /* 0x0000000d041a8220 */ /* 0x041fe20000410000 */
[----:B-1----:R-:W-:-:S04]  /*07f0*/  @!P0 FMUL.FTZ R15, R4, R15 ;  /* 0x0000000f040f8220 */ /* 0x002fc80000410000 */
[----:B------:R-:W-:Y:S01]  /*0800*/  @!P0 F2FP.F16.F32.PACK_AB R26, R26, R11 ;  /* 0x0000000b1a1a823e */ /* 0x000fe200000000ff */
[----:B--2---:R-:W-:-:S05]  /*0810*/  @!P0 FMUL.FTZ R10, R4, R19 ;  /* 0x00000013040a8220 */ /* 0x004fca0000410000 */
[----:B------:R-:W-:-:S06]  /*0820*/  @!P0 F2FP.F16.F32.PACK_AB R27, R10, R15 ;  /* 0x0000000f0a1b823e */ /* 0x000fcc00000000ff */
[----:B------:R0:W5:Y:S02]  /*0830*/  @P0 LDG.E.64 R26, desc[UR36][R6.64] ;  /* 0x00000024061a0981 */ /* 0x000164000c1e1b00 */
.L_x_2:
[----:B------:R-:W-:Y:S05]  /*0840*/  BSYNC.RECONVERGENT B0 ;  /* 0x0000000000007941 */ /* 0x000fea0003800200 */
.L_x_1:
[----:B------:R-:W1:Y:S01]  /*0850*/  LDCU.64 UR8, c[0x0][0x3a0] ;  /* 0x00007400ff0877ac */ /* 0x000e620008000a00 */
[----:B------:R-:W2:Y:S01]  /*0860*/  @!P3 LDC.64 R4, c[0x0][0x3b8] ;  /* 0x0000ee00ff04bb82 */ /* 0x000ea20000000a00 */
[----:B------:R-:W-:Y:S01]  /*0870*/  LOP3.LUT R19, R16, 0x4, RZ, 0xc0, !PT ;  /* 0x0000000410137812 */ /* 0x000fe200078ec0ff */
[----:B------:R-:W-:Y:S01]  /*0880*/  IMAD.U32 R15, RZ, RZ, UR45 ;  /* 0x0000002dff0f7e24 */ /* 0x000fe2000f8e00ff */
[----:B------:R-:W3:Y:S01]  /*0890*/  LDCU.64 UR4, c[0x0][0x390] ;  /* 0x00007200ff0477ac */ /* 0x000ee20008000a00 */
[----:B------:R-:W-:Y:S02]  /*08a0*/  SHF.R.U32.HI R28, RZ, 0x1, R2 ;  /* 0x00000001ff1c7819 */ /* 0x000fe40000011602 */
[----:B------:R-:W-:Y:S02]  /*08b0*/  CS2R R24, SRZ ;  /* 0x0000000000187805 */ /* 0x000fe4000001ff00 */
[----:B------:R-:W-:Y:S01]  /*08c0*/  CS2R R22, SRZ ;  /* 0x0000000000167805 */ /* 0x000fe2000001ff00 */
[----:B------:R-:W4:Y:S01]  /*08d0*/  LDCU.64 UR12, c[0x0][0x418] ;  /* 0x00008300ff0c77ac */ /* 0x000f220008000a00 */
[----:B------:R-:W-:Y:S01]  /*08e0*/  VOTEU.ANY UP1, P4 ;  /* 0x0000000000ff7886 */ /* 0x000fe20002020100 */
[----:B------:R-:W-:Y:S01]  /*08f0*/  PLOP3.LUT P4, PT, PT, PT, UP1, 0x80, 0x8 ;  /* 0x000000000008781c */ /* 0x000fe20003f8f018 */
[----:B------:R-:W-:Y:S01]  /*0900*/  USHF.L.U32 UR48, UR40, 0x7, URZ ;  /* 0x0000000728307899 */ /* 0x000fe200080006ff */
[----:B------:R-:W-:-:S02]  /*0910*/  PLOP3.LUT P0, PT, PT, PT, UP1, 0x40, 0x4 ;  /* 0x000000000004781c */ /* 0x000fc40003f0e818 */
[----:B-1----:R-:W-:Y:S02]  /*0920*/  ISETP.NE.U32.AND P2, PT, RZ, UR8, PT ;  /* 0x00000008ff007c0c */ /* 0x002fe4000bf45070 */
[----:B------:R-:W-:Y:S01]  /*0930*/  ISETP.GT.U32.OR P0, PT, R2, 0x1f, P0 ;  /* 0x0000001f0200780c */ /* 0x000fe20000704470 */
[----:B------:R-:W-:Y:S01]  /*0940*/  @!P3 IMAD R0, R12, UR48, R19 ;  /* 0x000000300c00bc24 */ /* 0x000fe2000f8e0213 */
[----:B------:R-:W-:Y:S02]  /*0950*/  ISETP.NE.AND.EX P2, PT, RZ, UR9, PT, P2 ;  /* 0x00000009ff007c0c */ /* 0x000fe4000bf45320 */
[----:B---3--:R-:W-:Y:S02]  /*0960*/  ISETP.NE.U32.AND P1, PT, RZ, UR4, PT ;  /* 0x00000004ff007c0c */ /* 0x008fe4000bf25070 */
[----:B------:R-:W-:Y:S01]  /*0970*/  ISETP.GT.U32.OR P2, PT, R2, 0x1f, !P2 ;  /* 0x0000001f0200780c */ /* 0x000fe20005744470 */
[----:B----4-:R-:W-:Y:S01]  /*0980*/  UISETP.NE.U32.AND UP0, UPT, UR12, URZ, UPT ;  /* 0x000000ff0c00728c */ /* 0x010fe2000bf05070 */
[----:B------:R-:W-:-:S02]  /*0990*/  ISETP.NE.AND.EX P1, PT, RZ, UR5, PT, P1 ;  /* 0x00000005ff007c0c */ /* 0x000fc4000bf25310 */
[----:B------:R-:W-:Y:S01]  /*09a0*/  ISETP.NE.OR P2, PT, RZ, UR10, P2 ;  /* 0x0000000aff007c0c */ /* 0x000fe20009745670 */
[----:B------:R-:W-:Y:S01]  /*09b0*/  UISETP.NE.AND.EX UP0, UPT, UR13, URZ, UPT, UP0 ;  /* 0x000000ff0d00728c */ /* 0x000fe2000bf05300 */
[----:B------:R-:W-:Y:S01]  /*09c0*/  ISETP.GT.U32.OR P1, PT, R2, 0x1f, !P1 ;  /* 0x0000001f0200780c */ /* 0x000fe20004f24470 */
[----:B------:R-:W1:Y:S01]  /*09d0*/  @!P0 LDC.64 R10, c[0x0][0x450] ;  /* 0x00011400ff0a8b82 */ /* 0x000e620000000a00 */
[----:B-----5:R-:W-:Y:S01]  /*09e0*/  @P4 R2UR UR38, R3 ;  /* 0x00000000032642ca */ /* 0x020fe200000e0000 */
[----:B------:R-:W-:Y:S01]  /*09f0*/  VOTEU.ALL UP1, P0 ;  /* 0x0000000000ff7886 */ /* 0x000fe20000020000 */
[----:B------:R-:W-:Y:S01]  /*0a00*/  @!P3 IMAD R3, R28, R12, UR46 ;  /* 0x0000002e1c03be24 */ /* 0x000fe2000f8e020c */
[----:B------:R-:W-:-:S04]  /*0a10*/  PLOP3.LUT P4, PT, PT, PT, UP0, 0x80, 0x8 ;  /* 0x000000000008781c */ /* 0x000fc80003f8f008 */
[----:B------:R-:W-:Y:S01]  /*0a20*/  @!P3 LEA R13, R3, R0, 0x3 ;  /* 0x00000000030db211 */ /* 0x000fe200078e18ff */
[----:B------:R-:W3:Y:S01]  /*0a30*/  @UP0 LDCU.64 UR4, c[0x0][0x418] ;  /* 0x00008300ff0407ac */ /* 0x000ee20008000a00 */
[----:B------:R-:W4:Y:S01]  /*0a40*/  @!P2 LDC.64 R8, c[0x0][0x3a0] ;  /* 0x0000e800ff08ab82 */ /* 0x000f220000000a00 */
[----:B------:R-:W-:Y:S02]  /*0a50*/  LEA R3, R15, R16, 0x7 ;  /* 0x000000100f037211 */ /* 0x000fe400078e38ff */
[----:B------:R-:W-:Y:S01]  /*0a60*/  CS2R R14, SRZ ;  /* 0x00000000000e7805 */ /* 0x000fe2000001ff00 */
[----:B--2---:R-:W-:Y:S01]  /*0a70*/  @!P3 IMAD.WIDE R4, R13, 0x2, R4 ;  /* 0x000000020d04b825 */ /* 0x004fe200078e0204 */
[----:B------:R-:W-:-:S03]  /*0a80*/  @!UP1 UIMAD UR6, UR38, UR6, URZ ;  /* 0x00000006260692a4 */ /* 0x000fc6000f8e02ff */
[----:B0-----:R-:W0:Y:S01]  /*0a90*/  @!P1 LDC.64 R6, c[0x0][0x390] ;  /* 0x0000e400ff069b82 */ /* 0x001e220000000a00 */
[----:B------:R-:W2:Y:S02]  /*0aa0*/  @!P3 LDG.E.64 R24, desc[UR36][R4.64] ;  /* 0x000000240418b981 */ /* 0x000ea4000c1e1b00 */
[----:B------:R-:W-:-:S05]  /*0ab0*/  IMAD.U32 R0, RZ, RZ, UR6 ;  /* 0x00000006ff007e24 */ /* 0x000fca000f8e00ff */
[----:B------:R-:W-:Y:S01]  /*0ac0*/  @!P0 LEA R21, R0, R3, 0x7 ;  /* 0x0000000300158211 */ /* 0x000fe200078e38ff */
[----:B---3--:R-:W-:Y:S01]  /*0ad0*/  @UP0 UIMAD.WIDE.U32 UR4, UR7, 0x4, UR4 ;  /* 0x00000004070408a5 */ /* 0x008fe2000f8e0004 */
[----:B----4-:R-:W-:-:S05]  /*0ae0*/  @!P2 IMAD.WIDE.U32 R8, R3, 0x2, R8 ;  /* 0x000000020308a825 */ /* 0x010fca00078e0008 */
[----:B------:R-:W-:Y:S01]  /*0af0*/  MOV R12, UR4 ;  /* 0x00000004000c7c02 */ /* 0x000fe20008000f00 */
[----:B------:R-:W-:Y:S01]  /*0b00*/  IMAD.U32 R13, RZ, RZ, UR5 ;  /* 0x00000005ff0d7e24 */ /* 0x000fe2000f8e00ff */
[----:B------:R-:W2:Y:S01]  /*0b10*/  @!P2 LDG.E.64 R22, desc[UR36][R8.64] ;  /* 0x000000240816a981 */ /* 0x000ea2000c1e1b00 */
[----:B-1----:R-:W-:Y:S02]  /*0b20*/  @!P0 IMAD.WIDE R10, R21, 0x2, R10 ;  /* 0x00000002150a8825 */ /* 0x002fe400078e020a */
[----:B------:R-:W1:Y:S01]  /*0b30*/  LDCU.U8 UR4, c[0x0][0x404] ;  /* 0x00008080ff0477ac */ /* 0x000e620008000000 */
[----:B------:R-:W3:Y:S01]  /*0b40*/  @P4 LDG.E R12, desc[UR36][R12.64] ;  /* 0x000000240c0c4981 */ /* 0x000ee2000c1e1900 */
[----:B0-----:R-:W-:Y:S02]  /*0b50*/  @!P1 IMAD.WIDE.U32 R6, R3, 0x2, R6 ;  /* 0x0000000203069825 */ /* 0x001fe400078e0006 */
[----:B------:R-:W0:Y:S01]  /*0b60*/  LDC R3, c[0x0][0x400] ;  /* 0x00010000ff037b82 */ /* 0x000e220000000800 */
[----:B------:R-:W4:Y:S04]  /*0b70*/  @!P0 LDG.E.64 R10, desc[UR36][R10.64] ;  /* 0x000000240a0a8981 */ /* 0x000f28000c1e1b00 */
[----:B------:R-:W4:Y:S01]  /*0b80*/  @!P1 LDG.E.64 R14, desc[UR36][R6.64] ;  /* 0x00000024060e9981 */ /* 0x000f22000c1e1b00 */
[----:B------:R-:W-:-:S02]  /*0b90*/  ISETP.NE.AND P2, PT, RZ, UR10, PT ;  /* 0x0000000aff007c0c */ /* 0x000fc4000bf45270 */
[----:B-1----:R-:W-:-:S04]  /*0ba0*/  ISETP.NE.AND P1, PT, RZ, UR4, PT ;  /* 0x00000004ff007c0c */ /* 0x002fc8000bf25270 */
[----:B0-----:R-:W-:Y:S01]  /*0bb0*/  ISETP.LT.OR P1, PT, R3, 0x1, P1 ;  /* 0x000000010300780c */ /* 0x001fe20000f21670 */
[----:B------:R-:W-:Y:S01]  /*0bc0*/  UMOV UR39, URZ ;  /* 0x000000ff00277c82 */ /* 0x000fe20008000000 */
[----:B------:R-:W-:Y:S01]  /*0bd0*/  MOV R18, UR44 ;  /* 0x0000002c00127c02 */ /* 0x000fe20008000f00 */
[----:B------:R-:W-:Y:S03]  /*0be0*/  BSSY.RECONVERGENT B6, `(.L_x_3) ;  /* 0x000013a000067945 */ /* 0x000fe60003800200 */
[----:B------:R-:W-:Y:S01]  /*0bf0*/  SHF.R.S32.HI R18, RZ, 0x1f, R18 ;  /* 0x0000001fff127819 */ /* 0x000fe20000011412 */
[----:B--2---:R-:W-:Y:S02]  /*0c00*/  @!P2 HFMA2 R24, R24, 1, 1, R22 ;  /* 0x3c003c001818a831 */ /* 0x004fe40000000016 */
[----:B------:R-:W-:Y:S01]  /*0c10*/  @!P2 HADD2 R25, R25, R23 ;  /* 0x000000171919a230 */ /* 0x000fe20000000000 */
[----:B---3--:R-:W-:-:S03]  /*0c20*/  @P4 R2UR UR39, R12 ;  /* 0x000000000c2742ca */ /* 0x008fc600000e0000 */
[----:B----4-:R-:W-:Y:S02]  /*0c30*/  @!P0 HFMA2 R25, R25, R11, -RZ ;  /* 0x0000000b19198231 */ /* 0x010fe400001000ff */
[----:B------:R-:W-:Y:S02]  /*0c40*/  @!P0 HMUL2 R24, R24, R10 ;  /* 0x0000000a18188232 */ /* 0x000fe40000000000 */
[----:B------:R-:W-:Y:S02]  /*0c50*/  HFMA2 R27, R27, 1, 1, R15 ;  /* 0x3c003c001b1b7831 */ /* 0x000fe4000000000f */
[----:B------:R-:W-:Y:S01]  /*0c60*/  HADD2 R26, R26, R14 ;  /* 0x0000000e1a1a7230 */ /* 0x000fe20000000000 */
[----:B------:R-:W-:Y:S06]  /*0c70*/  @P1 BRA `(.L_x_4) ;  /* 0x00000004006c1947 */ /* 0x000fec0003800000 */
[----:B------:R-:W-:Y:S05]  /*0c80*/  @P2 BRA `(.L_x_5) ;  /* 0x0000000000d02947 */ /* 0x000fea0003800000 */
[----:B------:R-:W-:-:S13]  /*0c90*/  ISETP.GE.AND P0, PT, R16, R3, PT ;  /* 0x000000031000720c */ /* 0x000fda0003f06270 */
[----:B------:R-:W-:Y:S05]  /*0ca0*/  @P0 BRA `(.L_x_6) ;  /* 0x0000001000b40947 */ /* 0x000fea0003800000 */
[----:B------:R-:W-:Y:S01]  /*0cb0*/  I2FP.F32.U32 R3, R3 ;  /* 0x0000000300037245 */ /* 0x000fe20000201000 */
[----:B------:R-:W-:Y:S01]  /*0cc0*/  UIADD3 UR4, UPT, UPT, -UR39, UR10, URZ ;  /* 0x0000000a27047290 */ /* 0x000fe2000fffe1ff */
[----:B------:R-:W-:Y:S01]  /*0cd0*/  IADD3 R0, PT, PT, R16, 0x2, RZ ;  /* 0x0000000210007810 */ /* 0x000fe20007ffe0ff */
[--C-:B------:R-:W-:Y:S02]  /*0ce0*/  HADD2.F32 R8, -RZ, R25.reuse.H1_H1 ;  /* 0x30000019ff087230 */ /* 0x100fe40000004100 */
[----:B------:R-:W-:Y:S01]  /*0cf0*/  HADD2.F32 R25, -RZ, R25.H0_H0 ;  /* 0x20000019ff197230 */ /* 0x000fe20000004100 */
[----:B------:R-:W0:Y:S01]  /*0d00*/  MUFU.RCP R3, R3 ;  /* 0x0000000300037308 */ /* 0x000e220000001000 */
[----:B------:R-:W-:-:S05]  /*0d10*/  I2FP.F32.U32 R0, R0 ;  /* 0x0000000000007245 */ /* 0x000fca0000201000 */
[----:B0-----:R-:W-:-:S04]  /*0d20*/  FMUL.FTZ R0, R0, R3 ;  /* 0x0000000300007220 */ /* 0x001fc80000410000 */
[----:B------:R-:W-:Y:S01]  /*0d30*/  FMUL.FTZ R5, R0, 13.28771209716796875 ;  /* 0x41549a7800057820 */ /* 0x000fe20000410000 */
[----:B------:R-:W-:-:S05]  /*0d40*/  I2FP.F32.U32 R0, R16 ;  /* 0x0000001000007245 */ /* 0x000fca0000201000 */
[----:B------:R-:W0:Y:S01]  /*0d50*/  MUFU.EX2 R5, -R5 ;  /* 0x8000000500057308 */ /* 0x000e220000000800 */
[----:B------:R-:W-:-:S04]  /*0d60*/  FMUL.FTZ R0, R0, R3 ;  /* 0x0000000300007220 */ /* 0x000fc80000410000 */
[----:B------:R-:W-:Y:S01]  /*0d70*/  FMUL.FTZ R4, R0, 13.28771209716796875 ;  /* 0x41549a7800047820 */ /* 0x000fe20000410000 */
[----:B------:R-:W-:-:S03]  /*0d80*/  I2FP.F32.S32 R0, UR4 ;  /* 0x0000000400007c45 */ /* 0x000fc60008201400 */
[----:B------:R-:W1:Y:S02]  /*0d90*/  MUFU.EX2 R9, -R4 ;  /* 0x8000000400097308 */ /* 0x000e640000000800 */
[----:B0-----:R-:W-:Y:S01]  /*0da0*/  FMUL.FTZ R3, R0, R5 ;  /* 0x0000000500037220 */ /* 0x001fe20000410000 */
[--C-:B------:R-:W-:Y:S02]  /*0db0*/  HADD2.F32 R5, -RZ, R27.reuse.H1_H1 ;  /* 0x3000001bff057230 */ /* 0x100fe40000004100 */
[----:B------:R-:W-:Y:S02]  /*0dc0*/  HADD2.F32 R27, -RZ, R27.H0_H0 ;  /* 0x2000001bff1b7230 */ /* 0x000fe40000004100 */
[----:B------:R-:W-:-:S04]  /*0dd0*/  FMUL.RZ R10, R3, 0.15915493667125701904 ;  /* 0x3e22f983030a7820 */ /* 0x000fc8000040c000 */
[----:B------:R-:W0:Y:S01]  /*0de0*/  MUFU.SIN R7, R10 ;  /* 0x0000000a00077308 */ /* 0x000e220000000400 */
[----:B-1----:R-:W-:-:S04]  /*0df0*/  FMUL.FTZ R0, R0, R9 ;  /* 0x0000000900007220 */ /* 0x002fc80000410000 */
[----:B------:R-:W-:-:S03]  /*0e00*/  FMUL.RZ R11, R0, 0.15915493667125701904 ;  /* 0x3e22f983000b7820 */ /* 0x000fc6000040c000 */
[----:B------:R1:W2:Y:S08]  /*0e10*/  MUFU.COS R6, R10 ;  /* 0x0000000a00067308 */ /* 0x0002b00000000000 */
[----:B------:R-:W3:Y:S01]  /*0e20*/  MUFU.SIN R3, R11 ;  /* 0x0000000b00037308 */ /* 0x000ee20000000400 */
[C---:B0-----:R-:W-:Y:S01]  /*0e30*/  FMUL.FTZ R9, R7.reuse, R5 ;  /* 0x0000000507097220 */ /* 0x041fe20000410000 */
[----:B-1----:R-:W-:-:S06]  /*0e40*/  FMUL.FTZ R10, R7, R8 ;  /* 0x00000008070a7220 */ /* 0x002fcc0000410000 */
[----:B------:R-:W0:Y:S01]  /*0e50*/  MUFU.COS R0, R11 ;  /* 0x0000000b00007308 */ /* 0x000e220000000000 */
[C---:B--2---:R-:W-:Y:S01]  /*0e60*/  FMUL.FTZ R4, R6.reuse, R5 ;  /* 0x0000000506047220 */ /* 0x044fe20000410000 */
[C---:B------:R-:W-:Y:S01]  /*0e70*/  FMUL.FTZ R12, R6.reuse, R8 ;  /* 0x00000008060c7220 */ /* 0x040fe20000410000 */
[C---:B------:R-:W-:Y:S01]  /*0e80*/  FFMA.FTZ R9, R6.reuse, R27, -R9 ;  /* 0x0000001b06097223 */ /* 0x040fe20000010809 */
[----:B------:R-:W-:Y:S01]  /*0e90*/  FFMA.FTZ R10, R6, R25, -R10 ;  /* 0x00000019060a7223 */ /* 0x000fe2000001080a */
[C---:B------:R-:W-:Y:S01]  /*0ea0*/  FFMA.FTZ R8, R7.reuse, R27, R4 ;  /* 0x0000001b07087223 */ /* 0x040fe20000010004 */
[----:B------:R-:W-:Y:S02]  /*0eb0*/  HADD2.F32 R4, -RZ, R26.H1_H1 ;  /* 0x3000001aff047230 */ /* 0x000fe40000004100 */
[----:B------:R-:W-:Y:S01]  /*0ec0*/  FFMA.FTZ R25, R7, R25, R12 ;  /* 0x0000001907197223 */ /* 0x000fe2000001000c */
[----:B------:R-:W-:Y:S02]  /*0ed0*/  HADD2.F32 R6, -RZ, R24.H1_H1 ;  /* 0x30000018ff067230 */ /* 0x000fe40000004100 */
[----:B------:R-:W-:-:S02]  /*0ee0*/  HADD2.F32 R26, -RZ, R26.H0_H0 ;  /* 0x2000001aff1a7230 */ /* 0x000fc40000004100 */
[C---:B---3--:R-:W-:Y:S01]  /*0ef0*/  FMUL.FTZ R5, R3.reuse, R4 ;  /* 0x0000000403057220 */ /* 0x048fe20000410000 */
[----:B------:R-:W-:Y:S02]  /*0f00*/  HADD2.F32 R24, -RZ, R24.H0_H0 ;  /* 0x20000018ff187230 */ /* 0x000fe40000004100 */
[----:B------:R-:W-:Y:S01]  /*0f10*/  FMUL.FTZ R7, R3, R6 ;  /* 0x0000000603077220 */ /* 0x000fe20000410000 */
[----:B------:R-:W-:Y:S02]  /*0f20*/  F2FP.F16.F32.PACK_AB R27, R8, R9 ;  /* 0x00000009081b723e */ /* 0x000fe400000000ff */
[----:B------:R-:W-:Y:S01]  /*0f30*/  F2FP.F16.F32.PACK_AB R25, R25, R10 ;  /* 0x0000000a1919723e */ /* 0x000fe200000000ff */
[C---:B0-----:R-:W-:Y:S01]  /*0f40*/  FMUL.FTZ R4, R0.reuse, R4 ;  /* 0x0000000400047220 */ /* 0x041fe20000410000 */
[C---:B------:R-:W-:Y:S01]  /*0f50*/  FMUL.FTZ R6, R0.reuse, R6 ;  /* 0x0000000600067220 */ /* 0x040fe20000410000 */
[C---:B------:R-:W-:Y:S01]  /*0f60*/  FFMA.FTZ R5, R0.reuse, R26, -R5 ;  /* 0x0000001a00057223 */ /* 0x040fe20000010805 */
[----:B------:R-:W-:Y:S01]  /*0f70*/  FFMA.FTZ R7, R0, R24, -R7 ;  /* 0x0000001800077223 */ /* 0x000fe20000010807 */
[C---:B------:R-:W-:Y:S01]  /*0f80*/  FFMA.FTZ R26, R3.reuse, R26, R4 ;  /* 0x0000001a031a7223 */ /* 0x040fe20000010004 */
[----:B------:R-:W-:-:S04]  /*0f90*/  FFMA.FTZ R24, R3, R24, R6 ;  /* 0x0000001803187223 */ /* 0x000fc80000010006 */
[----:B------:R-:W-:Y:S02]  /*0fa0*/  F2FP.F16.F32.PACK_AB R26, R26, R5 ;  /* 0x000000051a1a723e */ /* 0x000fe400000000ff */
[----:B------:R-:W-:Y:S01]  /*0fb0*/  F2FP.F16.F32.PACK_AB R24, R24, R7 ;  /* 0x000000071818723e */ /* 0x000fe200000000ff */
[----:B------:R-:W-:Y:S06]  /*0fc0*/  BRA `(.L_x_6) ;  /* 0x0000000c00ec7947 */ /* 0x000fec0003800000 */
.L_x_5:
[----:B------:R-:W-:-:S13]  /*0fd0*/  ISETP.GE.AND P0, PT, R16, R3, PT ;  /* 0x000000031000720c */ /* 0x000fda0003f06270 */
[----:B------:R-:W-:Y:S05]  /*0fe0*/  @P0 BRA `(.L_x_6) ;  /* 0x0000000c00e40947 */ /* 0x000fea0003800000 */
[----:B------:R-:W-:Y:S01]  /*0ff0*/  I2FP.F32.U32 R3, R3 ;  /* 0x0000000300037245 */ /* 0x000fe20000201000 */
[----:B------:R-:W-:Y:S01]  /*1000*/  VIADD R0, R16, 0x2 ;  /* 0x0000000210007836 */ /* 0x000fe20000000000 */
[----:B------:R-:W-:-:S04]  /*1010*/  UIADD3 UR4, UPT, UPT, -UR39, UR10, URZ ;  /* 0x0000000a27047290 */ /* 0x000fc8000fffe1ff */
[----:B------:R-:W0:Y:S01]  /*1020*/  MUFU.RCP R3, R3 ;  /* 0x0000000300037308 */ /* 0x000e220000001000 */
[----:B------:R-:W-:-:S05]  /*1030*/  I2FP.F32.U32 R0, R0 ;  /* 0x0000000000007245 */ /* 0x000fca0000201000 */
[----:B0-----:R-:W-:Y:S01]  /*1040*/  FMUL.FTZ R4, R0, R3 ;  /* 0x0000000300047220 */ /* 0x001fe20000410000 */
[----:B------:R-:W-:-:S03]  /*1050*/  I2FP.F32.U32 R0, R16 ;  /* 0x0000001000007245 */ /* 0x000fc60000201000 */
[----:B------:R-:W-:Y:S02]  /*1060*/  FMUL.FTZ R6, R4, 13.28771209716796875 ;  /* 0x41549a7804067820 */ /* 0x000fe40000410000 */
[----:B------:R-:W-:Y:S02]  /*1070*/  FMUL.FTZ R0, R0, R3 ;  /* 0x0000000300007220 */ /* 0x000fe40000410000 */
[----:B------:R0:W1:Y:S02]  /*1080*/  MUFU.EX2 R7, -R6 ;  /* 0x8000000600077308 */ /* 0x0000640000000800 */
[----:B------:R-:W-:Y:S01]  /*1090*/  FMUL.FTZ R4, R0, 13.28771209716796875 ;  /* 0x41549a7800047820 */ /* 0x000fe20000410000 */
[----:B------:R-:W-:-:S05]  /*10a0*/  I2FP.F32.S32 R0, UR4 ;  /* 0x0000000400007c45 */ /* 0x000fca0008201400 */
[----:B------:R2:W3:Y:S01]  /*10b0*/  MUFU.EX2 R5, -R4 ;  /* 0x8000000400057308 */ /* 0x0004e20000000800 */
[--C-:B0-----:R-:W-:Y:S02]  /*10c0*/  HADD2.F32 R6, -RZ, R27.reuse.H1_H1 ;  /* 0x3000001bff067230 */ /* 0x101fe40000004100 */
[----:B------:R-:W-:Y:S02]  /*10d0*/  HADD2.F32 R27, -RZ, R27.H0_H0 ;  /* 0x2000001bff1b7230 */ /* 0x000fe40000004100 */
[C---:B-1----:R-:W-:Y:S01]  /*10e0*/  FMUL.FTZ R7, R0.reuse, R7 ;  /* 0x0000000700077220 */ /* 0x042fe20000410000 */
[--C-:B--2---:R-:W-:Y:S02]  /*10f0*/  HADD2.F32 R4, -RZ, R26.reuse.H1_H1 ;  /* 0x3000001aff047230 */ /* 0x104fe40000004100 */
[----:B------:R-:W-:Y:S02]  /*1100*/  HADD2.F32 R26, -RZ, R26.H0_H0 ;  /* 0x2000001aff1a7230 */ /* 0x000fe40000004100 */
[----:B------:R-:W-:Y:S01]  /*1110*/  FMUL.RZ R8, R7, 0.15915493667125701904 ;  /* 0x3e22f98307087820 */ /* 0x000fe2000040c000 */
[----:B---3--:R-:W-:-:S03]  /*1120*/  FMUL.FTZ R5, R0, R5 ;  /* 0x0000000500057220 */ /* 0x008fc60000410000 */
[----:B------:R-:W0:Y:S01]  /*1130*/  MUFU.SIN R10, R8 ;  /* 0x00000008000a7308 */ /* 0x000e220000000400 */
[----:B------:R-:W-:-:S07]  /*1140*/  FMUL.RZ R5, R5, 0.15915493667125701904 ;  /* 0x3e22f98305057820 */ /* 0x000fce000040c000 */
[----:B------:R-:W1:Y:S08]  /*1150*/  MUFU.SIN R3, R5 ;  /* 0x0000000500037308 */ /* 0x000e700000000400 */
[----:B------:R-:W2:Y:S01]  /*1160*/  MUFU.COS R9, R8 ;  /* 0x0000000800097308 */ /* 0x000ea20000000000 */
[----:B0-----:R-:W-:-:S07]  /*1170*/  FMUL.FTZ R12, R10, R6 ;  /* 0x000000060a0c7220 */ /* 0x001fce0000410000 */
[----:B------:R-:W0:Y:S01]  /*1180*/  MUFU.COS R0, R5 ;  /* 0x0000000500007308 */ /* 0x000e220000000000 */
[----:B-1----:R-:W-:Y:S01]  /*1190*/  FMUL.FTZ R7, R3, R4 ;  /* 0x0000000403077220 */ /* 0x002fe20000410000 */
[C---:B--2---:R-:W-:Y:S01]  /*11a0*/  FMUL.FTZ R11, R9.reuse, R6 ;  /* 0x00000006090b7220 */ /* 0x044fe20000410000 */
[----:B------:R-:W-:-:S03]  /*11b0*/  FFMA.FTZ R12, R9, R27, -R12 ;  /* 0x0000001b090c7223 */ /* 0x000fc6000001080c */
[----:B------:R-:W-:Y:S01]  /*11c0*/  FFMA.FTZ R27, R10, R27, R11 ;  /* 0x0000001b0a1b7223 */ /* 0x000fe2000001000b */
[C---:B0-----:R-:W-:Y:S01]  /*11d0*/  FMUL.FTZ R4, R0.reuse, R4 ;  /* 0x0000000400047220 */ /* 0x041fe20000410000 */
[----:B------:R-:W-:-:S03]  /*11e0*/  FFMA.FTZ R7, R0, R26, -R7 ;  /* 0x0000001a00077223 */ /* 0x000fc60000010807 */
[----:B------:R-:W-:Y:S01]  /*11f0*/  F2FP.F16.F32.PACK_AB R27, R27, R12 ;  /* 0x0000000c1b1b723e */ /* 0x000fe200000000ff */
[----:B------:R-:W-:-:S05]  /*1200*/  FFMA.FTZ R26, R3, R26, R4 ;  /* 0x0000001a031a7223 */ /* 0x000fca0000010004 */
[----:B------:R-:W-:Y:S01]  /*1210*/  F2FP.F16.F32.PACK_AB R26, R26, R7 ;  /* 0x000000071a1a723e */ /* 0x000fe200000000ff */
[----:B------:R-:W-:Y:S06]  /*1220*/  BRA `(.L_x_6) ;  /* 0x0000000c00547947 */ /* 0x000fec0003800000 */
.L_x_4:
[----:B------:R-:W-:-:S04]  /*1230*/  ISETP.NE.AND P0, PT, RZ, UR4, PT ;  /* 0x00000004ff007c0c */ /* 0x000fc8000bf05270 */
[----:B------:R-:W-:-:S13]  /*1240*/  ISETP.LT.OR P0, PT, R3, 0x1, !P0 ;  /* 0x000000010300780c */ /* 0x000fda0004701670 */
[----:B------:R-:W-:Y:S05]  /*1250*/  @P0 BRA `(.L_x_6) ;  /* 0x0000000c00480947 */ /* 0x000fea0003800000 */
[----:B------:R-:W-:Y:S02]  /*1260*/  LEA.HI R0, R3, R3, RZ, 0x1 ;  /* 0x0000000303007211 */ /* 0x000fe400078f08ff */
[----:B------:R-:W-:Y:S02]  /*1270*/  IABS R8, R16 ;  /* 0x0000001000087213 */ /* 0x000fe40000000000 */
[----:B------:R-:W-:-:S04]  /*1280*/  SHF.R.S32.HI R29, RZ, 0x1, R0 ;  /* 0x00000001ff1d7819 */ /* 0x000fc80000011400 */
[-C--:B------:R-:W-:Y:S02]  /*1290*/  IABS R7, R29.reuse ;  /* 0x0000001d00077213 */ /* 0x080fe40000000000 */
[----:B------:R-:W-:Y:S02]  /*12a0*/  IABS R10, R29 ;  /* 0x0000001d000a7213 */ /* 0x000fe40000000000 */
[----:B------:R-:W0:Y:S08]  /*12b0*/  I2F.RP R0, R7 ;  /* 0x0000000700007306 */ /* 0x000e300000209400 */
[----:B0-----:R-:W0:Y:S02]  /*12c0*/  MUFU.RCP R0, R0 ;  /* 0x0000000000007308 */ /* 0x001e240000001000 */
[----:B0-----:R-:W-:-:S02]  /*12d0*/  IADD3 R4, PT, PT, R0, 0xffffffe, RZ ;  /* 0x0ffffffe00047810 */ /* 0x001fc40007ffe0ff */
[----:B------:R-:W-:-:S04]  /*12e0*/  IADD3 R0, PT, PT, RZ, -R10, RZ ;  /* 0x8000000aff007210 */ /* 0x000fc80007ffe0ff */
[----:B------:R0:W1:Y:S02]  /*12f0*/  F2I.FTZ.U32.TRUNC.NTZ R5, R4 ;  /* 0x0000000400057305 */ /* 0x000064000021f000 */
[----:B0-----:R-:W-:Y:S02]  /*1300*/  MOV R4, RZ ;  /* 0x000000ff00047202 */ /* 0x001fe40000000f00 */
[----:B-1----:R-:W-:-:S05]  /*1310*/  IADD3 R6, PT, PT, RZ, -R5, RZ ;  /* 0x80000005ff067210 */ /* 0x002fca0007ffe0ff */
[----:B------:R-:W-:Y:S02]  /*1320*/  IMAD R9, R6, R7, RZ ;  /* 0x0000000706097224 */ /* 0x000fe400078e02ff */
[----:B------:R-:W-:Y:S02]  /*1330*/  IMAD.MOV.U32 R6, RZ, RZ, R8 ;  /* 0x000000ffff067224 */ /* 0x000fe400078e0008 */
[----:B------:R-:W-:-:S06]  /*1340*/  IMAD.HI.U32 R5, R5, R9, R4 ;  /* 0x0000000905057227 */ /* 0x000fcc00078e0004 */
[----:B------:R-:W-:-:S04]  /*1350*/  IMAD.HI.U32 R5, R5, R6, RZ ;  /* 0x0000000605057227 */ /* 0x000fc800078e00ff */
[----:B------:R-:W-:-:S05]  /*1360*/  IMAD R0, R5, R0, R6 ;  /* 0x0000000005007224 */ /* 0x000fca00078e0206 */
[----:B------:R-:W-:-:S13]  /*1370*/  ISETP.GT.U32.AND P1, PT, R7, R0, PT ;  /* 0x000000000700720c */ /* 0x000fda0003f24070 */
[----:B------:R-:W-:Y:S01]  /*1380*/  @!P1 IMAD.IADD R0, R0, 0x1, -R7 ;  /* 0x0000000100009824 */ /* 0x000fe200078e0a07 */
[----:B------:R-:W-:Y:S02]  /*1390*/  @!P1 IADD3 R5, PT, PT, R5, 0x1, RZ ;  /* 0x0000000105059810 */ /* 0x000fe40007ffe0ff */
[----:B------:R-:W-:Y:S02]  /*13a0*/  ISETP.NE.AND P1, PT, R29, RZ, PT ;  /* 0x000000ff1d00720c */ /* 0x000fe40003f25270 */
[----:B------:R-:W-:Y:S02]  /*13b0*/  ISETP.GE.U32.AND P0, PT, R0, R7, PT ;  /* 0x000000070000720c */ /* 0x000fe40003f06070 */
[----:B------:R-:W-:-:S04]  /*13c0*/  LOP3.LUT R0, R16, R29, RZ, 0x3c, !PT ;  /* 0x0000001d10007212 */ /* 0x000fc800078e3cff */
[----:B------:R-:W-:-:S07]  /*13d0*/  ISETP.GE.AND P2, PT, R0, RZ, PT ;  /* 0x000000ff0000720c */ /* 0x000fce0003f46270 */
[----:B------:R-:W-:Y:S02]  /*13e0*/  @P0 IADD3 R5, PT, PT, R5, 0x1, RZ ;  /* 0x0000000105050810 */ /* 0x000fe40007ffe0ff */
[----:B------:R-:W-:-:S03]  /*13f0*/  ISETP.GE.AND P0, PT, R16, R3, PT ;  /* 0x000000031000720c */ /* 0x000fc60003f06270 */
[----:B------:R-:W-:-:S05]  /*1400*/  IMAD.MOV.U32 R30, RZ, RZ, R5 ;  /* 0x000000ffff1e7224 */ /* 0x000fca00078e0005 */
[----:B------:R-:W-:Y:S02]  /*1410*/  @!P2 IADD3 R30, PT, PT, -R30, RZ, RZ ;  /* 0x000000ff1e1ea210 */ /* 0x000fe40007ffe1ff */
[----:B------:R-:W-:Y:S02]  /*1420*/  @!P1 LOP3.LUT R30, RZ, R29, RZ, 0x33, !PT ;  /* 0x0000001dff1e9212 */ /* 0x000fe400078e33ff */
[----:B------:R-:W-:Y:S02]  /*1430*/  ISETP.GT.U32.OR P1, PT, R2, 0x1f, P0 ;  /* 0x0000001f0200780c */ /* 0x000fe40000724470 */
[----:B------:R-:W-:Y:S02]  /*1440*/  LOP3.LUT P0, RZ, R29, 0x3, RZ, 0xc0, !PT ;  /* 0x000000031dff7812 */ /* 0x000fe4000780c0ff */
[----:B------:R-:W-:Y:S02]  /*1450*/  IADD3 R0, PT, PT, -R30, RZ, RZ ;  /* 0x000000ff1e007210 */ /* 0x000fe40007ffe1ff */
[----:B------:R-:W-:-:S03]  /*1460*/  P2R R32, PR, RZ, 0x2 ;  /* 0x00000002ff207803 */ /* 0x000fc60000000000 */
[----:B------:R-:W-:-:S06]  /*1470*/  IMAD R31, R29, R0, R16 ;  /* 0x000000001d1f7224 */ /* 0x000fcc00078e0210 */
[----:B------:R-:W-:Y:S05]  /*1480*/  @!P0 BRA `(.L_x_7) ;  /* 0x0000000000408947 */ /* 0x000fea0003800000 */
[----:B------:R-:W-:Y:S01]  /*1490*/  MOV R0, 0x0 ;  /* 0x0000000000007802 */ /* 0x000fe20000000f00 */
[----:B------:R-:W0:Y:S01]  /*14a0*/  LDCU.64 UR4, c[0x4][0xc8] ;  /* 0x01001900ff0477ac */ /* 0x000e220008000a00 */
[----:B------:R-:W-:Y:S02]  /*14b0*/  HFMA2 R12, -RZ, RZ, 0, 5.9604644775390625e-08 ;  /* 0x00000001ff0c7431 */ /* 0x000fe400000001ff */
[----:B------:R-:W-:Y:S01]  /*14c0*/  IMAD.MOV.U32 R8, RZ, RZ, 0x53f ;  /* 0x0000053fff087424 */ /* 0x000fe200078e00ff */
[----:B------:R1:W2:Y:S01]  /*14d0*/  LDC.64 R14, c[0x4][R0] ;  /* 0x01000000000e7b82 */ /* 0x0002a20000000a00 */
[----:B------:R-:W3:Y:S01]  /*14e0*/  LDCU.64 UR6, c[0x4][0xd0] ;  /* 0x01001a00ff0677ac */ /* 0x000ee20008000a00 */
[----:B------:R-:W-:Y:S01]  /*14f0*/  MOV R13, RZ ;  /* 0x000000ff000d7202 */ /* 0x000fe20000000f00 */
[----:B------:R-:W4:Y:S01]  /*1500*/  LDCU.64 UR8, c[0x4][0xc0] ;  /* 0x01001800ff0877ac */ /* 0x000f220008000a00 */
[----:B0-----:R-:W-:Y:S01]  /*1510*/  IMAD.U32 R4, RZ, RZ, UR4 ;  /* 0x00000004ff047e24 */ /* 0x001fe2000f8e00ff */
[----:B------:R-:W-:-:S02]  /*1520*/  MOV R5, UR5 ;  /* 0x0000000500057c02 */ /* 0x000fc40008000f00 */
[----:B---3--:R-:W-:Y:S01]  /*1530*/  MOV R6, UR6 ;  /* 0x0000000600067c02 */ /* 0x008fe20008000f00 */
[----:B------:R-:W-:Y:S01]  /*1540*/  IMAD.U32 R7, RZ, RZ, UR7 ;  /* 0x00000007ff077e24 */ /* 0x000fe2000f8e00ff */
[----:B----4-:R-:W-:Y:S02]  /*1550*/  MOV R10, UR8 ;  /* 0x00000008000a7c02 */ /* 0x010fe40008000f00 */
[----:B-1----:R-:W-:-:S07]  /*1560*/  MOV R11, UR9 ;  /* 0x00000009000b7c02 */ /* 0x002fce0008000f00 */
[----:B------:R-:W-:-:S07]  /*1570*/  LEPC R20, `(.L_x_7) ;  /* 0x000000001014794e */ /* 0x000fce0000000000 */
[----:B--2---:R-:W-:Y:S05]  /*1580*/  CALL.ABS.NOINC R14 ;  /* 0x000000000e007343 */ /* 0x004fea0003c00000 */
.L_x_7:
[----:B------:R-:W0:Y:S01]  /*1590*/  S2R R3, SR_CgaCtaId ;  /* 0x0000000000037919 */ /* 0x000e220000008800 */
[----:B------:R-:W1:Y:S01]  /*15a0*/  LDC R9, c[0x0][0x400] ;  /* 0x00010000ff097b82 */ /* 0x000e620000000800 */
[----:B------:R-:W-:Y:S02]  /*15b0*/  ISETP.NE.AND P6, PT, R32, RZ, PT ;  /* 0x000000ff2000720c */ /* 0x000fe40003fc5270 */
[----:B------:R-:W-:-:S05]  /*15c0*/  MOV R0, 0x400 ;  /* 0x0000040000007802 */ /* 0x000fca0000000f00 */
[----:B------:R-:W-:-:S05]  /*15d0*/  VIADD R0, R0, 0x240 ;  /* 0x0000024000007836 */ /* 0x000fca0000000000 */
[----:B0-----:R-:W-:-:S04]  /*15e0*/  LEA R0, R3, R0, 0x18 ;  /* 0x0000000003007211 */ /* 0x001fc800078ec0ff */
[----:B-1----:R-:W-:Y:S01]  /*15f0*/  LEA R3, R9, R0, 0x1 ;  /* 0x0000000009037211 */ /* 0x002fe200078e08ff */
[----:B------:R-:W-:Y:S06]  /*1600*/  @P6 BRA `(.L_x_8) ;  /* 0x00000000001c6947 */ /* 0x000fec0003800000 */
[----:B------:R-:W0:Y:S01]  /*1610*/  LDCU UR4, c[0x0][0x40c] ;  /* 0x00008180ff0477ac */ /* 0x000e220008000800 */
[----:B------:R-:W-:-:S05]  /*1620*/  IMAD R5, R29, R30, R31 ;  /* 0x0000001e1d057224 */ /* 0x000fca00078e021f */
[----:B------:R-:W-:-:S05]  /*1630*/  LEA R4, R5, R0, 0x1 ;  /* 0x0000000005047211 */ /* 0x000fca00078e08ff */
[----:B------:R1:W-:Y:S01]  /*1640*/  STS.64 [R4], R26 ;  /* 0x0000001a04007388 */ /* 0x0003e20000000a00 */
[----:B0-----:R-:W-:-:S13]  /*1650*/  ISETP.NE.AND P0, PT, RZ, UR4, PT ;  /* 0x00000004ff007c0c */ /* 0x001fda000bf05270 */
[----:B------:R-:W-:-:S05]  /*1660*/  @!P0 IMAD R5, R5, 0x2, R3 ;  /* 0x0000000205058824 */ /* 0x000fca00078e0203 */
[----:B------:R1:W-:Y:S02]  /*1670*/  @!P0 STS.64 [R5], R24 ;  /* 0x0000001805008388 */ /* 0x0003e40000000a00 */
.L_x_8:
[----:B------:R-:W-:Y:S05]  /*1680*/  WARPSYNC.ALL ;  /* 0x0000000000007948 */ /* 0x000fea0003800000 */
[----:B------:R-:W-:Y:S06]  /*1690*/  BAR.SYNC.DEFER_BLOCKING 0x0 ;  /* 0x0000000000007b1d */ /* 0x000fec0000010000 */
[----:B------:R-:W-:Y:S05]  /*16a0*/  @P6 BRA.U `(.L_x_9) ;  /* 0x0000000900046947 */ /* 0x000fea0003800000 */
[----:B-1----:R-:W-:Y:S01]  /*16b0*/  SHF.R.S32.HI R4, RZ, 0x1f, R9 ;  /* 0x0000001fff047819 */ /* 0x002fe20000011409 */
[----:B------:R-:W-:Y:S01]  /*16c0*/  BSSY.RECONVERGENT B0, `(.L_x_9) ;  /* 0x000007f000007945 */ /* 0x000fe20003800200 */
[----:B------:R-:W-:Y:S02]  /*16d0*/  SHF.R.U32.HI R5, RZ, 0x1, R31 ;  /* 0x00000001ff057819 */ /* 0x000fe4000001161f */
[----:B------:R-:W-:-:S04]  /*16e0*/  LEA.HI R4, R4, R9, RZ, 0x2 ;  /* 0x0000000904047211 */ /* 0x000fc800078f10ff */
[----:B------:R-:W-:-:S05]  /*16f0*/  SHF.R.S32.HI R4, RZ, 0x2, R4 ;  /* 0x00000002ff047819 */ /* 0x000fca0000011404 */
[----:B------:R-:W-:Y:S01]  /*1700*/  IMAD R5, R30, R4, R5 ;  /* 0x000000041e057224 */ /* 0x000fe200078e0205 */
[----:B------:R-:W-:Y:S06]  /*1710*/  @P6 BRA `(.L_x_10) ;  /* 0x0000000400e46947 */ /* 0x000fec0003800000 */
[----:B------:R-:W-:Y:S01]  /*1720*/  LEA R14, R5, R0, 0x1 ;  /* 0x00000000050e7211 */ /* 0x000fe200078e08ff */
[----:B------:R-:W0:Y:S01]  /*1730*/  LDC R8, c[0x0][0x40c] ;  /* 0x00010300ff087b82 */ /* 0x000e220000000800 */
[----:B------:R-:W-:Y:S02]  /*1740*/  BSSY.RECONVERGENT B1, `(.L_x_11) ;  /* 0x0000072000017945 */ /* 0x000fe40003800200 */
[----:B------:R-:W-:Y:S01]  /*1750*/  LEA R20, R29, R14, 0x1 ;  /* 0x0000000e1d147211 */ /* 0x000fe200078e08ff */
[----:B------:R-:W-:Y:S04]  /*1760*/  LDS R27, [R14] ;  /* 0x000000000e1b7984 */ /* 0x000fe80000000800 */
[----:B------:R-:W1:Y:S01]  /*1770*/  LDS R4, [R20] ;  /* 0x0000000014047984 */ /* 0x000e620000000800 */
[----:B0-----:R-:W-:-:S02]  /*1780*/  ISETP.NE.AND P0, PT, R8, RZ, PT ;  /* 0x000000ff0800720c */ /* 0x001fc40003f05270 */
[C-C-:B-1----:R-:W-:Y:S02]  /*1790*/  PRMT R26, R27.reuse, 0x5410, R4.reuse ;  /* 0x000054101b1a7816 */ /* 0x142fe40000000004 */
[----:B------:R-:W-:-:S09]  /*17a0*/  PRMT R27, R27, 0x7632, R4 ;  /* 0x000076321b1b7816 */ /* 0x000fd20000000004 */
[----:B------:R-:W-:Y:S05]  /*17b0*/  @P0 BRA `(.L_x_12) ;  /* 0x00000004000c0947 */ /* 0x000fea0003800000 */
[C---:B------:R-:W-:Y:S01]  /*17c0*/  IMAD R15, R5.reuse, 0x2, R3 ;  /* 0x00000002050f7824 */ /* 0x040fe200078e0203 */
[----:B------:R-:W-:Y:S01]  /*17d0*/  LEA.HI R5, R5, R5, RZ, 0x1 ;  /* 0x0000000505057211 */ /* 0x000fe200078f08ff */
[----:B------:R-:W-:Y:S03]  /*17e0*/  BSSY.RECONVERGENT B2, `(.L_x_13) ;  /* 0x000003b000027945 */ /* 0x000fe60003800200 */
[----:B------:R-:W-:Y:S01]  /*17f0*/  LEA R32, R29, R15, 0x1 ;  /* 0x0000000f1d207211 */ /* 0x000fe200078e08ff */
[----:B------:R-:W-:Y:S01]  /*1800*/  LDS R25, [R15] ;  /* 0x000000000f197984 */ /* 0x000fe20000000800 */
[----:B------:R-:W-:-:S03]  /*1810*/  SHF.L.U32 R5, R5, 0x1, RZ ;  /* 0x0000000105057819 */ /* 0x000fc600000006ff */
[----:B------:R-:W0:Y:S01]  /*1820*/  LDS R4, [R32] ;  /* 0x0000000020047984 */ /* 0x000e220000000800 */
[----:B------:R-:W-:-:S04]  /*1830*/  LOP3.LUT R7, R5, 0xfffffffc, RZ, 0xc0, !PT ;  /* 0xfffffffc05077812 */ /* 0x000fc800078ec0ff */
[----:B------:R-:W-:Y:S02]  /*1840*/  ISETP.GE.AND P0, PT, R7, R9, PT ;  /* 0x000000090700720c */ /* 0x000fe40003f06270 */
[C-C-:B0-----:R-:W-:Y:S02]  /*1850*/  PRMT R24, R25.reuse, 0x5410, R4.reuse ;  /* 0x0000541019187816 */ /* 0x141fe40000000004 */
[----:B------:R-:W-:-:S09]  /*1860*/  PRMT R25, R25, 0x7632, R4 ;  /* 0x0000763219197816 */ /* 0x000fd20000000004 */
[----:B------:R-:W-:Y:S05]  /*1870*/  @P0 BRA `(.L_x_14) ;  /* 0x0000000000c40947 */ /* 0x000fea0003800000 */
[----:B------:R-:W-:Y:S01]  /*1880*/  I2FP.F32.S32 R5, R9 ;  /* 0x0000000900057245 */ /* 0x000fe20000201400 */
[----:B------:R-:W-:Y:S01]  /*1890*/  VIADD R4, R7, 0x2 ;  /* 0x0000000207047836 */ /* 0x000fe20000000000 */
[----:B------:R-:W-:Y:S01]  /*18a0*/  IADD3 R8, PT, PT, R8, -UR39, RZ ;  /* 0x8000002708087c10 */ /* 0x000fe2000fffe0ff */
[----:B------:R-:W-:Y:S02]  /*18b0*/  HADD2.F32 R11, -RZ, R25.H1_H1 ;  /* 0x30000019ff0b7230 */ /* 0x000fe40000004100 */
[----:B------:R-:W-:Y:S01]  /*18c0*/  HADD2.F32 R21, -RZ, R27.H0_H0 ;  /* 0x2000001bff157230 */ /* 0x000fe20000004100 */
[----:B------:R-:W0:Y:S01]  /*18d0*/  MUFU.RCP R5, R5 ;  /* 0x0000000500057308 */ /* 0x000e220000001000 */
[----:B------:R-:W-:Y:S01]  /*18e0*/  I2FP.F32.S32 R4, R4 ;  /* 0x0000000400047245 */ /* 0x000fe20000201400 */
[----:B------:R-:W-:Y:S01]  /*18f0*/  HADD2.F32 R25, -RZ, R25.H0_H0 ;  /* 0x20000019ff197230 */ /* 0x000fe20000004100 */
[----:B------:R-:W-:-:S03]  /*1900*/  I2FP.F32.S32 R9, R8 ;  /* 0x0000000800097245 */ /* 0x000fc60000201400 */
[----:B0-----:R-:W-:-:S04]  /*1910*/  FMUL.FTZ R4, R4, R5 ;  /* 0x0000000504047220 */ /* 0x001fc80000410000 */
[----:B------:R-:W-:Y:S01]  /*1920*/  FMUL.FTZ R6, R4, 13.28771209716796875 ;  /* 0x41549a7804067820 */ /* 0x000fe20000410000 */
[----:B------:R-:W-:-:S05]  /*1930*/  I2FP.F32.S32 R4, R7 ;  /* 0x0000000700047245 */ /* 0x000fca0000201400 */
[----:B------:R-:W0:Y:S01]  /*1940*/  MUFU.EX2 R6, -R6 ;  /* 0x8000000600067308 */ /* 0x000e220000000800 */
[----:B------:R-:W-:-:S04]  /*1950*/  FMUL.FTZ R4, R4, R5 ;  /* 0x0000000504047220 */ /* 0x000fc80000410000 */
[----:B------:R-:W-:-:S06]  /*1960*/  FMUL.FTZ R4, R4, 13.28771209716796875 ;  /* 0x41549a7804047820 */ /* 0x000fcc0000410000 */
[----:B------:R-:W1:Y:S01]  /*1970*/  MUFU.EX2 R4, -R4 ;  /* 0x8000000400047308 */ /* 0x000e620000000800 */
[----:B0-----:R-:W-:-:S04]  /*1980*/  FMUL.FTZ R5, R9, R6 ;  /* 0x0000000609057220 */ /* 0x001fc80000410000 */
[----:B------:R-:W-:-:S04]  /*1990*/  FMUL.RZ R10, R5, 0.15915493667125701904 ;  /* 0x3e22f983050a7820 */ /* 0x000fc8000040c000 */
[----:B------:R-:W0:Y:S01]  /*19a0*/  MUFU.SIN R8, R10 ;  /* 0x0000000a00087308 */ /* 0x000e220000000400 */
[----:B-1----:R-:W-:Y:S01]  /*19b0*/  FMUL.FTZ R5, R9, R4 ;  /* 0x0000000409057220 */ /* 0x002fe20000410000 */
[----:B------:R-:W-:-:S03]  /*19c0*/  HADD2.F32 R9, -RZ, R27.H1_H1 ;  /* 0x3000001bff097230 */ /* 0x000fc60000004100 */
[----:B------:R-:W-:-:S03]  /*19d0*/  FMUL.RZ R13, R5, 0.15915493667125701904 ;  /* 0x3e22f983050d7820 */ /* 0x000fc6000040c000 */
[----:B------:R-:W1:Y:S08]  /*19e0*/  MUFU.COS R7, R10 ;  /* 0x0000000a00077308 */ /* 0x000e700000000000 */
[----:B------:R-:W2:Y:S01]  /*19f0*/  MUFU.SIN R6, R13 ;  /* 0x0000000d00067308 */ /* 0x000ea20000000400 */
[-C--:B0-----:R-:W-:Y:S01]  /*1a00*/  FMUL.FTZ R4, R9, R8.reuse ;  /* 0x0000000809047220 */ /* 0x081fe20000410000 */
[----:B------:R-:W-:-:S06]  /*1a10*/  FMUL.FTZ R12, R11, R8 ;  /* 0x000000080b0c7220 */ /* 0x000fcc0000410000 */
[----:B------:R0:W3:Y:S01]  /*1a20*/  MUFU.COS R5, R13 ;  /* 0x0000000d00057308 */ /* 0x0000e20000000000 */
[-C--:B-1----:R-:W-:Y:S01]  /*1a30*/  FMUL.FTZ R9, R9, R7.reuse ;  /* 0x0000000709097220 */ /* 0x082fe20000410000 */
[-C--:B------:R-:W-:Y:S01]  /*1a40*/  FMUL.FTZ R11, R11, R7.reuse ;  /* 0x000000070b0b7220 */ /* 0x080fe20000410000 */
[-C--:B------:R-:W-:Y:S01]  /*1a50*/  FFMA.FTZ R27, R21, R7.reuse, -R4 ;  /* 0x00000007151b7223 */ /* 0x080fe20000010804 */
[----:B------:R-:W-:Y:S01]  /*1a60*/  FFMA.FTZ R12, R25, R7, -R12 ;  /* 0x00000007190c7223 */ /* 0x000fe2000001080c */
[-C--:B------:R-:W-:Y:S01]  /*1a70*/  FFMA.FTZ R10, R21, R8.reuse, R9 ;  /* 0x00000008150a7223 */ /* 0x080fe20000010009 */
[----:B------:R-:W-:Y:S02]  /*1a80*/  HADD2.F32 R7, -RZ, R26.H1_H1 ;  /* 0x3000001aff077230 */ /* 0x000fe40000004100 */
[----:B------:R-:W-:Y:S01]  /*1a90*/  FFMA.FTZ R11, R25, R8, R11 ;  /* 0x00000008190b7223 */ /* 0x000fe2000001000b */
[----:B------:R-:W-:Y:S02]  /*1aa0*/  HADD2.F32 R9, -RZ, R24.H1_H1 ;  /* 0x30000018ff097230 */ /* 0x000fe40000004100 */
[----:B0-----:R-:W-:-:S02]  /*1ab0*/  HADD2.F32 R13, -RZ, R26.H0_H0 ;  /* 0x2000001aff0d7230 */ /* 0x001fc40000004100 */
[-C--:B--2---:R-:W-:Y:S01]  /*1ac0*/  FMUL.FTZ R4, R7, R6.reuse ;  /* 0x0000000607047220 */ /* 0x084fe20000410000 */
[----:B------:R-:W-:Y:S02]  /*1ad0*/  HADD2.F32 R21, -RZ, R24.H0_H0 ;  /* 0x20000018ff157230 */ /* 0x000fe40000004100 */
[----:B------:R-:W-:Y:S01]  /*1ae0*/  FMUL.FTZ R8, R9, R6 ;  /* 0x0000000609087220 */ /* 0x000fe20000410000 */
[----:B------:R-:W-:Y:S02]  /*1af0*/  F2FP.F16.F32.PACK_AB R27, R10, R27 ;  /* 0x0000001b0a1b723e */ /* 0x000fe400000000ff */
[----:B------:R-:W-:Y:S01]  /*1b00*/  F2FP.F16.F32.PACK_AB R25, R11, R12 ;  /* 0x0000000c0b19723e */ /* 0x000fe200000000ff */
[-C--:B---3--:R-:W-:Y:S01]  /*1b10*/  FMUL.FTZ R7, R7, R5.reuse ;  /* 0x0000000507077220 */ /* 0x088fe20000410000 */
[-C--:B------:R-:W-:Y:S01]  /*1b20*/  FMUL.FTZ R9, R9, R5.reuse ;  /* 0x0000000509097220 */ /* 0x080fe20000410000 */
[-C--:B------:R-:W-:Y:S01]  /*1b30*/  FFMA.FTZ R4, R13, R5.reuse, -R4 ;  /* 0x000000050d047223 */ /* 0x080fe20000010804 */
[----:B------:R-:W-:Y:S01]  /*1b40*/  FFMA.FTZ R8, R21, R5, -R8 ;  /* 0x0000000515087223 */ /* 0x000fe20000010808 */
[-C--:B------:R-:W-:Y:S01]  /*1b50*/  FFMA.FTZ R7, R13, R6.reuse, R7 ;  /* 0x000000060d077223 */ /* 0x080fe20000010007 */
[----:B------:R-:W-:-:S04]  /*1b60*/  FFMA.FTZ R9, R21, R6, R9 ;  /* 0x0000000615097223 */ /* 0x000fc80000010009 */
[----:B------:R-:W-:Y:S02]  /*1b70*/  F2FP.F16.F32.PACK_AB R26, R7, R4 ;  /* 0x00000004071a723e */ /* 0x000fe400000000ff */
[----:B------:R-:W-:-:S07]  /*1b80*/  F2FP.F16.F32.PACK_AB R24, R9, R8 ;  /* 0x000000080918723e */ /* 0x000fce00000000ff */
.L_x_14:
[----:B------:R-:W-:Y:S05]  /*1b90*/  BSYNC.RECONVERGENT B2 ;  /* 0x0000000000027941 */ /* 0x000fea0003800200 */
.L_x_13:
[C-C-:B------:R-:W-:Y:S02]  /*1ba0*/  PRMT R4, R24.reuse, 0x5410, R25.reuse ;  /* 0x0000541018047816 */ /* 0x140fe40000000019 */
[----:B------:R-:W-:-:S03]  /*1bb0*/  PRMT R5, R24, 0x7632, R25 ;  /* 0x0000763218057816 */ /* 0x000fc60000000019 */
[----:B------:R0:W-:Y:S04]  /*1bc0*/  STS [R15], R4 ;  /* 0x000000040f007388 */ /* 0x0001e80000000800 */
[----:B------:R0:W-:Y:S01]  /*1bd0*/  STS [R32], R5 ;  /* 0x0000000520007388 */ /* 0x0001e20000000800 */
[----:B------:R-:W-:Y:S05]  /*1be0*/  BRA `(.L_x_15) ;  /* 0x00000000009c7947 */ /* 0x000fea0003800000 */
.L_x_12:
[----:B------:R-:W-:-:S04]  /*1bf0*/  LEA.HI R5, R5, R5, RZ, 0x1 ;  /* 0x0000000505057211 */ /* 0x000fc800078f08ff */
[----:B------:R-:W-:-:S04]  /*1c00*/  SHF.L.U32 R5, R5, 0x1, RZ ;  /* 0x0000000105057819 */ /* 0x000fc800000006ff */
[----:B------:R-:W-:-:S04]  /*1c10*/  LOP3.LUT R6, R5, 0xfffffffc, RZ, 0xc0, !PT ;  /* 0xfffffffc05067812 */ /* 0x000fc800078ec0ff */
[----:B------:R-:W-:-:S13]  /*1c20*/  ISETP.GE.AND P0, PT, R6, R9, PT ;  /* 0x000000090600720c */ /* 0x000fda0003f06270 */
[----:B------:R-:W-:Y:S05]  /*1c30*/  @P0 BRA `(.L_x_15) ;  /* 0x0000000000880947 */ /* 0x000fea0003800000 */
[----:B------:R-:W-:Y:S01]  /*1c40*/  I2FP.F32.S32 R9, R9 ;  /* 0x0000000900097245 */ /* 0x000fe20000201400 */
[----:B------:R-:W-:Y:S02]  /*1c50*/  VIADD R4, R6, 0x2 ;  /* 0x0000000206047836 */ /* 0x000fe40000000000 */
[--C-:B------:R-:W-:Y:S02]  /*1c60*/  HADD2.F32 R10, -RZ, R27.reuse.H1_H1 ;  /* 0x3000001bff0a7230 */ /* 0x100fe40000004100 */
[--C-:B------:R-:W-:Y:S01]  /*1c70*/  HADD2.F32 R13, -RZ, R26.reuse.H1_H1 ;  /* 0x3000001aff0d7230 */ /* 0x100fe20000004100 */
[----:B------:R-:W0:Y:S01]  /*1c80*/  MUFU.RCP R9, R9 ;  /* 0x0000000900097308 */ /* 0x000e220000001000 */
[----:B------:R-:W-:Y:S01]  /*1c90*/  I2FP.F32.S32 R4, R4 ;  /* 0x0000000400047245 */ /* 0x000fe20000201400 */
[----:B------:R-:W-:Y:S02]  /*1ca0*/  HADD2.F32 R26, -RZ, R26.H0_H0 ;  /* 0x2000001aff1a7230 */ /* 0x000fe40000004100 */
[----:B------:R-:W-:-:S02]  /*1cb0*/  HADD2.F32 R32, -RZ, R27.H0_H0 ;  /* 0x2000001bff207230 */ /* 0x000fc40000004100 */
[----:B0-----:R-:W-:Y:S01]  /*1cc0*/  FMUL.FTZ R5, R4, R9 ;  /* 0x0000000904057220 */ /* 0x001fe20000410000 */
[----:B------:R-:W-:-:S03]  /*1cd0*/  I2FP.F32.S32 R4, R6 ;  /* 0x0000000600047245 */ /* 0x000fc60000201400 */
[----:B------:R-:W-:Y:S02]  /*1ce0*/  FMUL.FTZ R6, R5, 13.28771209716796875 ;  /* 0x41549a7805067820 */ /* 0x000fe40000410000 */
[----:B------:R-:W-:Y:S02]  /*1cf0*/  FMUL.FTZ R4, R4, R9 ;  /* 0x0000000904047220 */ /* 0x000fe40000410000 */
[----:B------:R-:W0:Y:S02]  /*1d00*/  MUFU.EX2 R7, -R6 ;  /* 0x8000000600077308 */ /* 0x000e240000000800 */
[----:B------:R-:W-:Y:S01]  /*1d10*/  FMUL.FTZ R5, R4, 13.28771209716796875 ;  /* 0x41549a7804057820 */ /* 0x000fe20000410000 */
[----:B------:R-:W-:-:S05]  /*1d20*/  I2FP.F32.S32 R4, R8 ;  /* 0x0000000800047245 */ /* 0x000fca0000201400 */
[----:B------:R-:W1:Y:S01]  /*1d30*/  MUFU.EX2 R5, -R5 ;  /* 0x8000000500057308 */ /* 0x000e620000000800 */
[----:B0-----:R-:W-:-:S04]  /*1d40*/  FMUL.FTZ R7, R4, R7 ;  /* 0x0000000704077220 */ /* 0x001fc80000410000 */
[----:B------:R-:W-:Y:S01]  /*1d50*/  FMUL.RZ R7, R7, 0.15915493667125701904 ;  /* 0x3e22f98307077820 */ /* 0x000fe2000040c000 */
[----:B-1----:R-:W-:-:S03]  /*1d60*/  FMUL.FTZ R4, R4, R5 ;  /* 0x0000000504047220 */ /* 0x002fc60000410000 */
[----:B------:R-:W0:Y:S01]  /*1d70*/  MUFU.SIN R9, R7 ;  /* 0x0000000700097308 */ /* 0x000e220000000400 */
[----:B------:R-:W-:-:S07]  /*1d80*/  FMUL.RZ R12, R4, 0.15915493667125701904 ;  /* 0x3e22f983040c7820 */ /* 0x000fce000040c000 */
[----:B------:R-:W1:Y:S08]  /*1d90*/  MUFU.SIN R6, R12 ;  /* 0x0000000c00067308 */ /* 0x000e700000000400 */
[----:B------:R-:W2:Y:S01]  /*1da0*/  MUFU.COS R8, R7 ;  /* 0x0000000700087308 */ /* 0x000ea20000000000 */
[----:B0-----:R-:W-:-:S07]  /*1db0*/  FMUL.FTZ R11, R10, R9 ;  /* 0x000000090a0b7220 */ /* 0x001fce0000410000 */
[----:B------:R-:W0:Y:S01]  /*1dc0*/  MUFU.COS R4, R12 ;  /* 0x0000000c00047308 */ /* 0x000e220000000000 */
[----:B-1----:R-:W-:Y:S01]  /*1dd0*/  FMUL.FTZ R5, R13, R6 ;  /* 0x000000060d057220 */ /* 0x002fe20000410000 */
[-C--:B--2---:R-:W-:Y:S01]  /*1de0*/  FMUL.FTZ R10, R10, R8.reuse ;  /* 0x000000080a0a7220 */ /* 0x084fe20000410000 */
[----:B------:R-:W-:-:S03]  /*1df0*/  FFMA.FTZ R11, R32, R8, -R11 ;  /* 0x00000008200b7223 */ /* 0x000fc6000001080b */
[----:B------:R-:W-:Y:S01]  /*1e00*/  FFMA.FTZ R10, R32, R9, R10 ;  /* 0x00000009200a7223 */ /* 0x000fe2000001000a */
[-C--:B0-----:R-:W-:Y:S01]  /*1e10*/  FMUL.FTZ R7, R13, R4.reuse ;  /* 0x000000040d077220 */ /* 0x081fe20000410000 */
[----:B------:R-:W-:-:S03]  /*1e20*/  FFMA.FTZ R5, R26, R4, -R5 ;  /* 0x000000041a057223 */ /* 0x000fc60000010805 */
[----:B------:R-:W-:Y:S01]  /*1e30*/  F2FP.F16.F32.PACK_AB R27, R10, R11 ;  /* 0x0000000b0a1b723e */ /* 0x000fe200000000ff */
[----:B------:R-:W-:-:S05]  /*1e40*/  FFMA.FTZ R26, R26, R6, R7 ;  /* 0x000000061a1a7223 */ /* 0x000fca0000010007 */
[----:B------:R-:W-:-:S07]  /*1e50*/  F2FP.F16.F32.PACK_AB R26, R26, R5 ;  /* 0x000000051a1a723e */ /* 0x000fce00000000ff */
.L_x_15:
[----:B------:R-:W-:Y:S05]  /*1e60*/  BSYNC.RECONVERGENT B1 ;  /* 0x0000000000017941 */ /* 0x000fea0003800200 */
.L_x_11:
[C-C-:B0-----:R-:W-:Y:S02]  /*1e70*/  PRMT R4, R26.reuse, 0x5410, R27.reuse ;  /* 0x000054101a047816 */ /* 0x141fe4000000001b */
[----:B------:R-:W-:-:S03]  /*1e80*/  PRMT R5, R26, 0x7632, R27 ;  /* 0x000076321a057816 */ /* 0x000fc6000000001b */
[----:B------:R0:W-:Y:S04]  /*1e90*/  STS [R14], R4 ;  /* 0x000000040e007388 */ /* 0x0001e80000000800 */
[----:B------:R0:W-:Y:S02]  /*1ea0*/  STS [R20], R5 ;  /* 0x0000000514007388 */ /* 0x0001e40000000800 */
.L_x_10:
[----:B------:R-:W-:Y:S05]  /*1eb0*/  BSYNC.RECONVERGENT B0 ;  /* 0x0000000000007941 */ /* 0x000fea0003800200 */
.L_x_9:
[----:B------:R-:W-:Y:S06]  /*1ec0*/  BAR.SYNC.DEFER_BLOCKING 0x0 ;  /* 0x0000000000007b1d */ /* 0x000fec0000010000 */
[----:B------:R-:W-:Y:S04]  /*1ed0*/  BSSY.RECONVERGENT B0, `(.L_x_16) ;  /* 0x0000009000007945 */ /* 0x000fe80003800200 */
[----:B------:R-:W-:Y:S05]  /*1ee0*/  @P6 BRA `(.L_x_17) ;  /* 0x00000000001c6947 */ /* 0x000fea0003800000 */
[----:B------:R-:W2:Y:S01]  /*1ef0*/  LDCU UR4, c[0x0][0x40c] ;  /* 0x00008180ff0477ac */ /* 0x000ea20008000800 */
[----:B------:R-:W-:-:S05]  /*1f00*/  IMAD R29, R29, R30, R31 ;  /* 0x0000001e1d1d7224 */ /* 0x000fca00078e021f */
[----:B------:R-:W-:-:S05]  /*1f10*/  LEA R0, R29, R0, 0x1 ;  /* 0x000000001d007211 */ /* 0x000fca00078e08ff */
[----:B-1----:R3:W4:Y:S01]  /*1f20*/  LDS.64 R26, [R0] ;  /* 0x00000000001a7984 */ /* 0x0027220000000a00 */
[----:B--2---:R-:W-:-:S13]  /*1f30*/  ISETP.NE.AND P0, PT, RZ, UR4, PT ;  /* 0x00000004ff007c0c */ /* 0x004fda000bf05270 */
[----:B------:R-:W-:-:S05]  /*1f40*/  @!P0 LEA R3, R29, R3, 0x1 ;  /* 0x000000031d038211 */ /* 0x000fca00078e08ff */
[----:B------:R3:W2:Y:S02]  /*1f50*/  @!P0 LDS.64 R24, [R3] ;  /* 0x0000000003188984 */ /* 0x0006a40000000a00 */
.L_x_17:
[----:B------:R-:W-:Y:S05]  /*1f60*/  BSYNC.RECONVERGENT B0 ;  /* 0x0000000000007941 */ /* 0x000fea0003800200 */
.L_x_16:
[----:B------:R-:W-:Y:S06]  /*1f70*/  BAR.SYNC.DEFER_BLOCKING 0x0 ;  /* 0x0000000000007b1d */ /* 0x000fec0000010000 */
.L_x_6:
[----:B------:R-:W-:Y:S05]  /*1f80*/  BSYNC.RECONVERGENT B6 ;  /* 0x0000000000067941 */ /* 0x000fea0003800200 */
.L_x_3:
[----:B------:R-:W3:Y:S01]  /*1f90*/  LDC R216, c[0x0][0x3f4] ;  /* 0x0000fd00ffd87b82 */ /* 0x000ee20000000800 */
[----:B------:R-:W-:Y:S01]  /*1fa0*/  ISETP.GT.U32.AND P0, PT, R2, 0x1f, PT ;  /* 0x0000001f0200780c */ /* 0x000fe20003f04070 */
[----:B---3--:R-:W-:-:S05]  /*1fb0*/  IMAD.MOV R0, RZ, RZ, -R216 ;  /* 0x000000ffff007224 */ /* 0x008fca00078e0ad8 */
[----:B------:R-:W-:-:S04]  /*1fc0*/  VIADDMNMX R0, R0, UR47, RZ, !PT ;  /* 0x0000002f00007c46 */ /* 0x000fc8000f8001ff */
[----:B------:R-:W-:Y:S02]  /*1fd0*/  R2UR UR9, R0 ;  /* 0x00000000000972ca */ /* 0x000fe400000e0000 */
[----:B------:R-:W-:Y:S01]  /*1fe0*/  MOV R0, 0xff7fffff ;  /* 0xff7fffff00007802 */ /* 0x000fe20000000f00 */
[----:B------:R-:W-:-:S12]  /*1ff0*/  @P0 BRA `(.L_x_18) ;  /* 0x0000000000f00947 */ /* 0x000fd80003800000 */
[----:B------:R-:W3:Y:S01]  /*2000*/  LDCU UR4, c[0x0][0x40c] ;  /* 0x00008180ff0477ac */ /* 0x000ee20008000800 */
[----:B------:R-:W5:Y:S01]  /*2010*/  S2R R10, SR_CgaCtaId ;  /* 0x00000000000a7919 */ /* 0x000f620000008800 */
[----:B------:R-:W-:Y:S01]  /*2020*/  MOV R8, 0x400 ;  /* 0x0000040000087802 */ /* 0x000fe20000000f00 */
[----:B------:R-:W-:Y:S02]  /*2030*/  IMAD R28, R28, R216, UR41 ;  /* 0x000000291c1c7e24 */ /* 0x000fe4000f8e02d8 */
[----:B--2-4-:R-:W-:Y:S02]  /*2040*/  HMUL2 R12, R27, R25 ;  /* 0x000000191b0c7232 */ /* 0x014fe40000000000 */
[----:B------:R-:W-:Y:S01]  /*2050*/  IMAD R9, R216, UR48, R19 ;  /* 0x00000030d8097c24 */ /* 0x000fe2000f8e0213 */
[----:B------:R-:W-:-:S04]  /*2060*/  IADD3 R3, PT, PT, R8, 0x40, RZ ;  /* 0x0000004008037810 */ /* 0x000fc80007ffe0ff */
[----:B------:R-:W-:Y:S01]  /*2070*/  LEA R9, R28, R9, 0x3 ;  /* 0x000000091c097211 */ /* 0x000fe200078e18ff */
[----:B------:R-:W-:Y:S01]  /*2080*/  HFMA2 R12, R26, R24, R12 ;  /* 0x000000181a0c7231 */ /* 0x000fe2000000000c */
[----:B---3--:R-:W-:Y:S01]  /*2090*/  ISETP.NE.AND P0, PT, RZ, UR4, PT ;  /* 0x00000004ff007c0c */ /* 0x008fe2000bf05270 */
[----:B------:R-:W-:-:S03]  /*20a0*/  UMOV UR4, 0xffffffff ;  /* 0xffffffff00047882 */ /* 0x000fc60000000000 */
[--C-:B------:R-:W-:Y:S02]  /*20b0*/  HADD2.F32 R13, -RZ, R12.reuse.H0_H0 ;  /* 0x2000000cff0d7230 */ /* 0x100fe40000004100 */
[----:B------:R-:W-:-:S05]  /*20c0*/  HADD2.F32 R12, -RZ, R12.H1_H1 ;  /* 0x3000000cff0c7230 */ /* 0x000fca0000004100 */
[----:B------:R-:W-:Y:S02]  /*20d0*/  FADD.FTZ R13, R13, R12 ;  /* 0x0000000c0d0d7221 */ /* 0x000fe40000010000 */
[----:B01----:R-:W0:Y:S01]  /*20e0*/  @!P0 LDC.64 R4, c[0x0][0x3b8] ;  /* 0x0000ee00ff048b82 */ /* 0x003e220000000a00 */
[----:B------:R-:W-:Y:S01]  /*20f0*/  @!P0 VIADD R6, R8, 0x140 ;  /* 0x0000014008068836 */ /* 0x000fe20000000000 */
[----:B-----5:R-:W-:-:S04]  /*2100*/  LEA R3, R10, R3, 0x18 ;  /* 0x000000030a037211 */ /* 0x020fc800078ec0ff */
[----:B------:R-:W-:Y:S02]  /*2110*/  @!P0 LEA R7, R10, R6, 0x18 ;  /* 0x000000060a078211 */ /* 0x000fe400078ec0ff */
[----:B------:R-:W-:-:S03]  /*2120*/  LEA R3, R2, R3, 0x3 ;  /* 0x0000000302037211 */ /* 0x000fc600078e18ff */
[----:B------:R-:W-:Y:S02]  /*2130*/  @!P0 IMAD R7, R2, 0x8, R7 ;  /* 0x0000000802078824 */ /* 0x000fe400078e0207 */
[----:B------:R1:W-:Y:S04]  /*2140*/  STS.64 [R3], R26 ;  /* 0x0000001a03007388 */ /* 0x0003e80000000a00 */
[----:B------:R1:W-:Y:S01]  /*2150*/  @!P0 STS.64 [R7], R22 ;  /* 0x0000001607008388 */ /* 0x0003e20000000a00 */
[----:B0-----:R-:W-:-:S05]  /*2160*/  @!P0 IMAD.WIDE R4, R9, 0x2, R4 ;  /* 0x0000000209048825 */ /* 0x001fca00078e0204 */
[----:B------:R1:W-:Y:S01]  /*2170*/  @!P0 STG.E.64 desc[UR36][R4.64], R24 ;  /* 0x0000001804008986 */ /* 0x0003e2000c101b24 */
[----:B------:R-:W-:Y:S05]  /*2180*/  BRA.DIV UR4, `(.L_x_19) ;  /* 0x0000008204c07947 */ /* 0x000fea000b800000 */
[----:B------:R-:W1:Y:S02]  /*2190*/  SHFL.BFLY PT, R14, R13, 0x10, 0x1f ;  /* 0x0e001f000d0e7f89 */ /* 0x000e6400000e0000 */
[----:B-1----:R-:W-:-:S05]  /*21a0*/  FADD.FTZ R3, R13, R14 ;  /* 0x0000000e0d037221 */ /* 0x002fca0000010000 */
[----:B------:R-:W0:Y:S02]  /*21b0*/  SHFL.BFLY PT, R14, R3, 0x8, 0x1f ;  /* 0x0d001f00030e7f89 */ /* 0x000e2400000e0000 */
[----:B0-----:R-:W-:-:S05]  /*21c0*/  FADD.FTZ R4, R3, R14 ;  /* 0x0000000e03047221 */ /* 0x001fca0000010000 */
[----:B------:R-:W0:Y:S02]  /*21d0*/  SHFL.BFLY PT, R14, R4, 0x4, 0x1f ;  /* 0x0c801f00040e7f89 */ /* 0x000e2400000e0000 */
[----:B0-----:R-:W-:-:S05]  /*21e0*/  FADD.FTZ R5, R4, R14 ;  /* 0x0000000e04057221 */ /* 0x001fca0000010000 */
[----:B------:R-:W0:Y:S02]  /*21f0*/  SHFL.BFLY PT, R14, R5, 0x2, 0x1f ;  /* 0x0c401f00050e7f89 */ /* 0x000e2400000e0000 */
[----:B0-----:R-:W-:-:S05]  /*2200*/  FADD.FTZ R6, R5, R14 ;  /* 0x0000000e05067221 */ /* 0x001fca0000010000 */
[----:B------:R0:W1:Y:S02]  /*2210*/  SHFL.BFLY PT, R14, R6, 0x1, 0x1f ;  /* 0x0c201f00060e7f89 */ /* 0x00006400000e0000 */
.L_x_127:
[----:B------:R-:W-:Y:S01]  /*2220*/  ISETP.NE.AND P0, PT, R2, RZ, PT ;  /* 0x000000ff0200720c */ /* 0x000fe20003f05270 */
[----:B-1----:R-:W-:-:S12]  /*2230*/  FADD.FTZ R14, R6, R14 ;  /* 0x0000000e060e7221 */ /* 0x002fd80000010000 */
[----:B------:R-:W-:Y:S05]  /*2240*/  @P0 BRA `(.L_x_18) ;  /* 0x00000000005c0947 */ /* 0x000fea0003800000 */
[----:B------:R-:W1:Y:S02]  /*2250*/  LDCU.64 UR4, c[0x0][0x438] ;  /* 0x00008700ff0477ac */ /* 0x000e640008000a00 */
[----:B-1----:R-:W-:-:S04]  /*2260*/  UISETP.NE.U32.AND UP0, UPT, UR4, URZ, UPT ;  /* 0x000000ff0400728c */ /* 0x002fc8000bf05070 */
[----:B------:R-:W-:-:S06]  /*2270*/  UISETP.NE.AND.EX UP0, UPT, UR5, URZ, UPT, UP0 ;  /* 0x000000ff0500728c */ /* 0x000fcc000bf05300 */
[----:B------:R-:W-:-:S05]  /*2280*/  PLOP3.LUT P0, PT, PT, PT, UP0, 0x80, 0x8 ;  /* 0x000000000008781c */ /* 0x000fca0003f0f008 */
[----:B------:R-:W1:Y:S01]  /*2290*/  @UP0 LDCU UR8, c[0x0][0x440] ;  /* 0x00008800ff0807ac */ /* 0x000e620008000800 */
[----:B------:R-:W2:Y:S01]  /*22a0*/  @UP0 LDCU.64 UR4, c[0x0][0x438] ;  /* 0x00008700ff0407ac */ /* 0x000ea20008000a00 */
[----:B------:R-:W-:-:S04]  /*22b0*/  @UP0 UIADD3 UR6, UPT, UPT, UR46, -UR39, URZ ;  /* 0x800000272e060290 */ /* 0x000fc8000fffe0ff */
[----:B-1----:R-:W-:-:S04]  /*22c0*/  @UP0 UIMAD UR7, UR45, UR8, UR6 ;  /* 0x000000082d0702a4 */ /* 0x002fc8000f8e0206 */
[----:B------:R-:W-:-:S04]  /*22d0*/  @UP0 UIMAD UR7, UR7, UR8, UR6 ;  /* 0x00000008070702a4 */ /* 0x000fc8000f8e0206 */
[----:B--2---:R-:W-:-:S06]  /*22e0*/  @UP0 UIMAD.WIDE UR4, UR7, 0x2, UR4 ;  /* 0x00000002070408a5 */ /* 0x004fcc000f8e0204 */
[----:B------:R-:W-:Y:S02]  /*22f0*/  MOV R4, UR4 ;  /* 0x0000000400047c02 */ /* 0x000fe40008000f00 */
[----:B------:R-:W-:-:S03]  /*2300*/  MOV R5, UR5 ;  /* 0x0000000500057c02 */ /* 0x000fc60008000f00 */
[----:B------:R-:W1:Y:S02]  /*2310*/  LDCU UR5, c[0x0][0x410] ;  /* 0x00008200ff0577ac */ /* 0x000e640008000800 */
[----:B------:R-:W2:Y:S01]  /*2320*/  @P0 LDG.E.U16 R4, desc[UR36][R4.64] ;  /* 0x0000002404040981 */ /* 0x000ea2000c1e1500 */
[----:B------:R-:W-:Y:S01]  /*2330*/  VIADD R3, R8, 0x240 ;  /* 0x0000024008037836 */ /* 0x000fe20000000000 */
[----:B------:R-:W-:-:S04]  /*2340*/  UIADD3 UR4, UPT, UPT, UR47, -UR9, URZ ;  /* 0x800000092f047290 */ /* 0x000fc8000fffe0ff */
[----:B------:R-:W-:Y:S02]  /*2350*/  LEA R7, R10, R3, 0x18 ;  /* 0x000000030a077211 */ /* 0x000fe400078ec0ff */
[----:B0-----:R-:W-:-:S04]  /*2360*/  MOV R6, UR4 ;  /* 0x0000000400067c02 */ /* 0x001fc80008000f00 */
[----:B------:R-:W-:Y:S01]  /*2370*/  LEA R7, R6, R7, 0x2 ;  /* 0x0000000706077211 */ /* 0x000fe200078e10ff */
[----:B-1----:R-:W-:Y:S01]  /*2380*/  FMUL.FTZ R0, R14, UR5 ;  /* 0x000000050e007c20 */ /* 0x002fe20008410000 */
[----:B--2---:R-:W-:-:S05]  /*2390*/  @P0 HADD2.F32 R3, -RZ, R4.H0_H0 ;  /* 0x20000004ff030230 */ /* 0x004fca0000004100 */
[----:B------:R-:W-:-:S05]  /*23a0*/  @P0 FADD.FTZ R0, R0, R3 ;  /* 0x0000000300000221 */ /* 0x000fca0000010000 */
[----:B------:R3:W-:Y:S02]  /*23b0*/  STS [R7+-0x4], R0 ;  /* 0xfffffc0007007388 */ /* 0x0007e40000000800 */
.L_x_18:
[----:B------:R-:W-:Y:S05]  /*23c0*/  WARPSYNC.ALL ;  /* 0x0000000000007948 */ /* 0x000fea0003800000 */
[----:B------:R-:W5:Y:S08]  /*23d0*/  S2UR UR18, SR_CgaCtaId ;  /* 0x00000000001279c3 */ /* 0x000f700000008800 */
[----:B------:R-:W-:Y:S01]  /*23e0*/  BAR.SYNC.DEFER_BLOCKING 0x0 ;  /* 0x0000000000007b1d */ /* 0x000fe20000010000 */
[----:B------:R-:W-:-:S04]  /*23f0*/  UIADD3 UR5, UPT, UPT, UR46, 0x1f, -UR9 ;  /* 0x0000001f2e057890 */ /* 0x000fc8000fffe809 */
[----:B------:R-:W-:Y:S01]  /*2400*/  USHF.R.S32.HI UR6, URZ, 0x1f, UR5 ;  /* 0x0000001fff067899 */ /* 0x000fe20008011405 */
[----:B------:R-:W-:Y:S01]  /*2410*/  UMOV UR8, 0x400 ;  /* 0x0000040000087882 */ /* 0x000fe20000000000 */
[----:B------:R-:W0:Y:S04]  /*2420*/  LDCU UR10, c[0x0][0x40c] ;  /* 0x00008180ff0a77ac */ /* 0x000e280008000800 */
[----:B------:R-:W-:Y:S01]  /*2430*/  IMAD.U32 R3, RZ, RZ, UR6 ;  /* 0x00000006ff037e24 */ /* 0x000fe2000f8e00ff */
[----:B------:R-:W1:Y:S04]  /*2440*/  LDCU UR4, c[0x0][0x3f0] ;  /* 0x00007e00ff0477ac */ /* 0x000e680008000800 */
[----:B------:R-:W-:Y:S01]  /*2450*/  LEA.HI R3, R3, UR5, RZ, 0x5 ;  /* 0x0000000503037c11 */ /* 0x000fe2000f8f28ff */
[----:B------:R-:W2:Y:S03]  /*2460*/  LDCU UR20, c[0x0][0x40c] ;  /* 0x00008180ff1477ac */ /* 0x000ea60008000800 */
[----:B------:R-:W-:Y:S01]  /*2470*/  LOP3.LUT R213, R3, 0xffffffe0, RZ, 0xc0, !PT ;  /* 0xffffffe003d57812 */ /* 0x000fe200078ec0ff */
[----:B------:R-:W3:Y:S03]  /*2480*/  LDCU UR21, c[0x0][0x410] ;  /* 0x00008200ff1577ac */ /* 0x000ee60008000800 */
[----:B------:R-:W-:Y:S01]  /*2490*/  ISETP.GE.AND P0, PT, R2, R213, PT ;  /* 0x000000d50200720c */ /* 0x000fe20003f06270 */
[----:B-----5:R-:W-:-:S02]  /*24a0*/  ULEA UR7, UR18, UR8, 0x18 ;  /* 0x0000000812077291 */ /* 0x020fc4000f8ec0ff */
[----:B0-----:R-:W-:Y:S01]  /*24b0*/  UISETP.NE.AND UP0, UPT, UR10, URZ, UPT ;  /* 0x000000ff0a00728c */ /* 0x001fe2000bf05270 */
[----:B------:R-:W0:Y:S01]  /*24c0*/  LDCU.64 UR14, c[0x0][0x3b8] ;  /* 0x00007700ff0e77ac */ /* 0x000e220008000a00 */
[----:B-1----:R-:W-:-:S05]  /*24d0*/  UIMAD UR42, UR42, UR4, UR45 ;  /* 0x000000042a2a72a4 */ /* 0x002fca000f8e022d */
[----:B------:R-:W1:Y:S01]  /*24e0*/  LDS.128 R20, [UR7+0x40] ;  /* 0x00004007ff147984 */ /* 0x000e620008000c00 */
[----:B------:R-:W0:Y:S03]  /*24f0*/  LDCU.64 UR12, c[0x0][0x3c8] ;  /* 0x00007900ff0c77ac */ /* 0x000e260008000a00 */
[----:B--2-4-:R-:W2:Y:S01]  /*2500*/  LDS.128 R24, [UR7+0x50] ;  /* 0x00005007ff187984 */ /* 0x014ea20008000c00 */
[----:B------:R-:W4:Y:S03]  /*2510*/  LDCU.64 UR22, c[0x0][0x438] ;  /* 0x00008700ff1677ac */ /* 0x000f260008000a00 */
[----:B------:R-:W0:Y:S01]  /*2520*/  LDS.128 R28, [UR7+0x60] ;  /* 0x00006007ff1c7984 */ /* 0x000e220008000c00 */
[----:B------:R-:W0:Y:S03]  /*2530*/  LDCU.64 UR16, c[0x0][0x448] ;  /* 0x00008900ff1077ac */ /* 0x000e260008000a00 */
[----:B------:R-:W0:Y:S01]  /*2540*/  LDS.128 R32, [UR7+0x70] ;  /* 0x00007007ff207984 */ /* 0x000e220008000c00 */
[----:B------:R-:W-:-:S03]  /*2550*/  USHF.L.U32 UR42, UR42, 0x7, URZ ;  /* 0x000000072a2a7899 */ /* 0x000fc600080006ff */
[----:B------:R-:W0:Y:S04]  /*2560*/  LDS.128 R36, [UR7+0x80] ;  /* 0x00008007ff247984 */ /* 0x000e280008000c00 */
        /* <DEDUP_REMOVED lines=10> */
[----:B------:R-:W0:Y:S01]  /*2610*/  LDS.128 R80, [UR7+0x130] ;  /* 0x00013007ff507984 */ /* 0x000e220008000c00 */
[----:B-1234-:R-:W-:Y:S05]  /*2620*/  BRA.U UP0, `(.L_x_20) ;  /* 0x0000000100407547 */ /* 0x01efea000b800000 */
[----:B------:R-:W1:Y:S04]  /*2630*/  LDS.128 R84, [UR7+0x140] ;  /* 0x00014007ff547984 */ /* 0x000e680008000c00 */
[----:B------:R-:W2:Y:S04]  /*2640*/  LDS.128 R88, [UR7+0x150] ;  /* 0x00015007ff587984 */ /* 0x000ea80008000c00 */
[----:B------:R-:W3:Y:S04]  /*2650*/  LDS.128 R92, [UR7+0x160] ;  /* 0x00016007ff5c7984 */ /* 0x000ee80008000c00 */
[----:B------:R-:W4:Y:S04]  /*2660*/  LDS.128 R96, [UR7+0x170] ;  /* 0x00017007ff607984 */ /* 0x000f280008000c00 */
        /* <DEDUP_REMOVED lines=11> */
[----:B-1234-:R-:W0:Y:S02]  /*2720*/  LDS.128 R144, [UR7+0x230] ;  /* 0x00023007ff907984 */ /* 0x01ee240008000c00 */
.L_x_20:
[----:B------:R-:W-:Y:S01]  /*2730*/  BSSY.RECONVERGENT B0, `(.L_x_21) ;  /* 0x00002d8000007945 */ /* 0x000fe20003800200 */
[----:B------:R-:W-:-:S03]  /*2740*/  IADD3 R217, PT, PT, R2, UR9, RZ ;  /* 0x0000000902d97c10 */ /* 0x000fc6000fffe0ff */
[----:B------:R-:W-:Y:S05]  /*2750*/  @P0 BRA `(.L_x_22) ;  /* 0x0000002c00540947 */ /* 0x000fea0003800000 */
[----:B------:R-:W-:Y:S01]  /*2760*/  IABS R3, R216 ;  /* 0x000000d800037213 */ /* 0x000fe20000000000 */
[----:B------:R-:W1:Y:S01]  /*2770*/  LDCU UR7, c[0x0][0x3f8] ;  /* 0x00007f00ff0777ac */ /* 0x000e620008000800 */
[----:B------:R-:W2:Y:S01]  /*2780*/  LDC.64 R220, c[0x0][0x450] ;  /* 0x00011400ffdc7b82 */ /* 0x000ea20000000a00 */
[C---:B------:R-:W-:Y:S01]  /*2790*/  IMAD R218, R216.reuse, UR48, RZ ;  /* 0x00000030d8da7c24 */ /* 0x040fe2000f8e02ff */
[----:B------:R-:W3:Y:S01]  /*27a0*/  I2F.RP R6, R3 ;  /* 0x0000000300067306 */ /* 0x000ee20000209400 */
[----:B------:R-:W4:Y:S01]  /*27b0*/  LDCU.64 UR10, c[0x0][0x420] ;  /* 0x00008400ff0a77ac */ /* 0x000f220008000a00 */
[----:B------:R-:W-:Y:S01]  /*27c0*/  IMAD.SHL.U32 R214, R216, 0x10, RZ ;  /* 0x00000010d8d67824 */ /* 0x000fe200078e00ff */
[----:B------:R-:W-:Y:S01]  /*27d0*/  IADD3 R213, PT, PT, R213, UR9, RZ ;  /* 0x00000009d5d57c10 */ /* 0x000fe2000fffe0ff */
[----:B------:R-:W5:Y:S02]  /*27e0*/  LDCU UR19, c[0x0][0x440] ;  /* 0x00008800ff1377ac */ /* 0x000f640008000800 */
[----:B------:R-:W0:Y:S01]  /*27f0*/  LDC.64 R222, c[0x0][0x448] ;  /* 0x00011200ffde7b82 */ /* 0x000e220000000a00 */
[----:B------:R-:W-:Y:S01]  /*2800*/  IADD3 R212, PT, PT, R217, 0x1, RZ ;  /* 0x00000001d9d47810 */ /* 0x000fe20007ffe0ff */
[----:B------:R-:W2:Y:S06]  /*2810*/  LDCU UR6, c[0x0][0x408] ;  /* 0x00008100ff0677ac */ /* 0x000eac0008000800 */
[----:B------:R-:W2:Y:S01]  /*2820*/  LDC R215, c[0x0][0x430] ;  /* 0x00010c00ffd77b82 */ /* 0x000ea20000000800 */
[----:B---3--:R-:W3:Y:S01]  /*2830*/  MUFU.RCP R6, R6 ;  /* 0x0000000600067308 */ /* 0x008ee20000001000 */
[----:B-1----:R-:W-:Y:S01]  /*2840*/  UIMAD UR4, UR38, UR7, UR45 ;  /* 0x00000007260472a4 */ /* 0x002fe2000f8e022d */
[----:B----4-:R-:W-:-:S03]  /*2850*/  ISETP.NE.U32.AND P0, PT, RZ, UR10, PT ;  /* 0x0000000aff007c0c */ /* 0x010fc6000bf05070 */
[----:B------:R-:W-:Y:S02]  /*2860*/  USHF.L.U32 UR4, UR4, 0x7, URZ ;  /* 0x0000000704047899 */ /* 0x000fe400080006ff */
[----:B-----5:R-:W-:Y:S02]  /*2870*/  UIMAD UR5, UR45, UR19, UR46 ;  /* 0x000000132d0572a4 */ /* 0x020fe4000f8e022e */
[----:B------:R-:W-:Y:S02]  /*2880*/  MOV R10, UR19 ;  /* 0x00000013000a7c02 */ /* 0x000fe40008000f00 */
[----:B------:R-:W-:-:S03]  /*2890*/  ISETP.NE.AND.EX P0, PT, RZ, UR11, PT, P0 ;  /* 0x0000000bff007c0c */ /* 0x000fc6000bf05300 */
[----:B------:R-:W-:Y:S01]  /*28a0*/  IMAD R11, R10, UR5, R217 ;  /* 0x000000050a0b7c24 */ /* 0x000fe2000f8e02d9 */
[----:B---3--:R-:W-:Y:S01]  /*28b0*/  IADD3 R4, PT, PT, R6, 0xffffffe, RZ ;  /* 0x0ffffffe06047810 */ /* 0x008fe20007ffe0ff */
[----:B------:R-:W-:-:S03]  /*28c0*/  IMAD.U32 R6, RZ, RZ, UR10 ;  /* 0x0000000aff067e24 */ /* 0x000fc6000f8e00ff */
[----:B------:R1:W3:Y:S02]  /*28d0*/  F2I.FTZ.U32.TRUNC.NTZ R5, R4 ;  /* 0x0000000400057305 */ /* 0x0002e4000021f000 */
[----:B------:R-:W-:Y:S01]  /*28e0*/  IADD3 R6, P1, P2, R6, UR44, R217 ;  /* 0x0000002c06067c10 */ /* 0x000fe2000fa3e0d9 */
[----:B--2---:R-:W-:Y:S02]  /*28f0*/  VIADD R215, R215, UR6 ;  /* 0x00000006d7d77c36 */ /* 0x004fe40008000000 */
[----:B-1----:R-:W-:Y:S02]  /*2900*/  HFMA2 R4, -RZ, RZ, 0, 0 ;  /* 0x00000000ff047431 */ /* 0x002fe400000001ff */
[----:B---3--:R-:W-:-:S04]  /*2910*/  IMAD.MOV R8, RZ, RZ, -R5 ;  /* 0x000000ffff087224 */ /* 0x008fc800078e0a05 */
[----:B------:R-:W-:Y:S01]  /*2920*/  IMAD R7, R8, R3, RZ ;  /* 0x0000000308077224 */ /* 0x000fe200078e02ff */
[----:B------:R-:W-:-:S03]  /*2930*/  SHF.R.S32.HI R8, RZ, 0x1f, R218 ;  /* 0x0000001fff087819 */ /* 0x000fc600000114da */
[----:B------:R-:W-:Y:S01]  /*2940*/  IMAD.HI.U32 R4, R5, R7, R4 ;  /* 0x0000000705047227 */ /* 0x000fe200078e0004 */
[----:B------:R-:W-:Y:S01]  /*2950*/  MOV R5, UR4 ;  /* 0x0000000400057c02 */ /* 0x000fe20008000f00 */
[----:B------:R-:W-:Y:S01]  /*2960*/  UIADD3 UR4, UPT, UPT, UR8, 0x240, URZ ;  /* 0x0000024008047890 */ /* 0x000fe2000fffe0ff */
[----:B------:R-:W-:-:S03]  /*2970*/  MOV R7, UR45 ;  /* 0x0000002d00077c02 */ /* 0x000fc60008000f00 */
[----:B------:R-:W-:Y:S01]  /*2980*/  IMAD.WIDE R220, R5, 0x2, R220 ;  /* 0x0000000205dc7825 */ /* 0x000fe200078e02dc */
[----:B------:R-:W-:-:S03]  /*2990*/  ULEA UR4, UR18, UR4, 0x18 ;  /* 0x0000000412047291 */ /* 0x000fc6000f8ec0ff */
[----:B------:R-:W-:Y:S02]  /*29a0*/  IMAD R5, R216, UR42, RZ ;  /* 0x0000002ad8057c24 */ /* 0x000fe4000f8e02ff */
[----:B0-----:R-:W-:Y:S01]  /*29b0*/  IMAD.WIDE.U32 R222, R7, 0x2, R222 ;  /* 0x0000000207de7825 */ /* 0x001fe200078e00de */
[----:B------:R-:W-:Y:S02]  /*29c0*/  IADD3.X R7, PT, PT, R18, UR11, RZ, P1, P2 ;  /* 0x0000000b12077c10 */ /* 0x000fe40008fe44ff */
[----:B------:R-:W-:Y:S01]  /*29d0*/  SHF.R.S32.HI R9, RZ, 0x1f, R5 ;  /* 0x0000001fff097819 */ /* 0x000fe20000011405 */
[----:B------:R-:W-:Y:S01]  /*29e0*/  IMAD R216, R216, UR7, RZ ;  /* 0x00000007d8d87c24 */ /* 0x000fe2000f8e02ff */
[----:B------:R-:W-:-:S07]  /*29f0*/  IADD3 R19, PT, PT, R16, UR4, RZ ;  /* 0x0000000410137c10 */ /* 0x000fce000fffe0ff */
.L_x_54:
[----:B--2---:R-:W2:Y:S01]  /*2a00*/  @P0 LDG.E.U8 R210, desc[UR36][R6.64] ;  /* 0x0000002406d20981 */ /* 0x004ea2000c1e1100 */
[----:B------:R-:W0:Y:S01]  /*2a10*/  LDC R219, c[0x0][0x3f4] ;  /* 0x0000fd00ffdb7b82 */ /* 0x000e220000000800 */
[----:B------:R-:W-:Y:S01]  /*2a20*/  IADD3 R10, PT, PT, R212, -0x1, RZ ;  /* 0xffffffffd40a7810 */ /* 0x000fe20007ffe0ff */
[----:B------:R-:W-:Y:S03]  /*2a30*/  BSSY.RECONVERGENT B1, `(.L_x_23) ;  /* 0x0000035000017945 */ /* 0x000fe60003800200 */
[----:B------:R-:W-:Y:S02]  /*2a40*/  IABS R209, R10 ;  /* 0x0000000a00d17213 */ /* 0x000fe40000000000 */
[----:B------:R-:W-:-:S03]  /*2a50*/  ISETP.GE.AND P2, PT, R10, RZ, PT ;  /* 0x000000ff0a00720c */ /* 0x000fc60003f46270 */
[----:B------:R-:W-:-:S04]  /*2a60*/  IMAD.HI.U32 R208, R4, R209, RZ ;  /* 0x000000d104d07227 */ /* 0x000fc800078e00ff */
[----:B------:R-:W-:Y:S01]  /*2a70*/  IMAD.MOV R208, RZ, RZ, -R208 ;  /* 0x000000ffffd07224 */ /* 0x000fe200078e0ad0 */
[----:B0-----:R-:W-:Y:S02]  /*2a80*/  IABS R211, R219 ;  /* 0x000000db00d37213 */ /* 0x001fe40000000000 */
[----:B------:R-:W-:-:S03]  /*2a90*/  ISETP.NE.AND P3, PT, R219, RZ, PT ;  /* 0x000000ffdb00720c */ /* 0x000fc60003f65270 */
[----:B------:R-:W-:-:S05]  /*2aa0*/  IMAD R228, R211, R208, R209 ;  /* 0x000000d0d3e47224 */ /* 0x000fca00078e02d1 */
[----:B------:R-:W-:-:S13]  /*2ab0*/  ISETP.GT.U32.AND P1, PT, R3, R228, PT ;  /* 0x000000e40300720c */ /* 0x000fda0003f24070 */
[----:B------:R-:W-:-:S04]  /*2ac0*/  @!P1 IADD3 R228, PT, PT, R228, -R211, RZ ;  /* 0x800000d3e4e49210 */ /* 0x000fc80007ffe0ff */
[----:B------:R-:W-:-:S13]  /*2ad0*/  ISETP.GT.U32.AND P1, PT, R3, R228, PT ;  /* 0x000000e40300720c */ /* 0x000fda0003f24070 */
[----:B------:R-:W-:-:S05]  /*2ae0*/  @!P1 IADD3 R228, PT, PT, R228, -R211, RZ ;  /* 0x800000d3e4e49210 */ /* 0x000fca0007ffe0ff */
[----:B------:R-:W-:Y:S01]  /*2af0*/  @!P2 IMAD.MOV R228, RZ, RZ, -R228 ;  /* 0x000000ffffe4a224 */ /* 0x000fe200078e0ae4 */
[----:B------:R-:W-:-:S04]  /*2b00*/  @!P3 LOP3.LUT R228, RZ, R219, RZ, 0x33, !PT ;  /* 0x000000dbffe4b212 */ /* 0x000fc800078e33ff */
[----:B------:R-:W-:-:S04]  /*2b10*/  IADD3 R208, P1, PT, R228, UR44, RZ ;  /* 0x0000002ce4d07c10 */ /* 0x000fc8000ff3e0ff */
[----:B------:R-:W-:Y:S02]  /*2b20*/  IADD3.X R209, PT, PT, RZ, R18, RZ, P1, !PT ;  /* 0x00000012ffd17210 */ /* 0x000fe40000ffe4ff */
[----:B------:R-:W-:Y:S02]  /*2b30*/  ISETP.GE.AND P1, PT, R10, UR46, PT ;  /* 0x0000002e0a007c0c */ /* 0x000fe4000bf26270 */
[----:B------:R-:W-:-:S04]  /*2b40*/  LEA R224, P2, R208, UR12, 0x2 ;  /* 0x0000000cd0e07c11 */ /* 0x000fc8000f8410ff */
[----:B------:R-:W-:Y:S02]  /*2b50*/  LEA.HI.X R225, R208, UR13, R209, 0x2, P2 ;  /* 0x0000000dd0e17c11 */ /* 0x000fe400090f14d1 */
[----:B--2---:R-:W-:-:S05]  /*2b60*/  ISETP.NE.AND P6, PT, R210, RZ, P0 ;  /* 0x000000ffd200720c */ /* 0x004fca00007c5270 */
[----:B-1-345:R-:W-:Y:S08]  /*2b70*/  @P1 BRA `(.L_x_24) ;  /* 0x0000000000801947 */ /* 0x03aff00003800000 */
[----:B------:R-:W2:Y:S01]  /*2b80*/  LDG.E R149, desc[UR36][R224.64] ;  /* 0x00000024e0957981 */ /* 0x000ea2000c1e1900 */
[----:B------:R-:W-:Y:S01]  /*2b90*/  SHF.L.U32 R226, R228, 0x3, RZ ;  /* 0x00000003e4e27819 */ /* 0x000fe200000006ff */
[----:B--2---:R-:W-:-:S04]  /*2ba0*/  IMAD R149, R216, R149, RZ ;  /* 0x00000095d8957224 */ /* 0x004fc800078e02ff */
[----:B------:R-:W-:-:S05]  /*2bb0*/  IMAD R148, R149, 0x80, R226 ;  /* 0x0000008095947824 */ /* 0x000fca00078e02e2 */
[----:B------:R-:W-:-:S04]  /*2bc0*/  IADD3 R149, P2, PT, R5, R148, RZ ;  /* 0x0000009405957210 */ /* 0x000fc80007f5e0ff */
[----:B------:R-:W-:Y:S02]  /*2bd0*/  LEA.HI.X.SX32 R150, R148, R9, 0x1, P2 ;  /* 0x0000000994967211 */ /* 0x000fe400010f0eff */
[----:B------:R-:W-:-:S04]  /*2be0*/  LEA R148, P2, R149, UR14, 0x1 ;  /* 0x0000000e95947c11 */ /* 0x000fc8000f8408ff */
[----:B------:R-:W-:-:S06]  /*2bf0*/  LEA.HI.X R149, R149, UR15, R150, 0x1, P2 ;  /* 0x0000000f95957c11 */ /* 0x000fcc00090f0c96 */
[----:B------:R-:W5:Y:S01]  /*2c00*/  LDG.E.128 R148, desc[UR36][R148.64] ;  /* 0x0000002494947981 */ /* 0x000f62000c1e1d00 */
[----:B------:R-:W-:-:S09]  /*2c10*/  UISETP.NE.AND UP0, UPT, UR20, URZ, UPT ;  /* 0x000000ff1400728c */ /* 0x000fd2000bf05270 */
[----:B------:R-:W-:Y:S05]  /*2c20*/  BRA.U UP0, `(.L_x_24) ;  /* 0x0000000100547547 */ /* 0x000fea000b800000 */
[----:B------:R-:W-:-:S13]  /*2c30*/  ISETP.NE.AND P4, PT, R17, RZ, PT ;  /* 0x000000ff1100720c */ /* 0x000fda0003f85270 */
[----:B------:R-:W-:Y:S01]  /*2c40*/  VOTEU.ANY UP0, P4 ;  /* 0x0000000000ff7886 */ /* 0x000fe20002000100 */
[----:B------:R-:W-:-:S13]  /*2c50*/  PLOP3.LUT P2, PT, PT, PT, UP0, 0x80, 0x8 ;  /* 0x000000000008781c */ /* 0x000fda0003f4f008 */
[----:B------:R-:W2:Y:S01]  /*2c60*/  @P2 LDG.E.128 R208, desc[UR36][R220.64] ;  /* 0x00000024dcd02981 */ /* 0x000ea2000c1e1d00 */
[----:B------:R-:W-:Y:S01]  /*2c70*/  PLOP3.LUT P2, PT, PT, PT, UP0, 0x80, 0x8 ;  /* 0x000000000008781c */ /* 0x000fe20003f4f008 */
[----:B-----5:R-:W-:Y:S01]  /*2c80*/  HFMA2 R148, R148, 1, 1, R84 ;  /* 0x3c003c0094947831 */ /* 0x020fe20000000054 */
[----:B------:R-:W-:Y:S01]  /*2c90*/  PLOP3.LUT P3, PT, PT, PT, UP0, 0x80, 0x8 ;  /* 0x000000000008781c */ /* 0x000fe20003f6f008 */
[----:B------:R-:W-:Y:S01]  /*2ca0*/  HFMA2 R150, R150, 1, 1, R86 ;  /* 0x3c003c0096967831 */ /* 0x000fe20000000056 */
[----:B------:R-:W-:Y:S01]  /*2cb0*/  PLOP3.LUT P4, PT, PT, PT, UP0, 0x80, 0x8 ;  /* 0x000000000008781c */ /* 0x000fe20003f8f008 */
[----:B------:R-:W-:Y:S02]  /*2cc0*/  HADD2 R149, R149, R85 ;  /* 0x0000005595957230 */ /* 0x000fe40000000000 */
[----:B------:R-:W-:-:S06]  /*2cd0*/  HADD2 R151, R151, R87 ;  /* 0x0000005797977230 */ /* 0x000fcc0000000000 */
[----:B--2---:R-:W-:Y:S01]  /*2ce0*/  @P2 HMUL2 R148, R148, R208 ;  /* 0x000000d094942232 */ /* 0x004fe20000000000 */
[----:B------:R-:W-:Y:S01]  /*2cf0*/  PLOP3.LUT P2, PT, PT, PT, UP0, 0x80, 0x8 ;  /* 0x000000000008781c */ /* 0x000fe20003f4f008 */
[----:B------:R-:W-:Y:S01]  /*2d00*/  @P3 HFMA2 R150, R150, R210, -RZ ;  /* 0x000000d296963231 */ /* 0x000fe200001000ff */
[----:B------:R-:W-:Y:S01]  /*2d10*/  IADD3 R208, P5, PT, R218, R226, RZ ;  /* 0x000000e2dad07210 */ /* 0x000fe20007fbe0ff */
[----:B------:R-:W-:-:S03]  /*2d20*/  @P4 HMUL2 R149, R149, R209 ;  /* 0x000000d195954232 */ /* 0x000fc60000000000 */
[----:B------:R-:W-:Y:S02]  /*2d30*/  IADD3.X R227, PT, PT, RZ, R8, RZ, P5, !PT ;  /* 0x00000008ffe37210 */ /* 0x000fe40002ffe4ff */
[----:B------:R-:W-:-:S04]  /*2d40*/  LEA R226, P5, R208, UR14, 0x1 ;  /* 0x0000000ed0e27c11 */ /* 0x000fc8000f8a08ff */
[----:B------:R-:W-:Y:S01]  /*2d50*/  LEA.HI.X R227, R208, UR15, R227, 0x1, P5 ;  /* 0x0000000fd0e37c11 */ /* 0x000fe2000a8f0ce3 */
[----:B------:R-:W-:-:S05]  /*2d60*/  @P2 HMUL2 R151, R151, R211 ;  /* 0x000000d397972232 */ /* 0x000fca0000000000 */
[----:B------:R0:W-:Y:S03]  /*2d70*/  STG.E.128 desc[UR36][R226.64], R148 ;  /* 0x00000094e2007986 */ /* 0x0001e6000c101d24 */
.L_x_24:
[----:B------:R-:W-:Y:S05]  /*2d80*/  BSYNC.RECONVERGENT B1 ;  /* 0x0000000000017941 */ /* 0x000fea0003800200 */
.L_x_23:
[----:B------:R-:W-:Y:S01]  /*2d90*/  BSSY.RECONVERGENT B1, `(.L_x_25) ;  /* 0x0000042000017945 */ /* 0x000fe20003800200 */
[----:B------:R-:W-:-:S03]  /*2da0*/  IADD3 R229, PT, PT, R228, R219, RZ ;  /* 0x000000dbe4e57210 */ /* 0x000fc60007ffe0ff */
[----:B------:R-:W-:Y:S05]  /*2db0*/  @P1 BRA `(.L_x_26) ;  /* 0x0000000000fc1947 */ /* 0x000fea0003800000 */
[----:B------:R-:W2:Y:S01]  /*2dc0*/  LDG.E R13, desc[UR36][R224.64] ;  /* 0x00000024e00d7981 */ /* 0x000ea2000c1e1900 */
[----:B------:R-:W-:Y:S01]  /*2dd0*/  IMAD.SHL.U32 R209, R229, 0x8, RZ ;  /* 0x00000008e5d17824 */ /* 0x000fe200078e00ff */
[----:B------:R-:W-:Y:S01]  /*2de0*/  UISETP.NE.AND UP0, UPT, UR20, URZ, UPT ;  /* 0x000000ff1400728c */ /* 0x000fe2000bf05270 */
[----:B--2---:R-:W-:-:S05]  /*2df0*/  IMAD R12, R216, R13, RZ ;  /* 0x0000000dd80c7224 */ /* 0x004fca00078e02ff */
[----:B------:R-:W-:-:S04]  /*2e00*/  LEA R12, R12, R209, 0x7 ;  /* 0x000000d10c0c7211 */ /* 0x000fc800078e38ff */
[----:B------:R-:W-:-:S04]  /*2e10*/  IADD3 R14, P2, PT, R5, R12, RZ ;  /* 0x0000000c050e7210 */ /* 0x000fc80007f5e0ff */
[----:B------:R-:W-:Y:S02]  /*2e20*/  LEA.HI.X.SX32 R15, R12, R9, 0x1, P2 ;  /* 0x000000090c0f7211 */ /* 0x000fe400010f0eff */
[----:B------:R-:W-:-:S04]  /*2e30*/  LEA R152, P2, R14, UR14, 0x1 ;  /* 0x0000000e0e987c11 */ /* 0x000fc8000f8408ff */
[----:B------:R-:W-:-:S06]  /*2e40*/  LEA.HI.X R153, R14, UR15, R15, 0x1, P2 ;  /* 0x0000000f0e997c11 */ /* 0x000fcc00090f0c0f */
[----:B------:R-:W5:Y:S01]  /*2e50*/  LDG.E.128 R152, desc[UR36][R152.64] ;  /* 0x0000002498987981 */ /* 0x000f62000c1e1d00 */
[----:B------:R-:W-:Y:S05]  /*2e60*/  BRA.U UP0, `(.L_x_27) ;  /* 0x0000000100587547 */ /* 0x000fea000b800000 */
[----:B------:R-:W-:-:S13]  /*2e70*/  ISETP.NE.AND P3, PT, R17, RZ, PT ;  /* 0x000000ff1100720c */ /* 0x000fda0003f65270 */
[----:B------:R-:W-:Y:S01]  /*2e80*/  VOTEU.ANY UP1, P3 ;  /* 0x0000000000ff7886 */ /* 0x000fe20001820100 */
[----:B------:R-:W-:-:S13]  /*2e90*/  PLOP3.LUT P2, PT, PT, PT, UP1, 0x80, 0x8 ;  /* 0x000000000008781c */ /* 0x000fda0003f4f018 */
[----:B------:R-:W2:Y:S01]  /*2ea0*/  @P2 LDG.E.128 R12, desc[UR36][R220.64+0x10] ;  /* 0x00001024dc0c2981 */ /* 0x000ea2000c1e1d00 */
[----:B------:R-:W-:Y:S01]  /*2eb0*/  PLOP3.LUT P2, PT, PT, PT, UP1, 0x80, 0x8 ;  /* 0x000000000008781c */ /* 0x000fe20003f4f018 */
[----:B-----5:R-:W-:Y:S01]  /*2ec0*/  HADD2 R152, R152, R88 ;  /* 0x0000005898987230 */ /* 0x020fe20000000000 */
[----:B------:R-:W-:Y:S01]  /*2ed0*/  PLOP3.LUT P3, PT, PT, PT, UP1, 0x80, 0x8 ;  /* 0x000000000008781c */ /* 0x000fe20003f6f018 */
[----:B------:R-:W-:Y:S01]  /*2ee0*/  HFMA2 R154, R154, 1, 1, R90 ;  /* 0x3c003c009a9a7831 */ /* 0x000fe2000000005a */
[----:B------:R-:W-:Y:S01]  /*2ef0*/  PLOP3.LUT P4, PT, PT, PT, UP1, 0x80, 0x8 ;  /* 0x000000000008781c */ /* 0x000fe20003f8f018 */
[----:B------:R-:W-:Y:S02]  /*2f00*/  HADD2 R153, R153, R89 ;  /* 0x0000005999997230 */ /* 0x000fe40000000000 */
[----:B------:R-:W-:-:S06]  /*2f10*/  HADD2 R155, R155, R91 ;  /* 0x0000005b9b9b7230 */ /* 0x000fcc0000000000 */
[----:B--2---:R-:W-:Y:S01]  /*2f20*/  @P2 HFMA2 R152, R152, R12, -RZ ;  /* 0x0000000c98982231 */ /* 0x004fe200001000ff */
[----:B------:R-:W-:Y:S01]  /*2f30*/  PLOP3.LUT P2, PT, PT, PT, UP1, 0x80, 0x8 ;  /* 0x000000000008781c */ /* 0x000fe20003f4f018 */
[----:B------:R-:W-:Y:S01]  /*2f40*/  @P3 HFMA2 R154, R154, R14, -RZ ;  /* 0x0000000e9a9a3231 */ /* 0x000fe200001000ff */
[----:B------:R-:W-:Y:S01]  /*2f50*/  IADD3 R12, P5, PT, R218, R209, RZ ;  /* 0x000000d1da0c7210 */ /* 0x000fe20007fbe0ff */
[----:B------:R-:W-:-:S03]  /*2f60*/  @P4 HMUL2 R153, R153, R13 ;  /* 0x0000000d99994232 */ /* 0x000fc60000000000 */
[----:B------:R-:W-:Y:S02]  /*2f70*/  LEA.HI.X.SX32 R209, R209, R8, 0x1, P5 ;  /* 0x00000008d1d17211 */ /* 0x000fe400028f0eff */
[----:B------:R-:W-:-:S04]  /*2f80*/  LEA R208, P5, R12, UR14, 0x1 ;  /* 0x0000000e0cd07c11 */ /* 0x000fc8000f8a08ff */
[----:B------:R-:W-:Y:S01]  /*2f90*/  LEA.HI.X R209, R12, UR15, R209, 0x1, P5 ;  /* 0x0000000f0cd17c11 */ /* 0x000fe2000a8f0cd1 */
[----:B------:R-:W-:-:S05]  /*2fa0*/  @P2 HMUL2 R155, R155, R15 ;  /* 0x0000000f9b9b2232 */ /* 0x000fca0000000000 */
[----:B------:R1:W-:Y:S04]  /*2fb0*/  STG.E.128 desc[UR36][R208.64], R152 ;  /* 0x00000098d0007986 */ /* 0x0003e8000c101d24 */
[----:B------:R1:W5:Y:S02]  /*2fc0*/  LDG.E R13, desc[UR36][R224.64] ;  /* 0x00000024e00d7981 */ /* 0x000364000c1e1900 */
.L_x_27:
[----:B0-----:R-:W-:Y:S01]  /*2fd0*/  LEA R227, R228, R214, 0x3 ;  /* 0x000000d6e4e37211 */ /* 0x001fe200078e18ff */
[----:B-----5:R-:W-:-:S04]  /*2fe0*/  IMAD R13, R216, R13, RZ ;  /* 0x0000000dd80d7224 */ /* 0x020fc800078e02ff */
[----:B------:R-:W-:-:S05]  /*2ff0*/  IMAD R12, R13, 0x80, R227 ;  /* 0x000000800d0c7824 */ /* 0x000fca00078e02e3 */
        /* <DEDUP_REMOVED lines=9> */
[----:B-1----:R-:W2:Y:S01]  /*3090*/  @P2 LDG.E.128 R208, desc[UR36][R220.64+0x20] ;  /* 0x00002024dcd02981 */ /* 0x002ea2000c1e1d00 */
        /* <DEDUP_REMOVED lines=16> */
[----:B------:R2:W-:Y:S03]  /*31a0*/  STG.E.128 desc[UR36][R226.64], R12 ;  /* 0x0000000ce2007986 */ /* 0x0005e6000c101d24 */
.L_x_26:
[----:B------:R-:W-:Y:S05]  /*31b0*/  BSYNC.RECONVERGENT B1 ;  /* 0x0000000000017941 */ /* 0x000fea0003800200 */
.L_x_25:
[----:B------:R-:W-:Y:S04]  /*31c0*/  BSSY.RECONVERGENT B1, `(.L_x_28) ;  /* 0x0000042000017945 */ /* 0x000fe80003800200 */
[----:B------:R-:W-:Y:S05]  /*31d0*/  @P1 BRA `(.L_x_29) ;  /* 0x0000000400001947 */ /* 0x000fea0003800000 */
[----:B------:R-:W3:Y:S01]  /*31e0*/  LDG.E R161, desc[UR36][R224.64] ;  /* 0x00000024e0a17981 */ /* 0x000ee2000c1e1900 */
[----:B-1----:R-:W-:Y:S01]  /*31f0*/  LEA R209, R229, R214, 0x3 ;  /* 0x000000d6e5d17211 */ /* 0x002fe200078e18ff */
[----:B------:R-:W-:Y:S01]  /*3200*/  UISETP.NE.AND UP0, UPT, UR20, URZ, UPT ;  /* 0x000000ff1400728c */ /* 0x000fe2000bf05270 */
[----:B------:R-:W-:Y:S02]  /*3210*/  IMAD R210, R219, 0x4, R228 ;  /* 0x00000004dbd27824 */ /* 0x000fe400078e02e4 */
[----:B---3--:R-:W-:-:S05]  /*3220*/  IMAD R156, R216, R161, RZ ;  /* 0x000000a1d89c7224 */ /* 0x008fca00078e02ff */
        /* <DEDUP_REMOVED lines=10> */
[----:B------:R-:W3:Y:S01]  /*32d0*/  @P2 LDG.E.128 R160, desc[UR36][R220.64+0x30] ;  /* 0x00003024dca02981 */ /* 0x000ee2000c1e1d00 */
[----:B------:R-:W-:Y:S01]  /*32e0*/  PLOP3.LUT P2, PT, PT, PT, UP1, 0x80, 0x8 ;  /* 0x000000000008781c */ /* 0x000fe20003f4f018 */
[----:B-----5:R-:W-:Y:S01]  /*32f0*/  HADD2 R156, R156, R96 ;  /* 0x000000609c9c7230 */ /* 0x020fe20000000000 */
[----:B------:R-:W-:Y:S01]  /*3300*/  PLOP3.LUT P3, PT, PT, PT, UP1, 0x80, 0x8 ;  /* 0x000000000008781c */ /* 0x000fe20003f6f018 */
[----:B------:R-:W-:Y:S01]  /*3310*/  HFMA2 R158, R158, 1, 1, R98 ;  /* 0x3c003c009e9e7831 */ /* 0x000fe20000000062 */
[----:B------:R-:W-:Y:S01]  /*3320*/  PLOP3.LUT P4, PT, PT, PT, UP1, 0x80, 0x8 ;  /* 0x000000000008781c */ /* 0x000fe20003f8f018 */
[----:B------:R-:W-:Y:S02]  /*3330*/  HADD2 R157, R157, R97 ;  /* 0x000000619d9d7230 */ /* 0x000fe40000000000 */
[----:B------:R-:W-:-:S06]  /*3340*/  HADD2 R159, R159, R99 ;  /* 0x000000639f9f7230 */ /* 0x000fcc0000000000 */
[----:B---3--:R-:W-:Y:S01]  /*3350*/  @P2 HFMA2 R156, R156, R160, -RZ ;  /* 0x000000a09c9c2231 */ /* 0x008fe200001000ff */
        /* <DEDUP_REMOVED lines=10> */
.L_x_30:
[----:B-----5:R-:W-:Y:S01]  /*3400*/  IMAD R161, R216, R161, RZ ;  /* 0x000000a1d8a17224 */ /* 0x020fe200078e02ff */
[----:B0-2---:R-:W-:-:S04]  /*3410*/  SHF.L.U32 R227, R210, 0x3, RZ ;  /* 0x00000003d2e37819 */ /* 0x005fc800000006ff */
        /* <DEDUP_REMOVED lines=28> */
.L_x_29:
[----:B------:R-:W-:Y:S05]  /*35e0*/  BSYNC.RECONVERGENT B1 ;  /* 0x0000000000017941 */ /* 0x000fea0003800200 */
.L_x_28:
[----:B-1----:R-:W-:Y:S01]  /*35f0*/  IMAD R208, R219, 0x4, R229 ;  /* 0x00000004dbd07824 */ /* 0x002fe200078e02e5 */
[----:B------:R-:W-:Y:S04]  /*3600*/  BSSY.RECONVERGENT B1, `(.L_x_31) ;  /* 0x0000023000017945 */ /* 0x000fe80003800200 */
[----:B------:R-:W-:Y:S01]  /*3610*/  IADD3 R230, PT, PT, R208, R219, RZ ;  /* 0x000000dbd0e67210 */ /* 0x000fe20007ffe0ff */
[----:B------:R-:W-:Y:S06]  /*3620*/  @P1 BRA `(.L_x_32) ;  /* 0x0000000000801947 */ /* 0x000fec0003800000 */
[----:B------:R-:W4:Y:S01]  /*3630*/  LDG.E R165, desc[UR36][R224.64] ;  /* 0x00000024e0a57981 */ /* 0x000f22000c1e1900 */
[----:B0-23--:R-:W-:Y:S01]  /*3640*/  SHF.L.U32 R227, R208, 0x3, RZ ;  /* 0x00000003d0e37819 */ /* 0x00dfe200000006ff */
[----:B----4-:R-:W-:-:S04]  /*3650*/  IMAD R165, R216, R165, RZ ;  /* 0x000000a5d8a57224 */ /* 0x010fc800078e02ff */
        /* <DEDUP_REMOVED lines=29> */
.L_x_32:
[----:B------:R-:W-:Y:S05]  /*3830*/  BSYNC.RECONVERGENT B1 ;  /* 0x0000000000017941 */ /* 0x000fea0003800200 */
.L_x_31:
[----:B------:R-:W-:Y:S04]  /*3840*/  BSSY.RECONVERGENT B1, `(.L_x_33) ;  /* 0x0000022000017945 */ /* 0x000fe80003800200 */
[----:B------:R-:W-:Y:S05]  /*3850*/  @P1 BRA `(.L_x_34) ;  /* 0x0000000000801947 */ /* 0x000fea0003800000 */
[----:B------:R-:W4:Y:S01]  /*3860*/  LDG.E R169, desc[UR36][R224.64] ;  /* 0x00000024e0a97981 */ /* 0x000f22000c1e1900 */
[----:B0123--:R-:W-:Y:S01]  /*3870*/  SHF.L.U32 R227, R230, 0x3, RZ ;  /* 0x00000003e6e37819 */ /* 0x00ffe200000006ff */
[----:B----4-:R-:W-:-:S05]  /*3880*/  IMAD R169, R216, R169, RZ ;  /* 0x000000a9d8a97224 */ /* 0x010fca00078e02ff */
[----:B------:R-:W-:-:S04]  /*3890*/  LEA R168, R169, R227, 0x7 ;  /* 0x000000e3a9a87211 */ /* 0x000fc800078e38ff */
        /* <DEDUP_REMOVED lines=28> */
.L_x_34:
[----:B------:R-:W-:Y:S05]  /*3a60*/  BSYNC.RECONVERGENT B1 ;  /* 0x0000000000017941 */ /* 0x000fea0003800200 */
.L_x_33:
[----:B------:R-:W-:Y:S01]  /*3a70*/  BSSY.RECONVERGENT B1, `(.L_x_35) ;  /* 0x0000043000017945 */ /* 0x000fe20003800200 */
[----:B------:R-:W-:-:S03]  /*3a80*/  IMAD.IADD R230, R230, 0x1, R219 ;  /* 0x00000001e6e67824 */ /* 0x000fc600078e02db */
[----:B------:R-:W-:Y:S05]  /*3a90*/  @P1 BRA `(.L_x_36) ;  /* 0x0000000400001947 */ /* 0x000fea0003800000 */
[----:B------:R-:W2:Y:S01]  /*3aa0*/  LDG.E R177, desc[UR36][R224.64] ;  /* 0x00000024e0b17981 */ /* 0x000ea2000c1e1900 */
[----:B------:R-:W-:Y:S01]  /*3ab0*/  SHF.L.U32 R209, R230, 0x3, RZ ;  /* 0x00000003e6d17819 */ /* 0x000fe200000006ff */
[----:B------:R-:W-:Y:S01]  /*3ac0*/  UISETP.NE.AND UP0, UPT, UR20, URZ, UPT ;  /* 0x000000ff1400728c */ /* 0x000fe2000bf05270 */
[----:B------:R-:W-:Y:S02]  /*3ad0*/  IMAD R228, R219, 0x8, R228 ;  /* 0x00000008dbe47824 */ /* 0x000fe400078e02e4 */
        /* <DEDUP_REMOVED lines=30> */
.L_x_37:
[----:B-----5:R-:W-:Y:S01]  /*3cc0*/  IMAD R177, R216, R177, RZ ;  /* 0x000000b1d8b17224 */ /* 0x020fe200078e02ff */
[----:B01-34-:R-:W-:-:S04]  /*3cd0*/  SHF.L.U32 R227, R228, 0x3, RZ ;  /* 0x00000003e4e37819 */ /* 0x01bfc800000006ff */
        /* <DEDUP_REMOVED lines=10> */
[----:B--2---:R-:W2:Y:S01]  /*3d80*/  @P2 LDG.E.128 R208, desc[UR36][R220.64+0x80] ;  /* 0x00008024dcd02981 */ /* 0x004ea2000c1e1d00 */
        /* <DEDUP_REMOVED lines=17> */
.L_x_36:
[----:B------:R-:W-:Y:S05]  /*3ea0*/  BSYNC.RECONVERGENT B1 ;  /* 0x0000000000017941 */ /* 0x000fea0003800200 */
.L_x_35:
[----:B--2---:R-:W-:Y:S01]  /*3eb0*/  IMAD R208, R219, 0x2, R230 ;  /* 0x00000002dbd07824 */ /* 0x004fe200078e02e6 */
[----:B------:R-:W-:Y:S04]  /*3ec0*/  BSSY.RECONVERGENT B1, `(.L_x_38) ;  /* 0x0000027000017945 */ /* 0x000fe80003800200 */
[----:B------:R-:W-:-:S04]  /*3ed0*/  IADD3 R236, PT, PT, R208, R219, RZ ;  /* 0x000000dbd0ec7210 */ /* 0x000fc80007ffe0ff */
[----:B------:R-:W-:-:S05]  /*3ee0*/  IADD3 R234, PT, PT, R236, R219, RZ ;  /* 0x000000dbecea7210 */ /* 0x000fca0007ffe0ff */
[----:B------:R-:W-:-:S05]  /*3ef0*/  IMAD.IADD R232, R234, 0x1, R219 ;  /* 0x00000001eae87824 */ /* 0x000fca00078e02db */
[----:B------:R-:W-:-:S04]  /*3f00*/  IADD3 R230, PT, PT, R232, R219, RZ ;  /* 0x000000dbe8e67210 */ /* 0x000fc80007ffe0ff */
[----:B------:R-:W-:Y:S01]  /*3f10*/  IADD3 R228, PT, PT, R230, R219, RZ ;  /* 0x000000dbe6e47210 */ /* 0x000fe20007ffe0ff */
[----:B------:R-:W-:Y:S06]  /*3f20*/  @P1 BRA `(.L_x_39) ;  /* 0x0000000000801947 */ /* 0x000fec0003800000 */
[----:B------:R-:W2:Y:S01]  /*3f30*/  LDG.E R181, desc[UR36][R224.64] ;  /* 0x00000024e0b57981 */ /* 0x000ea2000c1e1900 */
[----:B01-34-:R-:W-:Y:S02]  /*3f40*/  IMAD.SHL.U32 R227, R208, 0x8, RZ ;  /* 0x00000008d0e37824 */ /* 0x01bfe400078e00ff */
[----:B--2---:R-:W-:-:S05]  /*3f50*/  IMAD R181, R216, R181, RZ ;  /* 0x000000b5d8b57224 */ /* 0x004fca00078e02ff */
        /* <DEDUP_REMOVED lines=29> */
.L_x_39:
[----:B------:R-:W-:Y:S05]  /*4130*/  BSYNC.RECONVERGENT B1 ;  /* 0x0000000000017941 */ /* 0x000fea0003800200 */
.L_x_38:
[----:B------:R-:W-:Y:S04]  /*4140*/  BSSY.RECONVERGENT B1, `(.L_x_40) ;  /* 0x0000022000017945 */ /* 0x000fe80003800200 */
[----:B------:R-:W-:Y:S05]  /*4150*/  @P1 BRA `(.L_x_41) ;  /* 0x0000000000801947 */ /* 0x000fea0003800000 */
[----:B------:R-:W2:Y:S02]  /*4160*/  LDG.E R185, desc[UR36][R224.64] ;  /* 0x00000024e0b97981 */ /* 0x000ea4000c1e1900 */
[----:B01234-:R-:W-:Y:S01]  /*4170*/  SHF.L.U32 R227, R236, 0x3, RZ ;  /* 0x00000003ece37819 */ /* 0x01ffe200000006ff */
[----:B------:R-:W-:-:S04]  /*4180*/  IMAD R185, R216, R185, RZ ;  /* 0x000000b9d8b97224 */ /* 0x000fc800078e02ff */
        /* <DEDUP_REMOVED lines=29> */
.L_x_41:
[----:B------:R-:W-:Y:S05]  /*4360*/  BSYNC.RECONVERGENT B1 ;  /* 0x0000000000017941 */ /* 0x000fea0003800200 */
.L_x_40:
[----:B------:R-:W-:Y:S04]  /*4370*/  BSSY.RECONVERGENT B1, `(.L_x_42) ;  /* 0x0000022000017945 */ /* 0x000fe80003800200 */
[----:B------:R-:W-:Y:S05]  /*4380*/  @P1 BRA `(.L_x_43) ;  /* 0x0000000000801947 */ /* 0x000fea0003800000 */
[----:B------:R-:W2:Y:S02]  /*4390*/  LDG.E R189, desc[UR36][R224.64] ;  /* 0x00000024e0bd7981 */ /* 0x000ea4000c1e1900 */
[----:B01234-:R-:W-:Y:S01]  /*43a0*/  SHF.L.U32 R227, R234, 0x3, RZ ;  /* 0x00000003eae37819 */ /* 0x01ffe200000006ff */
[----:B------:R-:W-:-:S05]  /*43b0*/  IMAD R189, R216, R189, RZ ;  /* 0x000000bdd8bd7224 */ /* 0x000fca00078e02ff */
        /* <DEDUP_REMOVED lines=29> */
.L_x_43:
[----:B------:R-:W-:Y:S05]  /*4590*/  BSYNC.RECONVERGENT B1 ;  /* 0x0000000000017941 */ /* 0x000fea0003800200 */
.L_x_42:
[----:B------:R-:W-:Y:S04]  /*45a0*/  BSSY.RECONVERGENT B1, `(.L_x_44) ;  /* 0x0000022000017945 */ /* 0x000fe80003800200 */
[----:B------:R-:W-:Y:S05]  /*45b0*/  @P1 BRA `(.L_x_45) ;  /* 0x0000000000801947 */ /* 0x000fea0003800000 */
[----:B------:R-:W2:Y:S02]  /*45c0*/  LDG.E R193, desc[UR36][R224.64] ;  /* 0x00000024e0c17981 */ /* 0x000ea4000c1e1900 */
[----:B01234-:R-:W-:Y:S02]  /*45d0*/  IMAD.SHL.U32 R227, R232, 0x8, RZ ;  /* 0x00000008e8e37824 */ /* 0x01ffe400078e00ff */
        /* <DEDUP_REMOVED lines=30> */
.L_x_45:
[----:B------:R-:W-:Y:S05]  /*47c0*/  BSYNC.RECONVERGENT B1 ;  /* 0x0000000000017941 */ /* 0x000fea0003800200 */
.L_x_44:
        /* <DEDUP_REMOVED lines=34> */
.L_x_47:
[----:B------:R-:W-:Y:S05]  /*49f0*/  BSYNC.RECONVERGENT B1 ;  /* 0x0000000000017941 */ /* 0x000fea0003800200 */
.L_x_46:
        /* <DEDUP_REMOVED lines=34> */
.L_x_49:
[----:B------:R-:W-:Y:S05]  /*4c20*/  BSYNC.RECONVERGENT B1 ;  /* 0x0000000000017941 */ /* 0x000fea0003800200 */
.L_x_48:
[----:B------:R-:W-:Y:S04]  /*4c30*/  BSSY.RECONVERGENT B1, `(.L_x_50) ;  /* 0x0000023000017945 */ /* 0x000fe80003800200 */
[----:B------:R-:W-:Y:S05]  /*4c40*/  @P1 BRA `(.L_x_51) ;  /* 0x0000000000841947 */ /* 0x000fea0003800000 */
[----:B------:R-:W2:Y:S01]  /*4c50*/  LDG.E R225, desc[UR36][R224.64] ;  /* 0x00000024e0e17981 */ /* 0x000ea2000c1e1900 */
[----:B------:R-:W-:-:S05]  /*4c60*/  IMAD.IADD R219, R228, 0x1, R219 ;  /* 0x00000001e4db7824 */ /* 0x000fca00078e02db */
[----:B------:R-:W-:Y:S01]  /*4c70*/  SHF.L.U32 R219, R219, 0x3, RZ ;  /* 0x00000003dbdb7819 */ /* 0x000fe200000006ff */
        /* <DEDUP_REMOVED lines=30> */
.L_x_51:
[----:B------:R-:W-:Y:S05]  /*4e60*/  BSYNC.RECONVERGENT B1 ;  /* 0x0000000000017941 */ /* 0x000fea0003800200 */
.L_x_50:
[----:B------:R-:W-:Y:S04]  /*4e70*/  BSSY.RECONVERGENT B1, `(.L_x_52) ;  /* 0x000005b000017945 */ /* 0x000fe80003800200 */
[----:B------:R-:W-:Y:S05]  /*4e80*/  @P1 BRA `(.L_x_53) ;  /* 0x0000000400641947 */ /* 0x000fea0003800000 */
[----:B------:R-:W-:-:S04]  /*4e90*/  ISETP.NE.U32.AND P1, PT, RZ, UR22, PT ;  /* 0x00000016ff007c0c */ /* 0x000fc8000bf25070 */
[----:B------:R-:W-:Y:S02]  /*4ea0*/  ISETP.NE.AND.EX P2, PT, RZ, UR23, PT, P1 ;  /* 0x00000017ff007c0c */ /* 0x000fe4000bf45310 */
[----:B------:R-:W-:-:S04]  /*4eb0*/  ISETP.NE.U32.AND P1, PT, RZ, UR16, PT ;  /* 0x00000010ff007c0c */ /* 0x000fc8000bf25070 */
[----:B------:R-:W-:-:S07]  /*4ec0*/  ISETP.NE.AND.EX P1, PT, RZ, UR17, PT, P1 ;  /* 0x00000011ff007c0c */ /* 0x000fce000bf25310 */
[----:B------:R-:W0:Y:S06]  /*4ed0*/  @P2 LDC.64 R210, c[0x0][0x438] ;  /* 0x00010e00ffd22b82 */ /* 0x000e2c0000000a00 */
[----:B------:R-:W3:Y:S01]  /*4ee0*/  @P1 LDG.E.U16 R208, desc[UR36][R222.64] ;  /* 0x00000024ded01981 */ /* 0x000ee2000c1e1500 */
[----:B0-----:R-:W-:-:S05]  /*4ef0*/  @P2 IMAD.WIDE R210, R11, 0x2, R210 ;  /* 0x000000020bd22825 */ /* 0x001fca00078e02d2 */
[----:B------:R0:W4:Y:S01]  /*4f00*/  @P2 LDG.E.U16 R209, desc[UR36][R210.64] ;  /* 0x00000024d2d12981 */ /* 0x000122000c1e1500 */
[----:B-----5:R-:W-:Y:S02]  /*4f10*/  HMUL2 R219, R21, R149 ;  /* 0x0000009515db7232 */ /* 0x020fe40000000000 */
[----:B0-----:R-:W-:Y:S02]  /*4f20*/  HFMA2 R211, R20, R148, -RZ ;  /* 0x0000009414d37231 */ /* 0x001fe400001000ff */
[----:B------:R-:W-:Y:S02]  /*4f30*/  HFMA2 R219, R25, R153, R219 ;  /* 0x0000009919db7231 */ /* 0x000fe400000000db */
[----:B--2---:R-:W-:Y:S02]  /*4f40*/  HFMA2 R224, R24, R152, R211 ;  /* 0x0000009818e07231 */ /* 0x004fe400000000d3 */
[----:B------:R-:W-:Y:S02]  /*4f50*/  HMUL2 R211, R22, R150 ;  /* 0x0000009616d37232 */ /* 0x000fe40000000000 */
[----:B------:R-:W-:-:S02]  /*4f60*/  HFMA2 R225, R29, R13, R219 ;  /* 0x0000000d1de17231 */ /* 0x000fc400000000db */
[----:B------:R-:W-:Y:S02]  /*4f70*/  HFMA2 R219, R26, R154, R211 ;  /* 0x0000009a1adb7231 */ /* 0x000fe400000000d3 */
[----:B------:R-:W-:Y:S02]  /*4f80*/  HMUL2 R211, R23, R151 ;  /* 0x0000009717d37232 */ /* 0x000fe40000000000 */
[----:B------:R-:W-:Y:S02]  /*4f90*/  HFMA2 R225, R33, R157, R225 ;  /* 0x0000009d21e17231 */ /* 0x000fe400000000e1 */
[----:B------:R-:W-:Y:S02]  /*4fa0*/  HFMA2 R211, R27, R155, R211 ;  /* 0x0000009b1bd37231 */ /* 0x000fe400000000d3 */
[----:B------:R-:W-:Y:S02]  /*4fb0*/  HFMA2 R225, R37, R161, R225 ;  /* 0x000000a125e17231 */ /* 0x000fe400000000e1 */
[----:B------:R-:W-:-:S02]  /*4fc0*/  HFMA2 R211, R31, R15, R211 ;  /* 0x0000000f1fd37231 */ /* 0x000fc400000000d3 */
[----:B------:R-:W-:Y:S02]  /*4fd0*/  HFMA2 R225, R41, R165, R225 ;  /* 0x000000a529e17231 */ /* 0x000fe400000000e1 */
[----:B------:R-:W-:Y:S02]  /*4fe0*/  HFMA2 R211, R35, R159, R211 ;  /* 0x0000009f23d37231 */ /* 0x000fe400000000d3 */
        /* <DEDUP_REMOVED lines=48> */
[----:B------:R-:W-:Y:S02]  /*52f0*/  HADD2 R224, R224, R225 ;  /* 0x000000e1e0e07230 */ /* 0x000fe40000000000 */
[----:B------:R-:W-:Y:S02]  /*5300*/  HFMA2 R219, R82, R206, R219 ;  /* 0x000000ce52db7231 */ /* 0x000fe400000000db */
[----:B------:R-:W-:Y:S02]  /*5310*/  HFMA2 R211, R83, R207, R211 ;  /* 0x000000cf53d37231 */ /* 0x000fe400000000d3 */
[----:B------:R-:W-:-:S04]  /*5320*/  HADD2 R219, R224, R219 ;  /* 0x000000dbe0db7230 */ /* 0x000fc80000000000 */
[----:B------:R-:W-:Y:S01]  /*5330*/  HFMA2 R211, R219, 1, 1, R211 ;  /* 0x3c003c00dbd37831 */ /* 0x000fe200000000d3 */
[----:B------:R-:W-:-:S04]  /*5340*/  @P1 ISETP.GE.AND P3, PT, R10, R215, PT ;  /* 0x000000d70a00120c */ /* 0x000fc80003f66270 */
[----:B------:R-:W-:Y:S01]  /*5350*/  @P1 SEL R219, RZ, UR39, P3 ;  /* 0x00000027ffdb1c07 */ /* 0x000fe20009800000 */
[--C-:B------:R-:W-:Y:S02]  /*5360*/  HADD2.F32 R10, -RZ, R211.reuse.H0_H0 ;  /* 0x200000d3ff0a7230 */ /* 0x100fe40000004100 */
[----:B------:R-:W-:Y:S01]  /*5370*/  HADD2.F32 R211, -RZ, R211.H1_H1 ;  /* 0x300000d3ffd37230 */ /* 0x000fe20000004100 */
[----:B------:R-:W-:-:S04]  /*5380*/  @P1 IADD3 R219, PT, PT, R212, -UR47, R219 ;  /* 0x8000002fd4db1c10 */ /* 0x000fc8000fffe0db */
[----:B------:R-:W-:Y:S01]  /*5390*/  FADD.FTZ R10, R10, R211 ;  /* 0x000000d30a0a7221 */ /* 0x000fe20000010000 */
[----:B------:R-:W-:-:S03]  /*53a0*/  @P1 I2FP.F32.S32 R219, R219 ;  /* 0x000000db00db1245 */ /* 0x000fc60000201400 */
[----:B------:R-:W-:Y:S01]  /*53b0*/  FMUL.FTZ R10, R10, UR21 ;  /* 0x000000150a0a7c20 */ /* 0x000fe20008410000 */
[----:B---3--:R-:W-:Y:S02]  /*53c0*/  @P1 HADD2.F32 R208, -RZ, R208.H0_H0 ;  /* 0x200000d0ffd01230 */ /* 0x008fe40000004100 */
[----:B----4-:R-:W-:-:S05]  /*53d0*/  @P2 HADD2.F32 R209, -RZ, R209.H0_H0 ;  /* 0x200000d1ffd12230 */ /* 0x010fca0000004100 */
[----:B------:R-:W-:-:S04]  /*53e0*/  @P2 FADD.FTZ R10, R10, R209 ;  /* 0x000000d10a0a2221 */ /* 0x000fc80000010000 */
[----:B------:R-:W-:-:S05]  /*53f0*/  @P1 FFMA.FTZ R10, R219, R208, R10 ;  /* 0x000000d0db0a1223 */ /* 0x000fca000001000a */
[----:B------:R0:W-:Y:S01]  /*5400*/  STS [R19], R10 ;  /* 0x0000000a13007388 */ /* 0x0001e20000000800 */
[----:B------:R-:W-:-:S07]  /*5410*/  @!P6 FMNMX.FTZ R0, R0, R10, !PT ;  /* 0x0000000a0000e209 */ /* 0x000fce0007810000 */
.L_x_53:
[----:B------:R-:W-:Y:S05]  /*5420*/  BSYNC.RECONVERGENT B1 ;  /* 0x0000000000017941 */ /* 0x000fea0003800200 */
.L_x_52:
[----:B0-----:R-:W-:Y:S01]  /*5430*/  VIADD R10, R212, 0xff ;  /* 0x000000ffd40a7836 */ /* 0x001fe20000000000 */
[----:B------:R-:W-:Y:S01]  /*5440*/  IADD3 R6, P2, PT, R6, 0x100, RZ ;  /* 0x0000010006067810 */ /* 0x000fe20007f5e0ff */
[----:B------:R-:W-:Y:S01]  /*5450*/  VIADD R11, R11, 0x100 ;  /* 0x000001000b0b7836 */ /* 0x000fe20000000000 */
[----:B------:R-:W-:Y:S02]  /*5460*/  IADD3 R212, PT, PT, R212, 0x100, RZ ;  /* 0x00000100d4d47810 */ /* 0x000fe40007ffe0ff */
[----:B------:R-:W-:Y:S02]  /*5470*/  ISETP.GE.AND P1, PT, R10, R213, PT ;  /* 0x000000d50a00720c */ /* 0x000fe40003f26270 */
[----:B------:R-:W-:Y:S02]  /*5480*/  IADD3 R19, PT, PT, R19, 0x400, RZ ;  /* 0x0000040013137810 */ /* 0x000fe40007ffe0ff */
[----:B------:R-:W-:-:S09]  /*5490*/  IADD3.X R7, PT, PT, RZ, R7, RZ, P2, !PT ;  /* 0x00000007ff077210 */ /* 0x000fd200017fe4ff */
[----:B------:R-:W-:Y:S05]  /*54a0*/  @!P1 BRA `(.L_x_54) ;  /* 0xffffffd400549947 */ /* 0x000fea000383ffff */
.L_x_22:
[----:B0-----:R-:W-:Y:S05]  /*54b0*/  BSYNC.RECONVERGENT B0 ;  /* 0x0000000000007941 */ /* 0x001fea0003800200 */
.L_x_21:
[----:B------:R-:W0:Y:S01]  /*54c0*/  SHFL.BFLY PT, R3, R0, 0x10, 0x1f ;  /* 0x0e001f0000037f89 */ /* 0x000e2200000e0000 */
[----:B------:R-:W-:Y:S01]  /*54d0*/  LOP3.LUT P0, R8, R2, 0x1f, RZ, 0xc0, !PT ;  /* 0x0000001f02087812 */ /* 0x000fe2000780c0ff */
[----:B------:R-:W-:Y:S01]  /*54e0*/  BSSY.RECONVERGENT B0, `(.L_x_55) ;  /* 0x0000167000007945 */ /* 0x000fe20003800200 */
[----:B------:R-:W-:Y:S01]  /*54f0*/  MOV R10, 0x400 ;  /* 0x00000400000a7802 */ /* 0x000fe20000000f00 */
[----:B------:R-:W1:Y:S01]  /*5500*/  S2R R11, SR_CgaCtaId ;  /* 0x00000000000b7919 */ /* 0x000e620000008800 */
[----:B------:R-:W-:Y:S02]  /*5510*/  ISETP.GT.U32.AND P1, PT, R8, 0x7, PT ;  /* 0x000000070800780c */ /* 0x000fe40003f24070 */
[----:B0-----:R-:W-:-:S05]  /*5520*/  FMNMX.FTZ R3, R3, R0, !PT ;  /* 0x0000000003037209 */ /* 0x001fca0007810000 */
[----:B------:R-:W0:Y:S02]  /*5530*/  SHFL.BFLY PT, R4, R3, 0x8, 0x1f ;  /* 0x0d001f0003047f89 */ /* 0x000e2400000e0000 */
[----:B0-----:R-:W-:Y:S02]  /*5540*/  FMNMX.FTZ R4, R3, R4, !PT ;  /* 0x0000000403047209 */ /* 0x001fe40007810000 */
[----:B-1----:R-:W-:-:S03]  /*5550*/  LEA R3, R11, R10, 0x18 ;  /* 0x0000000a0b037211 */ /* 0x002fc600078ec0ff */
[----:B------:R-:W0:Y:S01]  /*5560*/  SHFL.BFLY PT, R5, R4, 0x4, 0x1f ;  /* 0x0c801f0004057f89 */ /* 0x000e2200000e0000 */
[----:B------:R-:W-:Y:S01]  /*5570*/  LEA.HI R0, R2, R3, RZ, 0x1d ;  /* 0x0000000302007211 */ /* 0x000fe200078fe8ff */
[----:B------:R-:W-:Y:S01]  /*5580*/  IMAD R3, R8, 0x4, R3 ;  /* 0x0000000408037824 */ /* 0x000fe200078e0203 */
[----:B0-----:R-:W-:Y:S02]  /*5590*/  FMNMX.FTZ R5, R4, R5, !PT ;  /* 0x0000000504057209 */ /* 0x001fe40007810000 */
[----:B------:R-:W-:-:S03]  /*55a0*/  MOV R4, 0xff7fffff ;  /* 0xff7fffff00047802 */ /* 0x000fc60000000f00 */
[----:B------:R-:W0:Y:S02]  /*55b0*/  SHFL.BFLY PT, R6, R5, 0x2, 0x1f ;  /* 0x0c401f0005067f89 */ /* 0x000e2400000e0000 */
[----:B0-----:R-:W-:-:S05]  /*55c0*/  FMNMX.FTZ R6, R5, R6, !PT ;  /* 0x0000000605067209 */ /* 0x001fca0007810000 */
[----:B------:R-:W0:Y:S02]  /*55d0*/  SHFL.BFLY PT, R7, R6, 0x1, 0x1f ;  /* 0x0c201f0006077f89 */ /* 0x000e2400000e0000 */
[----:B0-----:R-:W-:-:S05]  /*55e0*/  FMNMX.FTZ R9, R6, R7, !PT ;  /* 0x0000000706097209 */ /* 0x001fca0007810000 */
[----:B------:R0:W-:Y:S01]  /*55f0*/  @!P0 STS [R0], R9 ;  /* 0x0000000900008388 */ /* 0x0001e20000000800 */
[----:B------:R-:W-:Y:S01]  /*5600*/  BAR.SYNC.DEFER_BLOCKING 0x0 ;  /* 0x0000000000007b1d */ /* 0x000fe20000010000 */
[----:B------:R-:W-:Y:S01]  /*5610*/  ISETP.GE.AND P0, PT, R217, UR47, PT ;  /* 0x0000002fd9007c0c */ /* 0x000fe2000bf06270 */
[----:B0-----:R-:W-:-:S04]  /*5620*/  HFMA2 R9, -RZ, RZ, 0, 0 ;  /* 0x00000000ff097431 */ /* 0x001fc800000001ff */
[----:B------:R-:W0:Y:S04]  /*5630*/  @!P1 LDS R4, [R3] ;  /* 0x0000000003049984 */ /* 0x000e280000000800 */
[----:B0-----:R-:W0:Y:S02]  /*5640*/  SHFL.BFLY PT, R5, R4, 0x4, 0x1f ;  /* 0x0c801f0004057f89 */ /* 0x001e2400000e0000 */
[----:B0-----:R-:W-:-:S05]  /*5650*/  FMNMX.FTZ R5, R5, R4, !PT ;  /* 0x0000000405057209 */ /* 0x001fca0007810000 */
[----:B------:R-:W0:Y:S02]  /*5660*/  SHFL.BFLY PT, R6, R5, 0x2, 0x1f ;  /* 0x0c401f0005067f89 */ /* 0x000e2400000e0000 */
[----:B0-----:R-:W-:-:S05]  /*5670*/  FMNMX.FTZ R6, R5, R6, !PT ;  /* 0x0000000605067209 */ /* 0x001fca0007810000 */
[----:B------:R-:W0:Y:S02]  /*5680*/  SHFL.BFLY PT, R7, R6, 0x1, 0x1f ;  /* 0x0c201f0006077f89 */ /* 0x000e2400000e0000 */
[----:B0-----:R-:W-:-:S05]  /*5690*/  FMNMX.FTZ R7, R6, R7, !PT ;  /* 0x0000000706077209 */ /* 0x001fca0007810000 */
[----:B------:R0:W1:Y:S01]  /*56a0*/  SHFL.IDX PT, R44, R7, RZ, 0x1f ;  /* 0x00001fff072c7589 */ /* 0x00006200000e0000 */
[----:B------:R-:W-:Y:S05]  /*56b0*/  @P0 BRA `(.L_x_56) ;  /* 0x0000001400240947 */ /* 0x000fea0003800000 */
[----:B------:R-:W2:Y:S02]  /*56c0*/  LDC.64 R4, c[0x0][0x420] ;  /* 0x00010800ff047b82 */ /* 0x000ea40000000a00 */
[----:B--2---:R-:W-:-:S04]  /*56d0*/  ISETP.NE.U32.AND P0, PT, R4, RZ, PT ;  /* 0x000000ff0400720c */ /* 0x004fc80003f05070 */
[----:B------:R-:W-:-:S13]  /*56e0*/  ISETP.NE.AND.EX P0, PT, R5, RZ, PT, P0 ;  /* 0x000000ff0500720c */ /* 0x000fda0003f05300 */
[----:B------:R-:W-:Y:S05]  /*56f0*/  @P0 BRA `(.L_x_57) ;  /* 0x0000000c00940947 */ /* 0x000fea0003800000 */
[----:B------:R-:W-:Y:S01]  /*5700*/  MOV R4, 0x100 ;  /* 0x0000010000047802 */ /* 0x000fe20000000f00 */
[----:B------:R-:W-:Y:S01]  /*5710*/  BSSY.RECONVERGENT B1, `(.L_x_58) ;  /* 0x000001d000017945 */ /* 0x000fe20003800200 */
[----:B------:R-:W-:Y:S01]  /*5720*/  LOP3.LUT R5, RZ, R2, RZ, 0x33, !PT ;  /* 0x00000002ff057212 */ /* 0x000fe200078e33ff */
[----:B------:R-:W-:Y:S01]  /*5730*/  IMAD.MOV.U32 R9, RZ, RZ, RZ ;  /* 0x000000ffff097224 */ /* 0x000fe200078e00ff */
[----:B------:R-:W-:-:S04]  /*5740*/  VIADDMNMX R4, R217, R4, UR47, !PT ;  /* 0x0000002fd9047e46 */ /* 0x000fc8000f800104 */
[----:B------:R-:W-:-:S04]  /*5750*/  IADD3 R5, PT, PT, R4, -UR9, R5 ;  /* 0x8000000904057c10 */ /* 0x000fc8000fffe005 */
[C---:B------:R-:W-:Y:S02]  /*5760*/  LOP3.LUT R4, R5.reuse, 0x300, RZ, 0xc0, !PT ;  /* 0x0000030005047812 */ /* 0x040fe400078ec0ff */
[----:B------:R-:W-:Y:S02]  /*5770*/  ISETP.GE.U32.AND P1, PT, R5, 0x300, PT ;  /* 0x000003000500780c */ /* 0x000fe40003f26070 */
[----:B------:R-:W-:Y:S02]  /*5780*/  ISETP.NE.AND P0, PT, R4, 0x300, PT ;  /* 0x000003000400780c */ /* 0x000fe40003f05270 */
[----:B------:R-:W-:-:S11]  /*5790*/  MOV R4, R217 ;  /* 0x000000d900047202 */ /* 0x000fd60000000f00 */
[----:B------:R-:W-:Y:S05]  /*57a0*/  @!P0 BRA `(.L_x_59) ;  /* 0x00000000004c8947 */ /* 0x000fea0003800000 */
[----:B------:R-:W-:Y:S01]  /*57b0*/  LEA.HI R4, R5, 0x1, RZ, 0x18 ;  /* 0x0000000105047811 */ /* 0x000fe200078fc0ff */
[----:B------:R-:W-:Y:S01]  /*57c0*/  IMAD.MOV.U32 R9, RZ, RZ, RZ ;  /* 0x000000ffff097224 */ /* 0x000fe200078e00ff */
[----:B------:R-:W-:Y:S02]  /*57d0*/  IADD3 R6, PT, PT, R10, 0x240, RZ ;  /* 0x000002400a067810 */ /* 0x000fe40007ffe0ff */
[----:B------:R-:W-:Y:S02]  /*57e0*/  LOP3.LUT R5, R4, 0x3, RZ, 0xc0, !PT ;  /* 0x0000000304057812 */ /* 0x000fe400078ec0ff */
[----:B0-----:R-:W-:Y:S02]  /*57f0*/  LEA R7, R11, R6, 0x18 ;  /* 0x000000060b077211 */ /* 0x001fe400078ec0ff */
[----:B------:R-:W-:Y:S01]  /*5800*/  MOV R4, R217 ;  /* 0x000000d900047202 */ /* 0x000fe20000000f00 */
[----:B------:R-:W-:Y:S01]  /*5810*/  IMAD.MOV R5, RZ, RZ, -R5 ;  /* 0x000000ffff057224 */ /* 0x000fe200078e0a05 */
[----:B------:R-:W-:-:S07]  /*5820*/  IADD3 R6, PT, PT, R16, R7, RZ ;  /* 0x0000000710067210 */ /* 0x000fce0007ffe0ff */
.L_x_60:
[----:B------:R-:W1:Y:S01]  /*5830*/  LDS R7, [R6] ;  /* 0x0000000006077984 */ /* 0x000e620000000800 */
[----:B------:R-:W-:Y:S02]  /*5840*/  IADD3 R5, PT, PT, R5, 0x1, RZ ;  /* 0x0000000105057810 */ /* 0x000fe40007ffe0ff */
[----:B------:R-:W-:Y:S02]  /*5850*/  IADD3 R4, PT, PT, R4, 0x100, RZ ;  /* 0x0000010004047810 */ /* 0x000fe40007ffe0ff */
[----:B------:R-:W-:Y:S01]  /*5860*/  ISETP.NE.AND P0, PT, R5, RZ, PT ;  /* 0x000000ff0500720c */ /* 0x000fe20003f05270 */
[----:B-1----:R-:W-:-:S04]  /*5870*/  FADD.FTZ R7, -R44, R7 ;  /* 0x000000072c077221 */ /* 0x002fc80000010100 */
[----:B------:R-:W-:-:S06]  /*5880*/  FMUL.FTZ R7, R7, 1.4426950216293334961 ;  /* 0x3fb8aa3b07077820 */ /* 0x000fcc0000410000 */
[----:B------:R-:W0:Y:S02]  /*5890*/  MUFU.EX2 R7, R7 ;  /* 0x0000000700077308 */ /* 0x000e240000000800 */
[----:B0-----:R0:W-:Y:S01]  /*58a0*/  STS [R6], R7 ;  /* 0x0000000706007388 */ /* 0x0011e20000000800 */
[----:B------:R-:W-:Y:S01]  /*58b0*/  FADD.FTZ R9, R7, R9 ;  /* 0x0000000907097221 */ /* 0x000fe20000010000 */
[----:B0-----:R-:W-:Y:S01]  /*58c0*/  VIADD R6, R6, 0x400 ;  /* 0x0000040006067836 */ /* 0x001fe20000000000 */
[----:B------:R-:W-:Y:S06]  /*58d0*/  @P0 BRA `(.L_x_60) ;  /* 0xfffffffc00d40947 */ /* 0x000fec000383ffff */
.L_x_59:
[----:B------:R-:W-:Y:S05]  /*58e0*/  BSYNC.RECONVERGENT B1 ;  /* 0x0000000000017941 */ /* 0x000fea0003800200 */
.L_x_58:
[----:B------:R-:W-:Y:S05]  /*58f0*/  @!P1 BRA `(.L_x_56) ;  /* 0x0000001000949947 */ /* 0x000fea0003800000 */
[----:B------:R-:W-:Y:S01]  /*5900*/  IADD3 R5, PT, PT, -R4, UR47, RZ ;  /* 0x0000002f04057c10 */ /* 0x000fe2000fffe1ff */
[----:B------:R-:W-:Y:S01]  /*5910*/  USHF.L.U32 UR4, UR9, 0x2, URZ ;  /* 0x0000000209047899 */ /* 0x000fe200080006ff */
[----:B------:R-:W-:Y:S01]  /*5920*/  IADD3 R10, PT, PT, R10, 0x240, RZ ;  /* 0x000002400a0a7810 */ /* 0x000fe20007ffe0ff */
[----:B------:R-:W-:Y:S01]  /*5930*/  BSSY.RECONVERGENT B1, `(.L_x_61) ;  /* 0x000006e000017945 */ /* 0x000fe20003800200 */
[----:B------:R-:W-:Y:S02]  /*5940*/  ISETP.GT.AND P1, PT, R5, 0xc00, PT ;  /* 0x00000c000500780c */ /* 0x000fe40003f24270 */
[----:B------:R-:W-:Y:S02]  /*5950*/  LEA R10, R11, R10, 0x18 ;  /* 0x0000000a0b0a7211 */ /* 0x000fe400078ec0ff */
[----:B------:R-:W-:Y:S02]  /*5960*/  LEA R5, R4, -UR4, 0x2 ;  /* 0x8000000404057c11 */ /* 0x000fe4000f8e10ff */
[----:B------:R-:W-:-:S02]  /*5970*/  PLOP3.LUT P0, PT, PT, PT, PT, 0x80, 0x8 ;  /* 0x000000000008781c */ /* 0x000fc40003f0f070 */
[----:B------:R-:W-:-:S05]  /*5980*/  IADD3 R5, PT, PT, R5, 0x800, R10 ;  /* 0x0000080005057810 */ /* 0x000fca0007ffe00a */
[----:B------:R-:W-:Y:S06]  /*5990*/  @!P1 BRA `(.L_x_62) ;  /* 0x00000004009c9947 */ /* 0x000fec0003800000 */
[----:B------:R-:W-:Y:S02]  /*59a0*/  MOV R33, UR47 ;  /* 0x0000002f00217c02 */ /* 0x000fe40008000f00 */
[----:B------:R-:W-:-:S03]  /*59b0*/  PLOP3.LUT P0, PT, PT, PT, PT, 0x8, 0x80 ;  /* 0x000000000080781c */ /* 0x000fc60003f0e170 */
[----:B------:R-:W-:-:S10]  /*59c0*/  VIADD R33, R33, 0xfffff400 ;  /* 0xfffff40021217836 */ /* 0x000fd40000000000 */
.L_x_63:
[----:B------:R-:W1:Y:S01]  /*59d0*/  LDS R6, [R5+-0x800] ;  /* 0xfff8000005067984 */ /* 0x000e620000000800 */
[----:B------:R-:W-:-:S03]  /*59e0*/  IADD3 R4, PT, PT, R4, 0x1000, RZ ;  /* 0x0000100004047810 */ /* 0x000fc60007ffe0ff */
[----:B0-----:R-:W0:Y:S01]  /*59f0*/  LDS R7, [R5+-0x400] ;  /* 0xfffc000005077984 */ /* 0x001e220000000800 */
[----:B------:R-:W-:-:S03]  /*5a00*/  ISETP.GE.AND P1, PT, R4, R33, PT ;  /* 0x000000210400720c */ /* 0x000fc60003f26270 */
[----:B------:R-:W2:Y:S04]  /*5a10*/  LDS R10, [R5] ;  /* 0x00000000050a7984 */ /* 0x000ea80000000800 */
[----:B-----5:R-:W3:Y:S04]  /*5a20*/  LDS R12, [R5+0x400] ;  /* 0x00040000050c7984 */ /* 0x020ee80000000800 */
[----:B------:R-:W4:Y:S04]  /*5a30*/  LDS R14, [R5+0x800] ;  /* 0x00080000050e7984 */ /* 0x000f280000000800 */
[----:B------:R-:W4:Y:S04]  /*5a40*/  LDS R19, [R5+0xc00] ;  /* 0x000c000005137984 */ /* 0x000f280000000800 */
[----:B------:R-:W4:Y:S04]  /*5a50*/  LDS R21, [R5+0x1000] ;  /* 0x0010000005157984 */ /* 0x000f280000000800 */
[----:B------:R-:W4:Y:S04]  /*5a60*/  LDS R23, [R5+0x1400] ;  /* 0x0014000005177984 */ /* 0x000f280000000800 */
[----:B------:R-:W4:Y:S04]  /*5a70*/  LDS R25, [R5+0x1800] ;  /* 0x0018000005197984 */ /* 0x000f280000000800 */
[----:B------:R-:W4:Y:S01]  /*5a80*/  LDS R27, [R5+0x1c00] ;  /* 0x001c0000051b7984 */ /* 0x000f220000000800 */
[----:B-1----:R-:W-:-:S03]  /*5a90*/  FADD.FTZ R6, -R44, R6 ;  /* 0x000000062c067221 */ /* 0x002fc60000010100 */
[----:B------:R-:W1:Y:S01]  /*5aa0*/  LDS R29, [R5+0x2000] ;  /* 0x00200000051d7984 */ /* 0x000e620000000800 */
[----:B0-----:R-:W-:Y:S01]  /*5ab0*/  FADD.FTZ R7, -R44, R7 ;  /* 0x000000072c077221 */ /* 0x001fe20000010100 */
[----:B------:R-:W-:Y:S02]  /*5ac0*/  FMUL.FTZ R6, R6, 1.4426950216293334961 ;  /* 0x3fb8aa3b06067820 */ /* 0x000fe40000410000 */
[----:B------:R-:W0:Y:S01]  /*5ad0*/  LDS R31, [R5+0x2400] ;  /* 0x00240000051f7984 */ /* 0x000e220000000800 */
[----:B------:R-:W-:Y:S01]  /*5ae0*/  FMUL.FTZ R7, R7, 1.4426950216293334961 ;  /* 0x3fb8aa3b07077820 */ /* 0x000fe20000410000 */
[C---:B--2---:R-:W-:Y:S02]  /*5af0*/  FADD.FTZ R11, -R44.reuse, R10 ;  /* 0x0000000a2c0b7221 */ /* 0x044fe40000010100 */
[----:B------:R-:W2:Y:S01]  /*5b00*/  MUFU.EX2 R6, R6 ;  /* 0x0000000600067308 */ /* 0x000ea20000000800 */
[C---:B---3--:R-:W-:Y:S01]  /*5b10*/  FADD.FTZ R13, -R44.reuse, R12 ;  /* 0x0000000c2c0d7221 */ /* 0x048fe20000010100 */
[----:B------:R-:W-:Y:S01]  /*5b20*/  FMUL.FTZ R11, R11, 1.4426950216293334961 ;  /* 0x3fb8aa3b0b0b7820 */ /* 0x000fe20000410000 */
[----:B----4-:R-:W-:-:S02]  /*5b30*/  FADD.FTZ R15, -R44, R14 ;  /* 0x0000000e2c0f7221 */ /* 0x010fc40000010100 */
[----:B------:R-:W-:-:S03]  /*5b40*/  FMUL.FTZ R13, R13, 1.4426950216293334961 ;  /* 0x3fb8aa3b0d0d7820 */ /* 0x000fc60000410000 */
[----:B------:R3:W4:Y:S01]  /*5b50*/  MUFU.EX2 R10, R7 ;  /* 0x00000007000a7308 */ /* 0x0007220000000800 */
[----:B------:R-:W-:Y:S01]  /*5b60*/  FMUL.FTZ R15, R15, 1.4426950216293334961 ;  /* 0x3fb8aa3b0f0f7820 */ /* 0x000fe20000410000 */
[C---:B------:R-:W-:Y:S01]  /*5b70*/  FADD.FTZ R19, -R44.reuse, R19 ;  /* 0x000000132c137221 */ /* 0x040fe20000010100 */
[----:B------:R-:W-:-:S03]  /*5b80*/  FADD.FTZ R21, -R44, R21 ;  /* 0x000000152c157221 */ /* 0x000fc60000010100 */
[----:B------:R-:W-:Y:S02]  /*5b90*/  FMUL.FTZ R19, R19, 1.4426950216293334961 ;  /* 0x3fb8aa3b13137820 */ /* 0x000fe40000410000 */
[----:B------:R4:W0:Y:S01]  /*5ba0*/  MUFU.EX2 R12, R11 ;  /* 0x0000000b000c7308 */ /* 0x0008220000000800 */
[----:B---3--:R-:W3:Y:S01]  /*5bb0*/  LDS R7, [R5+0x2800] ;  /* 0x0028000005077984 */ /* 0x008ee20000000800 */
[----:B--2---:R-:W-:Y:S01]  /*5bc0*/  FADD.FTZ R9, R6, R9 ;  /* 0x0000000906097221 */ /* 0x004fe20000010000 */
[----:B------:R-:W-:Y:S01]  /*5bd0*/  FMUL.FTZ R21, R21, 1.4426950216293334961 ;  /* 0x3fb8aa3b15157820 */ /* 0x000fe20000410000 */
[C---:B------:R-:W-:Y:S01]  /*5be0*/  FADD.FTZ R23, -R44.reuse, R23 ;  /* 0x000000172c177221 */ /* 0x040fe20000010100 */
[C---:B------:R-:W-:Y:S01]  /*5bf0*/  FADD.FTZ R25, -R44.reuse, R25 ;  /* 0x000000192c197221 */ /* 0x040fe20000010100 */
[----:B------:R-:W-:Y:S02]  /*5c00*/  STS [R5+-0x800], R6 ;  /* 0xfff8000605007388 */ /* 0x000fe40000000800 */
[----:B------:R2:W2:Y:S01]  /*5c10*/  MUFU.EX2 R14, R13 ;  /* 0x0000000d000e7308 */ /* 0x0004a20000000800 */
[----:B----4-:R-:W-:Y:S01]  /*5c20*/  FADD.FTZ R9, R9, R10 ;  /* 0x0000000a09097221 */ /* 0x010fe20000010000 */
[----:B------:R-:W4:Y:S01]  /*5c30*/  LDS R11, [R5+0x2c00] ;  /* 0x002c0000050b7984 */ /* 0x000f220000000800 */
[----:B------:R-:W-:Y:S01]  /*5c40*/  FMUL.FTZ R23, R23, 1.4426950216293334961 ;  /* 0x3fb8aa3b17177820 */ /* 0x000fe20000410000 */
[----:B------:R-:W-:Y:S01]  /*5c50*/  FMUL.FTZ R25, R25, 1.4426950216293334961 ;  /* 0x3fb8aa3b19197820 */ /* 0x000fe20000410000 */
[C---:B------:R-:W-:Y:S01]  /*5c60*/  FADD.FTZ R27, -R44.reuse, R27 ;  /* 0x0000001b2c1b7221 */ /* 0x040fe20000010100 */
[C---:B-1----:R-:W-:Y:S01]  /*5c70*/  FADD.FTZ R29, -R44.reuse, R29 ;  /* 0x0000001d2c1d7221 */ /* 0x042fe20000010100 */
[----:B------:R-:W-:Y:S01]  /*5c80*/  STS [R5+-0x400], R10 ;  /* 0xfffc000a05007388 */ /* 0x000fe20000000800 */
[----:B------:R1:W1:Y:S01]  /*5c90*/  MUFU.EX2 R20, R15 ;  /* 0x0000000f00147308 */ /* 0x0002620000000800 */
[----:B0-----:R-:W-:Y:S01]  /*5ca0*/  FADD.FTZ R9, R9, R12 ;  /* 0x0000000c09097221 */ /* 0x001fe20000010000 */
[----:B------:R-:W-:Y:S01]  /*5cb0*/  FMUL.FTZ R27, R27, 1.4426950216293334961 ;  /* 0x3fb8aa3b1b1b7820 */ /* 0x000fe20000410000 */
[----:B--2---:R-:W0:Y:S01]  /*5cc0*/  LDS R13, [R5+0x3000] ;  /* 0x00300000050d7984 */ /* 0x004e220000000800 */
[----:B------:R-:W-:Y:S01]  /*5cd0*/  FMUL.FTZ R29, R29, 1.4426950216293334961 ;  /* 0x3fb8aa3b1d1d7820 */ /* 0x000fe20000410000 */
[----:B------:R-:W-:-:S02]  /*5ce0*/  FADD.FTZ R31, -R44, R31 ;  /* 0x0000001f2c1f7221 */ /* 0x000fc40000010100 */
[----:B------:R-:W-:Y:S01]  /*5cf0*/  STS [R5], R12 ;  /* 0x0000000c05007388 */ /* 0x000fe20000000800 */
[----:B------:R-:W2:Y:S01]  /*5d00*/  MUFU.EX2 R22, R19 ;  /* 0x0000001300167308 */ /* 0x000ea20000000800 */
[----:B------:R-:W-:Y:S01]  /*5d10*/  FADD.FTZ R9, R9, R14 ;  /* 0x0000000e09097221 */ /* 0x000fe20000010000 */
[----:B------:R-:W-:Y:S01]  /*5d20*/  FMUL.FTZ R31, R31, 1.4426950216293334961 ;  /* 0x3fb8aa3b1f1f7820 */ /* 0x000fe20000410000 */
[----:B-1----:R-:W1:Y:S04]  /*5d30*/  LDS R15, [R5+0x3400] ;  /* 0x00340000050f7984 */ /* 0x002e680000000800 */
[----:B------:R-:W-:Y:S01]  /*5d40*/  STS [R5+0x400], R14 ;  /* 0x0004000e05007388 */ /* 0x000fe20000000800 */
[----:B------:R-:W4:Y:S01]  /*5d50*/  MUFU.EX2 R24, R21 ;  /* 0x0000001500187308 */ /* 0x000f220000000800 */
[----:B------:R-:W-:-:S02]  /*5d60*/  FADD.FTZ R9, R9, R20 ;  /* 0x0000001409097221 */ /* 0x000fc40000010000 */
[----:B------:R-:W-:Y:S05]  /*5d70*/  STS [R5+0x800], R20 ;  /* 0x0008001405007388 */ /* 0x000fea0000000800 */
[----:B------:R-:W0:Y:S01]  /*5d80*/  MUFU.EX2 R26, R23 ;  /* 0x00000017001a7308 */ /* 0x000e220000000800 */
[----:B--2---:R-:W-:Y:S01]  /*5d90*/  FADD.FTZ R9, R9, R22 ;  /* 0x0000001609097221 */ /* 0x004fe20000010000 */
[----:B---3--:R-:W-:Y:S01]  /*5da0*/  FADD.FTZ R7, -R44, R7 ;  /* 0x000000072c077221 */ /* 0x008fe20000010100 */
[----:B------:R-:W-:Y:S03]  /*5db0*/  STS [R5+0xc00], R22 ;  /* 0x000c001605007388 */ /* 0x000fe60000000800 */
[----:B------:R-:W-:-:S02]  /*5dc0*/  FMUL.FTZ R7, R7, 1.4426950216293334961 ;  /* 0x3fb8aa3b07077820 */ /* 0x000fc40000410000 */
[----:B------:R-:W2:Y:S01]  /*5dd0*/  MUFU.EX2 R28, R25 ;  /* 0x00000019001c7308 */ /* 0x000ea20000000800 */
[----:B----4-:R-:W-:Y:S01]  /*5de0*/  FADD.FTZ R9, R9, R24 ;  /* 0x0000001809097221 */ /* 0x010fe20000010000 */
[C---:B------:R-:W-:Y:S01]  /*5df0*/  FADD.FTZ R11, -R44.reuse, R11 ;  /* 0x0000000b2c0b7221 */ /* 0x040fe20000010100 */
[----:B------:R-:W-:Y:S03]  /*5e00*/  STS [R5+0x1000], R24 ;  /* 0x0010001805007388 */ /* 0x000fe60000000800 */
[----:B------:R-:W-:Y:S02]  /*5e10*/  FMUL.FTZ R11, R11, 1.4426950216293334961 ;  /* 0x3fb8aa3b0b0b7820 */ /* 0x000fe40000410000 */
[----:B------:R-:W3:Y:S01]  /*5e20*/  MUFU.EX2 R30, R27 ;  /* 0x0000001b001e7308 */ /* 0x000ee20000000800 */
[----:B0-----:R-:W-:Y:S01]  /*5e30*/  FADD.FTZ R9, R9, R26 ;  /* 0x0000001a09097221 */ /* 0x001fe20000010000 */
[----:B------:R-:W-:Y:S01]  /*5e40*/  STS [R5+0x1400], R26 ;  /* 0x0014001a05007388 */ /* 0x000fe20000000800 */
[----:B------:R-:W-:-:S04]  /*5e50*/  FADD.FTZ R13, -R44, R13 ;  /* 0x0000000d2c0d7221 */ /* 0x000fc80000010100 */
[----:B------:R-:W-:Y:S01]  /*5e60*/  FMUL.FTZ R13, R13, 1.4426950216293334961 ;  /* 0x3fb8aa3b0d0d7820 */ /* 0x000fe20000410000 */
[----:B------:R-:W0:Y:S01]  /*5e70*/  MUFU.EX2 R32, R29 ;  /* 0x0000001d00207308 */ /* 0x000e220000000800 */
[----:B--2---:R-:W-:Y:S01]  /*5e80*/  FADD.FTZ R9, R9, R28 ;  /* 0x0000001c09097221 */ /* 0x004fe20000010000 */
[----:B------:R-:W-:Y:S01]  /*5e90*/  STS [R5+0x1800], R28 ;  /* 0x0018001c05007388 */ /* 0x000fe20000000800 */
[----:B-1----:R-:W-:-:S04]  /*5ea0*/  FADD.FTZ R15, -R44, R15 ;  /* 0x0000000f2c0f7221 */ /* 0x002fc80000010100 */
[----:B------:R-:W-:Y:S01]  /*5eb0*/  FMUL.FTZ R15, R15, 1.4426950216293334961 ;  /* 0x3fb8aa3b0f0f7820 */ /* 0x000fe20000410000 */
[----:B------:R-:W1:Y:S01]  /*5ec0*/  MUFU.EX2 R34, R31 ;  /* 0x0000001f00227308 */ /* 0x000e620000000800 */
[----:B---3--:R-:W-:Y:S01]  /*5ed0*/  FADD.FTZ R9, R9, R30 ;  /* 0x0000001e09097221 */ /* 0x008fe20000010000 */
[----:B------:R-:W-:Y:S06]  /*5ee0*/  STS [R5+0x1c00], R30 ;  /* 0x001c001e05007388 */ /* 0x000fec0000000800 */
[----:B------:R-:W2:Y:S01]  /*5ef0*/  MUFU.EX2 R36, R7 ;  /* 0x0000000700247308 */ /* 0x000ea20000000800 */
[----:B0-----:R-:W-:Y:S01]  /*5f00*/  FADD.FTZ R9, R9, R32 ;  /* 0x0000002009097221 */ /* 0x001fe20000010000 */
[----:B------:R-:W-:Y:S06]  /*5f10*/  STS [R5+0x2000], R32 ;  /* 0x0020002005007388 */ /* 0x000fec0000000800 */
[----:B------:R-:W0:Y:S01]  /*5f20*/  MUFU.EX2 R38, R11 ;  /* 0x0000000b00267308 */ /* 0x000e220000000800 */
[----:B-1----:R-:W-:Y:S01]  /*5f30*/  FADD.FTZ R9, R9, R34 ;  /* 0x0000002209097221 */ /* 0x002fe20000010000 */
[----:B------:R-:W-:Y:S06]  /*5f40*/  STS [R5+0x2400], R34 ;  /* 0x0024002205007388 */ /* 0x000fec0000000800 */
[----:B------:R-:W1:Y:S01]  /*5f50*/  MUFU.EX2 R40, R13 ;  /* 0x0000000d00287308 */ /* 0x000e620000000800 */
[----:B--2---:R-:W-:Y:S01]  /*5f60*/  FADD.FTZ R9, R9, R36 ;  /* 0x0000002409097221 */ /* 0x004fe20000010000 */
[----:B------:R-:W-:Y:S06]  /*5f70*/  STS [R5+0x2800], R36 ;  /* 0x0028002405007388 */ /* 0x000fec0000000800 */
[----:B------:R-:W2:Y:S01]  /*5f80*/  MUFU.EX2 R42, R15 ;  /* 0x0000000f002a7308 */ /* 0x000ea20000000800 */
[----:B0-----:R-:W-:Y:S01]  /*5f90*/  FADD.FTZ R9, R9, R38 ;  /* 0x0000002609097221 */ /* 0x001fe20000010000 */
[----:B------:R-:W-:Y:S03]  /*5fa0*/  STS [R5+0x2c00], R38 ;  /* 0x002c002605007388 */ /* 0x000fe60000000800 */
[----:B-1----:R-:W-:Y:S01]  /*5fb0*/  FADD.FTZ R9, R9, R40 ;  /* 0x0000002809097221 */ /* 0x002fe20000010000 */
[----:B------:R-:W-:Y:S04]  /*5fc0*/  STS [R5+0x3000], R40 ;  /* 0x0030002805007388 */ /* 0x000fe80000000800 */
[----:B--2---:R0:W-:Y:S01]  /*5fd0*/  STS [R5+0x3400], R42 ;  /* 0x0034002a05007388 */ /* 0x0041e20000000800 */
[----:B------:R-:W-:Y:S01]  /*5fe0*/  FADD.FTZ R9, R9, R42 ;  /* 0x0000002a09097221 */ /* 0x000fe20000010000 */
[----:B0-----:R-:W-:Y:S01]  /*5ff0*/  IADD3 R5, PT, PT, R5, 0x4000, RZ ;  /* 0x0000400005057810 */ /* 0x001fe20007ffe0ff */
[----:B------:R-:W-:Y:S06]  /*6000*/  @!P1 BRA `(.L_x_63) ;  /* 0xfffffff800709947 */ /* 0x000fec000383ffff */
.L_x_62:
[----:B------:R-:W-:Y:S05]  /*6010*/  BSYNC.RECONVERGENT B1 ;  /* 0x0000000000017941 */ /* 0x000fea0003800200 */
.L_x_61:
[----:B------:R-:W-:Y:S01]  /*6020*/  IADD3 R6, PT, PT, -R4, UR47, RZ ;  /* 0x0000002f04067c10 */ /* 0x000fe2000fffe1ff */
[----:B------:R-:W-:Y:S03]  /*6030*/  BSSY.RECONVERGENT B1, `(.L_x_64) ;  /* 0x0000036000017945 */ /* 0x000fe60003800200 */
[----:B------:R-:W-:-:S13]  /*6040*/  ISETP.GT.AND P1, PT, R6, 0x400, PT ;  /* 0x000004000600780c */ /* 0x000fda0003f24270 */
[----:B------:R-:W-:Y:S05]  /*6050*/  @!P1 BRA `(.L_x_65) ;  /* 0x0000000000cc9947 */ /* 0x000fea0003800000 */
[----:B------:R-:W1:Y:S01]  /*6060*/  LDS R6, [R5+-0x800] ;  /* 0xfff8000005067984 */ /* 0x000e620000000800 */
[----:B------:R-:W-:Y:S01]  /*6070*/  PLOP3.LUT P0, PT, PT, PT, PT, 0x8, 0x80 ;  /* 0x000000000080781c */ /* 0x000fe20003f0e170 */
[----:B------:R-:W-:Y:S02]  /*6080*/  VIADD R4, R4, 0x800 ;  /* 0x0000080004047836 */ /* 0x000fe40000000000 */
[----:B0-----:R-:W0:Y:S04]  /*6090*/  LDS R7, [R5+-0x400] ;  /* 0xfffc000005077984 */ /* 0x001e280000000800 */
[----:B------:R-:W2:Y:S04]  /*60a0*/  LDS R10, [R5] ;  /* 0x00000000050a7984 */ /* 0x000ea80000000800 */
[----:B-----5:R-:W3:Y:S04]  /*60b0*/  LDS R12, [R5+0x400] ;  /* 0x00040000050c7984 */ /* 0x020ee80000000800 */
[----:B------:R-:W4:Y:S04]  /*60c0*/  LDS R14, [R5+0x800] ;  /* 0x00080000050e7984 */ /* 0x000f280000000800 */
[----:B------:R-:W4:Y:S04]  /*60d0*/  LDS R19, [R5+0xc00] ;  /* 0x000c000005137984 */ /* 0x000f280000000800 */
[----:B------:R-:W4:Y:S04]  /*60e0*/  LDS R21, [R5+0x1000] ;  /* 0x0010000005157984 */ /* 0x000f280000000800 */
[----:B------:R-:W4:Y:S01]  /*60f0*/  LDS R23, [R5+0x1400] ;  /* 0x0014000005177984 */ /* 0x000f220000000800 */
[----:B-1----:R-:W-:-:S04]  /*6100*/  FADD.FTZ R6, -R44, R6 ;  /* 0x000000062c067221 */ /* 0x002fc80000010100 */
[----:B------:R-:W-:Y:S01]  /*6110*/  FMUL.FTZ R6, R6, 1.4426950216293334961 ;  /* 0x3fb8aa3b06067820 */ /* 0x000fe20000410000 */
[C---:B0-----:R-:W-:Y:S01]  /*6120*/  FADD.FTZ R7, -R44.reuse, R7 ;  /* 0x000000072c077221 */ /* 0x041fe20000010100 */
[----:B--2---:R-:W-:-:S03]  /*6130*/  FADD.FTZ R11, -R44, R10 ;  /* 0x0000000a2c0b7221 */ /* 0x004fc60000010100 */
[----:B------:R-:W-:Y:S01]  /*6140*/  FMUL.FTZ R7, R7, 1.4426950216293334961 ;  /* 0x3fb8aa3b07077820 */ /* 0x000fe20000410000 */
[----:B------:R-:W0:Y:S01]  /*6150*/  MUFU.EX2 R6, R6 ;  /* 0x0000000600067308 */ /* 0x000e220000000800 */
[----:B------:R-:W-:Y:S01]  /*6160*/  FMUL.FTZ R11, R11, 1.4426950216293334961 ;  /* 0x3fb8aa3b0b0b7820 */ /* 0x000fe20000410000 */
[C---:B---3--:R-:W-:Y:S01]  /*6170*/  FADD.FTZ R13, -R44.reuse, R12 ;  /* 0x0000000c2c0d7221 */ /* 0x048fe20000010100 */
[----:B----4-:R-:W-:-:S03]  /*6180*/  FADD.FTZ R15, -R44, R14 ;  /* 0x0000000e2c0f7221 */ /* 0x010fc60000010100 */
[----:B------:R-:W-:Y:S02]  /*6190*/  FMUL.FTZ R13, R13, 1.4426950216293334961 ;  /* 0x3fb8aa3b0d0d7820 */ /* 0x000fe40000410000 */
[----:B------:R-:W1:Y:S01]  /*61a0*/  MUFU.EX2 R10, R7 ;  /* 0x00000007000a7308 */ /* 0x000e620000000800 */
[----:B------:R-:W-:Y:S01]  /*61b0*/  FMUL.FTZ R15, R15, 1.4426950216293334961 ;  /* 0x3fb8aa3b0f0f7820 */ /* 0x000fe20000410000 */
[C---:B------:R-:W-:Y:S01]  /*61c0*/  FADD.FTZ R19, -R44.reuse, R19 ;  /* 0x000000132c137221 */ /* 0x040fe20000010100 */
[----:B------:R-:W-:-:S03]  /*61d0*/  FADD.FTZ R21, -R44, R21 ;  /* 0x000000152c157221 */ /* 0x000fc60000010100 */
[----:B------:R-:W-:Y:S02]  /*61e0*/  FMUL.FTZ R19, R19, 1.4426950216293334961 ;  /* 0x3fb8aa3b13137820 */ /* 0x000fe40000410000 */
[----:B------:R-:W2:Y:S01]  /*61f0*/  MUFU.EX2 R12, R11 ;  /* 0x0000000b000c7308 */ /* 0x000ea20000000800 */
[----:B0-----:R-:W-:Y:S01]  /*6200*/  FADD.FTZ R9, R9, R6 ;  /* 0x0000000609097221 */ /* 0x001fe20000010000 */
[----:B------:R-:W-:Y:S01]  /*6210*/  FADD.FTZ R23, -R44, R23 ;  /* 0x000000172c177221 */ /* 0x000fe20000010100 */
[----:B------:R-:W-:Y:S01]  /*6220*/  FMUL.FTZ R21, R21, 1.4426950216293334961 ;  /* 0x3fb8aa3b15157820 */ /* 0x000fe20000410000 */
[----:B------:R-:W-:Y:S02]  /*6230*/  STS [R5+-0x800], R6 ;  /* 0xfff8000605007388 */ /* 0x000fe40000000800 */
[----:B------:R-:W-:Y:S02]  /*6240*/  FMUL.FTZ R23, R23, 1.4426950216293334961 ;  /* 0x3fb8aa3b17177820 */ /* 0x000fe40000410000 */
[----:B------:R-:W0:Y:S01]  /*6250*/  MUFU.EX2 R14, R13 ;  /* 0x0000000d000e7308 */ /* 0x000e220000000800 */
[----:B-1----:R-:W-:Y:S01]  /*6260*/  FADD.FTZ R9, R9, R10 ;  /* 0x0000000a09097221 */ /* 0x002fe20000010000 */
[----:B------:R-:W-:Y:S06]  /*6270*/  STS [R5+-0x400], R10 ;  /* 0xfffc000a05007388 */ /* 0x000fec0000000800 */
[----:B------:R-:W1:Y:S01]  /*6280*/  MUFU.EX2 R20, R15 ;  /* 0x0000000f00147308 */ /* 0x000e620000000800 */
[----:B--2---:R-:W-:Y:S01]  /*6290*/  FADD.FTZ R9, R9, R12 ;  /* 0x0000000c09097221 */ /* 0x004fe20000010000 */
[----:B------:R-:W-:Y:S06]  /*62a0*/  STS [R5], R12 ;  /* 0x0000000c05007388 */ /* 0x000fec0000000800 */
        /* <DEDUP_REMOVED lines=8> */
[----:B------:R-:W-:Y:S03]  /*6330*/  STS [R5+0xc00], R22 ;  /* 0x000c001605007388 */ /* 0x000fe60000000800 */
[----:B0-----:R-:W-:Y:S01]  /*6340*/  FADD.FTZ R9, R9, R24 ;  /* 0x0000001809097221 */ /* 0x001fe20000010000 */
[----:B------:R-:W-:Y:S04]  /*6350*/  STS [R5+0x1000], R24 ;  /* 0x0010001805007388 */ /* 0x000fe80000000800 */
[----:B-1----:R0:W-:Y:S01]  /*6360*/  STS [R5+0x1400], R26 ;  /* 0x0014001a05007388 */ /* 0x0021e20000000800 */
[----:B------:R-:W-:Y:S01]  /*6370*/  FADD.FTZ R9, R9, R26 ;  /* 0x0000001a09097221 */ /* 0x000fe20000010000 */
[----:B0-----:R-:W-:-:S07]  /*6380*/  IADD3 R5, PT, PT, R5, 0x2000, RZ ;  /* 0x0000200005057810 */ /* 0x001fce0007ffe0ff */
.L_x_65:
[----:B------:R-:W-:Y:S05]  /*6390*/  BSYNC.RECONVERGENT B1 ;  /* 0x0000000000017941 */ /* 0x000fea0003800200 */
.L_x_64:
[----:B------:R-:W-:-:S13]  /*63a0*/  ISETP.LT.OR P0, PT, R4, UR47, P0 ;  /* 0x0000002f04007c0c */ /* 0x000fda0008701670 */
[----:B------:R-:W-:Y:S05]  /*63b0*/  @!P0 BRA `(.L_x_56) ;  /* 0x0000000400e48947 */ /* 0x000fea0003800000 */
[----:B------:R-:W1:Y:S04]  /*63c0*/  LDS R4, [R5+-0x800] ;  /* 0xfff8000005047984 */ /* 0x000e680000000800 */
[----:B------:R-:W2:Y:S04]  /*63d0*/  LDS R6, [R5+-0x400] ;  /* 0xfffc000005067984 */ /* 0x000ea80000000800 */
[----:B0-----:R-:W0:Y:S04]  /*63e0*/  LDS R7, [R5] ;  /* 0x0000000005077984 */ /* 0x001e280000000800 */
[----:B------:R-:W3:Y:S01]  /*63f0*/  LDS R10, [R5+0x400] ;  /* 0x00040000050a7984 */ /* 0x000ee20000000800 */
[C---:B-1----:R-:W-:Y:S01]  /*6400*/  FADD.FTZ R4, -R44.reuse, R4 ;  /* 0x000000042c047221 */ /* 0x042fe20000010100 */
[----:B--2---:R-:W-:-:S03]  /*6410*/  FADD.FTZ R6, -R44, R6 ;  /* 0x000000062c067221 */ /* 0x004fc60000010100 */
[----:B------:R-:W-:Y:S01]  /*6420*/  FMUL.FTZ R4, R4, 1.4426950216293334961 ;  /* 0x3fb8aa3b04047820 */ /* 0x000fe20000410000 */
[----:B0-----:R-:W-:Y:S01]  /*6430*/  FADD.FTZ R7, -R44, R7 ;  /* 0x000000072c077221 */ /* 0x001fe20000010100 */
[----:B------:R-:W-:-:S04]  /*6440*/  FMUL.FTZ R6, R6, 1.4426950216293334961 ;  /* 0x3fb8aa3b06067820 */ /* 0x000fc80000410000 */
[----:B------:R-:W0:Y:S01]  /*6450*/  MUFU.EX2 R4, R4 ;  /* 0x0000000400047308 */ /* 0x000e220000000800 */
[----:B---3--:R-:W-:Y:S01]  /*6460*/  FADD.FTZ R11, -R44, R10 ;  /* 0x0000000a2c0b7221 */ /* 0x008fe20000010100 */
[----:B------:R-:W-:-:S03]  /*6470*/  FMUL.FTZ R7, R7, 1.4426950216293334961 ;  /* 0x3fb8aa3b07077820 */ /* 0x000fc60000410000 */
[----:B------:R-:W-:-:S03]  /*6480*/  FMUL.FTZ R11, R11, 1.4426950216293334961 ;  /* 0x3fb8aa3b0b0b7820 */ /* 0x000fc60000410000 */
[----:B------:R-:W1:Y:S08]  /*6490*/  MUFU.EX2 R6, R6 ;  /* 0x0000000600067308 */ /* 0x000e700000000800 */
[----:B------:R-:W2:Y:S01]  /*64a0*/  MUFU.EX2 R10, R7 ;  /* 0x00000007000a7308 */ /* 0x000ea20000000800 */
[----:B0-----:R0:W-:Y:S01]  /*64b0*/  STS [R5+-0x800], R4 ;  /* 0xfff8000405007388 */ /* 0x0011e20000000800 */
[----:B------:R-:W-:-:S06]  /*64c0*/  FADD.FTZ R9, R9, R4 ;  /* 0x0000000409097221 */ /* 0x000fcc0000010000 */
[----:B-----5:R-:W3:Y:S01]  /*64d0*/  MUFU.EX2 R12, R11 ;  /* 0x0000000b000c7308 */ /* 0x020ee20000000800 */
[----:B-1----:R0:W-:Y:S01]  /*64e0*/  STS [R5+-0x400], R6 ;  /* 0xfffc000605007388 */ /* 0x0021e20000000800 */
[----:B------:R-:W-:-:S03]  /*64f0*/  FADD.FTZ R9, R9, R6 ;  /* 0x0000000609097221 */ /* 0x000fc60000010000 */
[----:B--2---:R0:W-:Y:S01]  /*6500*/  STS [R5], R10 ;  /* 0x0000000a05007388 */ /* 0x0041e20000000800 */
[----:B------:R-:W-:-:S03]  /*6510*/  FADD.FTZ R9, R9, R10 ;  /* 0x0000000a09097221 */ /* 0x000fc60000010000 */
[----:B---3--:R0:W-:Y:S01]  /*6520*/  STS [R5+0x400], R12 ;  /* 0x0004000c05007388 */ /* 0x0081e20000000800 */
[----:B------:R-:W-:Y:S01]  /*6530*/  FADD.FTZ R9, R9, R12 ;  /* 0x0000000c09097221 */ /* 0x000fe20000010000 */
[----:B------:R-:W-:Y:S06]  /*6540*/  BRA `(.L_x_56) ;  /* 0x0000000400807947 */ /* 0x000fec0003800000 */
.L_x_57:
[----:B------:R-:W-:Y:S01]  /*6550*/  HFMA2 R6, -RZ, RZ, 0, 1.52587890625e-05 ;  /* 0x00000100ff067431 */ /* 0x000fe200000001ff */
[----:B0-----:R-:W-:Y:S01]  /*6560*/  LOP3.LUT R7, RZ, R2, RZ, 0x33, !PT ;  /* 0x00000002ff077212 */ /* 0x001fe200078e33ff */
[----:B------:R-:W-:Y:S01]  /*6570*/  BSSY.RECONVERGENT B1, `(.L_x_66) ;  /* 0x0000024000017945 */ /* 0x000fe20003800200 */
[----:B------:R-:W-:Y:S02]  /*6580*/  IMAD.MOV.U32 R9, RZ, RZ, RZ ;  /* 0x000000ffff097224 */ /* 0x000fe400078e00ff */
[----:B------:R-:W-:-:S04]  /*6590*/  VIADDMNMX R6, R217, R6, UR47, !PT ;  /* 0x0000002fd9067e46 */ /* 0x000fc8000f800106 */
[----:B------:R-:W-:-:S04]  /*65a0*/  IADD3 R7, PT, PT, R6, -UR9, R7 ;  /* 0x8000000906077c10 */ /* 0x000fc8000fffe007 */
[C---:B------:R-:W-:Y:S02]  /*65b0*/  LOP3.LUT R6, R7.reuse, 0x300, RZ, 0xc0, !PT ;  /* 0x0000030007067812 */ /* 0x040fe400078ec0ff */
[----:B------:R-:W-:Y:S02]  /*65c0*/  ISETP.GE.U32.AND P0, PT, R7, 0x300, PT ;  /* 0x000003000700780c */ /* 0x000fe40003f06070 */
[----:B------:R-:W-:Y:S02]  /*65d0*/  ISETP.NE.AND P1, PT, R6, 0x300, PT ;  /* 0x000003000600780c */ /* 0x000fe40003f25270 */
[----:B------:R-:W-:-:S11]  /*65e0*/  MOV R6, R217 ;  /* 0x000000d900067202 */ /* 0x000fd60000000f00 */
[----:B------:R-:W-:Y:S05]  /*65f0*/  @!P1 BRA `(.L_x_67) ;  /* 0x00000000006c9947 */ /* 0x000fea0003800000 */
[----:B-----5:R-:W-:Y:S01]  /*6600*/  IADD3 R13, P1, P2, R4, UR44, R217 ;  /* 0x0000002c040d7c10 */ /* 0x020fe2000fa3e0d9 */
[----:B------:R-:W-:Y:S01]  /*6610*/  IMAD.MOV.U32 R9, RZ, RZ, RZ ;  /* 0x000000ffff097224 */ /* 0x000fe200078e00ff */
[----:B------:R-:W-:Y:S02]  /*6620*/  LEA.HI R4, R7, 0x1, RZ, 0x18 ;  /* 0x0000000107047811 */ /* 0x000fe400078fc0ff */
[----:B------:R-:W-:Y:S02]  /*6630*/  IADD3 R10, PT, PT, R10, 0x240, RZ ;  /* 0x000002400a0a7810 */ /* 0x000fe40007ffe0ff */
[----:B------:R-:W-:Y:S02]  /*6640*/  LOP3.LUT R4, R4, 0x3, RZ, 0xc0, !PT ;  /* 0x0000000304047812 */ /* 0x000fe400078ec0ff */
[----:B------:R-:W-:Y:S02]  /*6650*/  LEA R7, R11, R10, 0x18 ;  /* 0x0000000a0b077211 */ /* 0x000fe400078ec0ff */
[----:B------:R-:W-:Y:S01]  /*6660*/  IADD3.X R5, PT, PT, R18, R5, RZ, P1, P2 ;  /* 0x0000000512057210 */ /* 0x000fe20000fe44ff */
[----:B------:R-:W-:Y:S01]  /*6670*/  IMAD.MOV R10, RZ, RZ, -R4 ;  /* 0x000000ffff0a7224 */ /* 0x000fe200078e0a04 */
[----:B------:R-:W-:-:S02]  /*6680*/  MOV R6, R217 ;  /* 0x000000d900067202 */ /* 0x000fc40000000f00 */
[----:B------:R-:W-:-:S07]  /*6690*/  IADD3 R7, PT, PT, R16, R7, RZ ;  /* 0x0000000710077210 */ /* 0x000fce0007ffe0ff */
.L_x_68:
[----:B------:R-:W-:-:S06]  /*66a0*/  MOV R4, R13 ;  /* 0x0000000d00047202 */ /* 0x000fcc0000000f00 */
[----:B------:R0:W2:Y:S01]  /*66b0*/  LDG.E.U8 R4, desc[UR36][R4.64] ;  /* 0x0000002404047981 */ /* 0x0000a2000c1e1100 */
[----:B------:R-:W-:Y:S02]  /*66c0*/  HFMA2 R12, -RZ, RZ, 0, 0 ;  /* 0x00000000ff0c7431 */ /* 0x000fe400000001ff */
[----:B------:R-:W-:Y:S01]  /*66d0*/  VIADD R10, R10, 0x1 ;  /* 0x000000010a0a7836 */ /* 0x000fe20000000000 */
[----:B------:R-:W-:Y:S02]  /*66e0*/  IADD3 R13, P2, PT, R13, 0x100, RZ ;  /* 0x000001000d0d7810 */ /* 0x000fe40007f5e0ff */
[----:B------:R-:W-:Y:S02]  /*66f0*/  IADD3 R6, PT, PT, R6, 0x100, RZ ;  /* 0x0000010006067810 */ /* 0x000fe40007ffe0ff */
[----:B0-----:R-:W-:Y:S02]  /*6700*/  IADD3.X R5, PT, PT, RZ, R5, RZ, P2, !PT ;  /* 0x00000005ff057210 */ /* 0x001fe400017fe4ff */
[----:B--2---:R-:W-:-:S13]  /*6710*/  ISETP.NE.AND P1, PT, R4, RZ, PT ;  /* 0x000000ff0400720c */ /* 0x004fda0003f25270 */
[----:B------:R-:W1:Y:S02]  /*6720*/  @!P1 LDS R11, [R7] ;  /* 0x00000000070b9984 */ /* 0x000e640000000800 */
[----:B-1----:R-:W-:-:S04]  /*6730*/  @!P1 FADD.FTZ R11, -R44, R11 ;  /* 0x0000000b2c0b9221 */ /* 0x002fc80000010100 */
[----:B------:R-:W-:-:S04]  /*6740*/  @!P1 FMUL.FTZ R11, R11, 1.4426950216293334961 ;  /* 0x3fb8aa3b0b0b9820 */ /* 0x000fc80000410000 */
[----:B------:R-:W0:Y:S01]  /*6750*/  @!P1 MUFU.EX2 R12, R11 ;  /* 0x0000000b000c9308 */ /* 0x000e220000000800 */
[----:B------:R-:W-:Y:S01]  /*6760*/  ISETP.NE.AND P1, PT, R10, RZ, PT ;  /* 0x000000ff0a00720c */ /* 0x000fe20003f25270 */
[----:B0-----:R0:W-:Y:S01]  /*6770*/  STS [R7], R12 ;  /* 0x0000000c07007388 */ /* 0x0011e20000000800 */
[----:B------:R-:W-:Y:S01]  /*6780*/  FADD.FTZ R9, R12, R9 ;  /* 0x000000090c097221 */ /* 0x000fe20000010000 */
[----:B0-----:R-:W-:-:S10]  /*6790*/  VIADD R7, R7, 0x400 ;  /* 0x0000040007077836 */ /* 0x001fd40000000000 */
[----:B------:R-:W-:Y:S05]  /*67a0*/  @P1 BRA `(.L_x_68) ;  /* 0xfffffffc00bc1947 */ /* 0x000fea000383ffff */
.L_x_67:
[----:B------:R-:W-:Y:S05]  /*67b0*/  BSYNC.RECONVERGENT B1 ;  /* 0x0000000000017941 */ /* 0x000fea0003800200 */
.L_x_66:
[----:B------:R-:W-:Y:S05]  /*67c0*/  @!P0 BRA `(.L_x_56) ;  /* 0x0000000000e08947 */ /* 0x000fea0003800000 */
[----:B------:R-:W0:Y:S01]  /*67d0*/  S2R R10, SR_CgaCtaId ;  /* 0x00000000000a7919 */ /* 0x000e220000008800 */
[----:B------:R-:W2:Y:S01]  /*67e0*/  LDCU.64 UR6, c[0x0][0x420] ;  /* 0x00008400ff0677ac */ /* 0x000ea20008000a00 */
[----:B------:R-:W-:Y:S01]  /*67f0*/  MOV R4, 0x400 ;  /* 0x0000040000047802 */ /* 0x000fe20000000f00 */
[----:B------:R-:W-:-:S03]  /*6800*/  USHF.L.U32 UR4, UR9, 0x2, URZ ;  /* 0x0000000209047899 */ /* 0x000fc600080006ff */
[----:B------:R-:W-:-:S03]  /*6810*/  IADD3 R5, PT, PT, R4, 0x240, RZ ;  /* 0x0000024004057810 */ /* 0x000fc60007ffe0ff */
[----:B------:R-:W-:Y:S02]  /*6820*/  LEA R4, R6, -UR4, 0x2 ;  /* 0x8000000406047c11 */ /* 0x000fe4000f8e10ff */
[----:B--2---:R-:W-:-:S04]  /*6830*/  MOV R11, UR6 ;  /* 0x00000006000b7c02 */ /* 0x004fc80008000f00 */
[----:B------:R-:W-:-:S04]  /*6840*/  IADD3 R11, P0, P1, R11, UR44, R6 ;  /* 0x0000002c0b0b7c10 */ /* 0x000fc8000f91e006 */
[----:B------:R-:W-:Y:S02]  /*6850*/  IADD3 R11, P2, PT, R11, 0x200, RZ ;  /* 0x000002000b0b7810 */ /* 0x000fe40007f5e0ff */
[----:B0-----:R-:W-:Y:S02]  /*6860*/  LEA R7, R10, R5, 0x18 ;  /* 0x000000050a077211 */ /* 0x001fe400078ec0ff */
[----:B------:R-:W-:Y:S02]  /*6870*/  IADD3.X R5, PT, PT, R18, UR7, RZ, P0, P1 ;  /* 0x0000000712057c10 */ /* 0x000fe400087e24ff */
[----:B------:R-:W-:-:S03]  /*6880*/  IADD3 R7, PT, PT, R4, 0x800, R7 ;  /* 0x0000080004077810 */ /* 0x000fc60007ffe007 */
[----:B------:R-:W-:-:S07]  /*6890*/  IMAD.X R5, RZ, RZ, R5, P2 ;  /* 0x000000ffff057224 */ /* 0x000fce00010e0605 */
.L_x_69:
[----:B------:R-:W-:-:S05]  /*68a0*/  MOV R4, R11 ;  /* 0x0000000b00047202 */ /* 0x000fca0000000f00 */
[----:B-----5:R-:W2:Y:S04]  /*68b0*/  LDG.E.U8 R12, desc[UR36][R4.64+-0x200] ;  /* 0xfffe0024040c7981 */ /* 0x020ea8000c1e1100 */
[----:B------:R-:W3:Y:S04]  /*68c0*/  LDG.E.U8 R10, desc[UR36][R4.64+-0x100] ;  /* 0xffff0024040a7981 */ /* 0x000ee8000c1e1100 */
[----:B------:R-:W4:Y:S04]  /*68d0*/  LDG.E.U8 R11, desc[UR36][R4.64] ;  /* 0x00000024040b7981 */ /* 0x000f28000c1e1100 */
[----:B------:R-:W4:Y:S01]  /*68e0*/  LDG.E.U8 R13, desc[UR36][R4.64+0x100] ;  /* 0x00010024040d7981 */ /* 0x000f22000c1e1100 */
[----:B------:R-:W-:-:S02]  /*68f0*/  HFMA2 R20, -RZ, RZ, 0, 0 ;  /* 0x00000000ff147431 */ /* 0x000fc400000001ff */
[----:B------:R-:W-:Y:S01]  /*6900*/  VIADD R6, R6, 0x400 ;  /* 0x0000040006067836 */ /* 0x000fe20000000000 */
[----:B--2---:R-:W-:Y:S02]  /*6910*/  ISETP.NE.AND P0, PT, R12, RZ, PT ;  /* 0x000000ff0c00720c */ /* 0x004fe40003f05270 */
[----:B---3--:R-:W-:Y:S02]  /*6920*/  ISETP.NE.AND P1, PT, R10, RZ, PT ;  /* 0x000000ff0a00720c */ /* 0x008fe40003f25270 */
[----:B----4-:R-:W-:Y:S02]  /*6930*/  ISETP.NE.AND P2, PT, R11, RZ, PT ;  /* 0x000000ff0b00720c */ /* 0x010fe40003f45270 */
[----:B------:R-:W-:-:S07]  /*6940*/  ISETP.NE.AND P3, PT, R13, RZ, PT ;  /* 0x000000ff0d00720c */ /* 0x000fce0003f65270 */
[----:B------:R-:W1:Y:S04]  /*6950*/  @!P0 LDS R10, [R7+-0x800] ;  /* 0xfff80000070a8984 */ /* 0x000e680000000800 */
[----:B------:R-:W0:Y:S04]  /*6960*/  @!P1 LDS R12, [R7+-0x400] ;  /* 0xfffc0000070c9984 */ /* 0x000e280000000800 */
[----:B------:R-:W2:Y:S04]  /*6970*/  @!P2 LDS R14, [R7] ;  /* 0x00000000070ea984 */ /* 0x000ea80000000800 */
[----:B------:R-:W3:Y:S01]  /*6980*/  @!P3 LDS R19, [R7+0x400] ;  /* 0x000400000713b984 */ /* 0x000ee20000000800 */
[----:B-1----:R-:W-:Y:S01]  /*6990*/  @!P0 FADD.FTZ R11, -R44, R10 ;  /* 0x0000000a2c0b8221 */ /* 0x002fe20000010100 */
[----:B------:R-:W-:-:S03]  /*69a0*/  HFMA2 R10, -RZ, RZ, 0, 0 ;  /* 0x00000000ff0a7431 */ /* 0x000fc600000001ff */
[----:B------:R-:W-:Y:S01]  /*69b0*/  @!P0 FMUL.FTZ R11, R11, 1.4426950216293334961 ;  /* 0x3fb8aa3b0b0b8820 */ /* 0x000fe20000410000 */
[C---:B0-----:R-:W-:Y:S01]  /*69c0*/  @!P1 FADD.FTZ R13, -R44.reuse, R12 ;  /* 0x0000000c2c0d9221 */ /* 0x041fe20000010100 */
[----:B------:R-:W-:Y:S02]  /*69d0*/  IMAD.MOV.U32 R12, RZ, RZ, RZ ;  /* 0x000000ffff0c7224 */ /* 0x000fe400078e00ff */
[C---:B--2---:R-:W-:Y:S01]  /*69e0*/  @!P2 FADD.FTZ R15, -R44.reuse, R14 ;  /* 0x0000000e2c0fa221 */ /* 0x044fe20000010100 */
[----:B------:R-:W-:Y:S01]  /*69f0*/  @!P1 FMUL.FTZ R13, R13, 1.4426950216293334961 ;  /* 0x3fb8aa3b0d0d9820 */ /* 0x000fe20000410000 */
[----:B------:R-:W-:Y:S01]  /*6a00*/  MOV R14, RZ ;  /* 0x000000ff000e7202 */ /* 0x000fe20000000f00 */
[----:B------:R0:W1:Y:S01]  /*6a10*/  @!P0 MUFU.EX2 R10, R11 ;  /* 0x0000000b000a8308 */ /* 0x0000620000000800 */
[----:B---3--:R-:W-:Y:S01]  /*6a20*/  @!P3 FADD.FTZ R19, -R44, R19 ;  /* 0x000000132c13b221 */ /* 0x008fe20000010100 */
[----:B------:R-:W-:Y:S01]  /*6a30*/  @!P2 FMUL.FTZ R15, R15, 1.4426950216293334961 ;  /* 0x3fb8aa3b0f0fa820 */ /* 0x000fe20000410000 */
[----:B------:R-:W-:-:S02]  /*6a40*/  ISETP.GE.AND P0, PT, R6, UR47, PT ;  /* 0x0000002f06007c0c */ /* 0x000fc4000bf06270 */
[----:B------:R-:W-:-:S03]  /*6a50*/  @!P3 FMUL.FTZ R19, R19, 1.4426950216293334961 ;  /* 0x3fb8aa3b1313b820 */ /* 0x000fc60000410000 */
[----:B------:R-:W2:Y:S01]  /*6a60*/  @!P1 MUFU.EX2 R12, R13 ;  /* 0x0000000d000c9308 */ /* 0x000ea20000000800 */
[----:B0-----:R-:W-:-:S04]  /*6a70*/  IADD3 R11, P1, PT, R4, 0x400, RZ ;  /* 0x00000400040b7810 */ /* 0x001fc80007f3e0ff */
[----:B------:R-:W-:-:S03]  /*6a80*/  IADD3.X R5, PT, PT, RZ, R5, RZ, P1, !PT ;  /* 0x00000005ff057210 */ /* 0x000fc60000ffe4ff */
[----:B------:R-:W0:Y:S01]  /*6a90*/  @!P2 MUFU.EX2 R14, R15 ;  /* 0x0000000f000ea308 */ /* 0x000e220000000800 */
[----:B-1----:R-:W-:Y:S01]  /*6aa0*/  FADD.FTZ R9, R10, R9 ;  /* 0x000000090a097221 */ /* 0x002fe20000010000 */
[----:B------:R-:W-:Y:S06]  /*6ab0*/  STS [R7+-0x800], R10 ;  /* 0xfff8000a07007388 */ /* 0x000fec0000000800 */
[----:B------:R-:W1:Y:S01]  /*6ac0*/  @!P3 MUFU.EX2 R20, R19 ;  /* 0x000000130014b308 */ /* 0x000e620000000800 */
[----:B--2---:R-:W-:Y:S01]  /*6ad0*/  FADD.FTZ R9, R9, R12 ;  /* 0x0000000c09097221 */ /* 0x004fe20000010000 */
[----:B------:R-:W-:Y:S03]  /*6ae0*/  STS [R7+-0x400], R12 ;  /* 0xfffc000c07007388 */ /* 0x000fe60000000800 */
[----:B0-----:R-:W-:Y:S01]  /*6af0*/  FADD.FTZ R9, R9, R14 ;  /* 0x0000000e09097221 */ /* 0x001fe20000010000 */
[----:B------:R-:W-:Y:S04]  /*6b00*/  STS [R7], R14 ;  /* 0x0000000e07007388 */ /* 0x000fe80000000800 */
[----:B-1----:R0:W-:Y:S01]  /*6b10*/  STS [R7+0x400], R20 ;  /* 0x0004001407007388 */ /* 0x0021e20000000800 */
[----:B------:R-:W-:Y:S01]  /*6b20*/  FADD.FTZ R9, R9, R20 ;  /* 0x0000001409097221 */ /* 0x000fe20000010000 */
[----:B0-----:R-:W-:Y:S01]  /*6b30*/  IADD3 R7, PT, PT, R7, 0x1000, RZ ;  /* 0x0000100007077810 */ /* 0x001fe20007ffe0ff */
[----:B------:R-:W-:Y:S06]  /*6b40*/  @!P0 BRA `(.L_x_69) ;  /* 0xfffffffc00548947 */ /* 0x000fec000383ffff */
.L_x_56:
[----:B------:R-:W-:Y:S05]  /*6b50*/  BSYNC.RECONVERGENT B0 ;  /* 0x0000000000007941 */ /* 0x000fea0003800200 */
.L_x_55:
[----:B0-----:R-:W0:Y:S01]  /*6b60*/  SHFL.BFLY PT, R4, R9, 0x10, 0x1f ;  /* 0x0e001f0009047f89 */ /* 0x001e2200000e0000 */
[C---:B------:R-:W-:Y:S01]  /*6b70*/  ISETP.NE.AND P0, PT, R8.reuse, RZ, PT ;  /* 0x000000ff0800720c */ /* 0x040fe20003f05270 */
[----:B------:R-:W2:Y:S01]  /*6b80*/  LDCU.U8 UR8, c[0x0][0x48c] ;  /* 0x00009180ff0877ac */ /* 0x000ea20008000000 */
[----:B------:R-:W-:Y:S01]  /*6b90*/  ISETP.GT.U32.AND P1, PT, R8, 0x7, PT ;  /* 0x000000070800780c */ /* 0x000fe20003f24070 */
[----:B------:R-:W-:Y:S01]  /*6ba0*/  UMOV UR4, URZ ;  /* 0x000000ff00047c82 */ /* 0x000fe20008000000 */
[----:B------:R-:W-:Y:S01]  /*6bb0*/  UMOV UR5, URZ ;  /* 0x000000ff00057c82 */ /* 0x000fe20008000000 */
[----:B0-----:R-:W-:-:S05]  /*6bc0*/  FADD.FTZ R4, R4, R9 ;  /* 0x0000000904047221 */ /* 0x001fca0000010000 */
[----:B------:R-:W0:Y:S02]  /*6bd0*/  SHFL.BFLY PT, R5, R4, 0x8, 0x1f ;  /* 0x0d001f0004057f89 */ /* 0x000e2400000e0000 */
[----:B0-----:R-:W-:-:S05]  /*6be0*/  FADD.FTZ R5, R4, R5 ;  /* 0x0000000504057221 */ /* 0x001fca0000010000 */
[----:B------:R-:W0:Y:S02]  /*6bf0*/  SHFL.BFLY PT, R6, R5, 0x4, 0x1f ;  /* 0x0c801f0005067f89 */ /* 0x000e2400000e0000 */
[----:B0-----:R-:W-:-:S05]  /*6c00*/  FADD.FTZ R6, R5, R6 ;  /* 0x0000000605067221 */ /* 0x001fca0000010000 */
[----:B------:R-:W0:Y:S02]  /*6c10*/  SHFL.BFLY PT, R7, R6, 0x2, 0x1f ;  /* 0x0c401f0006077f89 */ /* 0x000e2400000e0000 */
[----:B0-----:R-:W-:-:S05]  /*6c20*/  FADD.FTZ R7, R6, R7 ;  /* 0x0000000706077221 */ /* 0x001fca0000010000 */
[----:B------:R-:W0:Y:S02]  /*6c30*/  SHFL.BFLY PT, R10, R7, 0x1, 0x1f ;  /* 0x0c201f00070a7f89 */ /* 0x000e2400000e0000 */
[----:B0-----:R-:W-:Y:S02]  /*6c40*/  FADD.FTZ R9, R7, R10 ;  /* 0x0000000a07097221 */ /* 0x001fe40000010000 */
[----:B------:R-:W0:Y:S03]  /*6c50*/  LDC R7, c[0x0][0x3f4] ;  /* 0x0000fd00ff077b82 */ /* 0x000e260000000800 */
[----:B------:R-:W-:Y:S05]  /*6c60*/  @!P0 STS [R0+0x20], R9 ;  /* 0x0000200900008388 */ /* 0x000fea0000000800 */
[----:B------:R-:W-:Y:S01]  /*6c70*/  BAR.SYNC.DEFER_BLOCKING 0x0 ;  /* 0x0000000000007b1d */ /* 0x000fe20000010000 */
[----:B--2---:R-:W-:-:S05]  /*6c80*/  ISETP.NE.AND P0, PT, RZ, UR8, PT ;  /* 0x00000008ff007c0c */ /* 0x004fca000bf05270 */
[----:B------:R0:W2:Y:S01]  /*6c90*/  @!P1 LDS R9, [R3+0x20] ;  /* 0x0000200003099984 */ /* 0x0000a20000000800 */
[----:B------:R-:W-:Y:S01]  /*6ca0*/  ISETP.GE.AND P1, PT, R217, UR47, PT ;  /* 0x0000002fd9007c0c */ /* 0x000fe2000bf26270 */
[----:B0-----:R-:W-:-:S05]  /*6cb0*/  VIADD R3, R7, 0x4 ;  /* 0x0000000407037836 */ /* 0x001fca0000000000 */
[----:B------:R-:W-:-:S04]  /*6cc0*/  SHF.R.S32.HI R8, RZ, 0x1f, R3 ;  /* 0x0000001fff087819 */ /* 0x000fc80000011403 */
[----:B------:R-:W-:-:S04]  /*6cd0*/  LEA.HI R8, R8, R3, RZ, 0x2 ;  /* 0x0000000308087211 */ /* 0x000fc800078f10ff */
[----:B------:R-:W-:Y:S01]  /*6ce0*/  SHF.L.U32 R8, R8, 0x2, RZ ;  /* 0x0000000208087819 */ /* 0x000fe200000006ff */
[----:B--2---:R-:W0:Y:S02]  /*6cf0*/  SHFL.BFLY PT, R4, R9, 0x4, 0x1f ;  /* 0x0c801f0009047f89 */ /* 0x004e2400000e0000 */
[----:B0-----:R-:W-:-:S05]  /*6d00*/  FADD.FTZ R4, R4, R9 ;  /* 0x0000000904047221 */ /* 0x001fca0000010000 */
[----:B------:R-:W0:Y:S02]  /*6d10*/  SHFL.BFLY PT, R5, R4, 0x2, 0x1f ;  /* 0x0c401f0004057f89 */ /* 0x000e2400000e0000 */
[----:B0-----:R-:W-:-:S05]  /*6d20*/  FADD.FTZ R5, R4, R5 ;  /* 0x0000000504057221 */ /* 0x001fca0000010000 */
[----:B------:R-:W0:Y:S02]  /*6d30*/  SHFL.BFLY PT, R6, R5, 0x1, 0x1f ;  /* 0x0c201f0005067f89 */ /* 0x000e2400000e0000 */
[----:B0-----:R-:W-:-:S06]  /*6d40*/  FADD.FTZ R6, R5, R6 ;  /* 0x0000000605067221 */ /* 0x001fcc0000010000 */
[----:B------:R-:W0:Y:S02]  /*6d50*/  SHFL.IDX PT, R6, R6, RZ, 0x1f ;  /* 0x00001fff06067589 */ /* 0x000e2400000e0000 */
[----:B0-----:R-:W-:-:S04]  /*6d60*/  FADD.FTZ R0, R6, 9.9999999747524270788e-07 ;  /* 0x358637bd06007421 */ /* 0x001fc80000010000 */
[----:B------:R0:W2:Y:S01]  /*6d70*/  MUFU.RCP R9, R0 ;  /* 0x0000000000097308 */ /* 0x0000a20000001000 */
[----:B------:R-:W-:Y:S05]  /*6d80*/  @!P0 BRA `(.L_x_70) ;  /* 0x0000000000188947 */ /* 0x000fea0003800000 */
[----:B------:R-:W1:Y:S01]  /*6d90*/  LDCU UR4, c[0x0][0x488] ;  /* 0x00009100ff0477ac */ /* 0x000e620008000800 */
[----:B------:R-:W1:Y:S01]  /*6da0*/  LDCU UR5, c[0x0][0x40c] ;  /* 0x00008180ff0577ac */ /* 0x000e620008000800 */
[----:B------:R-:W3:Y:S01]  /*6db0*/  LDCU UR6, c[0x0][0x3f4] ;  /* 0x00007e80ff0677ac */ /* 0x000ee20008000800 */
[----:B-1----:R-:W-:-:S04]  /*6dc0*/  UIMAD UR40, UR40, UR4, UR5 ;  /* 0x00000004282872a4 */ /* 0x002fc8000f8e0205 */
[----:B---3--:R-:W-:-:S04]  /*6dd0*/  UIMAD UR4, UR40, UR6, URZ ;  /* 0x00000006280472a4 */ /* 0x008fc8000f8e02ff */
[----:B------:R-:W-:-:S12]  /*6de0*/  USHF.R.S32.HI UR5, URZ, 0x1f, UR4 ;  /* 0x0000001fff057899 */ /* 0x000fd80008011404 */
.L_x_70:
[----:B------:R-:W-:Y:S01]  /*6df0*/  BSSY.RECONVERGENT B0, `(.L_x_71) ;  /* 0x0000064000007945 */ /* 0x000fe20003800200 */
[----:B------:R-:W-:-:S03]  /*6e00*/  LOP3.LUT R28, R8, 0xfffffff0, RZ, 0xc0, !PT ;  /* 0xfffffff0081c7812 */ /* 0x000fc600078ec0ff */
[----:B------:R-:W-:Y:S05]  /*6e10*/  @P1 BRA `(.L_x_72) ;  /* 0x0000000400841947 */ /* 0x000fea0003800000 */
[----:B0-----:R-:W-:Y:S01]  /*6e20*/  HFMA2 R0, -RZ, RZ, 0, 1.52587890625e-05 ;  /* 0x00000100ff007431 */ /* 0x001fe200000001ff */
[----:B------:R-:W-:Y:S01]  /*6e30*/  LOP3.LUT R3, RZ, R2, RZ, 0x33, !PT ;  /* 0x00000002ff037212 */ /* 0x000fe200078e33ff */
[----:B------:R-:W-:Y:S03]  /*6e40*/  BSSY.RECONVERGENT B1, `(.L_x_73) ;  /* 0x0000028000017945 */ /* 0x000fe60003800200 */
[----:B------:R-:W-:-:S04]  /*6e50*/  VIADDMNMX R0, R217, R0, UR47, !PT ;  /* 0x0000002fd9007e46 */ /* 0x000fc8000f800100 */
[----:B------:R-:W-:-:S04]  /*6e60*/  IADD3 R0, PT, PT, R0, -UR9, R3 ;  /* 0x8000000900007c10 */ /* 0x000fc8000fffe003 */
[C---:B------:R-:W-:Y:S02]  /*6e70*/  LOP3.LUT R3, R0.reuse, 0x300, RZ, 0xc0, !PT ;  /* 0x0000030000037812 */ /* 0x040fe400078ec0ff */
[----:B------:R-:W-:Y:S02]  /*6e80*/  ISETP.GE.U32.AND P1, PT, R0, 0x300, PT ;  /* 0x000003000000780c */ /* 0x000fe40003f26070 */
[----:B------:R-:W-:-:S13]  /*6e90*/  ISETP.NE.AND P2, PT, R3, 0x300, PT ;  /* 0x000003000300780c */ /* 0x000fda0003f45270 */
[----:B------:R-:W-:Y:S05]  /*6ea0*/  @!P2 BRA `(.L_x_74) ;  /* 0x000000000084a947 */ /* 0x000fea0003800000 */
[----:B------:R-:W0:Y:S01]  /*6eb0*/  S2UR UR7, SR_CgaCtaId ;  /* 0x00000000000779c3 */ /* 0x000e220000008800 */
[----:B------:R-:W1:Y:S01]  /*6ec0*/  LDCU.64 UR10, c[0x0][0x480] ;  /* 0x00009000ff0a77ac */ /* 0x000e620008000a00 */
[----:B------:R-:W-:Y:S02]  /*6ed0*/  LEA.HI R0, R0, 0x1, RZ, 0x18 ;  /* 0x0000000100007811 */ /* 0x000fe400078fc0ff */
[----:B------:R-:W-:Y:S01]  /*6ee0*/  IADD3 R7, P2, PT, R217, UR4, RZ ;  /* 0x00000004d9077c10 */ /* 0x000fe2000ff5e0ff */
[----:B------:R-:W-:Y:S02]  /*6ef0*/  UMOV UR6, 0x400 ;  /* 0x0000040000067882 */ /* 0x000fe40000000000 */
[C---:B------:R-:W-:Y:S01]  /*6f00*/  IMAD.SHL.U32 R3, R0.reuse, 0x100, RZ ;  /* 0x0000010000037824 */ /* 0x040fe200078e00ff */
[----:B------:R-:W-:Y:S01]  /*6f10*/  UIADD3 UR6, UPT, UPT, UR6, 0x240, URZ ;  /* 0x0000024006067890 */ /* 0x000fe2000fffe0ff */
[----:B------:R-:W-:Y:S02]  /*6f20*/  IADD3.X R8, PT, PT, RZ, UR5, RZ, P2, !PT ;  /* 0x00000005ff087c10 */ /* 0x000fe400097fe4ff */
[----:B------:R-:W-:-:S02]  /*6f30*/  LOP3.LUT R0, R0, 0x3, RZ, 0xc0, !PT ;  /* 0x0000000300007812 */ /* 0x000fc400078ec0ff */
[----:B------:R-:W-:Y:S02]  /*6f40*/  LOP3.LUT R4, R3, 0x300, RZ, 0xc0, !PT ;  /* 0x0000030003047812 */ /* 0x000fe400078ec0ff */
[----:B------:R-:W-:Y:S02]  /*6f50*/  LEA R3, R2, R28, 0x1 ;  /* 0x0000001c02037211 */ /* 0x000fe400078e08ff */
[----:B------:R-:W-:Y:S01]  /*6f60*/  IADD3 R0, PT, PT, -R0, RZ, RZ ;  /* 0x000000ff00007210 */ /* 0x000fe20007ffe1ff */
[----:B------:R-:W-:Y:S01]  /*6f70*/  IMAD.IADD R217, R217, 0x1, R4 ;  /* 0x00000001d9d97824 */ /* 0x000fe200078e0204 */
[----:B-1----:R-:W-:-:S04]  /*6f80*/  LEA R6, P2, R7, UR10, 0x2 ;  /* 0x0000000a07067c11 */ /* 0x002fc8000f8410ff */
[----:B------:R-:W-:Y:S01]  /*6f90*/  LEA.HI.X R7, R7, UR11, R8, 0x2, P2 ;  /* 0x0000000b07077c11 */ /* 0x000fe200090f1408 */
[----:B0-----:R-:W-:-:S06]  /*6fa0*/  ULEA UR6, UR7, UR6, 0x18 ;  /* 0x0000000607067291 */ /* 0x001fcc000f8ec0ff */
[----:B------:R-:W-:Y:S01]  /*6fb0*/  IADD3 R16, PT, PT, R16, UR6, RZ ;  /* 0x0000000610107c10 */ /* 0x000fe2000fffe0ff */
[----:B------:R-:W-:-:S07]  /*6fc0*/  VIADD R3, R3, UR6 ;  /* 0x0000000603037c36 */ /* 0x000fce0008000000 */
.L_x_75:
[----:B-1----:R0:W2:Y:S01]  /*6fd0*/  LDS R4, [R16] ;  /* 0x0000000010047984 */ /* 0x0020a20000000800 */
[----:B------:R-:W-:Y:S01]  /*6fe0*/  @P0 MOV R5, R7 ;  /* 0x0000000700050202 */ /* 0x000fe20000000f00 */
[----:B------:R-:W-:-:S05]  /*6ff0*/  VIADD R0, R0, 0x1 ;  /* 0x0000000100007836 */ /* 0x000fca0000000000 */
[----:B------:R-:W-:Y:S02]  /*7000*/  ISETP.NE.AND P3, PT, R0, RZ, PT ;  /* 0x000000ff0000720c */ /* 0x000fe40003f65270 */
[----:B0-----:R-:W-:Y:S01]  /*7010*/  IADD3 R16, PT, PT, R16, 0x400, RZ ;  /* 0x0000040010107810 */ /* 0x001fe20007ffe0ff */
[----:B--2---:R-:W-:-:S05]  /*7020*/  FMUL.FTZ R11, R4, R9 ;  /* 0x00000009040b7220 */ /* 0x004fca0000410000 */
[----:B------:R-:W-:-:S04]  /*7030*/  F2FP.F16.F32.PACK_AB R4, RZ, R11 ;  /* 0x0000000bff04723e */ /* 0x000fc800000000ff */
[----:B------:R-:W-:Y:S02]  /*7040*/  PRMT R8, R4, 0x7610, R8 ;  /* 0x0000761004087816 */ /* 0x000fe40000000008 */
[----:B------:R-:W-:Y:S02]  /*7050*/  @P0 MOV R4, R6 ;  /* 0x0000000600040202 */ /* 0x000fe40000000f00 */
[----:B------:R-:W-:Y:S01]  /*7060*/  IADD3 R6, P2, PT, R6, 0x400, RZ ;  /* 0x0000040006067810 */ /* 0x000fe20007f5e0ff */
[----:B------:R0:W-:Y:S03]  /*7070*/  STS.U16 [R3], R8 ;  /* 0x0000000803007388 */ /* 0x0001e60000000400 */
[----:B------:R-:W-:Y:S01]  /*7080*/  IADD3.X R7, PT, PT, RZ, R7, RZ, P2, !PT ;  /* 0x00000007ff077210 */ /* 0x000fe200017fe4ff */
[----:B------:R1:W-:Y:S01]  /*7090*/  @P0 STG.E desc[UR36][R4.64], R11 ;  /* 0x0000000b04000986 */ /* 0x0003e2000c101924 */
[----:B0-----:R-:W-:Y:S01]  /*70a0*/  VIADD R3, R3, 0x200 ;  /* 0x0000020003037836 */ /* 0x001fe20000000000 */
[----:B------:R-:W-:Y:S06]  /*70b0*/  @P3 BRA `(.L_x_75) ;  /* 0xfffffffc00c43947 */ /* 0x000fec000383ffff */
.L_x_74:
[----:B------:R-:W-:Y:S05]  /*70c0*/  BSYNC.RECONVERGENT B1 ;  /* 0x0000000000017941 */ /* 0x000fea0003800200 */
.L_x_73:
[----:B------:R-:W-:Y:S05]  /*70d0*/  @!P1 BRA `(.L_x_72) ;  /* 0x0000000000d49947 */ /* 0x000fea0003800000 */
[----:B-1----:R-:W0:Y:S01]  /*70e0*/  S2R R5, SR_CgaCtaId ;  /* 0x0000000000057919 */ /* 0x002e220000008800 */
[----:B------:R-:W1:Y:S01]  /*70f0*/  LDCU.64 UR10, c[0x0][0x480] ;  /* 0x00009000ff0a77ac */ /* 0x000e620008000a00 */
[----:B------:R-:W-:Y:S02]  /*7100*/  MOV R4, 0x400 ;  /* 0x0000040000047802 */ /* 0x000fe40000000f00 */
[C---:B------:R-:W-:Y:S01]  /*7110*/  IADD3 R6, P2, PT, R217.reuse, UR4, RZ ;  /* 0x00000004d9067c10 */ /* 0x040fe2000ff5e0ff */
[----:B------:R-:W-:Y:S01]  /*7120*/  USHF.L.U32 UR6, UR9, 0x2, URZ ;  /* 0x0000000209067899 */ /* 0x000fe200080006ff */
[----:B------:R-:W-:Y:S01]  /*7130*/  LEA R0, R217, R28, 0x1 ;  /* 0x0000001cd9007211 */ /* 0x000fe200078e08ff */
[----:B------:R-:W-:Y:S01]  /*7140*/  VIADD R4, R4, 0x240 ;  /* 0x0000024004047836 */ /* 0x000fe20000000000 */
[----:B------:R-:W-:Y:S01]  /*7150*/  MOV R3, UR9 ;  /* 0x0000000900037c02 */ /* 0x000fe20008000f00 */
[----:B------:R-:W-:Y:S02]  /*7160*/  UISETP.NE.AND UP0, UPT, UR8, URZ, UPT ;  /* 0x000000ff0800728c */ /* 0x000fe4000bf05270 */
[----:B------:R-:W-:-:S02]  /*7170*/  ISETP.NE.AND P1, PT, RZ, UR8, PT ;  /* 0x00000008ff007c0c */ /* 0x000fc4000bf25270 */
[----:B------:R-:W-:Y:S01]  /*7180*/  IMAD R3, R3, -0x2, R0 ;  /* 0xfffffffe03037824 */ /* 0x000fe200078e0200 */
[----:B------:R-:W-:Y:S02]  /*7190*/  LEA R0, R217, -UR6, 0x2 ;  /* 0x80000006d9007c11 */ /* 0x000fe4000f8e10ff */
[----:B------:R-:W-:Y:S02]  /*71a0*/  PLOP3.LUT P0, PT, PT, PT, UP0, 0x80, 0x8 ;  /* 0x000000000008781c */ /* 0x000fe40003f0f008 */
[----:B-1----:R-:W-:Y:S02]  /*71b0*/  LEA R7, P3, R6, UR10, 0x2 ;  /* 0x0000000a06077c11 */ /* 0x002fe4000f8610ff */
[----:B0-----:R-:W-:Y:S02]  /*71c0*/  LEA R4, R5, R4, 0x18 ;  /* 0x0000000405047211 */ /* 0x001fe400078ec0ff */
[----:B------:R-:W-:Y:S02]  /*71d0*/  IADD3.X R5, PT, PT, RZ, UR5, RZ, P2, !PT ;  /* 0x00000005ff057c10 */ /* 0x000fe400097fe4ff */
[----:B------:R-:W-:-:S02]  /*71e0*/  IADD3 R7, P2, PT, R7, 0x800, RZ ;  /* 0x0000080007077810 */ /* 0x000fc40007f5e0ff */
[----:B------:R-:W-:Y:S02]  /*71f0*/  LEA.HI.X R5, R6, UR11, R5, 0x2, P3 ;  /* 0x0000000b06057c11 */ /* 0x000fe400098f1405 */
[--C-:B------:R-:W-:Y:S02]  /*7200*/  IADD3 R0, PT, PT, R0, 0x800, R4.reuse ;  /* 0x0000080000007810 */ /* 0x100fe40007ffe004 */
[----:B------:R-:W-:Y:S02]  /*7210*/  IADD3 R3, PT, PT, R3, 0x400, R4 ;  /* 0x0000040003037810 */ /* 0x000fe40007ffe004 */
[----:B------:R-:W-:-:S07]  /*7220*/  IADD3.X R8, PT, PT, RZ, R5, RZ, P2, !PT ;  /* 0x00000005ff087210 */ /* 0x000fce00017fe4ff */
.L_x_76:
[----:B------:R-:W2:Y:S01]  /*7230*/  LDS R4, [R0+-0x800] ;  /* 0xfff8000000047984 */ /* 0x000ea20000000800 */
[----:B------:R-:W-:-:S04]  /*7240*/  IADD3 R217, PT, PT, R217, 0x400, RZ ;  /* 0x00000400d9d97810 */ /* 0x000fc80007ffe0ff */
[----:B------:R-:W-:Y:S01]  /*7250*/  ISETP.GE.AND P2, PT, R217, UR47, PT ;  /* 0x0000002fd9007c0c */ /* 0x000fe2000bf46270 */
[----:B--2---:R-:W-:-:S05]  /*7260*/  FMUL.FTZ R11, R4, R9 ;  /* 0x00000009040b7220 */ /* 0x004fca0000410000 */
[----:B------:R-:W-:-:S04]  /*7270*/  F2FP.F16.F32.PACK_AB R4, RZ, R11 ;  /* 0x0000000bff04723e */ /* 0x000fc800000000ff */
[----:B------:R-:W-:-:S05]  /*7280*/  PRMT R5, R4, 0x7610, R5 ;  /* 0x0000761004057816 */ /* 0x000fca0000000005 */
[----:B------:R0:W-:Y:S04]  /*7290*/  STS.U16 [R3+-0x400], R5 ;  /* 0xfffc000503007388 */ /* 0x0001e80000000400 */
[----:B------:R-:W1:Y:S01]  /*72a0*/  LDS R4, [R0+-0x400] ;  /* 0xfffc000000047984 */ /* 0x000e620000000800 */
[----:B0-----:R-:W-:Y:S01]  /*72b0*/  MOV R5, R8 ;  /* 0x0000000800057202 */ /* 0x001fe20000000f00 */
[----:B-1---5:R-:W-:-:S05]  /*72c0*/  FMUL.FTZ R13, R4, R9 ;  /* 0x00000009040d7220 */ /* 0x022fca0000410000 */
[----:B------:R-:W-:-:S04]  /*72d0*/  F2FP.F16.F32.PACK_AB R4, RZ, R13 ;  /* 0x0000000dff04723e */ /* 0x000fc800000000ff */
[----:B------:R-:W-:-:S05]  /*72e0*/  PRMT R10, R4, 0x7610, R10 ;  /* 0x00007610040a7816 */ /* 0x000fca000000000a */
[----:B------:R-:W-:Y:S04]  /*72f0*/  STS.U16 [R3+-0x200], R10 ;  /* 0xfffe000a03007388 */ /* 0x000fe80000000400 */
[----:B------:R-:W0:Y:S02]  /*7300*/  LDS R4, [R0] ;  /* 0x0000000000047984 */ /* 0x000e240000000800 */
[----:B0-----:R-:W-:-:S05]  /*7310*/  FMUL.FTZ R15, R4, R9 ;  /* 0x00000009040f7220 */ /* 0x001fca0000410000 */
[----:B------:R-:W-:-:S05]  /*7320*/  F2FP.F16.F32.PACK_AB R4, RZ, R15 ;  /* 0x0000000fff04723e */ /* 0x000fca00000000ff */
[----:B------:R0:W-:Y:S04]  /*7330*/  STS.U16 [R3], R4 ;  /* 0x0000000403007388 */ /* 0x0001e80000000400 */
[----:B------:R1:W2:Y:S01]  /*7340*/  LDS R6, [R0+0x400] ;  /* 0x0004000000067984 */ /* 0x0002a20000000800 */
[----:B0-----:R-:W-:Y:S01]  /*7350*/  IMAD.MOV.U32 R4, RZ, RZ, R7 ;  /* 0x000000ffff047224 */ /* 0x001fe200078e0007 */
[----:B-1----:R-:W-:-:S04]  /*7360*/  IADD3 R0, PT, PT, R0, 0x1000, RZ ;  /* 0x0000100000007810 */ /* 0x002fc80007ffe0ff */
[----:B------:R-:W-:Y:S01]  /*7370*/  @P0 STG.E desc[UR36][R4.64+-0x800], R11 ;  /* 0xfff8000b04000986 */ /* 0x000fe2000c101924 */
[----:B------:R-:W-:Y:S02]  /*7380*/  PLOP3.LUT P0, PT, P1, PT, PT, 0x80, 0x8 ;  /* 0x000000000008781c */ /* 0x000fe40000f0f070 */
[----:B------:R-:W-:-:S05]  /*7390*/  IADD3 R7, P3, PT, R4, 0x1000, RZ ;  /* 0x0000100004077810 */ /* 0x000fca0007f7e0ff */
[----:B------:R-:W-:-:S06]  /*73a0*/  IMAD.X R8, RZ, RZ, R5, P3 ;  /* 0x000000ffff087224 */ /* 0x000fcc00018e0605 */
[----:B------:R-:W-:Y:S04]  /*73b0*/  @P0 STG.E desc[UR36][R4.64+-0x400], R13 ;  /* 0xfffc000d04000986 */ /* 0x000fe8000c101924 */
[----:B------:R-:W-:Y:S01]  /*73c0*/  @P0 STG.E desc[UR36][R4.64], R15 ;  /* 0x0000000f04000986 */ /* 0x000fe2000c101924 */
[----:B--2---:R-:W-:-:S05]  /*73d0*/  FMUL.FTZ R19, R6, R9 ;  /* 0x0000000906137220 */ /* 0x004fca0000410000 */
[----:B------:R-:W-:Y:S01]  /*73e0*/  @P0 STG.E desc[UR36][R4.64+0x400], R19 ;  /* 0x0004001304000986 */ /* 0x000fe2000c101924 */
[----:B------:R-:W-:-:S05]  /*73f0*/  F2FP.F16.F32.PACK_AB R6, RZ, R19 ;  /* 0x00000013ff06723e */ /* 0x000fca00000000ff */
[----:B------:R0:W-:Y:S02]  /*7400*/  STS.U16 [R3+0x200], R6 ;  /* 0x0002000603007388 */ /* 0x0001e40000000400 */
[----:B0-----:R-:W-:Y:S01]  /*7410*/  IADD3 R3, PT, PT, R3, 0x800, RZ ;  /* 0x0000080003037810 */ /* 0x001fe20007ffe0ff */
[----:B------:R-:W-:Y:S06]  /*7420*/  @!P2 BRA `(.L_x_76) ;  /* 0xfffffffc0080a947 */ /* 0x000fec000383ffff */
.L_x_72:
[----:B------:R-:W-:Y:S05]  /*7430*/  BSYNC.RECONVERGENT B0 ;  /* 0x0000000000007941 */ /* 0x000fea0003800200 */
.L_x_71:
[----:B------:R-:W-:Y:S01]  /*7440*/  USHF.R.S32.HI UR4, URZ, 0x1f, UR46 ;  /* 0x0000001fff047899 */ /* 0x000fe2000801142e */
[----:B------:R-:W0:Y:S01]  /*7450*/  S2UR UR6, SR_CgaCtaId ;  /* 0x00000000000679c3 */ /* 0x000e220000008800 */
[----:B------:R-:W2:Y:S01]  /*7460*/  LDCU UR5, c[0x0][0x40c] ;  /* 0x00008180ff0577ac */ /* 0x000ea20008000800 */
[----:B------:R-:W-:Y:S01]  /*7470*/  SHF.R.U32.HI R6, RZ, 0x4, R2 ;  /* 0x00000004ff067819 */ /* 0x000fe20000011602 */
[C---:B-----5:R-:W-:Y:S01]  /*7480*/  IMAD.SHL.U32 R14, R2.reuse, 0x10, RZ ;  /* 0x00000010020e7824 */ /* 0x060fe200078e00ff */
[----:B-1----:R-:W-:Y:S01]  /*7490*/  SHF.L.U32 R4, R2, 0x3, RZ ;  /* 0x0000000302047819 */ /* 0x002fe200000006ff */
[----:B------:R-:W-:Y:S01]  /*74a0*/  ULEA.HI UR4, UR4, UR46, URZ, 0x4 ;  /* 0x0000002e04047291 */ /* 0x000fe2000f8f20ff */
[----:B------:R-:W-:Y:S01]  /*74b0*/  BSSY.RECONVERGENT B0, `(.L_x_77) ;  /* 0x000001a000007945 */ /* 0x000fe20003800200 */
[----:B------:R-:W-:Y:S02]  /*74c0*/  CS2R R22, SRZ ;  /* 0x0000000000167805 */ /* 0x000fe4000001ff00 */
[----:B------:R-:W-:-:S02]  /*74d0*/  CS2R R20, SRZ ;  /* 0x0000000000147805 */ /* 0x000fc4000001ff00 */
[----:B------:R-:W-:Y:S01]  /*74e0*/  LOP3.LUT R4, R4, 0x78, RZ, 0xc0, !PT ;  /* 0x0000007804047812 */ /* 0x000fe200078ec0ff */
[----:B------:R-:W-:Y:S01]  /*74f0*/  IMAD.U32 R19, RZ, RZ, UR4 ;  /* 0x00000004ff137e24 */ /* 0x000fe2000f8e00ff */
[----:B------:R-:W-:Y:S01]  /*7500*/  UMOV UR4, 0x400 ;  /* 0x0000040000047882 */ /* 0x000fe20000000000 */
[----:B------:R-:W-:-:S03]  /*7510*/  LOP3.LUT R14, R14, 0xf0, RZ, 0xc0, !PT ;  /* 0x000000f00e0e7812 */ /* 0x000fc600078ec0ff */
[----:B------:R-:W-:Y:S02]  /*7520*/  LOP3.LUT R19, R19, 0xfffffff0, RZ, 0xc0, !PT ;  /* 0xfffffff013137812 */ /* 0x000fe400078ec0ff */
[----:B--2---:R-:W-:Y:S01]  /*7530*/  MOV R52, UR5 ;  /* 0x0000000500347c02 */ /* 0x004fe20008000f00 */
[----:B------:R-:W-:Y:S01]  /*7540*/  UIADD3 UR5, UPT, UPT, UR4, 0x140, URZ ;  /* 0x0000014004057890 */ /* 0x000fe2000fffe0ff */
[----:B------:R-:W-:-:S03]  /*7550*/  IADD3 R19, PT, PT, -R19, UR46, RZ ;  /* 0x0000002e13137c10 */ /* 0x000fc6000fffe1ff */
[----:B0-----:R-:W-:Y:S01]  /*7560*/  ULEA UR5, UR6, UR5, 0x18 ;  /* 0x0000000506057291 */ /* 0x001fe2000f8ec0ff */
[----:B------:R-:W-:-:S04]  /*7570*/  ISETP.NE.AND P0, PT, R6, R19, PT ;  /* 0x000000130600720c */ /* 0x000fc80003f05270 */
[----:B------:R-:W-:-:S13]  /*7580*/  ISETP.NE.OR P0, PT, R52, RZ, P0 ;  /* 0x000000ff3400720c */ /* 0x000fda0000705670 */
[----:B------:R-:W-:Y:S05]  /*7590*/  @P0 BRA `(.L_x_78) ;  /* 0x00000000002c0947 */ /* 0x000fea0003800000 */
[----:B------:R-:W0:Y:S01]  /*75a0*/  LDCU.64 UR10, c[0x0][0x3b0] ;  /* 0x00007600ff0a77ac */ /* 0x000e220008000a00 */
[----:B------:R-:W-:Y:S01]  /*75b0*/  HFMA2 R23, -RZ, RZ, 0, 0 ;  /* 0x00000000ff177431 */ /* 0x000fe200000001ff */
[----:B0-----:R-:W-:-:S04]  /*75c0*/  UISETP.NE.U32.AND UP0, UPT, UR10, URZ, UPT ;  /* 0x000000ff0a00728c */ /* 0x001fc8000bf05070 */
[----:B------:R-:W-:-:S09]  /*75d0*/  UISETP.NE.AND.EX UP0, UPT, UR11, URZ, UPT, UP0 ;  /* 0x000000ff0b00728c */ /* 0x000fd2000bf05300 */
[----:B------:R-:W-:Y:S05]  /*75e0*/  BRA.U !UP0, `(.L_x_79) ;  /* 0x0000000108147547 */ /* 0x000fea000b800000 */
[----:B------:R-:W0:Y:S01]  /*75f0*/  LDC.64 R20, c[0x0][0x3b0] ;  /* 0x0000ec00ff147b82 */ /* 0x000e220000000a00 */
[----:B------:R-:W-:-:S05]  /*7600*/  MOV R3, UR45 ;  /* 0x0000002d00037c02 */ /* 0x000fca0008000f00 */
[----:B------:R-:W-:-:S04]  /*7610*/  IMAD R3, R3, 0x80, R4 ;  /* 0x0000008003037824 */ /* 0x000fc800078e0204 */
[----:B0-----:R-:W-:-:S06]  /*7620*/  IMAD.WIDE.U32 R20, R3, 0x2, R20 ;  /* 0x0000000203147825 */ /* 0x001fcc00078e0014 */
[----:B------:R-:W5:Y:S02]  /*7630*/  LDG.E.128 R20, desc[UR36][R20.64] ;  /* 0x0000002414147981 */ /* 0x000f64000c1e1d00 */
.L_x_79:
[----:B-----5:R0:W-:Y:S02]  /*7640*/  STS.128 [R14+UR5], R20 ;  /* 0x000000140e007988 */ /* 0x0201e40008000c05 */
.L_x_78:
[----:B------:R-:W-:Y:S05]  /*7650*/  BSYNC.RECONVERGENT B0 ;  /* 0x0000000000007941 */ /* 0x000fea0003800200 */
.L_x_77:
[----:B------:R-:W1:Y:S01]  /*7660*/  LDCU UR8, c[0x0][0x3f4] ;  /* 0x00007e80ff0877ac */ /* 0x000e620008000800 */
[----:B------:R-:W2:Y:S01]  /*7670*/  LDC.64 R26, c[0x0][0x3c0] ;  /* 0x0000f000ff1a7b82 */ /* 0x000ea20000000a00 */
[----:B------:R-:W-:Y:S01]  /*7680*/  IADD3 R16, PT, PT, R6, UR9, RZ ;  /* 0x0000000906107c10 */ /* 0x000fe2000fffe0ff */
[----:B------:R-:W-:Y:S01]  /*7690*/  BSSY.RECONVERGENT B0, `(.L_x_80) ;  /* 0x00000cd000007945 */ /* 0x000fe20003800200 */
[----:B------:R-:W-:Y:S01]  /*76a0*/  UIADD3 UR4, UPT, UPT, UR4, 0x240, URZ ;  /* 0x0000024004047890 */ /* 0x000fe2000fffe0ff */
[----:B------:R-:W-:Y:S01]  /*76b0*/  HFMA2 R5, -RZ, RZ, 0, 0 ;  /* 0x00000000ff057431 */ /* 0x000fe200000001ff */
[----:B------:R-:W0:Y:S01]  /*76c0*/  LDCU UR14, c[0x0][0x40c] ;  /* 0x00008180ff0e77ac */ /* 0x000e220008000800 */
[----:B------:R-:W-:Y:S02]  /*76d0*/  MOV R0, RZ ;  /* 0x000000ff00007202 */ /* 0x000fe40000000f00 */
[----:B------:R-:W-:Y:S02]  /*76e0*/  CS2R R12, SRZ ;  /* 0x00000000000c7805 */ /* 0x000fe4000001ff00 */
[----:B------:R-:W-:Y:S01]  /*76f0*/  CS2R R8, SRZ ;  /* 0x0000000000087805 */ /* 0x000fe2000001ff00 */
[----:B------:R-:W-:Y:S01]  /*7700*/  ULEA UR4, UR6, UR4, 0x18 ;  /* 0x0000000406047291 */ /* 0x000fe2000f8ec0ff */
[----:B------:R-:W-:Y:S01]  /*7710*/  IMAD.MOV.U32 R10, RZ, RZ, RZ ;  /* 0x000000ffff0a7224 */ /* 0x000fe200078e00ff */
[----:B------:R-:W0:Y:S04]  /*7720*/  LDCU.64 UR12, c[0x0][0x3c8] ;  /* 0x00007900ff0c77ac */ /* 0x000e280008000a00 */
[----:B------:R-:W-:Y:S01]  /*7730*/  IADD3 R29, PT, PT, R28, UR4, RZ ;  /* 0x000000041c1d7c10 */ /* 0x000fe2000fffe0ff */
[----:B-1----:R-:W-:-:S02]  /*7740*/  UISETP.LT.AND UP0, UPT, UR46, UR8, UPT ;  /* 0x000000082e00728c */ /* 0x002fc4000bf01270 */
[----:B------:R-:W-:Y:S02]  /*7750*/  MOV R53, UR8 ;  /* 0x0000000800357c02 */ /* 0x000fe40008000f00 */
[----:B------:R-:W-:Y:S01]  /*7760*/  IMAD R36, R6, 0x2, R29 ;  /* 0x0000000206247824 */ /* 0x000fe200078e021d */
[----:B------:R-:W-:Y:S02]  /*7770*/  USEL UR7, UR46, UR8, UP0 ;  /* 0x000000082e077287 */ /* 0x000fe40008000000 */
[C-C-:B------:R-:W-:Y:S02]  /*7780*/  IMAD R25, R53.reuse, UR48, R4.reuse ;  /* 0x0000003035197c24 */ /* 0x140fe4000f8e0204 */
[----:B------:R-:W-:Y:S01]  /*7790*/  IMAD R3, R53, UR42, R4 ;  /* 0x0000002a35037c24 */ /* 0x000fe2000f8e0204 */
[----:B------:R-:W-:Y:S01]  /*77a0*/  BAR.SYNC.DEFER_BLOCKING 0x0 ;  /* 0x0000000000007b1d */ /* 0x000fe20000010000 */
[----:B------:R-:W-:Y:S01]  /*77b0*/  ISETP.GE.AND P0, PT, R16, UR7, PT ;  /* 0x0000000710007c0c */ /* 0x000fe2000bf06270 */
[----:B--2---:R-:W-:-:S04]  /*77c0*/  IMAD.WIDE R24, R25, 0x2, R26 ;  /* 0x0000000219187825 */ /* 0x004fc800078e021a */
[----:B------:R-:W-:Y:S01]  /*77d0*/  IMAD.WIDE R26, R3, 0x2, R26 ;  /* 0x00000002031a7825 */ /* 0x000fe200078e021a */
[----:B------:R-:W-:-:S07]  /*77e0*/  MOV R3, RZ ;  /* 0x000000ff00037202 */ /* 0x000fce0000000f00 */
[----:B0-----:R-:W-:Y:S05]  /*77f0*/  @P0 BRA `(.L_x_81) ;  /* 0x0000000800d80947 */ /* 0x001fea0003800000 */
[----:B------:R-:W0:Y:S01]  /*7800*/  LDCU UR10, c[0x0][0x3f8] ;  /* 0x00007f00ff0a77ac */ /* 0x000e220008000800 */
[----:B------:R-:W-:Y:S01]  /*7810*/  IADD3 R30, PT, PT, R16, 0x10, RZ ;  /* 0x00000010101e7810 */ /* 0x000fe20007ffe0ff */
[----:B------:R-:W1:Y:S01]  /*7820*/  LDC.64 R10, c[0x0][0x458] ;  /* 0x00011600ff0a7b82 */ /* 0x000e620000000a00 */
[----:B------:R-:W-:Y:S01]  /*7830*/  BSSY.RECONVERGENT B1, `(.L_x_82) ;  /* 0x0000045000017945 */ /* 0x000fe20003800200 */
[----:B------:R-:W-:Y:S02]  /*7840*/  CS2R R8, SRZ ;  /* 0x0000000000087805 */ /* 0x000fe4000001ff00 */
[----:B------:R-:W-:Y:S01]  /*7850*/  VIMNMX R3, PT, PT, R30, UR7, !PT ;  /* 0x000000071e037c48 */ /* 0x000fe2000ffe0100 */
[----:B------:R-:W-:Y:S01]  /*7860*/  IMAD.MOV.U32 R7, RZ, RZ, R16 ;  /* 0x000000ffff077224 */ /* 0x000fe200078e0010 */
[----:B------:R-:W-:Y:S02]  /*7870*/  MOV R5, RZ ;  /* 0x000000ff00057202 */ /* 0x000fe40000000f00 */
[----:B------:R-:W-:Y:S01]  /*7880*/  CS2R R12, SRZ ;  /* 0x00000000000c7805 */ /* 0x000fe2000001ff00 */
[----:B------:R-:W-:Y:S01]  /*7890*/  IMAD.MOV.U32 R0, RZ, RZ, RZ ;  /* 0x000000ffff007224 */ /* 0x000fe200078e00ff */
[----:B0-----:R-:W-:-:S02]  /*78a0*/  UIMAD UR6, UR38, UR10, UR45 ;  /* 0x0000000a260672a4 */ /* 0x001fc4000f8e022d */
[----:B------:R-:W-:-:S04]  /*78b0*/  IMAD R53, R53, UR10, RZ ;  /* 0x0000000a35357c24 */ /* 0x000fc8000f8e02ff */
[----:B------:R-:W-:Y:S01]  /*78c0*/  MOV R33, UR6 ;  /* 0x0000000600217c02 */ /* 0x000fe20008000f00 */
[----:B------:R-:W-:-:S03]  /*78d0*/  ULOP3.LUT UR6, URZ, UR9, URZ, 0x33, !UPT ;  /* 0x00000009ff067292 */ /* 0x000fc6000f8e33ff */
[----:B------:R-:W-:-:S03]  /*78e0*/  LEA R33, R33, R4, 0x7 ;  /* 0x0000000421217211 */ /* 0x000fc600078e38ff */
[----:B------:R-:W-:Y:S02]  /*78f0*/  IADD3 R31, PT, PT, -R6, UR6, R3 ;  /* 0x00000006061f7c10 */ /* 0x000fe4000fffe103 */
[----:B-1----:R-:W-:Y:S01]  /*7900*/  IMAD.WIDE R32, R33, 0x2, R10 ;  /* 0x0000000221207825 */ /* 0x002fe200078e020a */
[----:B------:R-:W-:Y:S02]  /*7910*/  MOV R3, RZ ;  /* 0x000000ff00037202 */ /* 0x000fe40000000f00 */
[----:B------:R-:W-:Y:S02]  /*7920*/  LOP3.LUT P0, RZ, R31, 0x10, RZ, 0xc0, !PT ;  /* 0x000000101fff7812 */ /* 0x000fe4000780c0ff */
[----:B------:R-:W-:-:S11]  /*7930*/  MOV R10, RZ ;  /* 0x000000ff000a7202 */ /* 0x000fd60000000f00 */
[----:B------:R-:W-:Y:S05]  /*7940*/  @P0 BRA `(.L_x_83) ;  /* 0x0000000000cc0947 */ /* 0x000fea0003800000 */
[----:B------:R-:W0:Y:S01]  /*7950*/  LDCU.64 UR10, c[0x0][0x3c8] ;  /* 0x00007900ff0a77ac */ /* 0x000e220008000a00 */
[----:B------:R-:W-:-:S04]  /*7960*/  IADD3 R0, P0, PT, R16, UR44, RZ ;  /* 0x0000002c10007c10 */ /* 0x000fc8000ff1e0ff */
[----:B------:R-:W-:Y:S02]  /*7970*/  IADD3.X R3, PT, PT, RZ, R18, RZ, P0, !PT ;  /* 0x00000012ff037210 */ /* 0x000fe400007fe4ff */
[----:B0-----:R-:W-:-:S04]  /*7980*/  LEA R10, P0, R0, UR10, 0x2 ;  /* 0x0000000a000a7c11 */ /* 0x001fc8000f8010ff */
[----:B------:R-:W-:-:S05]  /*7990*/  LEA.HI.X R11, R0, UR11, R3, 0x2, P0 ;  /* 0x0000000b000b7c11 */ /* 0x000fca00080f1403 */
[----:B------:R-:W2:Y:S01]  /*79a0*/  LDG.E R10, desc[UR36][R10.64] ;  /* 0x000000240a0a7981 */ /* 0x000ea2000c1e1900 */
[----:B------:R-:W-:Y:S02]  /*79b0*/  SHF.L.U32 R3, R16, 0x7, RZ ;  /* 0x0000000710037819 */ /* 0x000fe400000006ff */
[----:B------:R-:W-:Y:S01]  /*79c0*/  ISETP.NE.AND P0, PT, R52, RZ, PT ;  /* 0x000000ff3400720c */ /* 0x000fe20003f05270 */
[----:B--2---:R-:W-:-:S05]  /*79d0*/  IMAD R0, R53, R10, RZ ;  /* 0x0000000a35007224 */ /* 0x004fca00078e02ff */
[----:B------:R-:W-:Y:S02]  /*79e0*/  LEA R9, R0, R3, 0x7 ;  /* 0x0000000300097211 */ /* 0x000fe400078e38ff */
[----:B------:R-:W0:Y:S03]  /*79f0*/  LDS.U16 R0, [R36] ;  /* 0x0000000024007984 */ /* 0x000e260000000400 */
[----:B------:R-:W-:-:S05]  /*7a00*/  IMAD.WIDE R8, R9, 0x2, R26 ;  /* 0x0000000209087825 */ /* 0x000fca00078e021a */
[----:B------:R1:W5:Y:S01]  /*7a10*/  LDG.E.128 R40, desc[UR36][R8.64] ;  /* 0x0000002408287981 */ /* 0x000362000c1e1d00 */
[----:B0-----:R-:W-:Y:S01]  /*7a20*/  HADD2.F32 R0, -RZ, R0.H0_H0 ;  /* 0x20000000ff007230 */ /* 0x001fe20000004100 */
[----:B-1----:R-:W-:Y:S06]  /*7a30*/  @P0 BRA `(.L_x_84) ;  /* 0x00000000004c0947 */ /* 0x002fec0003800000 */
[----:B------:R-:W-:Y:S01]  /*7a40*/  ISETP.NE.AND P1, PT, R17, RZ, PT ;  /* 0x000000ff1100720c */ /* 0x000fe20003f25270 */
[----:B------:R-:W0:-:S12]  /*7a50*/  LDS.128 R8, [R14+UR5] ;  /* 0x000000050e087984 */ /* 0x000e180008000c00 */
[----:B------:R-:W-:Y:S01]  /*7a60*/  VOTEU.ANY UP0, P1 ;  /* 0x0000000000ff7886 */ /* 0x000fe20000800100 */
[----:B------:R-:W-:-:S13]  /*7a70*/  PLOP3.LUT P0, PT, PT, PT, UP0, 0x80, 0x8 ;  /* 0x000000000008781c */ /* 0x000fda0003f0f008 */
[----:B------:R-:W2:Y:S01]  /*7a80*/  @P0 LDG.E.128 R44, desc[UR36][R32.64] ;  /* 0x00000024202c0981 */ /* 0x000ea2000c1e1d00 */
[----:B------:R-:W-:Y:S02]  /*7a90*/  PLOP3.LUT P1, PT, PT, PT, UP0, 0x80, 0x8 ;  /* 0x000000000008781c */ /* 0x000fe40003f2f008 */
[----:B------:R-:W-:Y:S02]  /*7aa0*/  PLOP3.LUT P3, PT, PT, PT, UP0, 0x80, 0x8 ;  /* 0x000000000008781c */ /* 0x000fe40003f6f008 */
[----:B------:R-:W-:Y:S02]  /*7ab0*/  PLOP3.LUT P0, PT, PT, PT, UP0, 0x80, 0x8 ;  /* 0x000000000008781c */ /* 0x000fe40003f0f008 */
[----:B------:R-:W-:Y:S01]  /*7ac0*/  PLOP3.LUT P2, PT, PT, PT, UP0, 0x80, 0x8 ;  /* 0x000000000008781c */ /* 0x000fe20003f4f008 */
[----:B0----5:R-:W-:Y:S02]  /*7ad0*/  HFMA2 R40, R40, 1, 1, R8 ;  /* 0x3c003c0028287831 */ /* 0x021fe40000000008 */
[----:B------:R-:W-:-:S02]  /*7ae0*/  HADD2 R41, R41, R9 ;  /* 0x0000000929297230 */ /* 0x000fc40000000000 */
[----:B------:R-:W-:Y:S02]  /*7af0*/  HFMA2 R42, R42, 1, 1, R10 ;  /* 0x3c003c002a2a7831 */ /* 0x000fe4000000000a */
[----:B------:R-:W-:Y:S02]  /*7b00*/  HADD2 R43, R43, R11 ;  /* 0x0000000b2b2b7230 */ /* 0x000fe40000000000 */
[----:B------:R-:W-:-:S04]  /*7b10*/  IMAD.WIDE.U32 R8, R3, 0x2, R24 ;  /* 0x0000000203087825 */ /* 0x000fc800078e0018 */
[----:B--2---:R-:W-:Y:S02]  /*7b20*/  @P1 HFMA2 R41, R41, R45, -RZ ;  /* 0x0000002d29291231 */ /* 0x004fe400001000ff */
[----:B------:R-:W-:Y:S02]  /*7b30*/  @P0 HMUL2 R40, R40, R44 ;  /* 0x0000002c28280232 */ /* 0x000fe40000000000 */
[----:B------:R-:W-:Y:S02]  /*7b40*/  @P3 HFMA2 R43, R43, R47, -RZ ;  /* 0x0000002f2b2b3231 */ /* 0x000fe400001000ff */
[----:B------:R-:W-:-:S05]  /*7b50*/  @P2 HMUL2 R42, R42, R46 ;  /* 0x0000002e2a2a2232 */ /* 0x000fca0000000000 */
[----:B------:R0:W-:Y:S02]  /*7b60*/  STG.E.128 desc[UR36][R8.64], R40 ;  /* 0x0000002808007986 */ /* 0x0001e4000c101d24 */
.L_x_84:
[--C-:B-----5:R-:W-:Y:S02]  /*7b70*/  HADD2.F32 R35, -RZ, R40.reuse.H0_H0 ;  /* 0x20000028ff237230 */ /* 0x120fe40000004100 */
[----:B------:R-:W-:Y:S02]  /*7b80*/  HADD2.F32 R3, -RZ, R40.H1_H1 ;  /* 0x30000028ff037230 */ /* 0x000fe40000004100 */
[--C-:B------:R-:W-:Y:S02]  /*7b90*/  HADD2.F32 R5, -RZ, R41.reuse.H0_H0 ;  /* 0x20000029ff057230 */ /* 0x100fe40000004100 */
[C---:B0-----:R-:W-:Y:S01]  /*7ba0*/  FFMA.FTZ R8, R0.reuse, R35, RZ ;  /* 0x0000002300087223 */ /* 0x041fe200000100ff */
[----:B------:R-:W-:Y:S02]  /*7bb0*/  HADD2.F32 R7, -RZ, R41.H1_H1 ;  /* 0x30000029ff077230 */ /* 0x000fe40000004100 */
[----:B------:R-:W-:Y:S01]  /*7bc0*/  FFMA.FTZ R3, R0, R3, RZ ;  /* 0x0000000300037223 */ /* 0x000fe200000100ff */
[----:B------:R-:W-:-:S02]  /*7bd0*/  HADD2.F32 R9, -RZ, R42.H0_H0 ;  /* 0x2000002aff097230 */ /* 0x000fc40000004100 */
[C---:B------:R-:W-:Y:S01]  /*7be0*/  FFMA.FTZ R5, R0.reuse, R5, RZ ;  /* 0x0000000500057223 */ /* 0x040fe200000100ff */
[----:B------:R-:W-:Y:S02]  /*7bf0*/  HADD2.F32 R11, -RZ, R42.H1_H1 ;  /* 0x3000002aff0b7230 */ /* 0x000fe40000004100 */
[C---:B------:R-:W-:Y:S01]  /*7c00*/  FFMA.FTZ R10, R0.reuse, R7, RZ ;  /* 0x00000007000a7223 */ /* 0x040fe200000100ff */
[--C-:B------:R-:W-:Y:S02]  /*7c10*/  HADD2.F32 R13, -RZ, R43.reuse.H0_H0 ;  /* 0x2000002bff0d7230 */ /* 0x100fe40000004100 */
[C---:B------:R-:W-:Y:S01]  /*7c20*/  FFMA.FTZ R9, R0.reuse, R9, RZ ;  /* 0x0000000900097223 */ /* 0x040fe200000100ff */
[----:B------:R-:W-:Y:S02]  /*7c30*/  HADD2.F32 R15, -RZ, R43.H1_H1 ;  /* 0x3000002bff0f7230 */ /* 0x000fe40000004100 */
[----:B------:R-:W-:Y:S01]  /*7c40*/  FFMA.FTZ R12, R0, R11, RZ ;  /* 0x0000000b000c7223 */ /* 0x000fe200000100ff */
[----:B------:R-:W-:-:S02]  /*7c50*/  IMAD.MOV.U32 R7, RZ, RZ, R30 ;  /* 0x000000ffff077224 */ /* 0x000fc400078e001e */
[C---:B------:R-:W-:Y:S01]  /*7c60*/  FFMA.FTZ R13, R0.reuse, R13, RZ ;  /* 0x0000000d000d7223 */ /* 0x040fe200000100ff */
[----:B------:R-:W-:-:S07]  /*7c70*/  FFMA.FTZ R0, R0, R15, RZ ;  /* 0x0000000f00007223 */ /* 0x000fce00000100ff */
.L_x_83:
[----:B------:R-:W-:Y:S05]  /*7c80*/  BSYNC.RECONVERGENT B1 ;  /* 0x0000000000017941 */ /* 0x000fea0003800200 */
.L_x_82:
[----:B------:R-:W-:-:S13]  /*7c90*/  ISETP.GE.U32.AND P0, PT, R31, 0x10, PT ;  /* 0x000000101f00780c */ /* 0x000fda0003f06070 */
[----:B------:R-:W-:Y:S05]  /*7ca0*/  @!P0 BRA `(.L_x_81) ;  /* 0x0000000400ac8947 */ /* 0x000fea0003800000 */
[C---:B------:R-:W-:Y:S01]  /*7cb0*/  LEA R11, R7.reuse, R28, 0x1 ;  /* 0x0000001c070b7211 */ /* 0x040fe200078e08ff */
[----:B------:R-:W-:Y:S01]  /*7cc0*/  IMAD.SHL.U32 R15, R7, 0x80, RZ ;  /* 0x00000080070f7824 */ /* 0x000fe200078e00ff */
[----:B------:R-:W-:Y:S02]  /*7cd0*/  MOV R30, UR9 ;  /* 0x00000009001e7c02 */ /* 0x000fe40008000f00 */
[----:B------:R-:W-:Y:S02]  /*7ce0*/  ISETP.NE.AND P0, PT, R52, RZ, PT ;  /* 0x000000ff3400720c */ /* 0x000fe40003f05270 */
[----:B------:R-:W-:Y:S01]  /*7cf0*/  SHF.L.U32 R39, R53, 0x7, RZ ;  /* 0x0000000735277819 */ /* 0x000fe200000006ff */
[----:B------:R-:W-:Y:S01]  /*7d00*/  IMAD R11, R30, -0x2, R11 ;  /* 0xfffffffe1e0b7824 */ /* 0x000fe200078e020b */
[----:B------:R-:W-:-:S04]  /*7d10*/  MOV R30, UR4 ;  /* 0x00000004001e7c02 */ /* 0x000fc80008000f00 */
[----:B------:R-:W-:-:S07]  /*7d20*/  IADD3 R11, PT, PT, R11, 0x20, R30 ;  /* 0x000000200b0b7810 */ /* 0x000fce0007ffe01e */
.L_x_88:
[----:B------:R-:W-:Y:S02]  /*7d30*/  IADD3 R30, P1, PT, R7, UR44, RZ ;  /* 0x0000002c071e7c10 */ /* 0x000fe4000ff3e0ff */
[----:B------:R-:W-:Y:S02]  /*7d40*/  ISETP.NE.AND P4, PT, R17, RZ, PT ;  /* 0x000000ff1100720c */ /* 0x000fe40003f85270 */
[----:B------:R-:W-:Y:S02]  /*7d50*/  IADD3.X R31, PT, PT, RZ, R18, RZ, P1, !PT ;  /* 0x00000012ff1f7210 */ /* 0x000fe40000ffe4ff */
[----:B------:R-:W-:-:S04]  /*7d60*/  LEA R34, P1, R30, UR12, 0x2 ;  /* 0x0000000c1e227c11 */ /* 0x000fc8000f8210ff */
[----:B------:R-:W-:-:S05]  /*7d70*/  LEA.HI.X R35, R30, UR13, R31, 0x2, P1 ;  /* 0x0000000d1e237c11 */ /* 0x000fca00088f141f */
[----:B------:R-:W2:Y:S02]  /*7d80*/  LDG.E R30, desc[UR36][R34.64] ;  /* 0x00000024221e7981 */ /* 0x000ea4000c1e1900 */
[----:B--2---:R-:W-:-:S04]  /*7d90*/  IMAD R31, R30, R39, R15 ;  /* 0x000000271e1f7224 */ /* 0x004fc800078e020f */
[----:B------:R-:W-:-:S05]  /*7da0*/  IMAD.WIDE R30, R31, 0x2, R26 ;  /* 0x000000021f1e7825 */ /* 0x000fca00078e021a */
[----:B------:R0:W5:Y:S01]  /*7db0*/  LDG.E.128 R40, desc[UR36][R30.64] ;  /* 0x000000241e287981 */ /* 0x000162000c1e1d00 */
[----:B------:R-:W-:Y:S04]  /*7dc0*/  BSSY.RECONVERGENT B1, `(.L_x_85) ;  /* 0x0000014000017945 */ /* 0x000fe80003800200 */
[----:B------:R-:W-:Y:S05]  /*7dd0*/  @P0 BRA `(.L_x_86) ;  /* 0x0000000000480947 */ /* 0x000fea0003800000 */
[----:B------:R-:W-:Y:S01]  /*7de0*/  VOTEU.ANY UP0, P4 ;  /* 0x0000000000ff7886 */ /* 0x000fe20002000100 */
[----:B------:R-:W-:Y:S01]  /*7df0*/  PLOP3.LUT P0, PT, PT, PT, UP0, 0x80, 0x8 ;  /* 0x000000000008781c */ /* 0x000fe20003f0f008 */
[----:B------:R-:W1:-:S12]  /*7e00*/  LDS.128 R44, [R14+UR5] ;  /* 0x000000050e2c7984 */ /* 0x000e580008000c00 */
[----:B------:R-:W2:Y:S01]  /*7e10*/  @P0 LDG.E.128 R48, desc[UR36][R32.64] ;  /* 0x0000002420300981 */ /* 0x000ea2000c1e1d00 */
[----:B------:R-:W-:Y:S01]  /*7e20*/  PLOP3.LUT P1, PT, PT, PT, UP0, 0x80, 0x8 ;  /* 0x000000000008781c */ /* 0x000fe20003f2f008 */
[----:B0-----:R-:W-:Y:S01]  /*7e30*/  IMAD.WIDE.U32 R30, R15, 0x2, R24 ;  /* 0x000000020f1e7825 */ /* 0x001fe200078e0018 */
[----:B------:R-:W-:Y:S02]  /*7e40*/  PLOP3.LUT P3, PT, PT, PT, UP0, 0x80, 0x8 ;  /* 0x000000000008781c */ /* 0x000fe40003f6f008 */
[----:B------:R-:W-:Y:S02]  /*7e50*/  PLOP3.LUT P0, PT, PT, PT, UP0, 0x80, 0x8 ;  /* 0x000000000008781c */ /* 0x000fe40003f0f008 */
[----:B------:R-:W-:Y:S01]  /*7e60*/  PLOP3.LUT P2, PT, PT, PT, UP0, 0x80, 0x8 ;  /* 0x000000000008781c */ /* 0x000fe20003f4f008 */
[----:B-1---5:R-:W-:Y:S02]  /*7e70*/  HFMA2 R40, R40, 1, 1, R44 ;  /* 0x3c003c0028287831 */ /* 0x022fe4000000002c */
[----:B------:R-:W-:-:S02]  /*7e80*/  HADD2 R41, R41, R45 ;  /* 0x0000002d29297230 */ /* 0x000fc40000000000 */
[----:B------:R-:W-:Y:S02]  /*7e90*/  HFMA2 R42, R42, 1, 1, R46 ;  /* 0x3c003c002a2a7831 */ /* 0x000fe4000000002e */
[----:B------:R-:W-:Y:S02]  /*7ea0*/  HADD2 R43, R43, R47 ;  /* 0x0000002f2b2b7230 */ /* 0x000fe40000000000 */
[----:B--2---:R-:W-:Y:S02]  /*7eb0*/  @P1 HFMA2 R41, R41, R49, -RZ ;  /* 0x0000003129291231 */ /* 0x004fe400001000ff */
[----:B------:R-:W-:Y:S02]  /*7ec0*/  @P0 HMUL2 R40, R40, R48 ;  /* 0x0000003028280232 */ /* 0x000fe40000000000 */
[----:B------:R-:W-:Y:S02]  /*7ed0*/  @P3 HFMA2 R43, R43, R51, -RZ ;  /* 0x000000332b2b3231 */ /* 0x000fe400001000ff */
[----:B------:R-:W-:-:S05]  /*7ee0*/  @P2 HMUL2 R42, R42, R50 ;  /* 0x000000322a2a2232 */ /* 0x000fca0000000000 */
[----:B------:R1:W-:Y:S02]  /*7ef0*/  STG.E.128 desc[UR36][R30.64], R40 ;  /* 0x000000281e007986 */ /* 0x0003e4000c101d24 */
.L_x_86:
[----:B------:R-:W-:Y:S05]  /*7f00*/  BSYNC.RECONVERGENT B1 ;  /* 0x0000000000017941 */ /* 0x000fea0003800200 */
.L_x_85:
[----:B------:R2:W0:Y:S04]  /*7f10*/  LDG.E R34, desc[UR36][R34.64+0x40] ;  /* 0x0000402422227981 */ /* 0x000428000c1e1900 */
[----:B------:R-:W3:Y:S01]  /*7f20*/  LDS.U16 R37, [R11+-0x20] ;  /* 0xffffe0000b257984 */ /* 0x000ee20000000400 */
[----:B------:R-:W-:-:S04]  /*7f30*/  MOV R52, UR14 ;  /* 0x0000000e00347c02 */ /* 0x000fc80008000f00 */
[----:B------:R-:W-:Y:S01]  /*7f40*/  ISETP.NE.AND P0, PT, R52, RZ, PT ;  /* 0x000000ff3400720c */ /* 0x000fe20003f05270 */
[--C-:B-----5:R-:W-:Y:S02]  /*7f50*/  HADD2.F32 R44, -RZ, R42.reuse.H0_H0 ;  /* 0x2000002aff2c7230 */ /* 0x120fe40000004100 */
[----:B--2---:R-:W-:Y:S02]  /*7f60*/  HADD2.F32 R35, -RZ, R42.H1_H1 ;  /* 0x3000002aff237230 */ /* 0x004fe40000004100 */
[--C-:B------:R-:W-:Y:S02]  /*7f70*/  HADD2.F32 R38, -RZ, R40.reuse.H0_H0 ;  /* 0x20000028ff267230 */ /* 0x100fe40000004100 */
[--C-:B-1----:R-:W-:Y:S02]  /*7f80*/  HADD2.F32 R42, -RZ, R43.reuse.H0_H0 ;  /* 0x2000002bff2a7230 */ /* 0x102fe40000004100 */
[----:B------:R-:W-:Y:S02]  /*7f90*/  HADD2.F32 R40, -RZ, R40.H1_H1 ;  /* 0x30000028ff287230 */ /* 0x000fe40000004100 */
[----:B------:R-:W-:-:S02]  /*7fa0*/  HADD2.F32 R43, -RZ, R43.H1_H1 ;  /* 0x3000002bff2b7230 */ /* 0x000fc40000004100 */
[----:B---3--:R-:W-:-:S05]  /*7fb0*/  HADD2.F32 R37, -RZ, R37.H0_H0 ;  /* 0x20000025ff257230 */ /* 0x008fca0000004100 */
[C---:B------:R-:W-:Y:S01]  /*7fc0*/  FFMA.FTZ R45, R37.reuse, R38, R8 ;  /* 0x00000026252d7223 */ /* 0x040fe20000010008 */
[C---:B------:R-:W-:Y:S01]  /*7fd0*/  FFMA.FTZ R44, R37.reuse, R44, R9 ;  /* 0x0000002c252c7223 */ /* 0x040fe20000010009 */
[C---:B------:R-:W-:Y:S01]  /*7fe0*/  FFMA.FTZ R12, R37.reuse, R35, R12 ;  /* 0x00000023250c7223 */ /* 0x040fe2000001000c */
[C---:B------:R-:W-:Y:S01]  /*7ff0*/  FFMA.FTZ R38, R37.reuse, R42, R13 ;  /* 0x0000002a25267223 */ /* 0x040fe2000001000d */
[----:B------:R-:W-:Y:S01]  /*8000*/  FFMA.FTZ R46, R37, R43, R0 ;  /* 0x0000002b252e7223 */ /* 0x000fe20000010000 */
[----:B0-----:R-:W-:-:S05]  /*8010*/  IMAD R30, R53, R34, RZ ;  /* 0x00000022351e7224 */ /* 0x001fca00078e02ff */
[----:B------:R-:W-:Y:S01]  /*8020*/  LEA R30, R30, R15, 0x7 ;  /* 0x0000000f1e1e7211 */ /* 0x000fe200078e38ff */
[----:B------:R-:W-:-:S04]  /*8030*/  HADD2.F32 R34, -RZ, R41.H0_H0 ;  /* 0x20000029ff227230 */ /* 0x000fc80000004100 */
[----:B------:R-:W-:Y:S02]  /*8040*/  VIADD R31, R30, 0x800 ;  /* 0x000008001e1f7836 */ /* 0x000fe40000000000 */
[----:B------:R-:W-:Y:S02]  /*8050*/  HADD2.F32 R41, -RZ, R41.H1_H1 ;  /* 0x30000029ff297230 */ /* 0x000fe40000004100 */
[----:B------:R-:W-:-:S04]  /*8060*/  IMAD.WIDE R30, R31, 0x2, R26 ;  /* 0x000000021f1e7825 */ /* 0x000fc800078e021a */
[C---:B------:R-:W-:Y:S01]  /*8070*/  FFMA.FTZ R34, R37.reuse, R34, R5 ;  /* 0x0000002225227223 */ /* 0x040fe20000010005 */
[C---:B------:R-:W-:Y:S01]  /*8080*/  FFMA.FTZ R10, R37.reuse, R41, R10 ;  /* 0x00000029250a7223 */ /* 0x040fe2000001000a */
[----:B------:R0:W5:Y:S02]  /*8090*/  LDG.E.128 R48, desc[UR36][R30.64] ;  /* 0x000000241e307981 */ /* 0x000164000c1e1d00 */
[----:B0-----:R-:W-:Y:S01]  /*80a0*/  FFMA.FTZ R30, R37, R40, R3 ;  /* 0x00000028251e7223 */ /* 0x001fe20000010003 */
[----:B------:R-:W-:Y:S06]  /*80b0*/  @P0 BRA `(.L_x_87) ;  /* 0x00000000004c0947 */ /* 0x000fec0003800000 */
[----:B------:R-:W-:Y:S01]  /*80c0*/  VOTEU.ANY UP0, P4 ;  /* 0x0000000000ff7886 */ /* 0x000fe20002000100 */
[----:B------:R-:W-:Y:S01]  /*80d0*/  PLOP3.LUT P1, PT, PT, PT, UP0, 0x80, 0x8 ;  /* 0x000000000008781c */ /* 0x000fe20003f2f008 */
[----:B------:R-:W0:-:S12]  /*80e0*/  LDS.128 R56, [R14+UR5] ;  /* 0x000000050e387984 */ /* 0x000e180008000c00 */
[----:B------:R-:W2:Y:S01]  /*80f0*/  @P1 LDG.E.128 R40, desc[UR36][R32.64] ;  /* 0x0000002420281981 */ /* 0x000ea2000c1e1d00 */
[----:B------:R-:W-:Y:S02]  /*8100*/  PLOP3.LUT P2, PT, PT, PT, UP0, 0x80, 0x8 ;  /* 0x000000000008781c */ /* 0x000fe40003f4f008 */
[----:B------:R-:W-:Y:S02]  /*8110*/  PLOP3.LUT P4, PT, PT, PT, UP0, 0x80, 0x8 ;  /* 0x000000000008781c */ /* 0x000fe40003f8f008 */
[----:B------:R-:W-:Y:S02]  /*8120*/  PLOP3.LUT P1, PT, PT, PT, UP0, 0x80, 0x8 ;  /* 0x000000000008781c */ /* 0x000fe40003f2f008 */
[----:B------:R-:W-:Y:S02]  /*8130*/  PLOP3.LUT P3, PT, PT, PT, UP0, 0x80, 0x8 ;  /* 0x000000000008781c */ /* 0x000fe40003f6f008 */
[----:B------:R-:W-:-:S05]  /*8140*/  IADD3 R9, PT, PT, R15, 0x800, RZ ;  /* 0x000008000f097810 */ /* 0x000fca0007ffe0ff */
[----:B------:R-:W-:-:S04]  /*8150*/  IMAD.WIDE.U32 R8, R9, 0x2, R24 ;  /* 0x0000000209087825 */ /* 0x000fc800078e0018 */
[----:B0----5:R-:W-:Y:S02]  /*8160*/  HFMA2 R48, R48, 1, 1, R56 ;  /* 0x3c003c0030307831 */ /* 0x021fe40000000038 */
[----:B------:R-:W-:Y:S02]  /*8170*/  HADD2 R49, R49, R57 ;  /* 0x0000003931317230 */ /* 0x000fe40000000000 */
[----:B------:R-:W-:Y:S02]  /*8180*/  HFMA2 R50, R50, 1, 1, R58 ;  /* 0x3c003c0032327831 */ /* 0x000fe4000000003a */
[----:B------:R-:W-:Y:S02]  /*8190*/  HADD2 R51, R51, R59 ;  /* 0x0000003b33337230 */ /* 0x000fe40000000000 */
[----:B--2---:R-:W-:Y:S02]  /*81a0*/  @P2 HFMA2 R49, R49, R41, -RZ ;  /* 0x0000002931312231 */ /* 0x004fe400001000ff */
[----:B------:R-:W-:-:S02]  /*81b0*/  @P1 HMUL2 R48, R48, R40 ;  /* 0x0000002830301232 */ /* 0x000fc40000000000 */
[----:B------:R-:W-:Y:S02]  /*81c0*/  @P4 HFMA2 R51, R51, R43, -RZ ;  /* 0x0000002b33334231 */ /* 0x000fe400001000ff */
[----:B------:R-:W-:-:S05]  /*81d0*/  @P3 HMUL2 R50, R50, R42 ;  /* 0x0000002a32323232 */ /* 0x000fca0000000000 */
[----:B------:R0:W-:Y:S02]  /*81e0*/  STG.E.128 desc[UR36][R8.64], R48 ;  /* 0x0000003008007986 */ /* 0x0001e4000c101d24 */
.L_x_87:
[----:B------:R1:W2:Y:S01]  /*81f0*/  LDS.U16 R0, [R11] ;  /* 0x000000000b007984 */ /* 0x0002a20000000400 */
[----:B------:R-:W-:Y:S01]  /*8200*/  IADD3 R7, PT, PT, R7, 0x20, RZ ;  /* 0x0000002007077810 */ /* 0x000fe20007ffe0ff */
[--C-:B-----5:R-:W-:Y:S02]  /*8210*/  HADD2.F32 R3, -RZ, R48.reuse.H0_H0 ;  /* 0x20000030ff037230 */ /* 0x120fe40000004100 */
[----:B------:R-:W-:Y:S01]  /*8220*/  HADD2.F32 R5, -RZ, R48.H1_H1 ;  /* 0x30000030ff057230 */ /* 0x000fe20000004100 */
[----:B------:R-:W-:Y:S01]  /*8230*/  ISETP.GE.AND P1, PT, R7, UR7, PT ;  /* 0x0000000707007c0c */ /* 0x000fe2000bf26270 */
[--C-:B0-----:R-:W-:Y:S02]  /*8240*/  HADD2.F32 R9, -RZ, R49.reuse.H0_H0 ;  /* 0x20000031ff097230 */ /* 0x101fe40000004100 */
[----:B------:R-:W-:Y:S01]  /*8250*/  HADD2.F32 R13, -RZ, R50.H0_H0 ;  /* 0x20000032ff0d7230 */ /* 0x000fe20000004100 */
[----:B-1----:R-:W-:Y:S01]  /*8260*/  IADD3 R11, PT, PT, R11, 0x40, RZ ;  /* 0x000000400b0b7810 */ /* 0x002fe20007ffe0ff */
[----:B------:R-:W-:-:S02]  /*8270*/  HADD2.F32 R49, -RZ, R49.H1_H1 ;  /* 0x30000031ff317230 */ /* 0x000fc40000004100 */
[----:B------:R-:W-:Y:S02]  /*8280*/  HADD2.F32 R31, -RZ, R50.H1_H1 ;  /* 0x30000032ff1f7230 */ /* 0x000fe40000004100 */
[--C-:B------:R-:W-:Y:S02]  /*8290*/  HADD2.F32 R35, -RZ, R51.reuse.H0_H0 ;  /* 0x20000033ff237230 */ /* 0x100fe40000004100 */
[----:B------:R-:W-:Y:S02]  /*82a0*/  HADD2.F32 R51, -RZ, R51.H1_H1 ;  /* 0x30000033ff337230 */ /* 0x000fe40000004100 */
[----:B------:R-:W-:Y:S02]  /*82b0*/  VIADD R15, R15, 0x1000 ;  /* 0x000010000f0f7836 */ /* 0x000fe40000000000 */
[----:B--2---:R-:W-:-:S05]  /*82c0*/  HADD2.F32 R0, -RZ, R0.H0_H0 ;  /* 0x20000000ff007230 */ /* 0x004fca0000004100 */
[C---:B------:R-:W-:Y:S01]  /*82d0*/  FFMA.FTZ R8, R0.reuse, R3, R45 ;  /* 0x0000000300087223 */ /* 0x040fe2000001002d */
[C---:B------:R-:W-:Y:S01]  /*82e0*/  FFMA.FTZ R3, R0.reuse, R5, R30 ;  /* 0x0000000500037223 */ /* 0x040fe2000001001e */
[C---:B------:R-:W-:Y:S01]  /*82f0*/  FFMA.FTZ R5, R0.reuse, R9, R34 ;  /* 0x0000000900057223 */ /* 0x040fe20000010022 */
[C---:B------:R-:W-:Y:S01]  /*8300*/  FFMA.FTZ R9, R0.reuse, R13, R44 ;  /* 0x0000000d00097223 */ /* 0x040fe2000001002c */
[C---:B------:R-:W-:Y:S01]  /*8310*/  FFMA.FTZ R10, R0.reuse, R49, R10 ;  /* 0x00000031000a7223 */ /* 0x040fe2000001000a */
[C---:B------:R-:W-:Y:S01]  /*8320*/  FFMA.FTZ R12, R0.reuse, R31, R12 ;  /* 0x0000001f000c7223 */ /* 0x040fe2000001000c */
[C---:B------:R-:W-:Y:S01]  /*8330*/  FFMA.FTZ R13, R0.reuse, R35, R38 ;  /* 0x00000023000d7223 */ /* 0x040fe20000010026 */
[----:B------:R-:W-:Y:S01]  /*8340*/  FFMA.FTZ R0, R0, R51, R46 ;  /* 0x0000003300007223 */ /* 0x000fe2000001002e */
[----:B------:R-:W-:Y:S06]  /*8350*/  @!P1 BRA `(.L_x_88) ;  /* 0xfffffff800749947 */ /* 0x000fec000383ffff */
.L_x_81:
[----:B------:R-:W-:Y:S05]  /*8360*/  BSYNC.RECONVERGENT B0 ;  /* 0x0000000000007941 */ /* 0x000fea0003800200 */
.L_x_80:
[----:B------:R-:W-:Y:S01]  /*8370*/  ISETP.GE.AND P0, PT, R16, UR46, PT ;  /* 0x0000002e10007c0c */ /* 0x000fe2000bf06270 */
[----:B------:R-:W0:Y:S01]  /*8380*/  LDCU UR10, c[0x0][0x40c] ;  /* 0x00008180ff0a77ac */ /* 0x000e220008000800 */
[----:B------:R-:W-:Y:S01]  /*8390*/  BSSY.RECONVERGENT B0, `(.L_x_89) ;  /* 0x0000105000007945 */ /* 0x000fe20003800200 */
[----:B------:R-:W1:Y:S10]  /*83a0*/  LDCU.64 UR12, c[0x0][0x3c8] ;  /* 0x00007900ff0c77ac */ /* 0x000e740008000a00 */
[----:B------:R-:W-:Y:S05]  /*83b0*/  @P0 BRA `(.L_x_90) ;  /* 0x0000001000080947 */ /* 0x000fea0003800000 */
[----:B------:R-:W2:Y:S01]  /*83c0*/  LDCU UR6, c[0x0][0x3f8] ;  /* 0x00007f00ff0677ac */ /* 0x000ea20008000800 */
[----:B------:R-:W5:Y:S01]  /*83d0*/  LDC R35, c[0x0][0x3f4] ;  /* 0x0000fd00ff237b82 */ /* 0x000f620000000800 */
[----:B------:R-:W-:Y:S01]  /*83e0*/  IADD3 R37, PT, PT, R16, 0x10, RZ ;  /* 0x0000001010257810 */ /* 0x000fe20007ffe0ff */
[----:B------:R-:W-:Y:S01]  /*83f0*/  BSSY.RECONVERGENT B1, `(.L_x_91) ;  /* 0x000005a000017945 */ /* 0x000fe20003800200 */
[----:B------:R-:W-:Y:S02]  /*8400*/  ULOP3.LUT UR8, URZ, UR9, URZ, 0x33, !UPT ;  /* 0x00000009ff087292 */ /* 0x000fe4000f8e33ff */
[----:B------:R-:W-:-:S03]  /*8410*/  VIMNMX R7, PT, PT, R37, UR46, !PT ;  /* 0x0000002e25077c48 */ /* 0x000fc6000ffe0100 */
[----:B------:R-:W3:Y:S01]  /*8420*/  LDC.64 R30, c[0x0][0x458] ;  /* 0x00011600ff1e7b82 */ /* 0x000ee20000000a00 */
[----:B------:R-:W-:-:S04]  /*8430*/  IADD3 R7, PT, PT, -R6, UR8, R7 ;  /* 0x0000000806077c10 */ /* 0x000fc8000fffe107 */
[----:B------:R-:W-:Y:S01]  /*8440*/  LOP3.LUT P0, RZ, R7, 0x10, RZ, 0xc0, !PT ;  /* 0x0000001007ff7812 */ /* 0x000fe2000780c0ff */
[----:B--2---:R-:W-:-:S06]  /*8450*/  UIMAD UR7, UR38, UR6, UR45 ;  /* 0x00000006260772a4 */ /* 0x004fcc000f8e022d */
[----:B------:R-:W-:Y:S01]  /*8460*/  MOV R11, UR7 ;  /* 0x00000007000b7c02 */ /* 0x000fe20008000f00 */
[----:B-----5:R-:W-:-:S04]  /*8470*/  IMAD R44, R35, UR6, RZ ;  /* 0x00000006232c7c24 */ /* 0x020fc8000f8e02ff */
[----:B------:R-:W-:-:S04]  /*8480*/  IMAD R11, R11, 0x80, R4 ;  /* 0x000000800b0b7824 */ /* 0x000fc800078e0204 */
[----:B---3--:R-:W-:Y:S01]  /*8490*/  IMAD.WIDE R30, R11, 0x2, R30 ;  /* 0x000000020b1e7825 */ /* 0x008fe200078e021e */
[----:B------:R-:W-:Y:S01]  /*84a0*/  MOV R11, R16 ;  /* 0x00000010000b7202 */ /* 0x000fe20000000f00 */
[----:B------:R-:W-:Y:S06]  /*84b0*/  @P0 BRA `(.L_x_92) ;  /* 0x0000000400340947 */ /* 0x000fec0003800000 */
[----:B------:R-:W-:Y:S02]  /*84c0*/  ISETP.GE.AND P0, PT, R16, R35, PT ;  /* 0x000000231000720c */ /* 0x000fe40003f06270 */
[----:B------:R-:W-:-:S11]  /*84d0*/  MOV R11, R37 ;  /* 0x00000025000b7202 */ /* 0x000fd60000000f00 */
[----:B------:R-:W-:Y:S05]  /*84e0*/  @!P0 BRA `(.L_x_92) ;  /* 0x0000000400288947 */ /* 0x000fea0003800000 */
[----:B------:R-:W-:Y:S01]  /*84f0*/  IABS R34, R35 ;  /* 0x0000002300227213 */ /* 0x000fe20000000000 */
[----:B------:R-:W-:Y:S01]  /*8500*/  HFMA2 R32, -RZ, RZ, 0, 0 ;  /* 0x00000000ff207431 */ /* 0x000fe200000001ff */
[----:B------:R-:W-:Y:S01]  /*8510*/  IABS R15, R16 ;  /* 0x00000010000f7213 */ /* 0x000fe20000000000 */
[----:B------:R-:W2:Y:S01]  /*8520*/  LDCU.64 UR6, c[0x0][0x3c8] ;  /* 0x00007900ff0677ac */ /* 0x000ea20008000a00 */
[----:B------:R-:W3:Y:S01]  /*8530*/  I2F.RP R38, R34 ;  /* 0x0000002200267306 */ /* 0x000ee20000209400 */
[----:B------:R-:W-:Y:S01]  /*8540*/  ISETP.GE.AND P1, PT, R16, RZ, PT ;  /* 0x000000ff1000720c */ /* 0x000fe20003f26270 */
[----:B------:R-:W0:Y:S01]  /*8550*/  LDS.U16 R36, [R36] ;  /* 0x0000000024247984 */ /* 0x000e220000000400 */
[----:B------:R-:W-:-:S05]  /*8560*/  ISETP.NE.AND P2, PT, R35, RZ, PT ;  /* 0x000000ff2300720c */ /* 0x000fca0003f45270 */
[----:B---3--:R-:W3:Y:S02]  /*8570*/  MUFU.RCP R38, R38 ;  /* 0x0000002600267308 */ /* 0x008ee40000001000 */
[----:B---3--:R-:W-:-:S06]  /*8580*/  IADD3 R33, PT, PT, R38, 0xffffffe, RZ ;  /* 0x0ffffffe26217810 */ /* 0x008fcc0007ffe0ff */
[----:B------:R-:W3:Y:S02]  /*8590*/  F2I.FTZ.U32.TRUNC.NTZ R33, R33 ;  /* 0x0000002100217305 */ /* 0x000ee4000021f000 */
[----:B---3--:R-:W-:-:S04]  /*85a0*/  IMAD.MOV R11, RZ, RZ, -R33 ;  /* 0x000000ffff0b7224 */ /* 0x008fc800078e0a21 */
[----:B------:R-:W-:-:S04]  /*85b0*/  IMAD R11, R11, R34, RZ ;  /* 0x000000220b0b7224 */ /* 0x000fc800078e02ff */
[----:B------:R-:W-:-:S06]  /*85c0*/  IMAD.HI.U32 R32, R33, R11, R32 ;  /* 0x0000000b21207227 */ /* 0x000fcc00078e0020 */
[----:B------:R-:W-:-:S05]  /*85d0*/  IMAD.HI.U32 R11, R32, R15, RZ ;  /* 0x0000000f200b7227 */ /* 0x000fca00078e00ff */
[----:B------:R-:W-:-:S05]  /*85e0*/  IADD3 R32, PT, PT, -R11, RZ, RZ ;  /* 0x000000ff0b207210 */ /* 0x000fca0007ffe1ff */
[----:B------:R-:W-:-:S05]  /*85f0*/  IMAD R11, R34, R32, R15 ;  /* 0x00000020220b7224 */ /* 0x000fca00078e020f */
[----:B------:R-:W-:-:S13]  /*8600*/  ISETP.GT.U32.AND P0, PT, R34, R11, PT ;  /* 0x0000000b2200720c */ /* 0x000fda0003f04070 */
[----:B------:R-:W-:-:S04]  /*8610*/  @!P0 IADD3 R11, PT, PT, R11, -R34, RZ ;  /* 0x800000220b0b8210 */ /* 0x000fc80007ffe0ff */
[----:B------:R-:W-:-:S13]  /*8620*/  ISETP.GT.U32.AND P0, PT, R34, R11, PT ;  /* 0x0000000b2200720c */ /* 0x000fda0003f04070 */
[----:B------:R-:W-:-:S05]  /*8630*/  @!P0 IMAD.IADD R11, R11, 0x1, -R34 ;  /* 0x000000010b0b8824 */ /* 0x000fca00078e0a22 */
[----:B------:R-:W-:Y:S02]  /*8640*/  @!P1 IADD3 R11, PT, PT, -R11, RZ, RZ ;  /* 0x000000ff0b0b9210 */ /* 0x000fe40007ffe1ff */
[----:B------:R-:W-:-:S04]  /*8650*/  @!P2 LOP3.LUT R11, RZ, R35, RZ, 0x33, !PT ;  /* 0x00000023ff0ba212 */ /* 0x000fc800078e33ff */
[----:B------:R-:W-:-:S04]  /*8660*/  IADD3 R15, P0, PT, R11, UR44, RZ ;  /* 0x0000002c0b0f7c10 */ /* 0x000fc8000ff1e0ff */
[----:B------:R-:W-:Y:S02]  /*8670*/  IADD3.X R32, PT, PT, RZ, R18, RZ, P0, !PT ;  /* 0x00000012ff207210 */ /* 0x000fe400007fe4ff */
[----:B--2---:R-:W-:-:S04]  /*8680*/  LEA R34, P0, R15, UR6, 0x2 ;  /* 0x000000060f227c11 */ /* 0x004fc8000f8010ff */
[----:B------:R-:W-:-:S05]  /*8690*/  LEA.HI.X R35, R15, UR7, R32, 0x2, P0 ;  /* 0x000000070f237c11 */ /* 0x000fca00080f1420 */
[----:B------:R-:W2:Y:S01]  /*86a0*/  LDG.E R34, desc[UR36][R34.64] ;  /* 0x0000002422227981 */ /* 0x000ea2000c1e1900 */
[----:B------:R-:W-:Y:S01]  /*86b0*/  ISETP.NE.AND P0, PT, R52, RZ, PT ;  /* 0x000000ff3400720c */ /* 0x000fe20003f05270 */
[----:B--2---:R-:W-:-:S05]  /*86c0*/  IMAD R33, R44, R34, R11 ;  /* 0x000000222c217224 */ /* 0x004fca00078e020b */
[----:B------:R-:W-:-:S05]  /*86d0*/  SHF.L.U32 R33, R33, 0x7, RZ ;  /* 0x0000000721217819 */ /* 0x000fca00000006ff */
[----:B------:R-:W-:-:S05]  /*86e0*/  IMAD.WIDE R32, R33, 0x2, R26 ;  /* 0x0000000221207825 */ /* 0x000fca00078e021a */
[----:B------:R2:W5:Y:S01]  /*86f0*/  LDG.E.128 R40, desc[UR36][R32.64] ;  /* 0x0000002420287981 */ /* 0x000562000c1e1d00 */
[----:B------:R-:W-:Y:S01]  /*8700*/  BSSY.RECONVERGENT B2, `(.L_x_93) ;  /* 0x0000017000027945 */ /* 0x000fe20003800200 */
[----:B0-----:R-:W-:-:S03]  /*8710*/  HADD2.F32 R11, -RZ, R36.H0_H0 ;  /* 0x20000024ff0b7230 */ /* 0x001fc60000004100 */
[----:B------:R-:W-:Y:S05]  /*8720*/  @P0 BRA `(.L_x_94) ;  /* 0x0000000000500947 */ /* 0x000fea0003800000 */
[----:B------:R-:W-:Y:S01]  /*8730*/  ISETP.NE.AND P3, PT, R17, RZ, PT ;  /* 0x000000ff1100720c */ /* 0x000fe20003f65270 */
[----:B------:R-:W0:-:S12]  /*8740*/  LDS.128 R48, [R14+UR5] ;  /* 0x000000050e307984 */ /* 0x000e180008000c00 */
[----:B------:R-:W-:Y:S01]  /*8750*/  VOTEU.ANY UP0, P3 ;  /* 0x0000000000ff7886 */ /* 0x000fe20001800100 */
[----:B------:R-:W-:-:S13]  /*8760*/  PLOP3.LUT P0, PT, PT, PT, UP0, 0x80, 0x8 ;  /* 0x000000000008781c */ /* 0x000fda0003f0f008 */
[----:B--2---:R-:W2:Y:S01]  /*8770*/  @P0 LDG.E.128 R32, desc[UR36][R30.64] ;  /* 0x000000241e200981 */ /* 0x004ea2000c1e1d00 */
[----:B------:R-:W-:Y:S01]  /*8780*/  PLOP3.LUT P1, PT, PT, PT, UP0, 0x80, 0x8 ;  /* 0x000000000008781c */ /* 0x000fe20003f2f008 */
[----:B------:R-:W-:Y:S01]  /*8790*/  IMAD.SHL.U32 R15, R16, 0x80, RZ ;  /* 0x00000080100f7824 */ /* 0x000fe200078e00ff */
[----:B------:R-:W-:Y:S02]  /*87a0*/  PLOP3.LUT P3, PT, PT, PT, UP0, 0x80, 0x8 ;  /* 0x000000000008781c */ /* 0x000fe40003f6f008 */
[----:B------:R-:W-:Y:S02]  /*87b0*/  PLOP3.LUT P0, PT, PT, PT, UP0, 0x80, 0x8 ;  /* 0x000000000008781c */ /* 0x000fe40003f0f008 */
[----:B------:R-:W-:Y:S01]  /*87c0*/  PLOP3.LUT P2, PT, PT, PT, UP0, 0x80, 0x8 ;  /* 0x000000000008781c */ /* 0x000fe20003f4f008 */
[----:B0----5:R-:W-:Y:S02]  /*87d0*/  HFMA2 R40, R40, 1, 1, R48 ;  /* 0x3c003c0028287831 */ /* 0x021fe40000000030 */
[----:B------:R-:W-:-:S02]  /*87e0*/  HADD2 R41, R41, R49 ;  /* 0x0000003129297230 */ /* 0x000fc40000000000 */
[----:B------:R-:W-:Y:S02]  /*87f0*/  HFMA2 R42, R42, 1, 1, R50 ;  /* 0x3c003c002a2a7831 */ /* 0x000fe40000000032 */
[----:B------:R-:W-:Y:S02]  /*8800*/  HADD2 R43, R43, R51 ;  /* 0x000000332b2b7230 */ /* 0x000fe40000000000 */
[----:B--2---:R-:W-:Y:S02]  /*8810*/  @P1 HFMA2 R41, R41, R33, -RZ ;  /* 0x0000002129291231 */ /* 0x004fe400001000ff */
[----:B------:R-:W-:Y:S02]  /*8820*/  @P0 HMUL2 R40, R40, R32 ;  /* 0x0000002028280232 */ /* 0x000fe40000000000 */
[----:B------:R-:W-:Y:S02]  /*8830*/  @P3 HFMA2 R43, R43, R35, -RZ ;  /* 0x000000232b2b3231 */ /* 0x000fe400001000ff */
[----:B------:R-:W-:-:S02]  /*8840*/  @P2 HMUL2 R42, R42, R34 ;  /* 0x000000222a2a2232 */ /* 0x000fc40000000000 */
[----:B------:R-:W-:-:S05]  /*8850*/  IMAD.WIDE.U32 R32, R15, 0x2, R24 ;  /* 0x000000020f207825 */ /* 0x000fca00078e0018 */
[----:B------:R0:W-:Y:S02]  /*8860*/  STG.E.128 desc[UR36][R32.64], R40 ;  /* 0x0000002820007986 */ /* 0x0001e4000c101d24 */
.L_x_94:
[----:B-1----:R-:W-:Y:S05]  /*8870*/  BSYNC.RECONVERGENT B2 ;  /* 0x0000000000027941 */ /* 0x002fea0003800200 */
.L_x_93:
[--C-:B-----5:R-:W-:Y:S02]  /*8880*/  HADD2.F32 R15, -RZ, R40.reuse.H0_H0 ;  /* 0x20000028ff0f7230 */ /* 0x120fe40000004100 */
[----:B------:R-:W-:Y:S02]  /*8890*/  HADD2.F32 R16, -RZ, R41.H0_H0 ;  /* 0x20000029ff107230 */ /* 0x000fe40000004100 */
[----:B------:R-:W-:Y:S02]  /*88a0*/  HADD2.F32 R34, -RZ, R43.H0_H0 ;  /* 0x2000002bff227230 */ /* 0x000fe40000004100 */
[C---:B------:R-:W-:Y:S01]  /*88b0*/  FFMA.FTZ R8, R11.reuse, R15, R8 ;  /* 0x0000000f0b087223 */ /* 0x040fe20000010008 */
[----:B0-----:R-:W-:Y:S02]  /*88c0*/  HADD2.F32 R40, -RZ, R40.H1_H1 ;  /* 0x30000028ff287230 */ /* 0x001fe40000004100 */
[----:B------:R-:W-:Y:S01]  /*88d0*/  FFMA.FTZ R5, R11, R16, R5 ;  /* 0x000000100b057223 */ /* 0x000fe20000010005 */
[----:B------:R-:W-:-:S02]  /*88e0*/  HADD2.F32 R41, -RZ, R41.H1_H1 ;  /* 0x30000029ff297230 */ /* 0x000fc40000004100 */
[C---:B------:R-:W-:Y:S01]  /*88f0*/  FFMA.FTZ R13, R11.reuse, R34, R13 ;  /* 0x000000220b0d7223 */ /* 0x040fe2000001000d */
[--C-:B--2---:R-:W-:Y:S02]  /*8900*/  HADD2.F32 R32, -RZ, R42.reuse.H0_H0 ;  /* 0x2000002aff207230 */ /* 0x104fe40000004100 */
[C---:B------:R-:W-:Y:S01]  /*8910*/  FFMA.FTZ R3, R11.reuse, R40, R3 ;  /* 0x000000280b037223 */ /* 0x040fe20000010003 */
[----:B------:R-:W-:Y:S02]  /*8920*/  HADD2.F32 R33, -RZ, R42.H1_H1 ;  /* 0x3000002aff217230 */ /* 0x000fe40000004100 */
[C---:B------:R-:W-:Y:S01]  /*8930*/  FFMA.FTZ R10, R11.reuse, R41, R10 ;  /* 0x000000290b0a7223 */ /* 0x040fe2000001000a */
[----:B------:R-:W-:Y:S02]  /*8940*/  HADD2.F32 R43, -RZ, R43.H1_H1 ;  /* 0x3000002bff2b7230 */ /* 0x000fe40000004100 */
[C---:B------:R-:W-:Y:S01]  /*8950*/  FFMA.FTZ R9, R11.reuse, R32, R9 ;  /* 0x000000200b097223 */ /* 0x040fe20000010009 */
[----:B------:R-:W-:-:S02]  /*8960*/  FFMA.FTZ R12, R11, R33, R12 ;  /* 0x000000210b0c7223 */ /* 0x000fc4000001000c */
[----:B------:R-:W-:Y:S01]  /*8970*/  FFMA.FTZ R0, R11, R43, R0 ;  /* 0x0000002b0b007223 */ /* 0x000fe20000010000 */
[----:B------:R-:W-:-:S07]  /*8980*/  MOV R11, R37 ;  /* 0x00000025000b7202 */ /* 0x000fce0000000f00 */
.L_x_92:
[----:B01----:R-:W-:Y:S05]  /*8990*/  BSYNC.RECONVERGENT B1 ;  /* 0x0000000000017941 */ /* 0x003fea0003800200 */
.L_x_91:
[----:B------:R-:W-:-:S13]  /*89a0*/  ISETP.GE.U32.AND P0, PT, R7, 0x10, PT ;  /* 0x000000100700780c */ /* 0x000fda0003f06070 */
[----:B------:R-:W-:Y:S05]  /*89b0*/  @!P0 BRA `(.L_x_90) ;  /* 0x0000000800888947 */ /* 0x000fea0003800000 */
[----:B------:R-:W-:Y:S01]  /*89c0*/  LEA R28, R11, R28, 0x1 ;  /* 0x0000001c0b1c7211 */ /* 0x000fe200078e08ff */
[----:B------:R-:W-:Y:S01]  /*89d0*/  IMAD.U32 R15, RZ, RZ, UR4 ;  /* 0x00000004ff0f7e24 */ /* 0x000fe2000f8e00ff */
[----:B------:R-:W-:-:S05]  /*89e0*/  MOV R7, UR9 ;  /* 0x0000000900077c02 */ /* 0x000fca0008000f00 */
[----:B------:R-:W-:Y:S01]  /*89f0*/  IMAD R28, R7, -0x2, R28 ;  /* 0xfffffffe071c7824 */ /* 0x000fe200078e021c */
[C---:B------:R-:W-:Y:S02]  /*8a00*/  IADD3 R7, PT, PT, R11.reuse, 0x10, RZ ;  /* 0x000000100b077810 */ /* 0x040fe40007ffe0ff */
[----:B------:R-:W-:Y:S02]  /*8a10*/  SHF.L.U32 R11, R11, 0x7, RZ ;  /* 0x000000070b0b7819 */ /* 0x000fe400000006ff */
[----:B------:R-:W-:-:S07]  /*8a20*/  IADD3 R28, PT, PT, R28, 0x20, R15 ;  /* 0x000000201c1c7810 */ /* 0x000fce0007ffe00f */
.L_x_101:
[----:B------:R-:W0:Y:S01]  /*8a30*/  LDC R45, c[0x0][0x3f4] ;  /* 0x0000fd00ff2d7b82 */ /* 0x000e220000000800 */
[----:B------:R-:W-:Y:S01]  /*8a40*/  IADD3 R34, PT, PT, R7, -0x10, RZ ;  /* 0xfffffff007227810 */ /* 0x000fe20007ffe0ff */
[----:B------:R-:W-:Y:S03]  /*8a50*/  BSSY.RECONVERGENT B1, `(.L_x_95) ;  /* 0x0000048000017945 */ /* 0x000fe60003800200 */
[----:B0-----:R-:W-:-:S13]  /*8a60*/  ISETP.GE.AND P0, PT, R34, R45, PT ;  /* 0x0000002d2200720c */ /* 0x001fda0003f06270 */
[----:B------:R-:W-:Y:S05]  /*8a70*/  @!P0 BRA `(.L_x_96) ;  /* 0x0000000400148947 */ /* 0x000fea0003800000 */
[----:B------:R-:W-:Y:S02]  /*8a80*/  IABS R36, R45 ;  /* 0x0000002d00247213 */ /* 0x000fe40000000000 */
[----:B------:R-:W-:Y:S02]  /*8a90*/  IABS R16, R34 ;  /* 0x0000002200107213 */ /* 0x000fe40000000000 */
[----:B------:R-:W0:Y:S01]  /*8aa0*/  I2F.RP R35, R36 ;  /* 0x0000002400237306 */ /* 0x000e220000209400 */
[----:B------:R-:W-:Y:S02]  /*8ab0*/  ISETP.GE.AND P1, PT, R34, RZ, PT ;  /* 0x000000ff2200720c */ /* 0x000fe40003f26270 */
[----:B------:R-:W-:-:S05]  /*8ac0*/  ISETP.NE.AND P2, PT, R45, RZ, PT ;  /* 0x000000ff2d00720c */ /* 0x000fca0003f45270 */
[----:B0-----:R-:W0:Y:S02]  /*8ad0*/  MUFU.RCP R35, R35 ;  /* 0x0000002300237308 */ /* 0x001e240000001000 */
[----:B0-----:R-:W-:-:S06]  /*8ae0*/  VIADD R32, R35, 0xffffffe ;  /* 0x0ffffffe23207836 */ /* 0x001fcc0000000000 */
[----:B------:R0:W1:Y:S02]  /*8af0*/  F2I.FTZ.U32.TRUNC.NTZ R33, R32 ;  /* 0x0000002000217305 */ /* 0x000064000021f000 */
[----:B0-----:R-:W-:Y:S01]  /*8b00*/  HFMA2 R32, -RZ, RZ, 0, 0 ;  /* 0x00000000ff207431 */ /* 0x001fe200000001ff */
[----:B-1----:R-:W-:-:S05]  /*8b10*/  IADD3 R15, PT, PT, RZ, -R33, RZ ;  /* 0x80000021ff0f7210 */ /* 0x002fca0007ffe0ff */
[----:B------:R-:W-:-:S04]  /*8b20*/  IMAD R15, R15, R36, RZ ;  /* 0x000000240f0f7224 */ /* 0x000fc800078e02ff */
[----:B------:R-:W-:-:S06]  /*8b30*/  IMAD.HI.U32 R15, R33, R15, R32 ;  /* 0x0000000f210f7227 */ /* 0x000fcc00078e0020 */
[----:B------:R-:W-:-:S05]  /*8b40*/  IMAD.HI.U32 R15, R15, R16, RZ ;  /* 0x000000100f0f7227 */ /* 0x000fca00078e00ff */
[----:B------:R-:W-:-:S05]  /*8b50*/  IADD3 R15, PT, PT, -R15, RZ, RZ ;  /* 0x000000ff0f0f7210 */ /* 0x000fca0007ffe1ff */
[----:B------:R-:W-:-:S05]  /*8b60*/  IMAD R15, R36, R15, R16 ;  /* 0x0000000f240f7224 */ /* 0x000fca00078e0210 */
[----:B------:R-:W-:-:S13]  /*8b70*/  ISETP.GT.U32.AND P0, PT, R36, R15, PT ;  /* 0x0000000f2400720c */ /* 0x000fda0003f04070 */
[----:B------:R-:W-:-:S05]  /*8b80*/  @!P0 IMAD.IADD R15, R15, 0x1, -R36 ;  /* 0x000000010f0f8824 */ /* 0x000fca00078e0a24 */
[----:B------:R-:W-:-:S13]  /*8b90*/  ISETP.GT.U32.AND P0, PT, R36, R15, PT ;  /* 0x0000000f2400720c */ /* 0x000fda0003f04070 */
[----:B------:R-:W-:-:S04]  /*8ba0*/  @!P0 IADD3 R15, PT, PT, R15, -R36, RZ ;  /* 0x800000240f0f8210 */ /* 0x000fc80007ffe0ff */
[----:B------:R-:W-:Y:S02]  /*8bb0*/  @!P1 IADD3 R15, PT, PT, -R15, RZ, RZ ;  /* 0x000000ff0f0f9210 */ /* 0x000fe40007ffe1ff */
[----:B------:R-:W-:-:S04]  /*8bc0*/  @!P2 LOP3.LUT R15, RZ, R45, RZ, 0x33, !PT ;  /* 0x0000002dff0fa212 */ /* 0x000fc800078e33ff */
[----:B------:R-:W-:-:S04]  /*8bd0*/  IADD3 R16, P0, PT, R15, UR44, RZ ;  /* 0x0000002c0f107c10 */ /* 0x000fc8000ff1e0ff */
[----:B------:R-:W-:Y:S02]  /*8be0*/  IADD3.X R33, PT, PT, RZ, R18, RZ, P0, !PT ;  /* 0x00000012ff217210 */ /* 0x000fe400007fe4ff */
[----:B------:R-:W-:-:S04]  /*8bf0*/  LEA R34, P0, R16, UR12, 0x2 ;  /* 0x0000000c10227c11 */ /* 0x000fc8000f8010ff */
[----:B------:R-:W-:-:S05]  /*8c00*/  LEA.HI.X R35, R16, UR13, R33, 0x2, P0 ;  /* 0x0000000d10237c11 */ /* 0x000fca00080f1421 */
[----:B------:R-:W2:Y:S01]  /*8c10*/  LDG.E R34, desc[UR36][R34.64] ;  /* 0x0000002422227981 */ /* 0x000ea2000c1e1900 */
[----:B------:R-:W-:Y:S01]  /*8c20*/  UISETP.NE.AND UP0, UPT, UR10, URZ, UPT ;  /* 0x000000ff0a00728c */ /* 0x000fe2000bf05270 */
[----:B--2---:R-:W-:Y:S02]  /*8c30*/  IMAD R33, R44, R34, R15 ;  /* 0x000000222c217224 */ /* 0x004fe400078e020f */
[----:B------:R-:W0:Y:S02]  /*8c40*/  LDS.U16 R15, [R28+-0x20] ;  /* 0xffffe0001c0f7984 */ /* 0x000e240000000400 */
[----:B------:R-:W-:-:S04]  /*8c50*/  IMAD.SHL.U32 R33, R33, 0x80, RZ ;  /* 0x0000008021217824 */ /* 0x000fc800078e00ff */
[----:B------:R-:W-:-:S05]  /*8c60*/  IMAD.WIDE R32, R33, 0x2, R26 ;  /* 0x0000000221207825 */ /* 0x000fca00078e021a */
[----:B------:R1:W5:Y:S01]  /*8c70*/  LDG.E.128 R36, desc[UR36][R32.64] ;  /* 0x0000002420247981 */ /* 0x000362000c1e1d00 */
[----:B0-----:R-:W-:Y:S01]  /*8c80*/  HADD2.F32 R15, -RZ, R15.H0_H0 ;  /* 0x2000000fff0f7230 */ /* 0x001fe20000004100 */
[----:B-1----:R-:W-:Y:S06]  /*8c90*/  BRA.U UP0, `(.L_x_97) ;  /* 0x00000001004c7547 */ /* 0x002fec000b800000 */
        /* <DEDUP_REMOVED lines=19> */
.L_x_97:
[--C-:B-----5:R-:W-:Y:S02]  /*8dd0*/  HADD2.F32 R34, -RZ, R38.reuse.H0_H0 ;  /* 0x20000026ff227230 */ /* 0x120fe40000004100 */
[----:B0-----:R-:W-:Y:S02]  /*8de0*/  HADD2.F32 R33, -RZ, R38.H1_H1 ;  /* 0x30000026ff217230 */ /* 0x001fe40000004100 */
[----:B------:R-:W-:Y:S02]  /*8df0*/  HADD2.F32 R16, -RZ, R36.H0_H0 ;  /* 0x20000024ff107230 */ /* 0x000fe40000004100 */
[C---:B------:R-:W-:Y:S01]  /*8e00*/  FFMA.FTZ R9, R15.reuse, R34, R9 ;  /* 0x000000220f097223 */ /* 0x040fe20000010009 */
[----:B------:R-:W-:Y:S02]  /*8e10*/  HADD2.F32 R32, -RZ, R37.H0_H0 ;  /* 0x20000025ff207230 */ /* 0x000fe40000004100 */
[----:B------:R-:W-:Y:S01]  /*8e20*/  FFMA.FTZ R12, R15, R33, R12 ;  /* 0x000000210f0c7223 */ /* 0x000fe2000001000c */
[----:B------:R-:W-:-:S02]  /*8e30*/  HADD2.F32 R38, -RZ, R39.H0_H0 ;  /* 0x20000027ff267230 */ /* 0x000fc40000004100 */
[C---:B------:R-:W-:Y:S01]  /*8e40*/  FFMA.FTZ R8, R15.reuse, R16, R8 ;  /* 0x000000100f087223 */ /* 0x040fe20000010008 */
[----:B------:R-:W-:Y:S02]  /*8e50*/  HADD2.F32 R36, -RZ, R36.H1_H1 ;  /* 0x30000024ff247230 */ /* 0x000fe40000004100 */
[C---:B------:R-:W-:Y:S01]  /*8e60*/  FFMA.FTZ R5, R15.reuse, R32, R5 ;  /* 0x000000200f057223 */ /* 0x040fe20000010005 */
[----:B------:R-:W-:Y:S02]  /*8e70*/  HADD2.F32 R37, -RZ, R37.H1_H1 ;  /* 0x30000025ff257230 */ /* 0x000fe40000004100 */
[C---:B------:R-:W-:Y:S01]  /*8e80*/  FFMA.FTZ R13, R15.reuse, R38, R13 ;  /* 0x000000260f0d7223 */ /* 0x040fe2000001000d */
[----:B------:R-:W-:Y:S02]  /*8e90*/  HADD2.F32 R39, -RZ, R39.H1_H1 ;  /* 0x30000027ff277230 */ /* 0x000fe40000004100 */
[C---:B------:R-:W-:Y:S01]  /*8ea0*/  FFMA.FTZ R3, R15.reuse, R36, R3 ;  /* 0x000000240f037223 */ /* 0x040fe20000010003 */
[----:B------:R-:W-:-:S02]  /*8eb0*/  FFMA.FTZ R10, R15, R37, R10 ;  /* 0x000000250f0a7223 */ /* 0x000fc4000001000a */
[----:B------:R-:W-:-:S07]  /*8ec0*/  FFMA.FTZ R0, R15, R39, R0 ;  /* 0x000000270f007223 */ /* 0x000fce0000010000 */
.L_x_96:
[----:B------:R-:W-:Y:S05]  /*8ed0*/  BSYNC.RECONVERGENT B1 ;  /* 0x0000000000017941 */ /* 0x000fea0003800200 */
.L_x_95:
[----:B------:R-:W-:Y:S01]  /*8ee0*/  ISETP.GE.AND P0, PT, R7, R45, PT ;  /* 0x0000002d0700720c */ /* 0x000fe20003f06270 */
[----:B------:R-:W-:-:S12]  /*8ef0*/  BSSY.RECONVERGENT B1, `(.L_x_98) ;  /* 0x0000048000017945 */ /* 0x000fd80003800200 */
[----:B------:R-:W-:Y:S05]  /*8f00*/  @!P0 BRA `(.L_x_99) ;  /* 0x0000000400188947 */ /* 0x000fea0003800000 */
[----:B------:R-:W-:Y:S02]  /*8f10*/  IABS R34, R45 ;  /* 0x0000002d00227213 */ /* 0x000fe40000000000 */
[----:B------:R-:W-:Y:S02]  /*8f20*/  IABS R16, R7 ;  /* 0x0000000700107213 */ /* 0x000fe40000000000 */
[----:B------:R-:W0:Y:S01]  /*8f30*/  I2F.RP R35, R34 ;  /* 0x0000002200237306 */ /* 0x000e220000209400 */
[----:B------:R-:W-:Y:S02]  /*8f40*/  ISETP.GE.AND P1, PT, R7, RZ, PT ;  /* 0x000000ff0700720c */ /* 0x000fe40003f26270 */
[----:B------:R-:W-:-:S05]  /*8f50*/  ISETP.NE.AND P2, PT, R45, RZ, PT ;  /* 0x000000ff2d00720c */ /* 0x000fca0003f45270 */
[----:B0-----:R-:W0:Y:S02]  /*8f60*/  MUFU.RCP R35, R35 ;  /* 0x0000002300237308 */ /* 0x001e240000001000 */
[----:B0-----:R-:W-:-:S06]  /*8f70*/  IADD3 R32, PT, PT, R35, 0xffffffe, RZ ;  /* 0x0ffffffe23207810 */ /* 0x001fcc0007ffe0ff */
[----:B------:R0:W1:Y:S02]  /*8f80*/  F2I.FTZ.U32.TRUNC.NTZ R33, R32 ;  /* 0x0000002000217305 */ /* 0x000064000021f000 */
[----:B0-----:R-:W-:Y:S02]  /*8f90*/  MOV R32, RZ ;  /* 0x000000ff00207202 */ /* 0x001fe40000000f00 */
[----:B-1----:R-:W-:-:S05]  /*8fa0*/  IADD3 R15, PT, PT, RZ, -R33, RZ ;  /* 0x80000021ff0f7210 */ /* 0x002fca0007ffe0ff */
[----:B------:R-:W-:-:S04]  /*8fb0*/  IMAD R15, R15, R34, RZ ;  /* 0x000000220f0f7224 */ /* 0x000fc800078e02ff */
[----:B------:R-:W-:-:S06]  /*8fc0*/  IMAD.HI.U32 R15, R33, R15, R32 ;  /* 0x0000000f210f7227 */ /* 0x000fcc00078e0020 */
[----:B------:R-:W-:-:S04]  /*8fd0*/  IMAD.HI.U32 R15, R15, R16, RZ ;  /* 0x000000100f0f7227 */ /* 0x000fc800078e00ff */
[----:B------:R-:W-:-:S04]  /*8fe0*/  IMAD.MOV R15, RZ, RZ, -R15 ;  /* 0x000000ffff0f7224 */ /* 0x000fc800078e0a0f */
[----:B------:R-:W-:-:S05]  /*8ff0*/  IMAD R15, R34, R15, R16 ;  /* 0x0000000f220f7224 */ /* 0x000fca00078e0210 */
[----:B------:R-:W-:-:S13]  /*9000*/  ISETP.GT.U32.AND P0, PT, R34, R15, PT ;  /* 0x0000000f2200720c */ /* 0x000fda0003f04070 */
[----:B------:R-:W-:-:S04]  /*9010*/  @!P0 IADD3 R15, PT, PT, R15, -R34, RZ ;  /* 0x800000220f0f8210 */ /* 0x000fc80007ffe0ff */
[----:B------:R-:W-:-:S13]  /*9020*/  ISETP.GT.U32.AND P0, PT, R34, R15, PT ;  /* 0x0000000f2200720c */ /* 0x000fda0003f04070 */
[----:B------:R-:W-:-:S04]  /*9030*/  @!P0 IADD3 R15, PT, PT, R15, -R34, RZ ;  /* 0x800000220f0f8210 */ /* 0x000fc80007ffe0ff */
[----:B------:R-:W-:Y:S02]  /*9040*/  @!P1 IADD3 R15, PT, PT, -R15, RZ, RZ ;  /* 0x000000ff0f0f9210 */ /* 0x000fe40007ffe1ff */
[----:B------:R-:W-:-:S04]  /*9050*/  @!P2 LOP3.LUT R15, RZ, R45, RZ, 0x33, !PT ;  /* 0x0000002dff0fa212 */ /* 0x000fc800078e33ff */
[----:B------:R-:W-:-:S05]  /*9060*/  IADD3 R16, P0, PT, R15, UR44, RZ ;  /* 0x0000002c0f107c10 */ /* 0x000fca000ff1e0ff */
[----:B------:R-:W-:Y:S01]  /*9070*/  IMAD.X R33, RZ, RZ, R18, P0 ;  /* 0x000000ffff217224 */ /* 0x000fe200000e0612 */
[----:B------:R-:W-:-:S04]  /*9080*/  LEA R34, P0, R16, UR12, 0x2 ;  /* 0x0000000c10227c11 */ /* 0x000fc8000f8010ff */
[----:B------:R-:W-:-:S05]  /*9090*/  LEA.HI.X R35, R16, UR13, R33, 0x2, P0 ;  /* 0x0000000d10237c11 */ /* 0x000fca00080f1421 */
[----:B------:R-:W2:Y:S02]  /*90a0*/  LDG.E R34, desc[UR36][R34.64] ;  /* 0x0000002422227981 */ /* 0x000ea4000c1e1900 */
[----:B--2---:R-:W-:Y:S02]  /*90b0*/  IMAD R33, R44, R34, R15 ;  /* 0x000000222c217224 */ /* 0x004fe400078e020f */
[----:B------:R-:W0:Y:S03]  /*90c0*/  LDS.U16 R15, [R28] ;  /* 0x000000001c0f7984 */ /* 0x000e260000000400 */
[----:B------:R-:W-:-:S05]  /*90d0*/  SHF.L.U32 R33, R33, 0x7, RZ ;  /* 0x0000000721217819 */ /* 0x000fca00000006ff */
[----:B------:R-:W-:-:S05]  /*90e0*/  IMAD.WIDE R32, R33, 0x2, R26 ;  /* 0x0000000221207825 */ /* 0x000fca00078e021a */
[----:B------:R1:W5:Y:S01]  /*90f0*/  LDG.E.128 R36, desc[UR36][R32.64] ;  /* 0x0000002420247981 */ /* 0x000362000c1e1d00 */
[----:B------:R-:W-:Y:S01]  /*9100*/  UISETP.NE.AND UP0, UPT, UR10, URZ, UPT ;  /* 0x000000ff0a00728c */ /* 0x000fe2000bf05270 */
[----:B0-----:R-:W-:-:S08]  /*9110*/  HADD2.F32 R41, -RZ, R15.H0_H0 ;  /* 0x2000000fff297230 */ /* 0x001fd00000004100 */
[----:B-1----:R-:W-:Y:S05]  /*9120*/  BRA.U UP0, `(.L_x_100) ;  /* 0x0000000100507547 */ /* 0x002fea000b800000 */
        /* <DEDUP_REMOVED lines=8> */
[----:B------:R-:W-:Y:S02]  /*91b0*/  PLOP3.LUT P2, PT, PT, PT, UP0, 0x80, 0x8 ;  /* 0x000000000008781c */ /* 0x000fe40003f4f008 */
[----:B------:R-:W-:Y:S01]  /*91c0*/  IADD3 R15, PT, PT, R11, 0x800, RZ ;  /* 0x000008000b0f7810 */ /* 0x000fe20007ffe0ff */
[----:B0----5:R-:W-:-:S02]  /*91d0*/  HFMA2 R36, R36, 1, 1, R48 ;  /* 0x3c003c0024247831 */ /* 0x021fc40000000030 */
[----:B------:R-:W-:Y:S02]  /*91e0*/  HADD2 R37, R37, R49 ;  /* 0x0000003125257230 */ /* 0x000fe40000000000 */
[----:B------:R-:W-:Y:S02]  /*91f0*/  HFMA2 R38, R38, 1, 1, R50 ;  /* 0x3c003c0026267831 */ /* 0x000fe40000000032 */
[----:B------:R-:W-:Y:S02]  /*9200*/  HADD2 R39, R39, R51 ;  /* 0x0000003327277230 */ /* 0x000fe40000000000 */
[----:B--2---:R-:W-:Y:S02]  /*9210*/  @P1 HFMA2 R37, R37, R33, -RZ ;  /* 0x0000002125251231 */ /* 0x004fe400001000ff */
[----:B------:R-:W-:Y:S02]  /*9220*/  @P0 HMUL2 R36, R36, R32 ;  /* 0x0000002024240232 */ /* 0x000fe40000000000 */
[----:B------:R-:W-:-:S02]  /*9230*/  @P3 HFMA2 R39, R39, R35, -RZ ;  /* 0x0000002327273231 */ /* 0x000fc400001000ff */
[----:B------:R-:W-:Y:S02]  /*9240*/  @P2 HMUL2 R38, R38, R34 ;  /* 0x0000002226262232 */ /* 0x000fe40000000000 */
[----:B------:R-:W-:-:S05]  /*9250*/  IMAD.WIDE.U32 R32, R15, 0x2, R24 ;  /* 0x000000020f207825 */ /* 0x000fca00078e0018 */
[----:B------:R0:W-:Y:S02]  /*9260*/  STG.E.128 desc[UR36][R32.64], R36 ;  /* 0x0000002420007986 */ /* 0x0001e4000c101d24 */
.L_x_100:
        /* <DEDUP_REMOVED lines=8> */
[--C-:B------:R-:W-:Y:S02]  /*92f0*/  HADD2.F32 R32, -RZ, R38.reuse.H0_H0 ;  /* 0x20000026ff207230 */ /* 0x100fe40000004100 */
[C---:B------:R-:W-:Y:S01]  /*9300*/  FFMA.FTZ R3, R41.reuse, R36, R3 ;  /* 0x0000002429037223 */ /* 0x040fe20000010003 */
[----:B------:R-:W-:Y:S02]  /*9310*/  HADD2.F32 R33, -RZ, R38.H1_H1 ;  /* 0x30000026ff217230 */ /* 0x000fe40000004100 */
[C---:B------:R-:W-:Y:S01]  /*9320*/  FFMA.FTZ R10, R41.reuse, R37, R10 ;  /* 0x00000025290a7223 */ /* 0x040fe2000001000a */
[----:B------:R-:W-:Y:S02]  /*9330*/  HADD2.F32 R39, -RZ, R39.H1_H1 ;  /* 0x30000027ff277230 */ /* 0x000fe40000004100 */
[C---:B------:R-:W-:Y:S01]  /*9340*/  FFMA.FTZ R9, R41.reuse, R32, R9 ;  /* 0x0000002029097223 */ /* 0x040fe20000010009 */
[----:B------:R-:W-:-:S02]  /*9350*/  FFMA.FTZ R12, R41, R33, R12 ;  /* 0x00000021290c7223 */ /* 0x000fc4000001000c */
[----:B------:R-:W-:-:S07]  /*9360*/  FFMA.FTZ R0, R41, R39, R0 ;  /* 0x0000002729007223 */ /* 0x000fce0000010000 */
.L_x_99:
[----:B------:R-:W-:Y:S05]  /*9370*/  BSYNC.RECONVERGENT B1 ;  /* 0x0000000000017941 */ /* 0x000fea0003800200 */
.L_x_98:
[C---:B------:R-:W-:Y:S01]  /*9380*/  IADD3 R15, PT, PT, R7.reuse, 0x10, RZ ;  /* 0x00000010070f7810 */ /* 0x040fe20007ffe0ff */
[----:B------:R-:W-:Y:S01]  /*9390*/  VIADD R7, R7, 0x20 ;  /* 0x0000002007077836 */ /* 0x000fe20000000000 */
[----:B------:R-:W-:Y:S02]  /*93a0*/  IADD3 R11, PT, PT, R11, 0x1000, RZ ;  /* 0x000010000b0b7810 */ /* 0x000fe40007ffe0ff */
[----:B------:R-:W-:Y:S02]  /*93b0*/  ISETP.GE.AND P0, PT, R15, UR46, PT ;  /* 0x0000002e0f007c0c */ /* 0x000fe4000bf06270 */
[----:B------:R-:W-:-:S11]  /*93c0*/  IADD3 R28, PT, PT, R28, 0x40, RZ ;  /* 0x000000401c1c7810 */ /* 0x000fd60007ffe0ff */
[----:B------:R-:W-:Y:S05]  /*93d0*/  @!P0 BRA `(.L_x_101) ;  /* 0xfffffff400948947 */ /* 0x000fea000383ffff */
.L_x_90:
[----:B01----:R-:W-:Y:S05]  /*93e0*/  BSYNC.RECONVERGENT B0 ;  /* 0x0000000000007941 */ /* 0x003fea0003800200 */
.L_x_89:
[----:B------:R-:W-:Y:S01]  /*93f0*/  ISETP.NE.AND P0, PT, R6, R19, PT ;  /* 0x000000130600720c */ /* 0x000fe20003f05270 */
[----:B------:R-:W-:-:S12]  /*9400*/  BSSY.RECONVERGENT B0, `(.L_x_102) ;  /* 0x0000037000007945 */ /* 0x000fd80003800200 */
[----:B------:R-:W-:Y:S05]  /*9410*/  @P0 BRA `(.L_x_103) ;  /* 0x0000000000d40947 */ /* 0x000fea0003800000 */
[----:B------:R-:W-:-:S06]  /*9420*/  USHF.L.U32 UR5, UR46, 0x7, URZ ;  /* 0x000000072e057899 */ /* 0x000fcc00080006ff */
[----:B------:R-:W-:-:S05]  /*9430*/  MOV R15, UR5 ;  /* 0x00000005000f7c02 */ /* 0x000fca0008000f00 */
[----:B------:R-:W-:-:S05]  /*9440*/  IMAD.WIDE R14, R15, 0x2, R24 ;  /* 0x000000020f0e7825 */ /* 0x000fca00078e0218 */
[----:B------:R0:W5:Y:S01]  /*9450*/  LDG.E.128 R16, desc[UR36][R14.64] ;  /* 0x000000240e107981 */ /* 0x000162000c1e1d00 */
[----:B------:R-:W-:-:S06]  /*9460*/  UIADD3 UR5, UPT, UPT, UR47, -UR9, URZ ;  /* 0x800000092f057290 */ /* 0x000fcc000fffe0ff */
[----:B------:R-:W-:-:S05]  /*9470*/  IMAD.U32 R26, RZ, RZ, UR5 ;  /* 0x00000005ff1a7e24 */ /* 0x000fca000f8e00ff */
[----:B------:R-:W-:Y:S01]  /*9480*/  LEA R29, R26, R29, 0x1 ;  /* 0x0000001d1a1d7211 */ /* 0x000fe200078e08ff */
[----:B------:R-:W1:Y:S05]  /*9490*/  LDCU UR5, c[0x0][0x40c] ;  /* 0x00008180ff0577ac */ /* 0x000e6a0008000800 */
[----:B------:R-:W2:Y:S01]  /*94a0*/  LDS.U16 R29, [R29+-0x2] ;  /* 0xfffffe001d1d7984 */ /* 0x000ea20000000400 */
[----:B-1----:R-:W-:Y:S01]  /*94b0*/  UISETP.NE.AND UP0, UPT, UR5, URZ, UPT ;  /* 0x000000ff0500728c */ /* 0x002fe2000bf05270 */
[----:B--2---:R-:W-:-:S08]  /*94c0*/  HADD2.F32 R7, -RZ, R29.H0_H0 ;  /* 0x2000001dff077230 */ /* 0x004fd00000004100 */
[----:B0-----:R-:W-:Y:S05]  /*94d0*/  BRA.U UP0, `(.L_x_104) ;  /* 0x0000000100647547 */ /* 0x001fea000b800000 */
[----:B------:R-:W0:Y:S02]  /*94e0*/  LDCU.64 UR6, c[0x0][0x460] ;  /* 0x00008c00ff0677ac */ /* 0x000e240008000a00 */
[----:B0-----:R-:W-:-:S04]  /*94f0*/  UISETP.NE.U32.AND UP0, UPT, UR6, URZ, UPT ;  /* 0x000000ff0600728c */ /* 0x001fc8000bf05070 */
[----:B------:R-:W-:-:S06]  /*9500*/  UISETP.NE.AND.EX UP0, UPT, UR7, URZ, UPT, UP0 ;  /* 0x000000ff0700728c */ /* 0x000fcc000bf05300 */
[----:B------:R-:W-:-:S05]  /*9510*/  PLOP3.LUT P0, PT, PT, PT, UP0, 0x80, 0x8 ;  /* 0x000000000008781c */ /* 0x000fca0003f0f008 */
[----:B------:R-:W0:Y:S01]  /*9520*/  @UP0 LDCU UR5, c[0x0][0x3f8] ;  /* 0x00007f00ff0507ac */ /* 0x000e220008000800 */
[----:B------:R-:W1:Y:S01]  /*9530*/  @UP0 LDCU.64 UR6, c[0x0][0x458] ;  /* 0x00008b00ff0607ac */ /* 0x000e620008000a00 */
[----:B0-----:R-:W-:Y:S01]  /*9540*/  @UP0 UIMAD UR5, UR38, UR5, UR45 ;  /* 0x00000005260502a4 */ /* 0x001fe2000f8e022d */
[----:B-1----:R-:W-:Y:S01]  /*9550*/  MOV R14, UR6 ;  /* 0x00000006000e7c02 */ /* 0x002fe20008000f00 */
[----:B------:R-:W-:-:S04]  /*9560*/  IMAD.U32 R15, RZ, RZ, UR7 ;  /* 0x00000007ff0f7e24 */ /* 0x000fc8000f8e00ff */
[----:B------:R-:W-:-:S04]  /*9570*/  MOV R11, UR5 ;  /* 0x00000005000b7c02 */ /* 0x000fc80008000f00 */
[----:B------:R-:W-:-:S05]  /*9580*/  @P0 LEA R11, R11, R4, 0x7 ;  /* 0x000000040b0b0211 */ /* 0x000fca00078e38ff */
[----:B------:R-:W-:-:S05]  /*9590*/  @P0 IMAD.WIDE R14, R11, 0x2, R14 ;  /* 0x000000020b0e0825 */ /* 0x000fca00078e020e */
[----:B------:R-:W2:Y:S01]  /*95a0*/  @P0 LDG.E.128 R28, desc[UR36][R14.64] ;  /* 0x000000240e1c0981 */ /* 0x000ea2000c1e1d00 */
[----:B------:R-:W-:Y:S01]  /*95b0*/  USHF.L.U32 UR5, UR41, 0x7, URZ ;  /* 0x0000000729057899 */ /* 0x000fe200080006ff */
[----:B-----5:R-:W-:Y:S02]  /*95c0*/  HFMA2 R16, R16, 1, 1, R20 ;  /* 0x3c003c0010107831 */ /* 0x020fe40000000014 */
[----:B------:R-:W-:Y:S02]  /*95d0*/  HADD2 R17, R17, R21 ;  /* 0x0000001511117230 */ /* 0x000fe40000000000 */
[----:B------:R-:W-:Y:S02]  /*95e0*/  HFMA2 R18, R18, 1, 1, R22 ;  /* 0x3c003c0012127831 */ /* 0x000fe40000000016 */
[----:B------:R-:W-:Y:S01]  /*95f0*/  HADD2 R19, R19, R23 ;  /* 0x0000001713137230 */ /* 0x000fe20000000000 */
[----:B------:R-:W-:-:S05]  /*9600*/  MOV R11, UR5 ;  /* 0x00000005000b7c02 */ /* 0x000fca0008000f00 */
[----:B------:R-:W-:-:S04]  /*9610*/  IMAD.WIDE R24, R11, 0x2, R24 ;  /* 0x000000020b187825 */ /* 0x000fc800078e0218 */
[----:B--2---:R-:W-:Y:S02]  /*9620*/  @P0 HFMA2 R17, R17, R29, -RZ ;  /* 0x0000001d11110231 */ /* 0x004fe400001000ff */
[----:B------:R-:W-:Y:S02]  /*9630*/  @P0 HMUL2 R16, R16, R28 ;  /* 0x0000001c10100232 */ /* 0x000fe40000000000 */
[----:B------:R-:W-:Y:S02]  /*9640*/  @P0 HFMA2 R19, R19, R31, -RZ ;  /* 0x0000001f13130231 */ /* 0x000fe400001000ff */
[----:B------:R-:W-:-:S05]  /*9650*/  @P0 HMUL2 R18, R18, R30 ;  /* 0x0000001e12120232 */ /* 0x000fca0000000000 */
[----:B------:R0:W-:Y:S02]  /*9660*/  STG.E.128 desc[UR36][R24.64], R16 ;  /* 0x0000001018007986 */ /* 0x0001e4000c101d24 */
.L_x_104:
[--C-:B-----5:R-:W-:Y:S02]  /*9670*/  HADD2.F32 R20, -RZ, R18.reuse.H0_H0 ;  /* 0x20000012ff147230 */ /* 0x120fe40000004100 */
[----:B------:R-:W-:Y:S02]  /*9680*/  HADD2.F32 R15, -RZ, R18.H1_H1 ;  /* 0x30000012ff0f7230 */ /* 0x000fe40000004100 */
[----:B------:R-:W-:Y:S02]  /*9690*/  HADD2.F32 R11, -RZ, R16.H0_H0 ;  /* 0x20000010ff0b7230 */ /* 0x000fe40000004100 */
[C---:B------:R-:W-:Y:S01]  /*96a0*/  FFMA.FTZ R9, R7.reuse, R20, R9 ;  /* 0x0000001407097223 */ /* 0x040fe20000010009 */
[----:B------:R-:W-:Y:S02]  /*96b0*/  HADD2.F32 R14, -RZ, R17.H0_H0 ;  /* 0x20000011ff0e7230 */ /* 0x000fe40000004100 */
[----:B------:R-:W-:Y:S01]  /*96c0*/  FFMA.FTZ R12, R7, R15, R12 ;  /* 0x0000000f070c7223 */ /* 0x000fe2000001000c */
[----:B0-----:R-:W-:-:S02]  /*96d0*/  HADD2.F32 R18, -RZ, R19.H0_H0 ;  /* 0x20000013ff127230 */ /* 0x001fc40000004100 */
        /* <DEDUP_REMOVED lines=9> */
.L_x_103:
[----:B------:R-:W-:Y:S05]  /*9770*/  BSYNC.RECONVERGENT B0 ;  /* 0x0000000000007941 */ /* 0x000fea0003800200 */
.L_x_102:
[C---:B------:R-:W-:Y:S01]  /*9780*/  LOP3.LUT R7, R2.reuse, 0x380, RZ, 0xc0, !PT ;  /* 0x0000038002077812 */ /* 0x040fe200078ec0ff */
[----:B------:R-:W-:Y:S01]  /*9790*/  BAR.SYNC.DEFER_BLOCKING 0x0 ;  /* 0x0000000000007b1d */ /* 0x000fe20000010000 */
[C---:B------:R-:W-:Y:S02]  /*97a0*/  ISETP.GT.U32.AND P1, PT, R2.reuse, 0x7f, PT ;  /* 0x0000007f0200780c */ /* 0x040fe40003f24070 */
[----:B------:R-:W-:Y:S02]  /*97b0*/  ISETP.NE.AND P6, PT, R7, 0x80, PT ;  /* 0x000000800700780c */ /* 0x000fe40003fc5270 */
[----:B------:R-:W-:Y:S01]  /*97c0*/  LOP3.LUT R11, R2, 0x3c0, RZ, 0xc0, !PT ;  /* 0x000003c0020b7812 */ /* 0x000fe200078ec0ff */
[----:B------:R-:W-:Y:S01]  /*97d0*/  BSSY.RECONVERGENT B0, `(.L_x_105) ;  /* 0x0000012000007945 */ /* 0x000fe20003800200 */
[----:B------:R-:W-:Y:S02]  /*97e0*/  P2R R7, PR, RZ, 0x2 ;  /* 0x00000002ff077803 */ /* 0x000fe40000000000 */
[----:B------:R-:W-:-:S02]  /*97f0*/  ISETP.NE.AND P0, PT, R11, 0x40, PT ;  /* 0x000000400b00780c */ /* 0x000fc40003f05270 */
[----:B------:R-:W-:Y:S02]  /*9800*/  SHF.L.U32 R7, R4, 0x1, RZ ;  /* 0x0000000104077819 */ /* 0x000fe400000006ff */
[C---:B------:R-:W-:Y:S02]  /*9810*/  LOP3.LUT R11, R2.reuse, 0x3e0, RZ, 0xc0, !PT ;  /* 0x000003e0020b7812 */ /* 0x040fe400078ec0ff */
[----:B------:R-:W-:Y:S01]  /*9820*/  LOP3.LUT R14, R2, 0x3f0, RZ, 0xc0, !PT ;  /* 0x000003f0020e7812 */ /* 0x000fe200078ec0ff */
[----:B------:R-:W-:Y:S01]  /*9830*/  IMAD R6, R6, 0x100, R7 ;  /* 0x0000010006067824 */ /* 0x000fe200078e0207 */
[C---:B------:R-:W-:Y:S02]  /*9840*/  ISETP.GT.U32.AND P1, PT, R2.reuse, 0x3f, PT ;  /* 0x0000003f0200780c */ /* 0x040fe40003f24070 */
[C---:B------:R-:W-:Y:S02]  /*9850*/  ISETP.GT.U32.AND P2, PT, R2.reuse, 0x1f, PT ;  /* 0x0000001f0200780c */ /* 0x040fe40003f44070 */
[----:B------:R-:W-:-:S02]  /*9860*/  ISETP.GT.U32.AND P3, PT, R2, 0xf, PT ;  /* 0x0000000f0200780c */ /* 0x000fc40003f64070 */
[----:B------:R-:W-:Y:S02]  /*9870*/  ISETP.NE.AND P4, PT, R11, 0x20, PT ;  /* 0x000000200b00780c */ /* 0x000fe40003f85270 */
[----:B------:R-:W-:Y:S01]  /*9880*/  ISETP.NE.AND P5, PT, R14, 0x10, PT ;  /* 0x000000100e00780c */ /* 0x000fe20003fa5270 */
[----:B------:R-:W-:-:S12]  /*9890*/  @P6 BRA `(.L_x_106) ;  /* 0x0000000000146947 */ /* 0x000fd80003800000 */
[----:B------:R-:W-:Y:S02]  /*98a0*/  F2FP.F16.F32.PACK_AB R16, R3, R8 ;  /* 0x000000080310723e */ /* 0x000fe400000000ff */
[----:B------:R-:W-:Y:S02]  /*98b0*/  F2FP.F16.F32.PACK_AB R17, R10, R5 ;  /* 0x000000050a11723e */ /* 0x000fe400000000ff */
[----:B------:R-:W-:Y:S02]  /*98c0*/  F2FP.F16.F32.PACK_AB R18, R12, R9 ;  /* 0x000000090c12723e */ /* 0x000fe400000000ff */
[----:B------:R-:W-:-:S05]  /*98d0*/  F2FP.F16.F32.PACK_AB R19, R0, R13 ;  /* 0x0000000d0013723e */ /* 0x000fca00000000ff */
[----:B------:R0:W-:Y:S02]  /*98e0*/  STS.128 [R6+UR4+-0x800], R16 ;  /* 0xfff8001006007988 */ /* 0x0001e40008000c04 */
.L_x_106:
[----:B------:R-:W-:Y:S05]  /*98f0*/  BSYNC.RECONVERGENT B0 ;  /* 0x0000000000007941 */ /* 0x000fea0003800200 */
.L_x_105:
[----:B------:R-:W-:Y:S01]  /*9900*/  BAR.SYNC.DEFER_BLOCKING 0x0 ;  /* 0x0000000000007b1d */ /* 0x000fe20000010000 */
[----:B------:R-:W-:-:S05]  /*9910*/  ISETP.GT.U32.AND P6, PT, R2, 0x7f, PT ;  /* 0x0000007f0200780c */ /* 0x000fca0003fc4070 */
[----:B------:R-:W-:Y:S08]  /*9920*/  BSSY.RECONVERGENT B0, `(.L_x_107) ;  /* 0x0000013000007945 */ /* 0x000ff00003800200 */
[----:B------:R-:W-:Y:S05]  /*9930*/  @P6 BRA `(.L_x_108) ;  /* 0x0000000000446947 */ /* 0x000fea0003800000 */
[----:B0-----:R-:W0:Y:S02]  /*9940*/  LDS.128 R16, [R6+UR4] ;  /* 0x0000000406107984 */ /* 0x001e240008000c00 */
[--C-:B0-----:R-:W-:Y:S02]  /*9950*/  HADD2.F32 R14, -RZ, R18.reuse.H0_H0 ;  /* 0x20000012ff0e7230 */ /* 0x101fe40000004100 */
[----:B------:R-:W-:Y:S02]  /*9960*/  HADD2.F32 R15, -RZ, R18.H1_H1 ;  /* 0x30000012ff0f7230 */ /* 0x000fe40000004100 */
[----:B------:R-:W-:Y:S02]  /*9970*/  HADD2.F32 R11, -RZ, R16.H0_H0 ;  /* 0x20000010ff0b7230 */ /* 0x000fe40000004100 */
[----:B------:R-:W-:Y:S01]  /*9980*/  FADD.FTZ R9, R9, R14 ;  /* 0x0000000e09097221 */ /* 0x000fe20000010000 */
[----:B------:R-:W-:Y:S02]  /*9990*/  HADD2.F32 R2, -RZ, R17.H0_H0 ;  /* 0x20000011ff027230 */ /* 0x000fe40000004100 */
[----:B------:R-:W-:Y:S01]  /*99a0*/  FADD.FTZ R12, R12, R15 ;  /* 0x0000000f0c0c7221 */ /* 0x000fe20000010000 */
[----:B------:R-:W-:-:S02]  /*99b0*/  HADD2.F32 R18, -RZ, R19.H0_H0 ;  /* 0x20000013ff127230 */ /* 0x000fc40000004100 */
[----:B------:R-:W-:Y:S01]  /*99c0*/  FADD.FTZ R8, R8, R11 ;  /* 0x0000000b08087221 */ /* 0x000fe20000010000 */
[----:B------:R-:W-:Y:S02]  /*99d0*/  HADD2.F32 R16, -RZ, R16.H1_H1 ;  /* 0x30000010ff107230 */ /* 0x000fe40000004100 */
[----:B------:R-:W-:Y:S01]  /*99e0*/  FADD.FTZ R5, R5, R2 ;  /* 0x0000000205057221 */ /* 0x000fe20000010000 */
[----:B------:R-:W-:Y:S02]  /*99f0*/  HADD2.F32 R17, -RZ, R17.H1_H1 ;  /* 0x30000011ff117230 */ /* 0x000fe40000004100 */
[----:B------:R-:W-:Y:S01]  /*9a00*/  FADD.FTZ R13, R13, R18 ;  /* 0x000000120d0d7221 */ /* 0x000fe20000010000 */
[----:B------:R-:W-:Y:S02]  /*9a10*/  HADD2.F32 R19, -RZ, R19.H1_H1 ;  /* 0x30000013ff137230 */ /* 0x000fe40000004100 */
[----:B------:R-:W-:Y:S01]  /*9a20*/  FADD.FTZ R3, R3, R16 ;  /* 0x0000001003037221 */ /* 0x000fe20000010000 */
[----:B------:R-:W-:-:S02]  /*9a30*/  FADD.FTZ R10, R10, R17 ;  /* 0x000000110a0a7221 */ /* 0x000fc40000010000 */
[----:B------:R-:W-:-:S07]  /*9a40*/  FADD.FTZ R0, R0, R19 ;  /* 0x0000001300007221 */ /* 0x000fce0000010000 */
.L_x_108:
[----:B------:R-:W-:Y:S05]  /*9a50*/  BSYNC.RECONVERGENT B0 ;  /* 0x0000000000007941 */ /* 0x000fea0003800200 */
.L_x_107:
[----:B------:R-:W-:Y:S06]  /*9a60*/  BAR.SYNC.DEFER_BLOCKING 0x0 ;  /* 0x0000000000007b1d */ /* 0x000fec0000010000 */
[----:B------:R-:W-:Y:S04]  /*9a70*/  BSSY.RECONVERGENT B0, `(.L_x_109) ;  /* 0x0000007000007945 */ /* 0x000fe80003800200 */
[----:B------:R-:W-:Y:S05]  /*9a80*/  @P0 BRA `(.L_x_110) ;  /* 0x0000000000140947 */ /* 0x000fea0003800000 */
[----:B0-----:R-:W-:Y:S02]  /*9a90*/  F2FP.F16.F32.PACK_AB R16, R3, R8 ;  /* 0x000000080310723e */ /* 0x001fe400000000ff */
[----:B------:R-:W-:Y:S02]  /*9aa0*/  F2FP.F16.F32.PACK_AB R17, R10, R5 ;  /* 0x000000050a11723e */ /* 0x000fe400000000ff */
[----:B------:R-:W-:Y:S02]  /*9ab0*/  F2FP.F16.F32.PACK_AB R18, R12, R9 ;  /* 0x000000090c12723e */ /* 0x000fe400000000ff */
[----:B------:R-:W-:-:S05]  /*9ac0*/  F2FP.F16.F32.PACK_AB R19, R0, R13 ;  /* 0x0000000d0013723e */ /* 0x000fca00000000ff */
[----:B------:R1:W-:Y:S02]  /*9ad0*/  STS.128 [R6+UR4+-0x400], R16 ;  /* 0xfffc001006007988 */ /* 0x0003e40008000c04 */
.L_x_110:
[----:B------:R-:W-:Y:S05]  /*9ae0*/  BSYNC.RECONVERGENT B0 ;  /* 0x0000000000007941 */ /* 0x000fea0003800200 */
.L_x_109:
[----:B------:R-:W-:Y:S06]  /*9af0*/  BAR.SYNC.DEFER_BLOCKING 0x0 ;  /* 0x0000000000007b1d */ /* 0x000fec0000010000 */
[----:B------:R-:W-:Y:S04]  /*9b00*/  BSSY.RECONVERGENT B0, `(.L_x_111) ;  /* 0x0000013000007945 */ /* 0x000fe80003800200 */
[----:B------:R-:W-:Y:S05]  /*9b10*/  @P1 BRA `(.L_x_112) ;  /* 0x0000000000441947 */ /* 0x000fea0003800000 */
[----:B01----:R-:W0:Y:S02]  /*9b20*/  LDS.128 R16, [R6+UR4] ;  /* 0x0000000406107984 */ /* 0x003e240008000c00 */
        /* <DEDUP_REMOVED lines=16> */
.L_x_112:
[----:B------:R-:W-:Y:S05]  /*9c30*/  BSYNC.RECONVERGENT B0 ;  /* 0x0000000000007941 */ /* 0x000fea0003800200 */
.L_x_111:
[----:B------:R-:W-:Y:S06]  /*9c40*/  BAR.SYNC.DEFER_BLOCKING 0x0 ;  /* 0x0000000000007b1d */ /* 0x000fec0000010000 */
[----:B------:R-:W-:Y:S04]  /*9c50*/  BSSY.RECONVERGENT B0, `(.L_x_113) ;  /* 0x0000007000007945 */ /* 0x000fe80003800200 */
[----:B------:R-:W-:Y:S05]  /*9c60*/  @P4 BRA `(.L_x_114) ;  /* 0x0000000000144947 */ /* 0x000fea0003800000 */
[----:B01----:R-:W-:Y:S02]  /*9c70*/  F2FP.F16.F32.PACK_AB R16, R3, R8 ;  /* 0x000000080310723e */ /* 0x003fe400000000ff */
[----:B------:R-:W-:Y:S02]  /*9c80*/  F2FP.F16.F32.PACK_AB R17, R10, R5 ;  /* 0x000000050a11723e */ /* 0x000fe400000000ff */
[----:B------:R-:W-:Y:S02]  /*9c90*/  F2FP.F16.F32.PACK_AB R18, R12, R9 ;  /* 0x000000090c12723e */ /* 0x000fe400000000ff */
[----:B------:R-:W-:-:S05]  /*9ca0*/  F2FP.F16.F32.PACK_AB R19, R0, R13 ;  /* 0x0000000d0013723e */ /* 0x000fca00000000ff */
[----:B------:R2:W-:Y:S02]  /*9cb0*/  STS.128 [R6+UR4+-0x200], R16 ;  /* 0xfffe001006007988 */ /* 0x0005e40008000c04 */
.L_x_114:
[----:B------:R-:W-:Y:S05]  /*9cc0*/  BSYNC.RECONVERGENT B0 ;  /* 0x0000000000007941 */ /* 0x000fea0003800200 */
.L_x_113:
[----:B------:R-:W-:Y:S06]  /*9cd0*/  BAR.SYNC.DEFER_BLOCKING 0x0 ;  /* 0x0000000000007b1d */ /* 0x000fec0000010000 */
[----:B------:R-:W-:Y:S04]  /*9ce0*/  BSSY.RECONVERGENT B0, `(.L_x_115) ;  /* 0x0000013000007945 */ /* 0x000fe80003800200 */
[----:B------:R-:W-:Y:S05]  /*9cf0*/  @P2 BRA `(.L_x_116) ;  /* 0x0000000000442947 */ /* 0x000fea0003800000 */
[----:B012---:R-:W0:Y:S02]  /*9d00*/  LDS.128 R16, [R6+UR4] ;  /* 0x0000000406107984 */ /* 0x007e240008000c00 */
        /* <DEDUP_REMOVED lines=16> */
.L_x_116:
[----:B------:R-:W-:Y:S05]  /*9e10*/  BSYNC.RECONVERGENT B0 ;  /* 0x0000000000007941 */ /* 0x000fea0003800200 */
.L_x_115:
[----:B------:R-:W-:Y:S06]  /*9e20*/  BAR.SYNC.DEFER_BLOCKING 0x0 ;  /* 0x0000000000007b1d */ /* 0x000fec0000010000 */
[----:B------:R-:W-:Y:S04]  /*9e30*/  BSSY.RECONVERGENT B0, `(.L_x_117) ;  /* 0x0000007000007945 */ /* 0x000fe80003800200 */
[----:B------:R-:W-:Y:S05]  /*9e40*/  @P5 BRA `(.L_x_118) ;  /* 0x0000000000145947 */ /* 0x000fea0003800000 */
[----:B012---:R-:W-:Y:S02]  /*9e50*/  F2FP.F16.F32.PACK_AB R16, R3, R8 ;  /* 0x000000080310723e */ /* 0x007fe400000000ff */
[----:B------:R-:W-:Y:S02]  /*9e60*/  F2FP.F16.F32.PACK_AB R17, R10, R5 ;  /* 0x000000050a11723e */ /* 0x000fe400000000ff */
[----:B------:R-:W-:Y:S02]  /*9e70*/  F2FP.F16.F32.PACK_AB R18, R12, R9 ;  /* 0x000000090c12723e */ /* 0x000fe400000000ff */
[----:B------:R-:W-:-:S05]  /*9e80*/  F2FP.F16.F32.PACK_AB R19, R0, R13 ;  /* 0x0000000d0013723e */ /* 0x000fca00000000ff */
[----:B------:R0:W-:Y:S02]  /*9e90*/  STS.128 [R7+UR4], R16 ;  /* 0x0000001007007988 */ /* 0x0001e40008000c04 */
.L_x_118:
[----:B------:R-:W-:Y:S05]  /*9ea0*/  BSYNC.RECONVERGENT B0 ;  /* 0x0000000000007941 */ /* 0x000fea0003800200 */
.L_x_117:
        /* <DEDUP_REMOVED lines=20> */
.L_x_120:
[----:B------:R-:W-:Y:S05]  /*9ff0*/  BSYNC.RECONVERGENT B0 ;  /* 0x0000000000007941 */ /* 0x000fea0003800200 */
.L_x_119:
[----:B------:R-:W-:Y:S06]  /*a000*/  BAR.SYNC.DEFER_BLOCKING 0x0 ;  /* 0x0000000000007b1d */ /* 0x000fec0000010000 */
[----:B------:R-:W-:Y:S05]  /*a010*/  @P3 EXIT ;  /* 0x000000000000394d */ /* 0x000fea0003800000 */
[----:B------:R-:W5:Y:S02]  /*a020*/  LDCU UR4, c[0x0][0x478] ;  /* 0x00008f00ff0477ac */ /* 0x000f640008000800 */
[----:B-----5:R-:W-:-:S09]  /*a030*/  UISETP.NE.AND UP0, UPT, UR4, 0x2, UPT ;  /* 0x000000020400788c */ /* 0x020fd2000bf05270 */
[----:B------:R-:W-:Y:S05]  /*a040*/  BRA.U UP0, `(.L_x_121) ;  /* 0x0000000100e07547 */ /* 0x000fea000b800000 */
[----:B012---:R-:W0:Y:S01]  /*a050*/  LDC.64 R6, c[0x0][0x470] ;  /* 0x00011c00ff067b82 */ /* 0x007e220000000a00 */
[----:B------:R-:W1:Y:S01]  /*a060*/  LDCU.64 UR4, c[0x0][0x380] ;  /* 0x00007000ff0477ac */ /* 0x000e620008000a00 */
[----:B0-----:R-:W2:Y:S02]  /*a070*/  LDG.E R6, desc[UR36][R6.64] ;  /* 0x0000002406067981 */ /* 0x001ea4000c1e1900 */
[C---:B--2---:R-:W-:Y:S01]  /*a080*/  FMUL.FTZ R13, R6.reuse, R13 ;  /* 0x0000000d060d7220 */ /* 0x044fe20000410000 */
[C---:B------:R-:W-:Y:S01]  /*a090*/  FMUL.FTZ R12, R6.reuse, R12 ;  /* 0x0000000c060c7220 */ /* 0x040fe20000410000 */
[C---:B------:R-:W-:Y:S01]  /*a0a0*/  FMUL.FTZ R0, R6.reuse, R0 ;  /* 0x0000000006007220 */ /* 0x040fe20000410000 */
[C---:B------:R-:W-:Y:S01]  /*a0b0*/  FMUL.FTZ R3, R6.reuse, R3 ;  /* 0x0000000306037220 */ /* 0x040fe20000410000 */
[C---:B------:R-:W-:Y:S01]  /*a0c0*/  FMUL.FTZ R5, R6.reuse, R5 ;  /* 0x0000000506057220 */ /* 0x040fe20000410000 */
[C---:B------:R-:W-:Y:S01]  /*a0d0*/  FMUL.FTZ R10, R6.reuse, R10 ;  /* 0x0000000a060a7220 */ /* 0x040fe20000410000 */
[----:B------:R-:W0:Y:S01]  /*a0e0*/  F2I.S8.NTZ R13, R13 ;  /* 0x0000000d000d7305 */ /* 0x000e220000202100 */
[C---:B------:R-:W-:Y:S01]  /*a0f0*/  FMUL.FTZ R9, R6.reuse, R9 ;  /* 0x0000000906097220 */ /* 0x040fe20000410000 */
[----:B------:R-:W-:-:S06]  /*a100*/  FMUL.FTZ R6, R6, R8 ;  /* 0x0000000806067220 */ /* 0x000fcc0000410000 */
[----:B------:R-:W2:Y:S01]  /*a110*/  F2I.S8.NTZ R12, R12 ;  /* 0x0000000c000c7305 */ /* 0x000ea20000202100 */
[----:B0-----:R-:W-:-:S07]  /*a120*/  PRMT R2, R13, 0x8880, RZ ;  /* 0x000088800d027816 */ /* 0x001fce00000000ff */
[----:B------:R-:W0:Y:S01]  /*a130*/  F2I.S8.NTZ R0, R0 ;  /* 0x0000000000007305 */ /* 0x000e220000202100 */
[----:B------:R-:W-:-:S04]  /*a140*/  PRMT R2, R2, 0x7710, RZ ;  /* 0x0000771002027816 */ /* 0x000fc800000000ff */
[----:B------:R-:W-:-:S03]  /*a150*/  SHF.L.U32 R7, R2, 0x10, RZ ;  /* 0x0000001002077819 */ /* 0x000fc600000006ff */
[----:B------:R-:W5:Y:S01]  /*a160*/  F2I.S8.NTZ R3, R3 ;  /* 0x0000000300037305 */ /* 0x000f620000202100 */
[----:B--2---:R-:W-:Y:S02]  /*a170*/  PRMT R12, R12, 0x8880, RZ ;  /* 0x000088800c0c7816 */ /* 0x004fe400000000ff */
[----:B------:R-:W-:Y:S02]  /*a180*/  LOP3.LUT R7, R7, 0xff0000, RZ, 0xc0, !PT ;  /* 0x00ff000007077812 */ /* 0x000fe400078ec0ff */
[----:B0-----:R-:W-:-:S03]  /*a190*/  PRMT R11, R0, 0x8880, RZ ;  /* 0x00008880000b7816 */ /* 0x001fc600000000ff */
[----:B------:R-:W0:Y:S01]  /*a1a0*/  F2I.S8.NTZ R5, R5 ;  /* 0x0000000500057305 */ /* 0x000e220000202100 */
[----:B------:R-:W-:Y:S02]  /*a1b0*/  PRMT R0, R12, 0x7710, RZ ;  /* 0x000077100c007816 */ /* 0x000fe400000000ff */
[----:B------:R-:W-:Y:S02]  /*a1c0*/  PRMT R2, R11, 0x7710, RZ ;  /* 0x000077100b027816 */ /* 0x000fe400000000ff */
[----:B------:R-:W-:Y:S02]  /*a1d0*/  SHF.L.U32 R0, R0, 0x8, RZ ;  /* 0x0000000800007819 */ /* 0x000fe400000006ff */
[----:B------:R-:W-:Y:S01]  /*a1e0*/  PRMT R11, R7, 0x4210, R2 ;  /* 0x00004210070b7816 */ /* 0x000fe20000000002 */
[----:B------:R-:W2:Y:S03]  /*a1f0*/  F2I.S8.NTZ R10, R10 ;  /* 0x0000000a000a7305 */ /* 0x000ea60000202100 */
[----:B------:R-:W-:-:S02]  /*a200*/  LOP3.LUT R11, R11, 0xff00, R0, 0xf8, !PT ;  /* 0x0000ff000b0b7812 */ /* 0x000fc400078ef800 */
[----:B-----5:R-:W-:Y:S02]  /*a210*/  PRMT R0, R3, 0x8880, RZ ;  /* 0x0000888003007816 */ /* 0x020fe400000000ff */
[----:B0-----:R-:W-:Y:S01]  /*a220*/  PRMT R2, R5, 0x8880, RZ ;  /* 0x0000888005027816 */ /* 0x001fe200000000ff */
[----:B------:R-:W0:Y:S01]  /*a230*/  F2I.S8.NTZ R9, R9 ;  /* 0x0000000900097305 */ /* 0x000e220000202100 */
[----:B------:R-:W-:Y:S02]  /*a240*/  PRMT R0, R0, 0x7710, RZ ;  /* 0x0000771000007816 */ /* 0x000fe400000000ff */
[----:B------:R-:W-:Y:S02]  /*a250*/  PRMT R2, R2, 0x7710, RZ ;  /* 0x0000771002027816 */ /* 0x000fe400000000ff */
[----:B--2---:R-:W-:-:S03]  /*a260*/  PRMT R7, R10, 0x8880, RZ ;  /* 0x000088800a077816 */ /* 0x004fc600000000ff */
[----:B------:R-:W2:Y:S01]  /*a270*/  F2I.S8.NTZ R6, R6 ;  /* 0x0000000600067305 */ /* 0x000ea20000202100 */
[----:B------:R-:W-:Y:S02]  /*a280*/  IADD3 R10, PT, PT, R4, UR48, RZ ;  /* 0x00000030040a7c10 */ /* 0x000fe4000fffe0ff */
[----:B------:R-:W-:Y:S02]  /*a290*/  PRMT R3, R7, 0x7710, RZ ;  /* 0x0000771007037816 */ /* 0x000fe400000000ff */
[----:B------:R-:W-:Y:S02]  /*a2a0*/  LOP3.LUT R4, R2, 0xff, RZ, 0xc0, !PT ;  /* 0x000000ff02047812 */ /* 0x000fe400078ec0ff */
[----:B0-----:R-:W-:Y:S02]  /*a2b0*/  PRMT R9, R9, 0x8880, RZ ;  /* 0x0000888009097816 */ /* 0x001fe400000000ff */
[----:B------:R-:W-:Y:S01]  /*a2c0*/  LOP3.LUT R3, R3, 0xff, RZ, 0xc0, !PT ;  /* 0x000000ff03037812 */ /* 0x000fe200078ec0ff */
[----:B------:R-:W-:Y:S01]  /*a2d0*/  IMAD.WIDE.U32 R4, R4, 0x10000, RZ ;  /* 0x0001000004047825 */ /* 0x000fe200078e00ff */
[----:B------:R-:W-:-:S02]  /*a2e0*/  LOP3.LUT R7, R0, 0xff, RZ, 0xc0, !PT ;  /* 0x000000ff00077812 */ /* 0x000fc400078ec0ff */
[----:B------:R-:W-:Y:S01]  /*a2f0*/  PRMT R0, R9, 0x7710, RZ ;  /* 0x0000771009007816 */ /* 0x000fe200000000ff */
[----:B------:R-:W-:Y:S01]  /*a300*/  IMAD.WIDE.U32 R2, R3, 0x1000000, RZ ;  /* 0x0100000003027825 */ /* 0x000fe200078e00ff */
[----:B--2---:R-:W-:Y:S02]  /*a310*/  PRMT R12, R6, 0x8880, RZ ;  /* 0x00008880060c7816 */ /* 0x004fe400000000ff */
[----:B------:R-:W-:Y:S01]  /*a320*/  LOP3.LUT R9, R11, 0xff, R0, 0xf8, !PT ;  /* 0x000000ff0b097812 */ /* 0x000fe200078ef800 */
[----:B------:R-:W-:Y:S01]  /*a330*/  IMAD.WIDE.U32 R6, R7, 0x100, RZ ;  /* 0x0000010007067825 */ /* 0x000fe200078e00ff */
[----:B-1----:R-:W-:Y:S02]  /*a340*/  IADD3 R8, P0, PT, R10, UR4, RZ ;  /* 0x000000040a087c10 */ /* 0x002fe4000ff1e0ff */
[----:B------:R-:W-:Y:S02]  /*a350*/  PRMT R0, R12, 0x7710, RZ ;  /* 0x000077100c007816 */ /* 0x000fe400000000ff */
[----:B------:R-:W-:-:S02]  /*a360*/  LOP3.LUT R11, R6, R2, R4, 0xfe, !PT ;  /* 0x00000002060b7212 */ /* 0x000fc400078efe04 */
[----:B------:R-:W-:Y:S02]  /*a370*/  LOP3.LUT R3, R5, R9, R3, 0xfe, !PT ;  /* 0x0000000905037212 */ /* 0x000fe400078efe03 */
[----:B------:R-:W-:Y:S02]  /*a380*/  LEA.HI.X.SX32 R9, R10, UR5, 0x1, P0 ;  /* 0x000000050a097c11 */ /* 0x000fe400080f0eff */
[----:B------:R-:W-:Y:S02]  /*a390*/  LOP3.LUT R2, R11, 0xff, R0, 0xf8, !PT ;  /* 0x000000ff0b027812 */ /* 0x000fe400078ef800 */
[----:B------:R-:W-:-:S05]  /*a3a0*/  LOP3.LUT R3, R3, R7, RZ, 0xfc, !PT ;  /* 0x0000000703037212 */ /* 0x000fca00078efcff */
[----:B------:R-:W-:Y:S01]  /*a3b0*/  STG.E.64 desc[UR36][R8.64], R2 ;  /* 0x0000000208007986 */ /* 0x000fe2000c101b24 */
[----:B------:R-:W-:Y:S05]  /*a3c0*/  EXIT ;  /* 0x000000000000794d */ /* 0x000fea0003800000 */
.L_x_121:
[----:B012---:R-:W0:Y:S01]  /*a3d0*/  LDC.64 R6, c[0x0][0x380] ;  /* 0x0000e000ff067b82 */ /* 0x007e220000000a00 */
[----:B------:R-:W-:Y:S01]  /*a3e0*/  VIADD R15, R4, UR48 ;  /* 0x00000030040f7c36 */ /* 0x000fe20008000000 */
[----:B------:R-:W-:Y:S02]  /*a3f0*/  F2FP.F16.F32.PACK_AB R11, R3, R8 ;  /* 0x00000008030b723e */ /* 0x000fe400000000ff */
[----:B------:R-:W-:Y:S02]  /*a400*/  F2FP.F16.F32.PACK_AB R5, R10, R5 ;  /* 0x000000050a05723e */ /* 0x000fe400000000ff */
[----:B------:R-:W-:Y:S02]  /*a410*/  F2FP.F16.F32.PACK_AB R9, R12, R9 ;  /* 0x000000090c09723e */ /* 0x000fe400000000ff */
[----:B------:R-:W-:Y:S01]  /*a420*/  F2FP.F16.F32.PACK_AB R13, R0, R13 ;  /* 0x0000000d000d723e */ /* 0x000fe200000000ff */
[----:B0-----:R-:W-:-:S05]  /*a430*/  IMAD.WIDE R2, R15, 0x2, R6 ;  /* 0x000000020f027825 */ /* 0x001fca00078e0206 */
[----:B------:R-:W-:Y:S04]  /*a440*/  STG.E desc[UR36][R2.64], R11 ;  /* 0x0000000b02007986 */ /* 0x000fe8000c101924 */
[----:B------:R-:W-:Y:S04]  /*a450*/  STG.E desc[UR36][R2.64+0x4], R5 ;  /* 0x0000040502007986 */ /* 0x000fe8000c101924 */
[----:B------:R-:W-:Y:S04]  /*a460*/  STG.E desc[UR36][R2.64+0x8], R9 ;  /* 0x0000080902007986 */ /* 0x000fe8000c101924 */
[----:B------:R-:W-:Y:S01]  /*a470*/  STG.E desc[UR36][R2.64+0xc], R13 ;  /* 0x00000c0d02007986 */ /* 0x000fe2000c101924 */
[----:B------:R-:W-:Y:S05]  /*a480*/  EXIT ;  /* 0x000000000000794d */ /* 0x000fea0003800000 */
.L_x_19:
[----:B------:R-:W-:Y:S02]  /*a490*/  MOV R12, 0x10 ;  /* 0x00000010000c7802 */ /* 0x000fe40000000f00 */
[----:B------:R-:W-:Y:S02]  /*a4a0*/  MOV R11, 0x1f ;  /* 0x0000001f000b7802 */ /* 0x000fe40000000f00 */
[----:B------:R-:W-:-:S07]  /*a4b0*/  MOV R15, 0xffffffff ;  /* 0xffffffff000f7802 */ /* 0x000fce0000000f00 */
[----:B-1----:R-:W-:Y:S05]  /*a4c0*/  WARPSYNC.COLLECTIVE R15, `(.L_x_122) ;  /* 0x000000000f087348 */ /* 0x002fea0003c00000 */
[----:B------:R0:W2:Y:S02]  /*a4d0*/  SHFL.BFLY P6, R14, R13, R12, R11 ;  /* 0x0c00000c0d0e7389 */ /* 0x0000a400000c000b */
[----:B012---:R-:W-:Y:S05]  /*a4e0*/  ENDCOLLECTIVE ;  /* 0x000000000000791b */ /* 0x007fea0003800000 */
.L_x_122:
[----:B------:R-:W-:Y:S01]  /*a4f0*/  MOV R12, 0x8 ;  /* 0x00000008000c7802 */ /* 0x000fe20000000f00 */
[----:B------:R-:W-:-:S04]  /*a500*/  FADD.FTZ R3, R13, R14 ;  /* 0x0000000e0d037221 */ /* 0x000fc80000010000 */
[----:B------:R-:W-:-:S07]  /*a510*/  IMAD.MOV.U32 R13, RZ, RZ, R3 ;  /* 0x000000ffff0d7224 */ /* 0x000fce00078e0003 */
[----:B------:R-:W-:Y:S05]  /*a520*/  WARPSYNC.COLLECTIVE R15, `(.L_x_123) ;  /* 0x000000000f087348 */ /* 0x000fea0003c00000 */
[----:B------:R0:W1:Y:S02]  /*a530*/  SHFL.BFLY P6, R14, R13, R12, R11 ;  /* 0x0c00000c0d0e7389 */ /* 0x00006400000c000b */
[----:B01----:R-:W-:Y:S05]  /*a540*/  ENDCOLLECTIVE ;  /* 0x000000000000791b */ /* 0x003fea0003800000 */
.L_x_123:
[----:B------:R-:W-:Y:S01]  /*a550*/  MOV R12, 0x4 ;  /* 0x00000004000c7802 */ /* 0x000fe20000000f00 */
[----:B------:R-:W-:-:S05]  /*a560*/  FADD.FTZ R4, R3, R14 ;  /* 0x0000000e03047221 */ /* 0x000fca0000010000 */
[----:B------:R-:W-:-:S07]  /*a570*/  MOV R13, R4 ;  /* 0x00000004000d7202 */ /* 0x000fce0000000f00 */
[----:B------:R-:W-:Y:S05]  /*a580*/  WARPSYNC.COLLECTIVE R15, `(.L_x_124) ;  /* 0x000000000f087348 */ /* 0x000fea0003c00000 */
[----:B------:R0:W1:Y:S02]  /*a590*/  SHFL.BFLY P6, R14, R13, R12, R11 ;  /* 0x0c00000c0d0e7389 */ /* 0x00006400000c000b */
[----:B01----:R-:W-:Y:S05]  /*a5a0*/  ENDCOLLECTIVE ;  /* 0x000000000000791b */ /* 0x003fea0003800000 */
.L_x_124:
[----:B------:R-:W-:Y:S01]  /*a5b0*/  MOV R12, 0x2 ;  /* 0x00000002000c7802 */ /* 0x000fe20000000f00 */
[----:B------:R-:W-:-:S04]  /*a5c0*/  FADD.FTZ R5, R4, R14 ;  /* 0x0000000e04057221 */ /* 0x000fc80000010000 */
[----:B------:R-:W-:-:S07]  /*a5d0*/  IMAD.MOV.U32 R13, RZ, RZ, R5 ;  /* 0x000000ffff0d7224 */ /* 0x000fce00078e0005 */
[----:B------:R-:W-:Y:S05]  /*a5e0*/  WARPSYNC.COLLECTIVE R15, `(.L_x_125) ;  /* 0x000000000f087348 */ /* 0x000fea0003c00000 */
[----:B------:R0:W1:Y:S02]  /*a5f0*/  SHFL.BFLY P6, R14, R13, R12, R11 ;  /* 0x0c00000c0d0e7389 */ /* 0x00006400000c000b */
[----:B01----:R-:W-:Y:S05]  /*a600*/  ENDCOLLECTIVE ;  /* 0x000000000000791b */ /* 0x003fea0003800000 */
.L_x_125:
[----:B------:R-:W-:Y:S01]  /*a610*/  MOV R12, 0x1 ;  /* 0x00000001000c7802 */ /* 0x000fe20000000f00 */
[----:B------:R-:W-:-:S05]  /*a620*/  FADD.FTZ R6, R5, R14 ;  /* 0x0000000e05067221 */ /* 0x000fca0000010000 */
[----:B------:R-:W-:-:S07]  /*a630*/  MOV R13, R6 ;  /* 0x00000006000d7202 */ /* 0x000fce0000000f00 */
[----:B------:R-:W-:Y:S05]  /*a640*/  WARPSYNC.COLLECTIVE R15, `(.L_x_126) ;  /* 0x000000000f087348 */ /* 0x000fea0003c00000 */
[----:B------:R0:W1:Y:S02]  /*a650*/  SHFL.BFLY P6, R14, R13, R12, R11 ;  /* 0x0c00000c0d0e7389 */ /* 0x00006400000c000b */
[----:B01----:R-:W-:Y:S05]  /*a660*/  ENDCOLLECTIVE ;  /* 0x000000000000791b */ /* 0x003fea0003800000 */
.L_x_126:
[----:B------:R-:W-:Y:S05]  /*a670*/  BRA `(.L_x_127) ;  /* 0xffffff7800e87947 */ /* 0x000fea000383ffff */
.L_x_128:
[----:B------:R-:W-:-:S00]  /*a680*/  BRA `(.L_x_128) ;  /* 0xfffffffc00fc7947 */ /* 0x000fc0000383ffff */
[----:B------:R-:W-:-:S00]  /*a690*/  NOP ;  /* 0x0000000000007918 */ /* 0x000fc00000000000 */
        /* <DEDUP_REMOVED lines=14> */
.L_x_3493:


//--------------------- .text._ZN4mmha33masked_multihead_attention_kernelItLi128ELi128ELi2ELi16ELi128ELb1ELb1EEEv26Multihead_attention_paramsIT_XT5_EE --------------------------
	.section	.text._ZN4mmha33masked_multihead_attention_kernelItLi128ELi128ELi2ELi16ELi128ELb1ELb1EEEv26Multihead_attention_paramsIT_XT5_EE,"ax",@progbits
	.align	128
        .global         _ZN4mmha33masked_multihead_attention_kernelItLi128ELi128ELi2ELi16ELi128ELb1ELb1EEEv26Multihead_attention_paramsIT_XT5_EE
        .type           _ZN4mmha33masked_multihead_attention_kernelItLi128ELi128ELi2ELi16ELi128ELb1ELb1EEEv26Multihead_attention_paramsIT_XT5_EE,@function
        .size           _ZN4mmha33masked_multihead_attention_kernelItLi128ELi128ELi2ELi16ELi128ELb1ELb1EEEv26Multihead_attention_paramsIT_XT5_EE,(.L_x_3494 - _ZN4mmha33masked_multihead_attention_kernelItLi128ELi128ELi2ELi16ELi128ELb1ELb1EEEv26Multihead_attention_paramsIT_XT5_EE)
        .other          _ZN4mmha33masked_multihead_attention_kernelItLi128ELi128ELi2ELi16ELi128ELb1ELb1EEEv26Multihead_attention_paramsIT_XT5_EE,@"STO_CUDA_ENTRY STV_DEFAULT"
_ZN4mmha33masked_multihead_attention_kernelItLi128ELi128ELi2ELi16ELi128ELb1ELb1EEEv26Multihead_attention_paramsIT_XT5_EE:
.text._ZN4mmha33masked_multihead_attention_kernelItLi128ELi128ELi2ELi16ELi128ELb1ELb1EEEv26Multihead_attention_paramsIT_XT5_EE:
        /* <DEDUP_REMOVED lines=10> */
[----:B------:R-:W-:-:S05]  /*00a0*/  IMAD.U32 R3, RZ, RZ, UR5 ;  /* 0x00000005ff037e24 */ /* 0x000fca000f8e00ff */
[----:B------:R-:W2:Y:S02]  /*00b0*/  LDG.E.U8 R2, desc[UR36][R2.64] ;  /* 0x0000002402027981 */ /* 0x000ea4000c1e1100 */
[----:B--2---:R-:W-:-:S13]  /*00c0*/  ISETP.NE.AND P0, PT, R2, 0x1, PT ;  /* 0x000000010200780c */ /* 0x004fda0003f05270 */
[----:B------:R-:W-:Y:S05]  /*00d0*/  @!P0 EXIT ;  /* 0x000000000000894d */ /* 0x000fea0003800000 */
.L_x_129:
[----:B------:R-:W1:Y:S01]  /*00e0*/  LDCU.64 UR4, c[0x0][0x498] ;  /* 0x00009300ff0477ac */ /* 0x000e620008000a00 */
[----:B------:R-:W2:Y:S01]  /*00f0*/  S2R R6, SR_CTAID.Y ;  /* 0x0000000000067919 */ /* 0x000ea20000002600 */
[----:B------:R-:W3:Y:S01]  /*0100*/  LDCU UR7, c[0x0][0x3f0] ;  /* 0x00007e00ff0777ac */ /* 0x000ee20008000800 */
[----:B------:R-:W4:Y:S01]  /*0110*/  LDCU UR9, c[0x0][0x40c] ;  /* 0x00008180ff0977ac */ /* 0x000f220008000800 */
[----:B------:R-:W0:Y:S01]  /*0120*/  S2R R16, SR_TID.X ;  /* 0x0000000000107919 */ /* 0x000e220000002100 */
[----:B------:R-:W0:Y:S01]  /*0130*/  LDCU UR8, c[0x0][0x3e8] ;  /* 0x00007d00ff0877ac */ /* 0x000e220008000800 */
[----:B------:R-:W0:Y:S01]  /*0140*/  S2UR UR47, SR_CTAID.X ;  /* 0x00000000002f79c3 */ /* 0x000e220000002500 */
[----:B-1----:R-:W-:-:S07]  /*0150*/  UIMAD.WIDE.U32 UR4, UR42, 0x4, UR4 ;  /* 0x000000042a0478a5 */ /* 0x002fce000f8e0004 */
[----:B------:R-:W1:Y:S01]  /*0160*/  LDC.64 R26, c[0x0][0x418] ;  /* 0x00010600ff1a7b82 */ /* 0x000e620000000a00 */
[----:B---3--:R-:W-:Y:S02]  /*0170*/  MOV R0, UR7 ;  /* 0x0000000700007c02 */ /* 0x008fe40008000f00 */
[----:B------:R-:W-:Y:S01]  /*0180*/  MOV R2, UR4 ;  /* 0x0000000400027c02 */ /* 0x000fe20008000f00 */
[----:B------:R-:W-:Y:S01]  /*0190*/  IMAD.U32 R3, RZ, RZ, UR5 ;  /* 0x00000005ff037e24 */ /* 0x000fe2000f8e00ff */
[----:B------:R-:W-:-:S04]  /*01a0*/  IABS R7, R0 ;  /* 0x0000000000077213 */ /* 0x000fc80000000000 */
[----:B------:R3:W4:Y:S01]  /*01b0*/  LDG.E R10, desc[UR36][R2.64] ;  /* 0x00000024020a7981 */ /* 0x000722000c1e1900 */
[----:B------:R-:W2:Y:S08]  /*01c0*/  I2F.RP R0, R7 ;  /* 0x0000000700007306 */ /* 0x000eb00000209400 */
[----:B--2---:R-:W2:Y:S02]  /*01d0*/  MUFU.RCP R0, R0 ;  /* 0x0000000000007308 */ /* 0x004ea40000001000 */
[----:B--2---:R-:W-:-:S06]  /*01e0*/  VIADD R4, R0, 0xffffffe ;  /* 0x0ffffffe00047836 */ /* 0x004fcc0000000000 */
[----:B------:R2:W0:Y:S01]  /*01f0*/  F2I.FTZ.U32.TRUNC.NTZ R5, R4 ;  /* 0x0000000400057305 */ /* 0x000422000021f000 */
[----:B------:R-:W-:Y:S01]  /*0200*/  IABS R0, R6 ;  /* 0x0000000600007213 */ /* 0x000fe20000000000 */
[----:B--2---:R-:W-:Y:S01]  /*0210*/  IMAD.MOV.U32 R4, RZ, RZ, RZ ;  /* 0x000000ffff047224 */ /* 0x004fe200078e00ff */
[----:B0-----:R-:W-:-:S05]  /*0220*/  IADD3 R8, PT, PT, RZ, -R5, RZ ;  /* 0x80000005ff087210 */ /* 0x001fca0007ffe0ff */
[----:B------:R-:W-:-:S04]  /*0230*/  IMAD R9, R8, R7, RZ ;  /* 0x0000000708097224 */ /* 0x000fc800078e02ff */
[----:B------:R-:W-:-:S06]  /*0240*/  IMAD.HI.U32 R5, R5, R9, R4 ;  /* 0x0000000905057227 */ /* 0x000fcc00078e0004 */
[----:B------:R-:W-:-:S05]  /*0250*/  IMAD.HI.U32 R5, R5, R0, RZ ;  /* 0x0000000005057227 */ /* 0x000fca00078e00ff */
[----:B------:R-:W-:-:S13]  /*0260*/  R2UR UR6, R5 ;  /* 0x00000000050672ca */ /* 0x000fda00000e0000 */
[----:B------:R-:W-:-:S05]  /*0270*/  IADD3 R4, PT, PT, RZ, -UR6, RZ ;  /* 0x80000006ff047c10 */ /* 0x000fca000fffe0ff */
[C---:B------:R-:W-:Y:S02]  /*0280*/  IMAD R0, R7.reuse, R4, R0 ;  /* 0x0000000407007224 */ /* 0x040fe400078e0200 */
[----:B---3--:R-:W-:Y:S01]  /*0290*/  IMAD.U32 R2, RZ, RZ, UR6 ;  /* 0x00000006ff027e24 */ /* 0x008fe2000f8e00ff */
[----:B------:R-:W-:Y:S01]  /*02a0*/  ULOP3.LUT UR4, UR42, UR7, URZ, 0x3c, !UPT ;  /* 0x000000072a047292 */ /* 0x000fe2000f8e3cff */
[----:B------:R-:W0:Y:S01]  /*02b0*/  LDC.64 R4, c[0x0][0x460] ;  /* 0x00011800ff047b82 */ /* 0x000e220000000a00 */
[----:B------:R-:W-:-:S13]  /*02c0*/  ISETP.GT.U32.AND P0, PT, R7, R0, PT ;  /* 0x000000000700720c */ /* 0x000fda0003f04070 */
[----:B------:R-:W-:Y:S01]  /*02d0*/  @!P0 IADD3 R2, PT, PT, R2, 0x1, RZ ;  /* 0x0000000102028810 */ /* 0x000fe20007ffe0ff */
[----:B------:R-:W-:-:S03]  /*02e0*/  @!P0 IMAD.IADD R0, R0, 0x1, -R7 ;  /* 0x0000000100008824 */ /* 0x000fc600078e0a07 */
[----:B------:R-:W-:Y:S02]  /*02f0*/  @!P0 R2UR UR6, R2 ;  /* 0x00000000020682ca */ /* 0x000fe400000e0000 */
[----:B------:R-:W-:-:S11]  /*0300*/  ISETP.GE.U32.AND P1, PT, R0, R7, PT ;  /* 0x000000070000720c */ /* 0x000fd60003f26070 */
[----:B------:R-:W-:-:S05]  /*0310*/  MOV R0, UR6 ;  /* 0x0000000600007c02 */ /* 0x000fca0008000f00 */
[----:B------:R-:W-:Y:S01]  /*0320*/  @P1 VIADD R0, R0, 0x1 ;  /* 0x0000000100001836 */ /* 0x000fe20000000000 */
[----:B------:R-:W-:-:S04]  /*0330*/  UISETP.GE.AND UP1, UPT, UR4, URZ, UPT ;  /* 0x000000ff0400728c */ /* 0x000fc8000bf26270 */
[----:B------:R-:W-:Y:S01]  /*0340*/  @P1 R2UR UR6, R0 ;  /* 0x00000000000612ca */ /* 0x000fe200000e0000 */
[----:B------:R-:W-:-:S12]  /*0350*/  UISETP.NE.AND UP0, UPT, UR7, URZ, UPT ;  /* 0x000000ff0700728c */ /* 0x000fd8000bf05270 */
[----:B------:R-:W-:Y:S01]  /*0360*/  UMOV UR41, UR6 ;  /* 0x0000000600297c82 */ /* 0x000fe20008000000 */
[----:B0-----:R-:W-:Y:S01]  /*0370*/  ISETP.NE.U32.AND P0, PT, R4, RZ, PT ;  /* 0x000000ff0400720c */ /* 0x001fe20003f05070 */
[----:B------:R-:W-:Y:S02]  /*0380*/  @!UP1 UIADD3 UR41, UPT, UPT, -UR41, URZ, URZ ;  /* 0x000000ff29299290 */ /* 0x000fe4000fffe1ff */
[----:B------:R-:W-:Y:S01]  /*0390*/  @!UP0 ULOP3.LUT UR41, URZ, UR7, URZ, 0x33, !UPT ;  /* 0x00000007ff298292 */ /* 0x000fe2000f8e33ff */
[----:B------:R-:W0:Y:S01]  /*03a0*/  LDCU UR7, c[0x0][0x3f4] ;  /* 0x00007e80ff0777ac */ /* 0x000e220008000800 */
[----:B------:R-:W-:Y:S01]  /*03b0*/  ISETP.NE.AND.EX P0, PT, R5, RZ, PT, P0 ;  /* 0x000000ff0500720c */ /* 0x000fe20003f05300 */
[----:B------:R-:W2:Y:S03]  /*03c0*/  LDCU UR6, c[0x0][0x3f8] ;  /* 0x00007f00ff0677ac */ /* 0x000ea60008000800 */
[----:B----4-:R-:W-:-:S02]  /*03d0*/  ISETP.EQ.AND P4, PT, RZ, UR9, P0 ;  /* 0x00000009ff007c0c */ /* 0x010fc40008782270 */
[----:B0-----:R-:W-:-:S04]  /*03e0*/  MOV R12, UR7 ;  /* 0x00000007000c7c02 */ /* 0x001fc80008000f00 */
[----:B------:R-:W-:-:S04]  /*03f0*/  IABS R6, R12 ;  /* 0x0000000c00067213 */ /* 0x000fc80000000000 */
[----:B------:R-:W0:Y:S03]  /*0400*/  I2F.RP R0, R6 ;  /* 0x0000000600007306 */ /* 0x000e260000209400 */
[----:B------:R-:W-:-:S05]  /*0410*/  VOTEU.ANY UP2, P4 ;  /* 0x0000000000ff7886 */ /* 0x000fca0002040100 */
[----:B------:R-:W3:Y:S01]  /*0420*/  @UP2 LDCU.64 UR4, c[0x0][0x460] ;  /* 0x00008c00ff0427ac */ /* 0x000ee20008000a00 */
[----:B0-----:R-:W0:Y:S01]  /*0430*/  MUFU.RCP R0, R0 ;  /* 0x0000000000007308 */ /* 0x001e220000001000 */
[----:B------:R-:W-:Y:S01]  /*0440*/  PLOP3.LUT P0, PT, PT, PT, UP2, 0x80, 0x8 ;  /* 0x000000000008781c */ /* 0x000fe20003f0f028 */
[----:B---3--:R-:W-:Y:S01]  /*0450*/  @UP2 UIMAD.WIDE UR4, UR41, 0x4, UR4 ;  /* 0x00000004290428a5 */ /* 0x008fe2000f8e0204 */
[----:B0-----:R-:W-:-:S05]  /*0460*/  VIADD R4, R0, 0xffffffe ;  /* 0x0ffffffe00047836 */ /* 0x001fca0000000000 */
[----:B------:R0:W3:Y:S01]  /*0470*/  F2I.FTZ.U32.TRUNC.NTZ R5, R4 ;  /* 0x0000000400057305 */ /* 0x0000e2000021f000 */
[----:B------:R-:W-:Y:S01]  /*0480*/  MOV R2, UR4 ;  /* 0x0000000400027c02 */ /* 0x000fe20008000f00 */
[----:B------:R-:W-:-:S05]  /*0490*/  IMAD.U32 R3, RZ, RZ, UR5 ;  /* 0x00000005ff037e24 */ /* 0x000fca000f8e00ff */
[----:B------:R3:W5:Y:S01]  /*04a0*/  @P0 LDG.E R8, desc[UR36][R2.64] ;  /* 0x0000002402080981 */ /* 0x000762000c1e1900 */
[----:B0-----:R-:W-:Y:S01]  /*04b0*/  HFMA2 R4, -RZ, RZ, 0, 0 ;  /* 0x00000000ff047431 */ /* 0x001fe200000001ff */
[----:B---3--:R-:W-:-:S05]  /*04c0*/  IADD3 R3, PT, PT, RZ, -R5, RZ ;  /* 0x80000005ff037210 */ /* 0x008fca0007ffe0ff */
[----:B------:R-:W-:-:S04]  /*04d0*/  IMAD R3, R3, R6, RZ ;  /* 0x0000000603037224 */ /* 0x000fc800078e02ff */
[----:B------:R-:W-:Y:S01]  /*04e0*/  IMAD.HI.U32 R5, R5, R3, R4 ;  /* 0x0000000305057227 */ /* 0x000fe200078e0004 */
[----:B------:R-:W-:-:S13]  /*04f0*/  R2UR UR45, R10 ;  /* 0x000000000a2d72ca */ /* 0x000fda00000e0000 */
[----:B------:R-:W-:-:S06]  /*0500*/  UIADD3 UR46, UPT, UPT, UR45, -0x1, URZ ;  /* 0xffffffff2d2e7890 */ /* 0x000fcc000fffe0ff */
[----:B------:R-:W-:-:S05]  /*0510*/  IMAD.U32 R23, RZ, RZ, UR46 ;  /* 0x0000002eff177e24 */ /* 0x000fca000f8e00ff */
[----:B------:R-:W-:-:S05]  /*0520*/  IABS R0, R23 ;  /* 0x0000001700007213 */ /* 0x000fca0000000000 */
[----:B------:R-:W-:-:S04]  /*0530*/  IMAD.HI.U32 R5, R5, R0, RZ ;  /* 0x0000000005057227 */ /* 0x000fc800078e00ff */
[----:B------:R-:W-:-:S04]  /*0540*/  IMAD.MOV R5, RZ, RZ, -R5 ;  /* 0x000000ffff057224 */ /* 0x000fc800078e0a05 */
[----:B------:R-:W-:-:S05]  /*0550*/  IMAD R5, R6, R5, R0 ;  /* 0x0000000506057224 */ /* 0x000fca00078e0200 */
[----:B------:R-:W-:-:S13]  /*0560*/  R2UR UR40, R5 ;  /* 0x00000000052872ca */ /* 0x000fda00000e0000 */
[----:B------:R-:W-:-:S13]  /*0570*/  ISETP.GT.U32.AND P0, PT, R6, UR40, PT ;  /* 0x0000002806007c0c */ /* 0x000fda000bf04070 */
[----:B------:R-:W-:-:S04]  /*0580*/  @!P0 IADD3 R0, PT, PT, -R6, UR40, RZ ;  /* 0x0000002806008c10 */ /* 0x000fc8000fffe1ff */
[----:B------:R-:W-:-:S13]  /*0590*/  @!P0 R2UR UR40, R0 ;  /* 0x00000000002882ca */ /* 0x000fda00000e0000 */
[----:B------:R-:W-:Y:S01]  /*05a0*/  ISETP.GT.U32.AND P0, PT, R6, UR40, PT ;  /* 0x0000002806007c0c */ /* 0x000fe2000bf04070 */
[----:B------:R-:W-:Y:S01]  /*05b0*/  UISETP.NE.AND UP1, UPT, UR8, URZ, UPT ;  /* 0x000000ff0800728c */ /* 0x000fe2000bf25270 */
[----:B------:R-:W-:Y:S01]  /*05c0*/  ISETP.GT.U32.AND P3, PT, R16, 0x1f, PT ;  /* 0x0000001f1000780c */ /* 0x000fe20003f64070 */
[----:B------:R-:W-:Y:S02]  /*05d0*/  UP2UR UR44, UPR, URZ, 0x4 ;  /* 0x00000004ff2c7883 */ /* 0x000fe40008000000 */
[----:B------:R-:W-:-:S08]  /*05e0*/  UISETP.GE.AND UP2, UPT, UR46, URZ, UPT ;  /* 0x000000ff2e00728c */ /* 0x000fd0000bf46270 */
[----:B------:R-:W-:Y:S01]  /*05f0*/  @!P0 IADD3 R6, PT, PT, -R6, UR40, RZ ;  /* 0x0000002806068c10 */ /* 0x000fe2000fffe1ff */
[----:B------:R-:W-:-:S03]  /*0600*/  UISETP.NE.AND UP0, UPT, UR7, URZ, UPT ;  /* 0x000000ff0700728c */ /* 0x000fc6000bf05270 */
[----:B------:R-:W-:Y:S01]  /*0610*/  @!P0 R2UR UR40, R6 ;  /* 0x00000000062882ca */ /* 0x000fe200000e0000 */
[----:B--2---:R-:W-:Y:S02]  /*0620*/  UIMAD UR43, UR42, UR6, UR47 ;  /* 0x000000062a2b72a4 */ /* 0x004fe4000f8e022f */
[----:B------:R-:W-:Y:S01]  /*0630*/  @UP1 USHF.L.U32 UR5, UR47, 0x7, URZ ;  /* 0x000000072f051899 */ /* 0x000fe200080006ff */
[----:B------:R-:W-:Y:S01]  /*0640*/  BSSY.RECONVERGENT B0, `(.L_x_130) ;  /* 0x0000021000007945 */ /* 0x000fe20003800200 */
[----:B------:R-:W-:Y:S01]  /*0650*/  @!UP1 USHF.L.U32 UR4, UR43, 0x7, URZ ;  /* 0x000000072b049899 */ /* 0x000fe200080006ff */
[----:B------:R-:W-:Y:S01]  /*0660*/  UMOV UR38, URZ ;  /* 0x000000ff00267c82 */ /* 0x000fe20008000000 */
[----:B------:R-:W-:Y:S02]  /*0670*/  @UP1 UIMAD UR4, UR42, UR8, UR5 ;  /* 0x000000082a0412a4 */ /* 0x000fe4000f8e0205 */
[----:B------:R-:W-:-:S04]  /*0680*/  UIMAD UR41, UR41, UR6, URZ ;  /* 0x00000006292972a4 */ /* 0x000fc8000f8e02ff */
[----:B------:R-:W-:Y:S02]  /*0690*/  @!UP2 UIADD3 UR40, UPT, UPT, -UR40, URZ, URZ ;  /* 0x000000ff2828a290 */ /* 0x000fe4000fffe1ff */
[----:B------:R-:W-:Y:S01]  /*06a0*/  @!UP0 ULOP3.LUT UR40, URZ, UR7, URZ, 0x33, !UPT ;  /* 0x00000007ff288292 */ /* 0x000fe2000f8e33ff */
[----:B------:R-:W-:Y:S02]  /*06b0*/  P2R R17, PR, RZ, 0x10 ;  /* 0x00000010ff117803 */ /* 0x000fe40000000000 */
[----:B------:R-:W-:Y:S02]  /*06c0*/  CS2R R24, SRZ ;  /* 0x0000000000187805 */ /* 0x000fe4000001ff00 */
[----:B------:R-:W-:Y:S01]  /*06d0*/  SHF.L.U32 R13, R16, 0x2, RZ ;  /* 0x00000002100d7819 */ /* 0x000fe200000006ff */
[----:B-1----:R-:W-:Y:S06]  /*06e0*/  @P3 BRA `(.L_x_131) ;  /* 0x0000000000583947 */ /* 0x002fec0003800000 */
[----:B------:R-:W0:Y:S01]  /*06f0*/  LDC R0, c[0x0][0x478] ;  /* 0x00011e00ff007b82 */ /* 0x000e220000000800 */
[----:B------:R-:W-:Y:S01]  /*0700*/  VIADD R21, R13, UR4 ;  /* 0x000000040d157c36 */ /* 0x000fe20008000000 */
        /* <DEDUP_REMOVED lines=20> */
.L_x_131:
[----:B------:R-:W-:Y:S05]  /*0850*/  BSYNC.RECONVERGENT B0 ;  /* 0x0000000000007941 */ /* 0x000fea0003800200 */
.L_x_130:
[----:B------:R-:W1:Y:S01]  /*0860*/  LDCU.64 UR10, c[0x0][0x3a0] ;  /* 0x00007400ff0a77ac */ /* 0x000e620008000a00 */
[----:B------:R-:W-:Y:S01]  /*0870*/  ISETP.NE.U32.AND P0, PT, R26, RZ, PT ;  /* 0x000000ff1a00720c */ /* 0x000fe20003f05070 */
[----:B------:R-:W2:Y:S01]  /*0880*/  S2R R10, SR_CTAID.X ;  /* 0x00000000000a7919 */ /* 0x000ea20000002500 */
[----:B------:R-:W3:Y:S01]  /*0890*/  @!P3 LDC.64 R2, c[0x0][0x3b8] ;  /* 0x0000ee00ff02bb82 */ /* 0x000ee20000000a00 */
[----:B------:R-:W4:Y:S01]  /*08a0*/  LDCU.64 UR4, c[0x0][0x390] ;  /* 0x00007200ff0477ac */ /* 0x000f220008000a00 */
[----:B------:R-:W-:Y:S02]  /*08b0*/  LOP3.LUT R83, R13, 0x4, RZ, 0xc0, !PT ;  /* 0x000000040d537812 */ /* 0x000fe400078ec0ff */
[----:B------:R-:W-:Y:S02]  /*08c0*/  CS2R R18, SRZ ;  /* 0x0000000000127805 */ /* 0x000fe4000001ff00 */
[----:B------:R-:W-:Y:S01]  /*08d0*/  SHF.R.U32.HI R82, RZ, 0x1, R16 ;  /* 0x00000001ff527819 */ /* 0x000fe20000011610 */
[----:B------:R-:W-:Y:S01]  /*08e0*/  VOTEU.ANY UP0, P4 ;  /* 0x0000000000ff7886 */ /* 0x000fe20002000100 */
[----:B------:R-:W-:Y:S01]  /*08f0*/  PLOP3.LUT P4, PT, PT, PT, UP0, 0x80, 0x8 ;  /* 0x000000000008781c */ /* 0x000fe20003f8f008 */
[----:B------:R-:W-:Y:S01]  /*0900*/  USHF.L.U32 UR43, UR43, 0x7, URZ ;  /* 0x000000072b2b7899 */ /* 0x000fe200080006ff */
[----:B------:R-:W-:Y:S01]  /*0910*/  PLOP3.LUT P5, PT, PT, PT, UP0, 0x40, 0x4 ;  /* 0x000000000004781c */ /* 0x000fe20003fae808 */
[----:B------:R-:W-:Y:S01]  /*0920*/  @!P3 IMAD R11, R82, UR7, R23 ;  /* 0x00000007520bbc24 */ /* 0x000fe2000f8e0217 */
[----:B------:R-:W-:Y:S01]  /*0930*/  CS2R R22, SRZ ;  /* 0x0000000000167805 */ /* 0x000fe2000001ff00 */
[----:B------:R-:W-:Y:S01]  /*0940*/  VOTEU.ANY UP0, P0 ;  /* 0x0000000000ff7886 */ /* 0x000fe20000000100 */
[----:B------:R-:W-:Y:S01]  /*0950*/  ISETP.GT.U32.OR P0, PT, R16, 0x1f, P5 ;  /* 0x0000001f1000780c */ /* 0x000fe20002f04470 */
[----:B------:R-:W-:Y:S01]  /*0960*/  @!P3 IMAD R0, R12, UR43, R83 ;  /* 0x0000002b0c00bc24 */ /* 0x000fe2000f8e0253 */
[----:B-1----:R-:W-:Y:S01]  /*0970*/  ISETP.NE.U32.AND P2, PT, RZ, UR10, PT ;  /* 0x0000000aff007c0c */ /* 0x002fe2000bf45070 */
[----:B------:R-:W1:Y:S03]  /*0980*/  LDC R12, c[0x0][0x400] ;  /* 0x00010000ff0c7b82 */ /* 0x000e660000000800 */
[----:B------:R-:W-:-:S02]  /*0990*/  @!P3 LEA R15, R11, R0, 0x3 ;  /* 0x000000000b0fb211 */ /* 0x000fc400078e18ff */
[----:B------:R-:W-:Y:S02]  /*09a0*/  ISETP.NE.AND.EX P2, PT, RZ, UR11, PT, P2 ;  /* 0x0000000bff007c0c */ /* 0x000fe4000bf45320 */
[----:B----4-:R-:W-:Y:S02]  /*09b0*/  ISETP.NE.U32.AND P1, PT, RZ, UR4, PT ;  /* 0x00000004ff007c0c */ /* 0x010fe4000bf25070 */
[----:B------:R-:W-:Y:S01]  /*09c0*/  R2UR UR4, R27 ;  /* 0x000000001b0472ca */ /* 0x000fe200000e0000 */
[----:B------:R-:W-:Y:S01]  /*09d0*/  VOTEU.ALL UP1, P0 ;  /* 0x0000000000ff7886 */ /* 0x000fe20000020000 */
[----:B------:R-:W-:Y:S01]  /*09e0*/  ISETP.GT.U32.OR P2, PT, R16, 0x1f, !P2 ;  /* 0x0000001f1000780c */ /* 0x000fe20005744470 */
[----:B---3--:R-:W-:Y:S01]  /*09f0*/  @!P3 IMAD.WIDE R2, R15, 0x2, R2 ;  /* 0x000000020f02b825 */ /* 0x008fe200078e0202 */
[----:B------:R-:W-:Y:S02]  /*0a00*/  ISETP.NE.AND.EX P1, PT, RZ, UR5, PT, P1 ;  /* 0x00000005ff007c0c */ /* 0x000fe4000bf25310 */
[----:B------:R-:W-:-:S02]  /*0a10*/  CS2R R14, SRZ ;  /* 0x00000000000e7805 */ /* 0x000fc4000001ff00 */
[----:B------:R-:W-:Y:S01]  /*0a20*/  ISETP.NE.OR P2, PT, RZ, UR9, P2 ;  /* 0x00000009ff007c0c */ /* 0x000fe20009745670 */
[----:B--2---:R-:W-:Y:S01]  /*0a30*/  IMAD R11, R10, 0x80, R13 ;  /* 0x000000800a0b7824 */ /* 0x004fe200078e020d */
[----:B------:R-:W-:Y:S01]  /*0a40*/  ISETP.GT.U32.OR P1, PT, R16, 0x1f, !P1 ;  /* 0x0000001f1000780c */ /* 0x000fe20004f24470 */
[----:B------:R2:W3:Y:S01]  /*0a50*/  @!P3 LDG.E.64 R22, desc[UR36][R2.64] ;  /* 0x000000240216b981 */ /* 0x0004e2000c1e1b00 */
[----:B-----5:R-:W-:Y:S02]  /*0a60*/  @P4 R2UR UR38, R8 ;  /* 0x00000000082642ca */ /* 0x020fe400000e0000 */
[----:B------:R-:W4:Y:S01]  /*0a70*/  @!P0 LDC.64 R8, c[0x0][0x450] ;  /* 0x00011400ff088b82 */ /* 0x000f220000000a00 */
[----:B------:R-:W-:-:S06]  /*0a80*/  UISETP.NE.AND.EX UP0, UPT, UR4, URZ, UPT, UP0 ;  /* 0x000000ff0400728c */ /* 0x000fcc000bf05300 */
[----:B------:R-:W-:Y:S01]  /*0a90*/  PLOP3.LUT P4, PT, PT, PT, UP0, 0x80, 0x8 ;  /* 0x000000000008781c */ /* 0x000fe20003f8f008 */
[----:B------:R-:W1:Y:S03]  /*0aa0*/  @!P2 LDC.64 R6, c[0x0][0x3a0] ;  /* 0x0000e800ff06ab82 */ /* 0x000e660000000a00 */
[----:B------:R-:W-:Y:S01]  /*0ab0*/  @!UP1 UIMAD UR6, UR38, UR6, URZ ;  /* 0x00000006260692a4 */ /* 0x000fe2000f8e02ff */
[----:B------:R-:W2:Y:S04]  /*0ac0*/  @UP0 LDCU.64 UR4, c[0x0][0x418] ;  /* 0x00008300ff0407ac */ /* 0x000ea80008000a00 */
[----:B0-----:R-:W0:Y:S01]  /*0ad0*/  @!P1 LDC.64 R4, c[0x0][0x390] ;  /* 0x0000e400ff049b82 */ /* 0x001e220000000a00 */
[----:B------:R-:W-:-:S05]  /*0ae0*/  MOV R0, UR6 ;  /* 0x0000000600007c02 */ /* 0x000fca0008000f00 */
[----:B------:R-:W-:-:S04]  /*0af0*/  @!P0 IMAD R21, R0, 0x80, R11 ;  /* 0x0000008000158824 */ /* 0x000fc800078e020b */
[----:B----4-:R-:W-:Y:S01]  /*0b00*/  @!P0 IMAD.WIDE R8, R21, 0x2, R8 ;  /* 0x0000000215088825 */ /* 0x010fe200078e0208 */
[----:B--2---:R-:W-:-:S03]  /*0b10*/  @UP0 UIMAD.WIDE.U32 UR4, UR42, 0x4, UR4 ;  /* 0x000000042a0408a5 */ /* 0x004fc6000f8e0004 */
[C---:B-1----:R-:W-:Y:S02]  /*0b20*/  @!P2 IMAD.WIDE.U32 R6, R11.reuse, 0x2, R6 ;  /* 0x000000020b06a825 */ /* 0x042fe400078e0006 */
[----:B------:R-:W2:Y:S04]  /*0b30*/  @!P0 LDG.E.64 R8, desc[UR36][R8.64] ;  /* 0x0000002408088981 */ /* 0x000ea8000c1e1b00 */
[----:B------:R-:W3:Y:S01]  /*0b40*/  @!P2 LDG.E.64 R18, desc[UR36][R6.64] ;  /* 0x000000240612a981 */ /* 0x000ee2000c1e1b00 */
[----:B------:R-:W-:Y:S01]  /*0b50*/  MOV R10, UR4 ;  /* 0x00000004000a7c02 */ /* 0x000fe20008000f00 */
[----:B0-----:R-:W-:Y:S01]  /*0b60*/  @!P1 IMAD.WIDE.U32 R4, R11, 0x2, R4 ;  /* 0x000000020b049825 */ /* 0x001fe200078e0004 */
[----:B------:R-:W0:Y:S03]  /*0b70*/  LDCU.U8 UR4, c[0x0][0x404] ;  /* 0x00008080ff0477ac */ /* 0x000e260008000000 */
[----:B------:R-:W-:Y:S01]  /*0b80*/  IMAD.U32 R11, RZ, RZ, UR5 ;  /* 0x00000005ff0b7e24 */ /* 0x000fe2000f8e00ff */
[----:B------:R-:W4:Y:S04]  /*0b90*/  @!P1 LDG.E.64 R14, desc[UR36][R4.64] ;  /* 0x00000024040e9981 */ /* 0x000f28000c1e1b00 */
[----:B------:R-:W4:Y:S01]  /*0ba0*/  @P4 LDG.E R10, desc[UR36][R10.64] ;  /* 0x000000240a0a4981 */ /* 0x000f22000c1e1900 */
[----:B------:R-:W-:Y:S01]  /*0bb0*/  ISETP.NE.AND P2, PT, RZ, UR9, PT ;  /* 0x00000009ff007c0c */ /* 0x000fe2000bf45270 */
[----:B------:R-:W-:Y:S01]  /*0bc0*/  UIMAD UR42, UR42, UR7, URZ ;  /* 0x000000072a2a72a4 */ /* 0x000fe2000f8e02ff */
[----:B0-----:R-:W-:-:S04]  /*0bd0*/  ISETP.NE.AND P1, PT, RZ, UR4, PT ;  /* 0x00000004ff007c0c */ /* 0x001fc8000bf25270 */
[----:B------:R-:W-:Y:S01]  /*0be0*/  ISETP.LT.OR P1, PT, R12, 0x1, P1 ;  /* 0x000000010c00780c */ /* 0x000fe20000f21670 */
[----:B------:R-:W-:Y:S01]  /*0bf0*/  UMOV UR39, URZ ;  /* 0x000000ff00277c82 */ /* 0x000fe20008000000 */
[----:B------:R-:W-:Y:S01]  /*0c00*/  MOV R2, UR42 ;  /* 0x0000002a00027c02 */ /* 0x000fe20008000f00 */
[----:B------:R-:W-:Y:S03]  /*0c10*/  BSSY.RECONVERGENT B6, `(.L_x_132) ;  /* 0x0000139000067945 */ /* 0x000fe60003800200 */
[----:B------:R-:W-:Y:S01]  /*0c20*/  SHF.R.S32.HI R2, RZ, 0x1f, R2 ;  /* 0x0000001fff027819 */ /* 0x000fe20000011402 */
[----:B---3--:R-:W-:Y:S02]  /*0c30*/  @!P2 HFMA2 R23, R23, 1, 1, R19 ;  /* 0x3c003c001717a831 */ /* 0x008fe40000000013 */
[----:B------:R-:W-:-:S04]  /*0c40*/  @!P2 HADD2 R22, R22, R18 ;  /* 0x000000121616a230 */ /* 0x000fc80000000000 */
[----:B--2---:R-:W-:Y:S02]  /*0c50*/  @!P0 HMUL2 R22, R22, R8 ;  /* 0x0000000816168232 */ /* 0x004fe40000000000 */
[----:B----4-:R-:W-:Y:S02]  /*0c60*/  HFMA2 R24, R24, 1, 1, R14 ;  /* 0x3c003c0018187831 */ /* 0x010fe4000000000e */
[----:B------:R-:W-:Y:S01]  /*0c70*/  @!P0 HFMA2 R23, R23, R9, -RZ ;  /* 0x0000000917178231 */ /* 0x000fe200001000ff */
[----:B------:R-:W-:Y:S01]  /*0c80*/  @P4 R2UR UR39, R10 ;  /* 0x000000000a2742ca */ /* 0x000fe200000e0000 */
[----:B------:R-:W-:Y:S01]  /*0c90*/  HADD2 R25, R25, R15 ;  /* 0x0000000f19197230 */ /* 0x000fe20000000000 */
[----:B------:R-:W-:-:S13]  /*0ca0*/  @P1 BRA `(.L_x_133) ;  /* 0x00000004006c1947 */ /* 0x000fda0003800000 */
[----:B------:R-:W-:Y:S05]  /*0cb0*/  @P2 BRA `(.L_x_134) ;  /* 0x0000000000d02947 */ /* 0x000fea0003800000 */
[----:B------:R-:W-:-:S13]  /*0cc0*/  ISETP.GE.AND P0, PT, R13, R12, PT ;  /* 0x0000000c0d00720c */ /* 0x000fda0003f06270 */
[----:B------:R-:W-:Y:S05]  /*0cd0*/  @P0 BRA `(.L_x_135) ;  /* 0x0000001000b00947 */ /* 0x000fea0003800000 */
[----:B------:R-:W-:Y:S01]  /*0ce0*/  I2FP.F32.U32 R0, R12 ;  /* 0x0000000c00007245 */ /* 0x000fe20000201000 */
[----:B------:R-:W-:Y:S01]  /*0cf0*/  VIADD R3, R13, 0x2 ;  /* 0x000000020d037836 */ /* 0x000fe20000000000 */
[----:B------:R-:W-:Y:S01]  /*0d00*/  I2FP.F32.U32 R13, R13 ;  /* 0x0000000d000d7245 */ /* 0x000fe20000201000 */
[----:B------:R-:W-:Y:S01]  /*0d10*/  UIADD3 UR4, UPT, UPT, -UR39, UR9, URZ ;  /* 0x0000000927047290 */ /* 0x000fe2000fffe1ff */
[----:B------:R-:W-:Y:S02]  /*0d20*/  HADD2.F32 R6, -RZ, R25.H1_H1 ;  /* 0x30000019ff067230 */ /* 0x000fe40000004100 */
[----:B------:R-:W0:Y:S01]  /*0d30*/  MUFU.RCP R0, R0 ;  /* 0x0000000000007308 */ /* 0x000e220000001000 */
[----:B------:R-:W-:Y:S01]  /*0d40*/  I2FP.F32.U32 R3, R3 ;  /* 0x0000000300037245 */ /* 0x000fe20000201000 */
[----:B------:R-:W-:Y:S02]  /*0d50*/  HADD2.F32 R8, -RZ, R23.H1_H1 ;  /* 0x30000017ff087230 */ /* 0x000fe40000004100 */
[----:B------:R-:W-:-:S02]  /*0d60*/  HADD2.F32 R25, -RZ, R25.H0_H0 ;  /* 0x20000019ff197230 */ /* 0x000fc40000004100 */
[----:B------:R-:W-:Y:S02]  /*0d70*/  HADD2.F32 R23, -RZ, R23.H0_H0 ;  /* 0x20000017ff177230 */ /* 0x000fe40000004100 */
[-C--:B0-----:R-:W-:Y:S01]  /*0d80*/  FMUL.FTZ R3, R3, R0.reuse ;  /* 0x0000000003037220 */ /* 0x081fe20000410000 */
[----:B------:R-:W-:Y:S01]  /*0d90*/  FMUL.FTZ R13, R13, R0 ;  /* 0x000000000d0d7220 */ /* 0x000fe20000410000 */
[----:B------:R-:W-:Y:S02]  /*0da0*/  I2FP.F32.S32 R0, UR4 ;  /* 0x0000000400007c45 */ /* 0x000fe40008201400 */
[----:B------:R-:W-:Y:S01]  /*0db0*/  FMUL.FTZ R3, R3, 13.28771209716796875 ;  /* 0x41549a7803037820 */ /* 0x000fe20000410000 */
[----:B------:R-:W-:-:S05]  /*0dc0*/  FMUL.FTZ R13, R13, 13.28771209716796875 ;  /* 0x41549a780d0d7820 */ /* 0x000fca0000410000 */
[----:B------:R-:W0:Y:S08]  /*0dd0*/  MUFU.EX2 R3, -R3 ;  /* 0x8000000300037308 */ /* 0x000e300000000800 */
[----:B------:R-:W1:Y:S01]  /*0de0*/  MUFU.EX2 R13, -R13 ;  /* 0x8000000d000d7308 */ /* 0x000e620000000800 */
[----:B0-----:R-:W-:-:S04]  /*0df0*/  FMUL.FTZ R4, R0, R3 ;  /* 0x0000000300047220 */ /* 0x001fc80000410000 */
        /* <DEDUP_REMOVED lines=32> */
.L_x_134:
[----:B------:R-:W-:-:S13]  /*1000*/  ISETP.GE.AND P0, PT, R13, R12, PT ;  /* 0x0000000c0d00720c */ /* 0x000fda0003f06270 */
[----:B------:R-:W-:Y:S05]  /*1010*/  @P0 BRA `(.L_x_135) ;  /* 0x0000000c00e00947 */ /* 0x000fea0003800000 */
[----:B------:R-:W-:Y:S01]  /*1020*/  I2FP.F32.U32 R12, R12 ;  /* 0x0000000c000c7245 */ /* 0x000fe20000201000 */
[----:B------:R-:W-:Y:S01]  /*1030*/  UIADD3 UR4, UPT, UPT, -UR39, UR9, URZ ;  /* 0x0000000927047290 */ /* 0x000fe2000fffe1ff */
[----:B------:R-:W-:Y:S01]  /*1040*/  IADD3 R0, PT, PT, R13, 0x2, RZ ;  /* 0x000000020d007810 */ /* 0x000fe20007ffe0ff */
[--C-:B------:R-:W-:Y:S01]  /*1050*/  HADD2.F32 R6, -RZ, R25.reuse.H1_H1 ;  /* 0x30000019ff067230 */ /* 0x100fe20000004100 */
[----:B------:R-:W-:Y:S01]  /*1060*/  I2FP.F32.U32 R13, R13 ;  /* 0x0000000d000d7245 */ /* 0x000fe20000201000 */
[--C-:B------:R-:W-:Y:S01]  /*1070*/  HADD2.F32 R5, -RZ, R24.reuse.H1_H1 ;  /* 0x30000018ff057230 */ /* 0x100fe20000004100 */
[----:B------:R-:W0:Y:S01]  /*1080*/  MUFU.RCP R12, R12 ;  /* 0x0000000c000c7308 */ /* 0x000e220000001000 */
[----:B------:R-:W-:Y:S01]  /*1090*/  I2FP.F32.U32 R3, R0 ;  /* 0x0000000000037245 */ /* 0x000fe20000201000 */
[----:B------:R-:W-:Y:S01]  /*10a0*/  HADD2.F32 R25, -RZ, R25.H0_H0 ;  /* 0x20000019ff197230 */ /* 0x000fe20000004100 */
[----:B------:R-:W-:Y:S01]  /*10b0*/  I2FP.F32.S32 R0, UR4 ;  /* 0x0000000400007c45 */ /* 0x000fe20008201400 */
[----:B------:R-:W-:-:S02]  /*10c0*/  HADD2.F32 R24, -RZ, R24.H0_H0 ;  /* 0x20000018ff187230 */ /* 0x000fc40000004100 */
[-C--:B0-----:R-:W-:Y:S01]  /*10d0*/  FMUL.FTZ R3, R3, R12.reuse ;  /* 0x0000000c03037220 */ /* 0x081fe20000410000 */
[----:B------:R-:W-:-:S03]  /*10e0*/  FMUL.FTZ R13, R13, R12 ;  /* 0x0000000c0d0d7220 */ /* 0x000fc60000410000 */
[----:B------:R-:W-:Y:S01]  /*10f0*/  FMUL.FTZ R3, R3, 13.28771209716796875 ;  /* 0x41549a7803037820 */ /* 0x000fe20000410000 */
[----:B------:R-:W-:-:S05]  /*1100*/  FMUL.FTZ R13, R13, 13.28771209716796875 ;  /* 0x41549a780d0d7820 */ /* 0x000fca0000410000 */
[----:B------:R-:W0:Y:S08]  /*1110*/  MUFU.EX2 R3, -R3 ;  /* 0x8000000300037308 */ /* 0x000e300000000800 */
[----:B------:R-:W1:Y:S01]  /*1120*/  MUFU.EX2 R13, -R13 ;  /* 0x8000000d000d7308 */ /* 0x000e620000000800 */
[----:B0-----:R-:W-:-:S04]  /*1130*/  FMUL.FTZ R4, R0, R3 ;  /* 0x0000000300047220 */ /* 0x001fc80000410000 */
[----:B------:R-:W-:Y:S01]  /*1140*/  FMUL.RZ R7, R4, 0.15915493667125701904 ;  /* 0x3e22f98304077820 */ /* 0x000fe2000040c000 */
[----:B-1----:R-:W-:-:S03]  /*1150*/  FMUL.FTZ R0, R0, R13 ;  /* 0x0000000d00007220 */ /* 0x002fc60000410000 */
[----:B------:R-:W0:Y:S01]  /*1160*/  MUFU.COS R8, R7 ;  /* 0x0000000700087308 */ /* 0x000e220000000000 */
[----:B------:R-:W-:-:S07]  /*1170*/  FMUL.RZ R0, R0, 0.15915493667125701904 ;  /* 0x3e22f98300007820 */ /* 0x000fce000040c000 */
[----:B------:R-:W1:Y:S08]  /*1180*/  MUFU.SIN R9, R7 ;  /* 0x0000000700097308 */ /* 0x000e700000000400 */
[----:B------:R-:W2:Y:S01]  /*1190*/  MUFU.SIN R4, R0 ;  /* 0x0000000000047308 */ /* 0x000ea20000000400 */
[----:B0-----:R-:W-:-:S07]  /*11a0*/  FMUL.FTZ R10, R8, R6 ;  /* 0x00000006080a7220 */ /* 0x001fce0000410000 */
[----:B------:R-:W0:Y:S01]  /*11b0*/  MUFU.COS R3, R0 ;  /* 0x0000000000037308 */ /* 0x000e220000000000 */
[C---:B-1----:R-:W-:Y:S01]  /*11c0*/  FMUL.FTZ R11, R9.reuse, R6 ;  /* 0x00000006090b7220 */ /* 0x042fe20000410000 */
[----:B------:R-:W-:-:S03]  /*11d0*/  FFMA.FTZ R10, R9, R25, R10 ;  /* 0x00000019090a7223 */ /* 0x000fc6000001000a */
[----:B------:R-:W-:Y:S01]  /*11e0*/  FFMA.FTZ R11, R8, R25, -R11 ;  /* 0x00000019080b7223 */ /* 0x000fe2000001080b */
[----:B--2---:R-:W-:-:S04]  /*11f0*/  FMUL.FTZ R6, R4, R5 ;  /* 0x0000000504067220 */ /* 0x004fc80000410000 */
[----:B------:R-:W-:Y:S01]  /*1200*/  F2FP.F16.F32.PACK_AB R25, R10, R11 ;  /* 0x0000000b0a19723e */ /* 0x000fe200000000ff */
[C---:B0-----:R-:W-:Y:S01]  /*1210*/  FMUL.FTZ R5, R3.reuse, R5 ;  /* 0x0000000503057220 */ /* 0x041fe20000410000 */
[----:B------:R-:W-:-:S03]  /*1220*/  FFMA.FTZ R6, R3, R24, -R6 ;  /* 0x0000001803067223 */ /* 0x000fc60000010806 */
[----:B------:R-:W-:-:S05]  /*1230*/  FFMA.FTZ R5, R4, R24, R5 ;  /* 0x0000001804057223 */ /* 0x000fca0000010005 */
[----:B------:R-:W-:Y:S01]  /*1240*/  F2FP.F16.F32.PACK_AB R24, R5, R6 ;  /* 0x000000060518723e */ /* 0x000fe200000000ff */
[----:B------:R-:W-:Y:S06]  /*1250*/  BRA `(.L_x_135) ;  /* 0x0000000c00507947 */ /* 0x000fec0003800000 */
.L_x_133:
        /* <DEDUP_REMOVED lines=10> */
[----:B0-----:R-:W-:-:S02]  /*1300*/  VIADD R4, R0, 0xffffffe ;  /* 0x0ffffffe00047836 */ /* 0x001fc40000000000 */
[----:B------:R-:W-:-:S04]  /*1310*/  IMAD.MOV R0, RZ, RZ, -R9 ;  /* 0x000000ffff007224 */ /* 0x000fc800078e0a09 */
        /* <DEDUP_REMOVED lines=9> */
[-C--:B------:R-:W-:Y:S01]  /*13b0*/  @!P1 IADD3 R0, PT, PT, R0, -R3.reuse, RZ ;  /* 0x8000000300009210 */ /* 0x080fe20007ffe0ff */
[----:B------:R-:W-:Y:S01]  /*13c0*/  @!P1 VIADD R27, R27, 0x1 ;  /* 0x000000011b1b9836 */ /* 0x000fe20000000000 */
[----:B------:R-:W-:Y:S02]  /*13d0*/  ISETP.NE.AND P1, PT, R26, RZ, PT ;  /* 0x000000ff1a00720c */ /* 0x000fe40003f25270 */
[----:B------:R-:W-:Y:S02]  /*13e0*/  ISETP.GE.U32.AND P0, PT, R0, R3, PT ;  /* 0x000000030000720c */ /* 0x000fe40003f06070 */
[----:B------:R-:W-:-:S04]  /*13f0*/  LOP3.LUT R0, R13, R26, RZ, 0x3c, !PT ;  /* 0x0000001a0d007212 */ /* 0x000fc800078e3cff */
[----:B------:R-:W-:-:S07]  /*1400*/  ISETP.GE.AND P2, PT, R0, RZ, PT ;  /* 0x000000ff0000720c */ /* 0x000fce0003f46270 */
[----:B------:R-:W-:Y:S02]  /*1410*/  @P0 IADD3 R27, PT, PT, R27, 0x1, RZ ;  /* 0x000000011b1b0810 */ /* 0x000fe40007ffe0ff */
[----:B------:R-:W-:-:S04]  /*1420*/  ISETP.GE.AND P0, PT, R13, R12, PT ;  /* 0x0000000c0d00720c */ /* 0x000fc80003f06270 */
[----:B------:R-:W-:Y:S01]  /*1430*/  @!P2 IMAD.MOV R27, RZ, RZ, -R27 ;  /* 0x000000ffff1ba224 */ /* 0x000fe200078e0a1b */
        /* <DEDUP_REMOVED lines=13> */
[----:B------:R-:W-:Y:S01]  /*1510*/  IMAD.MOV.U32 R13, RZ, RZ, RZ ;  /* 0x000000ffff0d7224 */ /* 0x000fe200078e00ff */
[----:B------:R-:W4:Y:S01]  /*1520*/  LDCU.64 UR8, c[0x4][0xb8] ;  /* 0x01001700ff0877ac */ /* 0x000f220008000a00 */
[----:B0-----:R-:W-:Y:S01]  /*1530*/  IMAD.U32 R4, RZ, RZ, UR4 ;  /* 0x00000004ff047e24 */ /* 0x001fe2000f8e00ff */
[----:B------:R-:W-:Y:S01]  /*1540*/  MOV R5, UR5 ;  /* 0x0000000500057c02 */ /* 0x000fe20008000f00 */
[----:B---3--:R-:W-:Y:S01]  /*1550*/  IMAD.U32 R6, RZ, RZ, UR6 ;  /* 0x00000006ff067e24 */ /* 0x008fe2000f8e00ff */
[----:B------:R-:W-:Y:S01]  /*1560*/  MOV R7, UR7 ;  /* 0x0000000700077c02 */ /* 0x000fe20008000f00 */
[----:B----4-:R-:W-:Y:S01]  /*1570*/  IMAD.U32 R10, RZ, RZ, UR8 ;  /* 0x00000008ff0a7e24 */ /* 0x010fe2000f8e00ff */
[----:B-1----:R-:W-:-:S07]  /*1580*/  MOV R11, UR9 ;  /* 0x00000009000b7c02 */ /* 0x002fce0008000f00 */
[----:B------:R-:W-:-:S07]  /*1590*/  LEPC R20, `(.L_x_136) ;  /* 0x000000001014794e */ /* 0x000fce0000000000 */
[----:B--2---:R-:W-:Y:S05]  /*15a0*/  CALL.ABS.NOINC R14 ;  /* 0x000000000e007343 */ /* 0x004fea0003c00000 */
.L_x_136:
[----:B------:R-:W0:Y:S01]  /*15b0*/  S2R R3, SR_CgaCtaId ;  /* 0x0000000000037919 */ /* 0x000e220000008800 */
[----:B------:R-:W1:Y:S01]  /*15c0*/  LDC R9, c[0x0][0x400] ;  /* 0x00010000ff097b82 */ /* 0x000e620000000800 */
[----:B------:R-:W-:Y:S02]  /*15d0*/  ISETP.NE.AND P6, PT, R29, RZ, PT ;  /* 0x000000ff1d00720c */ /* 0x000fe40003fc5270 */
[----:B------:R-:W-:-:S04]  /*15e0*/  MOV R0, 0x400 ;  /* 0x0000040000007802 */ /* 0x000fc80000000f00 */
[----:B------:R-:W-:-:S04]  /*15f0*/  IADD3 R0, PT, PT, R0, 0x220, RZ ;  /* 0x0000022000007810 */ /* 0x000fc80007ffe0ff */
[----:B0-----:R-:W-:-:S05]  /*1600*/  LEA R0, R3, R0, 0x18 ;  /* 0x0000000003007211 */ /* 0x001fca00078ec0ff */
[----:B-1----:R-:W-:Y:S01]  /*1610*/  IMAD R3, R9, 0x2, R0 ;  /* 0x0000000209037824 */ /* 0x002fe200078e0200 */
        /* <DEDUP_REMOVED lines=8> */
.L_x_137:
        /* <DEDUP_REMOVED lines=12> */
[----:B------:R-:W-:Y:S03]  /*1760*/  BSSY.RECONVERGENT B1, `(.L_x_140) ;  /* 0x0000072000017945 */ /* 0x000fe60003800200 */
[----:B------:R-:W-:Y:S01]  /*1770*/  IMAD R14, R26, 0x2, R15 ;  /* 0x000000021a0e7824 */ /* 0x000fe200078e020f */
[----:B------:R-:W-:Y:S04]  /*1780*/  LDS R25, [R15] ;  /* 0x000000000f197984 */ /* 0x000fe80000000800 */
[----:B------:R-:W1:Y:S01]  /*1790*/  LDS R4, [R14] ;  /* 0x000000000e047984 */ /* 0x000e620000000800 */
[----:B0-----:R-:W-:-:S02]  /*17a0*/  ISETP.NE.AND P0, PT, R8, RZ, PT ;  /* 0x000000ff0800720c */ /* 0x001fc40003f05270 */
[C-C-:B-1----:R-:W-:Y:S02]  /*17b0*/  PRMT R24, R25.reuse, 0x5410, R4.reuse ;  /* 0x0000541019187816 */ /* 0x142fe40000000004 */
[----:B------:R-:W-:-:S09]  /*17c0*/  PRMT R25, R25, 0x7632, R4 ;  /* 0x0000763219197816 */ /* 0x000fd20000000004 */
[----:B------:R-:W-:Y:S05]  /*17d0*/  @P0 BRA `(.L_x_141) ;  /* 0x00000004000c0947 */ /* 0x000fea0003800000 */
[C---:B------:R-:W-:Y:S01]  /*17e0*/  LEA R21, R5.reuse, R3, 0x1 ;  /* 0x0000000305157211 */ /* 0x040fe200078e08ff */
[----:B------:R-:W-:Y:S01]  /*17f0*/  BSSY.RECONVERGENT B2, `(.L_x_142) ;  /* 0x000003c000027945 */ /* 0x000fe20003800200 */
[----:B------:R-:W-:-:S03]  /*1800*/  LEA.HI R5, R5, R5, RZ, 0x1 ;  /* 0x0000000505057211 */ /* 0x000fc600078f08ff */
[----:B------:R-:W-:Y:S01]  /*1810*/  IMAD R20, R26, 0x2, R21 ;  /* 0x000000021a147824 */ /* 0x000fe200078e0215 */
        /* <DEDUP_REMOVED lines=46> */
[-C--:B------:R-:W-:Y:S01]  /*1b00*/  FMUL.FTZ R8, R9, R6.reuse ;  /* 0x0000000609087220 */ /* 0x080fe20000410000 */
[----:B------:R-:W-:Y:S01]  /*1b10*/  F2FP.F16.F32.PACK_AB R25, R10, R25 ;  /* 0x000000190a19723e */ /* 0x000fe200000000ff */
[-C--:B---3--:R-:W-:Y:S01]  /*1b20*/  FMUL.FTZ R7, R7, R5.reuse ;  /* 0x0000000507077220 */ /* 0x088fe20000410000 */
[-C--:B------:R-:W-:Y:S01]  /*1b30*/  FMUL.FTZ R9, R9, R5.reuse ;  /* 0x0000000509097220 */ /* 0x080fe20000410000 */
[-C--:B------:R-:W-:Y:S01]  /*1b40*/  FFMA.FTZ R4, R13, R5.reuse, -R4 ;  /* 0x000000050d047223 */ /* 0x080fe20000010804 */
[----:B------:R-:W-:Y:S01]  /*1b50*/  FFMA.FTZ R8, R23, R5, -R8 ;  /* 0x0000000517087223 */ /* 0x000fe20000010808 */
[-C--:B------:R-:W-:Y:S01]  /*1b60*/  FFMA.FTZ R7, R13, R6.reuse, R7 ;  /* 0x000000060d077223 */ /* 0x080fe20000010007 */
[----:B------:R-:W-:Y:S01]  /*1b70*/  FFMA.FTZ R9, R23, R6, R9 ;  /* 0x0000000617097223 */ /* 0x000fe20000010009 */
[----:B------:R-:W-:-:S03]  /*1b80*/  F2FP.F16.F32.PACK_AB R23, R11, R12 ;  /* 0x0000000c0b17723e */ /* 0x000fc600000000ff */
[----:B------:R-:W-:Y:S02]  /*1b90*/  F2FP.F16.F32.PACK_AB R24, R7, R4 ;  /* 0x000000040718723e */ /* 0x000fe400000000ff */
[----:B------:R-:W-:-:S07]  /*1ba0*/  F2FP.F16.F32.PACK_AB R22, R9, R8 ;  /* 0x000000080916723e */ /* 0x000fce00000000ff */
.L_x_143:
[----:B------:R-:W-:Y:S05]  /*1bb0*/  BSYNC.RECONVERGENT B2 ;  /* 0x0000000000027941 */ /* 0x000fea0003800200 */
.L_x_142:
[C-C-:B------:R-:W-:Y:S02]  /*1bc0*/  PRMT R4, R22.reuse, 0x5410, R23.reuse ;  /* 0x0000541016047816 */ /* 0x140fe40000000017 */
[----:B------:R-:W-:-:S03]  /*1bd0*/  PRMT R5, R22, 0x7632, R23 ;  /* 0x0000763216057816 */ /* 0x000fc60000000017 */
[----:B------:R0:W-:Y:S04]  /*1be0*/  STS [R21], R4 ;  /* 0x0000000415007388 */ /* 0x0001e80000000800 */
[----:B------:R0:W-:Y:S01]  /*1bf0*/  STS [R20], R5 ;  /* 0x0000000514007388 */ /* 0x0001e20000000800 */
[----:B------:R-:W-:Y:S05]  /*1c00*/  BRA `(.L_x_144) ;  /* 0x00000000009c7947 */ /* 0x000fea0003800000 */
.L_x_141:
[----:B------:R-:W-:-:S05]  /*1c10*/  LEA.HI R5, R5, R5, RZ, 0x1 ;  /* 0x0000000505057211 */ /* 0x000fca00078f08ff */
[----:B------:R-:W-:-:S05]  /*1c20*/  IMAD.SHL.U32 R5, R5, 0x2, RZ ;  /* 0x0000000205057824 */ /* 0x000fca00078e00ff */
[----:B------:R-:W-:-:S04]  /*1c30*/  LOP3.LUT R6, R5, 0xfffffffc, RZ, 0xc0, !PT ;  /* 0xfffffffc05067812 */ /* 0x000fc800078ec0ff */
[----:B------:R-:W-:-:S13]  /*1c40*/  ISETP.GE.AND P0, PT, R6, R9, PT ;  /* 0x000000090600720c */ /* 0x000fda0003f06270 */
[----:B------:R-:W-:Y:S05]  /*1c50*/  @P0 BRA `(.L_x_144) ;  /* 0x0000000000880947 */ /* 0x000fea0003800000 */
[----:B------:R-:W-:Y:S01]  /*1c60*/  I2FP.F32.S32 R9, R9 ;  /* 0x0000000900097245 */ /* 0x000fe20000201400 */
[--C-:B------:R-:W-:Y:S01]  /*1c70*/  HADD2.F32 R10, -RZ, R25.reuse.H1_H1 ;  /* 0x30000019ff0a7230 */ /* 0x100fe20000004100 */
[----:B------:R-:W-:Y:S01]  /*1c80*/  IADD3 R4, PT, PT, R6, 0x2, RZ ;  /* 0x0000000206047810 */ /* 0x000fe20007ffe0ff */
[--C-:B------:R-:W-:Y:S02]  /*1c90*/  HADD2.F32 R13, -RZ, R24.reuse.H1_H1 ;  /* 0x30000018ff0d7230 */ /* 0x100fe40000004100 */
[----:B------:R-:W-:Y:S01]  /*1ca0*/  HADD2.F32 R24, -RZ, R24.H0_H0 ;  /* 0x20000018ff187230 */ /* 0x000fe20000004100 */
[----:B------:R-:W0:Y:S01]  /*1cb0*/  MUFU.RCP R9, R9 ;  /* 0x0000000900097308 */ /* 0x000e220000001000 */
[----:B------:R-:W-:Y:S01]  /*1cc0*/  I2FP.F32.S32 R4, R4 ;  /* 0x0000000400047245 */ /* 0x000fe20000201400 */
[----:B------:R-:W-:-:S04]  /*1cd0*/  HADD2.F32 R20, -RZ, R25.H0_H0 ;  /* 0x20000019ff147230 */ /* 0x000fc80000004100 */
        /* <DEDUP_REMOVED lines=26> */
.L_x_144:
[----:B------:R-:W-:Y:S05]  /*1e80*/  BSYNC.RECONVERGENT B1 ;  /* 0x0000000000017941 */ /* 0x000fea0003800200 */
.L_x_140:
[C-C-:B0-----:R-:W-:Y:S02]  /*1e90*/  PRMT R4, R24.reuse, 0x5410, R25.reuse ;  /* 0x0000541018047816 */ /* 0x141fe40000000019 */
[----:B------:R-:W-:-:S03]  /*1ea0*/  PRMT R5, R24, 0x7632, R25 ;  /* 0x0000763218057816 */ /* 0x000fc60000000019 */
[----:B------:R0:W-:Y:S04]  /*1eb0*/  STS [R15], R4 ;  /* 0x000000040f007388 */ /* 0x0001e80000000800 */
[----:B------:R0:W-:Y:S02]  /*1ec0*/  STS [R14], R5 ;  /* 0x000000050e007388 */ /* 0x0001e40000000800 */
.L_x_139:
[----:B------:R-:W-:Y:S05]  /*1ed0*/  BSYNC.RECONVERGENT B0 ;  /* 0x0000000000007941 */ /* 0x000fea0003800200 */
.L_x_138:
[----:B------:R-:W-:Y:S06]  /*1ee0*/  BAR.SYNC.DEFER_BLOCKING 0x0 ;  /* 0x0000000000007b1d */ /* 0x000fec0000010000 */
[----:B------:R-:W-:Y:S04]  /*1ef0*/  BSSY.RECONVERGENT B0, `(.L_x_145) ;  /* 0x0000009000007945 */ /* 0x000fe80003800200 */
[----:B------:R-:W-:Y:S05]  /*1f00*/  @P6 BRA `(.L_x_146) ;  /* 0x00000000001c6947 */ /* 0x000fea0003800000 */
[----:B------:R-:W2:Y:S01]  /*1f10*/  LDCU UR4, c[0x0][0x40c] ;  /* 0x00008180ff0477ac */ /* 0x000ea20008000800 */
[----:B------:R-:W-:-:S04]  /*1f20*/  IMAD R26, R26, R27, R28 ;  /* 0x0000001b1a1a7224 */ /* 0x000fc800078e021c */
[----:B------:R-:W-:-:S05]  /*1f30*/  IMAD R0, R26, 0x2, R0 ;  /* 0x000000021a007824 */ /* 0x000fca00078e0200 */
[----:B-1----:R3:W4:Y:S01]  /*1f40*/  LDS.64 R24, [R0] ;  /* 0x0000000000187984 */ /* 0x0027220000000a00 */
[----:B--2---:R-:W-:-:S13]  /*1f50*/  ISETP.NE.AND P0, PT, RZ, UR4, PT ;  /* 0x00000004ff007c0c */ /* 0x004fda000bf05270 */
[----:B------:R-:W-:-:S05]  /*1f60*/  @!P0 LEA R3, R26, R3, 0x1 ;  /* 0x000000031a038211 */ /* 0x000fca00078e08ff */
[----:B------:R3:W2:Y:S02]  /*1f70*/  @!P0 LDS.64 R22, [R3] ;  /* 0x0000000003168984 */ /* 0x0006a40000000a00 */
.L_x_146:
[----:B------:R-:W-:Y:S05]  /*1f80*/  BSYNC.RECONVERGENT B0 ;  /* 0x0000000000007941 */ /* 0x000fea0003800200 */
.L_x_145:
[----:B------:R-:W-:Y:S06]  /*1f90*/  BAR.SYNC.DEFER_BLOCKING 0x0 ;  /* 0x0000000000007b1d */ /* 0x000fec0000010000 */
.L_x_135:
[----:B------:R-:W-:Y:S05]  /*1fa0*/  BSYNC.RECONVERGENT B6 ;  /* 0x0000000000067941 */ /* 0x000fea0003800200 */
.L_x_132:
[----:B------:R-:W3:Y:S01]  /*1fb0*/  LDC R6, c[0x0][0x3f4] ;  /* 0x0000fd00ff067b82 */ /* 0x000ee20000000800 */
[----:B------:R-:W-:Y:S02]  /*1fc0*/  ISETP.GT.U32.AND P0, PT, R16, 0x1f, PT ;  /* 0x0000001f1000780c */ /* 0x000fe40003f04070 */
[----:B------:R-:W-:Y:S01]  /*1fd0*/  MOV R115, 0xff7fffff ;  /* 0xff7fffff00737802 */ /* 0x000fe20000000f00 */
[----:B---3--:R-:W-:-:S05]  /*1fe0*/  IMAD.MOV R0, RZ, RZ, -R6 ;  /* 0x000000ffff007224 */ /* 0x008fca00078e0a06 */
[----:B------:R-:W-:-:S04]  /*1ff0*/  VIADDMNMX R0, R0, UR45, RZ, !PT ;  /* 0x0000002d00007c46 */ /* 0x000fc8000f8001ff */
[----:B------:R-:W-:Y:S01]  /*2000*/  R2UR UR16, R0 ;  /* 0x00000000001072ca */ /* 0x000fe200000e0000 */
[----:B------:R-:W-:-:S14]  /*2010*/  @P0 BRA `(.L_x_147) ;  /* 0x0000000000f80947 */ /* 0x000fdc0003800000 */
[----:B------:R-:W3:Y:S01]  /*2020*/  S2R R9, SR_CgaCtaId ;  /* 0x0000000000097919 */ /* 0x000ee20000008800 */
[----:B------:R-:W-:Y:S01]  /*2030*/  MOV R20, 0x400 ;  /* 0x0000040000147802 */ /* 0x000fe20000000f00 */
[----:B------:R-:W5:Y:S01]  /*2040*/  LDCU UR4, c[0x0][0x40c] ;  /* 0x00008180ff0477ac */ /* 0x000f620008000800 */
[----:B--2-4-:R-:W-:-:S03]  /*2050*/  HMUL2 R11, R25, R23 ;  /* 0x00000017190b7232 */ /* 0x014fc60000000000 */
[----:B------:R-:W-:Y:S02]  /*2060*/  VIADD R0, R20, 0x20 ;  /* 0x0000002014007836 */ /* 0x000fe40000000000 */
[----:B------:R-:W-:-:S05]  /*2070*/  HFMA2 R11, R24, R22, R11 ;  /* 0x00000016180b7231 */ /* 0x000fca000000000b */
[--C-:B------:R-:W-:Y:S01]  /*2080*/  HADD2.F32 R13, -RZ, R11.reuse.H0_H0 ;  /* 0x2000000bff0d7230 */ /* 0x100fe20000004100 */
[----:B-----5:R-:W-:Y:S01]  /*2090*/  UISETP.NE.AND UP0, UPT, UR4, URZ, UPT ;  /* 0x000000ff0400728c */ /* 0x020fe2000bf05270 */
[----:B------:R-:W-:Y:S01]  /*20a0*/  HADD2.F32 R8, -RZ, R11.H1_H1 ;  /* 0x3000000bff087230 */ /* 0x000fe20000004100 */
[----:B---3--:R-:W-:-:S04]  /*20b0*/  LEA R3, R9, R0, 0x18 ;  /* 0x0000000009037211 */ /* 0x008fc800078ec0ff */
[----:B------:R-:W-:-:S05]  /*20c0*/  LEA R3, R16, R3, 0x3 ;  /* 0x0000000310037211 */ /* 0x000fca00078e18ff */
[----:B------:R2:W-:Y:S01]  /*20d0*/  STS.64 [R3], R24 ;  /* 0x0000001803007388 */ /* 0x0005e20000000a00 */
[----:B------:R-:W-:Y:S05]  /*20e0*/  BRA.U UP0, `(.L_x_148) ;  /* 0x0000000100287547 */ /* 0x000fea000b800000 */
[----:B01----:R-:W0:Y:S01]  /*20f0*/  LDC.64 R4, c[0x0][0x3b8] ;  /* 0x0000ee00ff047b82 */ /* 0x003e220000000a00 */
[----:B------:R-:W-:Y:S02]  /*2100*/  VIADD R0, R20, 0x120 ;  /* 0x0000012014007836 */ /* 0x000fe40000000000 */
[----:B------:R-:W-:Y:S02]  /*2110*/  IMAD R10, R6, UR43, R83 ;  /* 0x0000002b060a7c24 */ /* 0x000fe4000f8e0253 */
[----:B------:R-:W-:Y:S01]  /*2120*/  IMAD R7, R82, R6, UR40 ;  /* 0x0000002852077e24 */ /* 0x000fe2000f8e0206 */
[----:B--2---:R-:W-:-:S04]  /*2130*/  LEA R3, R9, R0, 0x18 ;  /* 0x0000000009037211 */ /* 0x004fc800078ec0ff */
[----:B------:R-:W-:Y:S01]  /*2140*/  LEA R7, R7, R10, 0x3 ;  /* 0x0000000a07077211 */ /* 0x000fe200078e18ff */
[----:B------:R-:W-:-:S05]  /*2150*/  IMAD R3, R16, 0x8, R3 ;  /* 0x0000000810037824 */ /* 0x000fca00078e0203 */
[----:B------:R3:W-:Y:S01]  /*2160*/  STS.64 [R3], R18 ;  /* 0x0000001203007388 */ /* 0x0007e20000000a00 */
[----:B0-----:R-:W-:-:S05]  /*2170*/  IMAD.WIDE R4, R7, 0x2, R4 ;  /* 0x0000000207047825 */ /* 0x001fca00078e0204 */
[----:B------:R3:W-:Y:S02]  /*2180*/  STG.E.64 desc[UR36][R4.64], R22 ;  /* 0x0000001604007986 */ /* 0x0007e4000c101b24 */
.L_x_148:
[----:B------:R-:W-:Y:S01]  /*2190*/  UMOV UR4, 0xffffffff ;  /* 0xffffffff00047882 */ /* 0x000fe20000000000 */
[----:B------:R-:W-:Y:S02]  /*21a0*/  FADD.FTZ R13, R13, R8 ;  /* 0x000000080d0d7221 */ /* 0x000fe40000010000 */
[----:B------:R-:W-:Y:S05]  /*21b0*/  BRA.DIV UR4, `(.L_x_149) ;  /* 0x0000008604b47947 */ /* 0x000fea000b800000 */
[----:B0-----:R-:W0:Y:S02]  /*21c0*/  SHFL.BFLY PT, R14, R13, 0x10, 0x1f ;  /* 0x0e001f000d0e7f89 */ /* 0x001e2400000e0000 */
[----:B0-----:R-:W-:-:S05]  /*21d0*/  FADD.FTZ R0, R13, R14 ;  /* 0x0000000e0d007221 */ /* 0x001fca0000010000 */
[----:B------:R-:W2:Y:S02]  /*21e0*/  SHFL.BFLY PT, R14, R0, 0x8, 0x1f ;  /* 0x0d001f00000e7f89 */ /* 0x000ea400000e0000 */
[----:B--23--:R-:W-:-:S05]  /*21f0*/  FADD.FTZ R3, R0, R14 ;  /* 0x0000000e00037221 */ /* 0x00cfca0000010000 */
[----:B------:R-:W1:Y:S02]  /*2200*/  SHFL.BFLY PT, R14, R3, 0x4, 0x1f ;  /* 0x0c801f00030e7f89 */ /* 0x000e6400000e0000 */
[----:B-1----:R-:W-:-:S05]  /*2210*/  FADD.FTZ R4, R3, R14 ;  /* 0x0000000e03047221 */ /* 0x002fca0000010000 */
[----:B------:R-:W0:Y:S02]  /*2220*/  SHFL.BFLY PT, R14, R4, 0x2, 0x1f ;  /* 0x0c401f00040e7f89 */ /* 0x000e2400000e0000 */
[----:B0-----:R-:W-:-:S05]  /*2230*/  FADD.FTZ R5, R4, R14 ;  /* 0x0000000e04057221 */ /* 0x001fca0000010000 */
[----:B------:R0:W1:Y:S02]  /*2240*/  SHFL.BFLY PT, R14, R5, 0x1, 0x1f ;  /* 0x0c201f00050e7f89 */ /* 0x00006400000e0000 */
.L_x_252:
        /* <DEDUP_REMOVED lines=13> */
[----:B------:R-:W-:Y:S01]  /*2320*/  MOV R4, UR4 ;  /* 0x0000000400047c02 */ /* 0x000fe20008000f00 */
[----:B0-----:R-:W-:Y:S01]  /*2330*/  IMAD.U32 R5, RZ, RZ, UR5 ;  /* 0x00000005ff057e24 */ /* 0x001fe2000f8e00ff */
[----:B------:R-:W0:Y:S01]  /*2340*/  S2UR UR6, SR_CgaCtaId ;  /* 0x00000000000679c3 */ /* 0x000e220000008800 */
[----:B------:R-:W1:Y:S03]  /*2350*/  LDCU UR7, c[0x0][0x410] ;  /* 0x00008200ff0777ac */ /* 0x000e660008000800 */
[----:B------:R-:W2:Y:S01]  /*2360*/  @P0 LDG.E.U16 R4, desc[UR36][R4.64] ;  /* 0x0000002404040981 */ /* 0x000ea2000c1e1500 */
[----:B------:R-:W-:Y:S01]  /*2370*/  R2UR UR5, R20 ;  /* 0x00000000140572ca */ /* 0x000fe200000e0000 */
[----:B------:R-:W-:-:S12]  /*2380*/  UIADD3 UR4, UPT, UPT, UR45, -UR16, URZ ;  /* 0x800000102d047290 */ /* 0x000fd8000fffe0ff */
[----:B------:R-:W-:Y:S01]  /*2390*/  UIADD3 UR5, UPT, UPT, UR5, 0x220, URZ ;  /* 0x0000022005057890 */ /* 0x000fe2000fffe0ff */
[----:B-1----:R-:W-:-:S03]  /*23a0*/  FMUL.FTZ R115, R14, UR7 ;  /* 0x000000070e737c20 */ /* 0x002fc60008410000 */
[----:B0-----:R-:W-:-:S04]  /*23b0*/  ULEA UR5, UR6, UR5, 0x18 ;  /* 0x0000000506057291 */ /* 0x001fc8000f8ec0ff */
[----:B------:R-:W-:Y:S01]  /*23c0*/  ULEA UR4, UR4, UR5, 0x2 ;  /* 0x0000000504047291 */ /* 0x000fe2000f8e10ff */
[----:B--2---:R-:W-:-:S05]  /*23d0*/  @P0 HADD2.F32 R0, -RZ, R4.H0_H0 ;  /* 0x20000004ff000230 */ /* 0x004fca0000004100 */
[----:B------:R-:W-:-:S05]  /*23e0*/  @P0 FADD.FTZ R115, R115, R0 ;  /* 0x0000000073730221 */ /* 0x000fca0000010000 */
[----:B------:R3:W-:Y:S02]  /*23f0*/  STS [UR4+-0x4], R115 ;  /* 0xfffffc73ff007988 */ /* 0x0007e40008000804 */
.L_x_147:
[----:B------:R-:W-:Y:S05]  /*2400*/  WARPSYNC.ALL ;  /* 0x0000000000007948 */ /* 0x000fea0003800000 */
[----:B------:R-:W5:Y:S08]  /*2410*/  S2UR UR18, SR_CgaCtaId ;  /* 0x00000000001279c3 */ /* 0x000f700000008800 */
[----:B------:R-:W-:Y:S01]  /*2420*/  BAR.SYNC.DEFER_BLOCKING 0x0 ;  /* 0x0000000000007b1d */ /* 0x000fe20000010000 */
[----:B------:R-:W-:-:S04]  /*2430*/  SHF.L.U32 R0, R16, 0x3, RZ ;  /* 0x0000000310007819 */ /* 0x000fc800000006ff */
[----:B------:R-:W-:Y:S01]  /*2440*/  LOP3.LUT R0, R0, 0x8, RZ, 0xc0, !PT ;  /* 0x0000000800007812 */ /* 0x000fe200078ec0ff */
[----:B------:R-:W-:Y:S01]  /*2450*/  UMOV UR17, 0x400 ;  /* 0x0000040000117882 */ /* 0x000fe20000000000 */
[----:B------:R-:W0:Y:S01]  /*2460*/  LDCU UR7, c[0x0][0x40c] ;  /* 0x00008180ff0777ac */ /* 0x000e220008000800 */
[----:B------:R-:W-:Y:S01]  /*2470*/  UIADD3 UR4, UPT, UPT, UR17, 0x20, URZ ;  /* 0x0000002011047890 */ /* 0x000fe2000fffe0ff */
[----:B------:R-:W1:Y:S01]  /*2480*/  LDCU UR6, c[0x0][0x3f0] ;  /* 0x00007e00ff0677ac */ /* 0x000e620008000800 */
[----:B------:R-:W2:Y:S01]  /*2490*/  LDCU UR19, c[0x0][0x40c] ;  /* 0x00008180ff1377ac */ /* 0x000ea20008000800 */
[----:B------:R-:W2:Y:S01]  /*24a0*/  LDCU UR20, c[0x0][0x3f8] ;  /* 0x00007f00ff1477ac */ /* 0x000ea20008000800 */
[----:B-----5:R-:W-:Y:S02]  /*24b0*/  ULEA UR4, UR18, UR4, 0x18 ;  /* 0x0000000412047291 */ /* 0x020fe4000f8ec0ff */
[----:B0-----:R-:W-:Y:S01]  /*24c0*/  UISETP.NE.AND UP0, UPT, UR7, URZ, UPT ;  /* 0x000000ff0700728c */ /* 0x001fe2000bf05270 */
[----:B------:R-:W0:Y:S01]  /*24d0*/  LDCU UR21, c[0x0][0x410] ;  /* 0x00008200ff1577ac */ /* 0x000e220008000800 */
[----:B-1----:R-:W-:-:S05]  /*24e0*/  UIMAD UR6, UR41, UR6, UR47 ;  /* 0x00000006290672a4 */ /* 0x002fca000f8e022f */
[----:B------:R1:W0:Y:S01]  /*24f0*/  LDS.64 R80, [R0+UR4] ;  /* 0x0000000400507984 */ /* 0x0002220008000a00 */
[----:B------:R-:W0:Y:S03]  /*2500*/  LDCU.64 UR8, c[0x0][0x3c8] ;  /* 0x00007900ff0877ac */ /* 0x000e260008000a00 */
[----:B------:R1:W0:Y:S01]  /*2510*/  LDS.64 R78, [R0+UR4+0x10] ;  /* 0x00001004004e7984 */ /* 0x0002220008000a00 */
[----:B------:R-:W0:Y:S03]  /*2520*/  LDCU.64 UR10, c[0x0][0x3b8] ;  /* 0x00007700ff0a77ac */ /* 0x000e260008000a00 */
[----:B------:R1:W0:Y:S01]  /*2530*/  LDS.64 R76, [R0+UR4+0x20] ;  /* 0x00002004004c7984 */ /* 0x0002220008000a00 */
[----:B------:R-:W0:Y:S03]  /*2540*/  LDCU.64 UR12, c[0x0][0x438] ;  /* 0x00008700ff0c77ac */ /* 0x000e260008000a00 */
[----:B------:R1:W0:Y:S01]  /*2550*/  LDS.64 R74, [R0+UR4+0x30] ;  /* 0x00003004004a7984 */ /* 0x0002220008000a00 */
[----:B------:R-:W0:Y:S03]  /*2560*/  LDCU.64 UR14, c[0x0][0x448] ;  /* 0x00008900ff0e77ac */ /* 0x000e260008000a00 */
[----:B------:R1:W0:Y:S01]  /*2570*/  LDS.64 R72, [R0+UR4+0x40] ;  /* 0x0000400400487984 */ /* 0x0002220008000a00 */
[----:B------:R-:W-:-:S03]  /*2580*/  USHF.L.U32 UR6, UR6, 0x7, URZ ;  /* 0x0000000706067899 */ /* 0x000fc600080006ff */
[----:B------:R1:W0:Y:S04]  /*2590*/  LDS.64 R70, [R0+UR4+0x50] ;  /* 0x0000500400467984 */ /* 0x0002280008000a00 */
        /* <DEDUP_REMOVED lines=9> */
[----:B------:R1:W0:Y:S01]  /*2630*/  LDS.64 R50, [R0+UR4+0xf0] ;  /* 0x0000f00400327984 */ /* 0x0002220008000a00 */
[----:B------:R-:W-:-:S04]  /*2640*/  UIADD3 UR4, UPT, UPT, UR46, 0xf, -UR16 ;  /* 0x0000000f2e047890 */ /* 0x000fc8000fffe810 */
[----:B------:R-:W-:-:S04]  /*2650*/  USHF.R.S32.HI UR5, URZ, 0x1f, UR4 ;  /* 0x0000001fff057899 */ /* 0x000fc80008011404 */
[----:B------:R-:W-:-:S04]  /*2660*/  ULEA.HI UR4, UR5, UR4, URZ, 0x4 ;  /* 0x0000000405047291 */ /* 0x000fc8000f8f20ff */
[----:B------:R-:W-:-:S06]  /*2670*/  ULOP3.LUT UR4, UR4, 0xfffffff0, URZ, 0xc0, !UPT ;  /* 0xfffffff004047892 */ /* 0x000fcc000f8ec0ff */
[----:B------:R-:W-:Y:S01]  /*2680*/  ISETP.GE.AND P0, PT, R82, UR4, PT ;  /* 0x0000000452007c0c */ /* 0x000fe2000bf06270 */
[----:B-12---:R-:W-:-:S12]  /*2690*/  BRA.U UP0, `(.L_x_150) ;  /* 0x00000001004c7547 */ /* 0x006fd8000b800000 */
[----:B------:R-:W-:-:S04]  /*26a0*/  UIADD3 UR5, UPT, UPT, UR17, 0x120, URZ ;  /* 0x0000012011057890 */ /* 0x000fc8000fffe0ff */
[----:B------:R-:W-:-:S06]  /*26b0*/  ULEA UR5, UR18, UR5, 0x18 ;  /* 0x0000000512057291 */ /* 0x000fcc000f8ec0ff */
[----:B------:R-:W-:-:S05]  /*26c0*/  LEA R0, R83, UR5, 0x1 ;  /* 0x0000000553007c11 */ /* 0x000fca000f8e08ff */
[----:B------:R1:W2:Y:S04]  /*26d0*/  LDS.64 R48, [R0] ;  /* 0x0000000000307984 */ /* 0x0002a80000000a00 */
[----:B------:R1:W0:Y:S04]  /*26e0*/  LDS.64 R46, [R0+0x10] ;  /* 0x00001000002e7984 */ /* 0x0002280000000a00 */
        /* <DEDUP_REMOVED lines=10> */
[----:B----4-:R1:W4:Y:S04]  /*2790*/  LDS.64 R24, [R0+0xc0] ;  /* 0x0000c00000187984 */ /* 0x0103280000000a00 */
[----:B------:R1:W0:Y:S04]  /*27a0*/  LDS.64 R22, [R0+0xd0] ;  /* 0x0000d00000167984 */ /* 0x0002280000000a00 */
[----:B------:R1:W0:Y:S04]  /*27b0*/  LDS.64 R20, [R0+0xe0] ;  /* 0x0000e00000147984 */ /* 0x0002280000000a00 */
[----:B--2---:R1:W0:Y:S02]  /*27c0*/  LDS.64 R18, [R0+0xf0] ;  /* 0x0000f00000127984 */ /* 0x0042240000000a00 */
.L_x_150:
[----:B------:R-:W-:Y:S04]  /*27d0*/  BSSY B0, `(.L_x_151) ;  /* 0x0000325000007945 */ /* 0x000fe80003800000 */
[----:B------:R-:W-:Y:S05]  /*27e0*/  @P0 BRA `(.L_x_152) ;  /* 0x00000030008c0947 */ /* 0x000fea0003800000 */
[----:B-1----:R-:W-:Y:S01]  /*27f0*/  IABS R0, R6 ;  /* 0x0000000600007213 */ /* 0x002fe20000000000 */
[----:B------:R-:W1:Y:S01]  /*2800*/  LDCU UR24, c[0x0][0x3f8] ;  /* 0x00007f00ff1877ac */ /* 0x000e620008000800 */
[----:B------:R-:W2:Y:S01]  /*2810*/  LDC.64 R118, c[0x0][0x450] ;  /* 0x00011400ff767b82 */ /* 0x000ea20000000a00 */
[----:B------:R-:W-:Y:S01]  /*2820*/  IMAD.U32 R9, RZ, RZ, UR4 ;  /* 0x00000004ff097e24 */ /* 0x000fe2000f8e00ff */
[----:B------:R-:W5:Y:S01]  /*2830*/  I2F.RP R3, R0 ;  /* 0x0000000000037306 */ /* 0x000f620000209400 */
[----:B------:R-:W3:Y:S02]  /*2840*/  LDCU.64 UR22, c[0x0][0x420] ;  /* 0x00008400ff1677ac */ /* 0x000ee40008000a00 */
[----:B------:R-:W-:Y:S01]  /*2850*/  VIADD R9, R9, UR16 ;  /* 0x0000001009097c36 */ /* 0x000fe20008000000 */
[----:B------:R-:W4:Y:S04]  /*2860*/  LDCU UR25, c[0x0][0x440] ;  /* 0x00008800ff1977ac */ /* 0x000f280008000800 */
[----:B-----5:R-:W5:Y:S01]  /*2870*/  MUFU.RCP R3, R3 ;  /* 0x0000000300037308 */ /* 0x020f620000001000 */
[----:B-1----:R-:W-:-:S02]  /*2880*/  UIMAD UR5, UR38, UR24, UR47 ;  /* 0x00000018260572a4 */ /* 0x002fc4000f8e022f */
[----:B------:R-:W-:Y:S01]  /*2890*/  IMAD R6, R6, UR24, RZ ;  /* 0x0000001806067c24 */ /* 0x000fe2000f8e02ff */
[----:B---3--:R-:W-:-:S03]  /*28a0*/  ISETP.NE.U32.AND P0, PT, RZ, UR22, PT ;  /* 0x00000016ff007c0c */ /* 0x008fc6000bf05070 */
[----:B------:R-:W-:Y:S01]  /*28b0*/  IMAD.U32 R8, RZ, RZ, UR5 ;  /* 0x00000005ff087e24 */ /* 0x000fe2000f8e00ff */
[----:B------:R-:W-:Y:S01]  /*28c0*/  UIADD3 UR5, UPT, UPT, UR17, 0x220, URZ ;  /* 0x0000022011057890 */ /* 0x000fe2000fffe0ff */
[----:B------:R-:W-:Y:S01]  /*28d0*/  ISETP.NE.AND.EX P0, PT, RZ, UR23, PT, P0 ;  /* 0x00000017ff007c0c */ /* 0x000fe2000bf05300 */
[----:B----4-:R-:W-:Y:S02]  /*28e0*/  UIMAD UR7, UR47, UR25, UR46 ;  /* 0x000000192f0772a4 */ /* 0x010fe4000f8e022e */
[----:B------:R-:W-:Y:S01]  /*28f0*/  LEA R83, R8, R83, 0x7 ;  /* 0x0000005308537211 */ /* 0x000fe200078e38ff */
[----:B------:R-:W-:Y:S01]  /*2900*/  ULEA UR5, UR18, UR5, 0x18 ;  /* 0x0000000512057291 */ /* 0x000fe2000f8ec0ff */
[----:B------:R-:W-:Y:S01]  /*2910*/  IADD3 R8, PT, PT, R82, UR16, RZ ;  /* 0x0000001052087c10 */ /* 0x000fe2000fffe0ff */
[----:B-----5:R-:W-:Y:S02]  /*2920*/  VIADD R4, R3, 0xffffffe ;  /* 0x0ffffffe03047836 */ /* 0x020fe40000000000 */
[----:B--2---:R-:W-:-:S02]  /*2930*/  IMAD.WIDE R118, R83, 0x2, R118 ;  /* 0x0000000253767825 */ /* 0x004fc400078e0276 */
[----:B------:R-:W-:Y:S01]  /*2940*/  LEA R10, R82, UR5, 0x2 ;  /* 0x00000005520a7c11 */ /* 0x000fe2000f8e10ff */
[----:B------:R1:W2:Y:S02]  /*2950*/  F2I.FTZ.U32.TRUNC.NTZ R5, R4 ;  /* 0x0000000400057305 */ /* 0x0002a4000021f000 */
[----:B-1----:R-:W-:Y:S01]  /*2960*/  IMAD.MOV.U32 R4, RZ, RZ, RZ ;  /* 0x000000ffff047224 */ /* 0x002fe200078e00ff */
[----:B--2---:R-:W-:-:S05]  /*2970*/  IADD3 R7, PT, PT, RZ, -R5, RZ ;  /* 0x80000005ff077210 */ /* 0x004fca0007ffe0ff */
[----:B------:R-:W-:Y:S01]  /*2980*/  IMAD R3, R7, R0, RZ ;  /* 0x0000000007037224 */ /* 0x000fe200078e02ff */
[----:B------:R-:W-:-:S03]  /*2990*/  MOV R7, UR25 ;  /* 0x0000001900077c02 */ /* 0x000fc60008000f00 */
[----:B------:R-:W-:-:S04]  /*29a0*/  IMAD.HI.U32 R3, R5, R3, R4 ;  /* 0x0000000305037227 */ /* 0x000fc800078e0004 */
[----:B------:R-:W-:Y:S02]  /*29b0*/  IMAD.U32 R5, RZ, RZ, UR22 ;  /* 0x00000016ff057e24 */ /* 0x000fe4000f8e00ff */
[----:B------:R-:W-:-:S03]  /*29c0*/  IMAD R7, R7, UR7, R8 ;  /* 0x0000000707077c24 */ /* 0x000fc6000f8e0208 */
[----:B------:R-:W-:Y:S02]  /*29d0*/  IADD3 R4, P1, P2, R5, UR42, R8 ;  /* 0x0000002a05047c10 */ /* 0x000fe4000fa3e008 */
[----:B------:R-:W-:Y:S02]  /*29e0*/  IADD3 R8, PT, PT, R8, 0x1, RZ ;  /* 0x0000000108087810 */ /* 0x000fe40007ffe0ff */
[----:B------:R-:W-:-:S09]  /*29f0*/  IADD3.X R5, PT, PT, R2, UR23, RZ, P1, P2 ;  /* 0x0000001702057c10 */ /* 0x000fd20008fe44ff */
.L_x_182:
[----:B------:R-:W2:Y:S01]  /*2a00*/  @P0 LDG.E.U8 R14, desc[UR36][R4.64] ;  /* 0x00000024040e0981 */ /* 0x000ea2000c1e1100 */
[----:B------:R-:W1:Y:S01]  /*2a10*/  LDC R11, c[0x0][0x3f4] ;  /* 0x0000fd00ff0b7b82 */ /* 0x000e620000000800 */
[----:B------:R-:W-:Y:S01]  /*2a20*/  IADD3 R114, PT, PT, R8, -0x1, RZ ;  /* 0xffffffff08727810 */ /* 0x000fe20007ffe0ff */
[----:B------:R-:W-:Y:S01]  /*2a30*/  UIADD3 UR5, UPT, UPT, UR45, -0x1, URZ ;  /* 0xffffffff2d057890 */ /* 0x000fe2000fffe0ff */
[----:B------:R-:W-:Y:S02]  /*2a40*/  BSSY.RECONVERGENT B1, `(.L_x_153) ;  /* 0x0000081000017945 */ /* 0x000fe40003800200 */
[----:B------:R-:W-:Y:S02]  /*2a50*/  IABS R116, R114 ;  /* 0x0000007200747213 */ /* 0x000fe40000000000 */
[----:B------:R-:W-:-:S03]  /*2a60*/  ISETP.GE.AND P3, PT, R114, RZ, PT ;  /* 0x000000ff7200720c */ /* 0x000fc60003f66270 */
[----:B------:R-:W-:-:S04]  /*2a70*/  IMAD.HI.U32 R12, R3, R116, RZ ;  /* 0x00000074030c7227 */ /* 0x000fc800078e00ff */
[----:B0-----:R-:W-:Y:S01]  /*2a80*/  IMAD.MOV R13, RZ, RZ, -R12 ;  /* 0x000000ffff0d7224 */ /* 0x001fe200078e0a0c */
[----:B-1----:R-:W-:Y:S02]  /*2a90*/  IABS R15, R11 ;  /* 0x0000000b000f7213 */ /* 0x002fe40000000000 */
[----:B------:R-:W-:-:S03]  /*2aa0*/  ISETP.NE.AND P4, PT, R11, RZ, PT ;  /* 0x000000ff0b00720c */ /* 0x000fc60003f85270 */
[----:B------:R-:W-:-:S05]  /*2ab0*/  IMAD R116, R15, R13, R116 ;  /* 0x0000000d0f747224 */ /* 0x000fca00078e0274 */
[----:B------:R-:W-:-:S13]  /*2ac0*/  ISETP.GT.U32.AND P1, PT, R0, R116, PT ;  /* 0x000000740000720c */ /* 0x000fda0003f24070 */
[----:B------:R-:W-:-:S04]  /*2ad0*/  @!P1 IADD3 R116, PT, PT, R116, -R15, RZ ;  /* 0x8000000f74749210 */ /* 0x000fc80007ffe0ff */
[----:B------:R-:W-:-:S13]  /*2ae0*/  ISETP.GT.U32.AND P1, PT, R0, R116, PT ;  /* 0x000000740000720c */ /* 0x000fda0003f24070 */
[----:B------:R-:W-:Y:S01]  /*2af0*/  @!P1 IMAD.IADD R116, R116, 0x1, -R15 ;  /* 0x0000000174749824 */ /* 0x000fe200078e0a0f */
[----:B------:R-:W-:-:S04]  /*2b00*/  ISETP.GE.AND P1, PT, R114, UR5, PT ;  /* 0x0000000572007c0c */ /* 0x000fc8000bf26270 */
[----:B------:R-:W-:Y:S02]  /*2b10*/  @!P3 IADD3 R116, PT, PT, -R116, RZ, RZ ;  /* 0x000000ff7474b210 */ /* 0x000fe40007ffe1ff */
[----:B------:R-:W-:Y:S02]  /*2b20*/  @!P4 LOP3.LUT R116, RZ, R11, RZ, 0x33, !PT ;  /* 0x0000000bff74c212 */ /* 0x000fe400078e33ff */
[----:B--2---:R-:W-:-:S05]  /*2b30*/  ISETP.NE.AND P2, PT, R14, RZ, P0 ;  /* 0x000000ff0e00720c */ /* 0x004fca0000745270 */
[----:B------:R-:W-:Y:S08]  /*2b40*/  @P1 BRA `(.L_x_154) ;  /* 0x0000000400c01947 */ /* 0x000ff00003800000 */
[----:B------:R-:W-:Y:S02]  /*2b50*/  IADD3 R13, P3, PT, R116, UR42, RZ ;  /* 0x0000002a740d7c10 */ /* 0x000fe4000ff7e0ff */
[----:B------:R-:W-:-:S03]  /*2b60*/  ISETP.NE.AND P6, PT, R17, RZ, PT ;  /* 0x000000ff1100720c */ /* 0x000fc60003fc5270 */
[----:B------:R-:W-:Y:S01]  /*2b70*/  IMAD.X R14, RZ, RZ, R2, P3 ;  /* 0x000000ffff0e7224 */ /* 0x000fe200018e0602 */
[----:B0-----:R-:W-:-:S04]  /*2b80*/  LEA R12, P3, R13, UR8, 0x2 ;  /* 0x000000080d0c7c11 */ /* 0x001fc8000f8610ff */
[----:B------:R-:W-:-:S06]  /*2b90*/  LEA.HI.X R13, R13, UR9, R14, 0x2, P3 ;  /* 0x000000090d0d7c11 */ /* 0x000fcc00098f140e */
[----:B------:R-:W2:Y:S01]  /*2ba0*/  LDG.E R13, desc[UR36][R12.64] ;  /* 0x000000240c0d7981 */ /* 0x000ea2000c1e1900 */
[----:B------:R-:W-:Y:S01]  /*2bb0*/  SHF.L.U32 R84, R16, 0x2, RZ ;  /* 0x0000000210547819 */ /* 0x000fe200000006ff */
[----:B------:R-:W-:Y:S01]  /*2bc0*/  UISETP.NE.AND UP0, UPT, UR19, URZ, UPT ;  /* 0x000000ff1300728c */ /* 0x000fe2000bf05270 */
[----:B------:R-:W-:Y:S02]  /*2bd0*/  IADD3 R86, P4, PT, R116, UR42, RZ ;  /* 0x0000002a74567c10 */ /* 0x000fe4000ff9e0ff */
[----:B------:R-:W-:Y:S01]  /*2be0*/  LOP3.LUT R84, R84, 0x4, RZ, 0xc0, !PT ;  /* 0x0000000454547812 */ /* 0x000fe200078ec0ff */
[----:B--2---:R-:W-:-:S04]  /*2bf0*/  IMAD R15, R6, R13, RZ ;  /* 0x0000000d060f7224 */ /* 0x004fc800078e02ff */
[----:B------:R-:W-:Y:S02]  /*2c00*/  IMAD R14, R15, 0x10, R116 ;  /* 0x000000100f0e7824 */ /* 0x000fe400078e0274 */
[----:B------:R-:W-:-:S03]  /*2c10*/  IMAD R15, R11, UR6, R84 ;  /* 0x000000060b0f7c24 */ /* 0x000fc6000f8e0254 */
[----:B------:R-:W-:Y:S02]  /*2c20*/  SHF.L.U32 R14, R14, 0x3, RZ ;  /* 0x000000030e0e7819 */ /* 0x000fe400000006ff */
[----:B------:R-:W-:Y:S02]  /*2c30*/  SHF.R.S32.HI R83, RZ, 0x1f, R15 ;  /* 0x0000001fff537819 */ /* 0x000fe4000001140f */
[----:B------:R-:W-:Y:S01]  /*2c40*/  IADD3 R85, P3, PT, R14, R15, RZ ;  /* 0x0000000f0e557210 */ /* 0x000fe20007f7e0ff */
[----:B------:R-:W-:-:S03]  /*2c50*/  IMAD.X R15, RZ, RZ, R2, P4 ;  /* 0x000000ffff0f7224 */ /* 0x000fc600020e0602 */
[----:B------:R-:W-:Y:S02]  /*2c60*/  LEA.HI.X.SX32 R12, R14, R83, 0x1, P3 ;  /* 0x000000530e0c7211 */ /* 0x000fe400018f0eff */
[C---:B------:R-:W-:Y:S02]  /*2c70*/  LEA R82, P3, R85.reuse, UR10, 0x1 ;  /* 0x0000000a55527c11 */ /* 0x040fe4000f8608ff */
[C---:B------:R-:W-:Y:S02]  /*2c80*/  LEA R14, P4, R86.reuse, UR8, 0x2 ;  /* 0x00000008560e7c11 */ /* 0x040fe4000f8810ff */
[----:B------:R-:W-:Y:S02]  /*2c90*/  LEA.HI.X R83, R85, UR11, R12, 0x1, P3 ;  /* 0x0000000b55537c11 */ /* 0x000fe400098f0c0c */
[----:B------:R-:W-:-:S04]  /*2ca0*/  LEA.HI.X R15, R86, UR9, R15, 0x2, P4 ;  /* 0x00000009560f7c11 */ /* 0x000fc8000a0f140f */
[----:B------:R-:W5:Y:S01]  /*2cb0*/  LDG.E.64 R82, desc[UR36][R82.64] ;  /* 0x0000002452527981 */ /* 0x000f62000c1e1b00 */
[----:B------:R-:W-:Y:S05]  /*2cc0*/  BRA.U UP0, `(.L_x_155) ;  /* 0x00000001004c7547 */ /* 0x000fea000b800000 */
[----:B------:R-:W-:Y:S01]  /*2cd0*/  VOTEU.ANY UP0, P6 ;  /* 0x0000000000ff7886 */ /* 0x000fe20003000100 */
[----:B------:R-:W-:-:S13]  /*2ce0*/  PLOP3.LUT P3, PT, PT, PT, UP0, 0x80, 0x8 ;  /* 0x000000000008781c */ /* 0x000fda0003f6f008 */
[----:B------:R-:W2:Y:S01]  /*2cf0*/  @P3 LDG.E.64 R12, desc[UR36][R118.64] ;  /* 0x00000024760c3981 */ /* 0x000ea2000c1e1b00 */
[----:B------:R-:W-:Y:S01]  /*2d00*/  S2UR UR5, SR_CTAID.Y ;  /* 0x00000000000579c3 */ /* 0x000fe20000002600 */
[----:B------:R-:W-:Y:S01]  /*2d10*/  PLOP3.LUT P3, PT, PT, PT, UP0, 0x80, 0x8 ;  /* 0x000000000008781c */ /* 0x000fe20003f6f008 */
[----:B-----5:R-:W-:Y:S01]  /*2d20*/  HFMA2 R82, R82, 1, 1, R48 ;  /* 0x3c003c0052527831 */ /* 0x020fe20000000030 */
[----:B------:R-:W-:Y:S01]  /*2d30*/  PLOP3.LUT P4, PT, PT, PT, UP0, 0x80, 0x8 ;  /* 0x000000000008781c */ /* 0x000fe20003f8f008 */
[----:B------:R-:W-:-:S04]  /*2d40*/  HADD2 R83, R83, R49 ;  /* 0x0000003153537230 */ /* 0x000fc80000000000 */
[----:B------:R-:W0:Y:S02]  /*2d50*/  S2UR UR7, SR_CTAID.X ;  /* 0x00000000000779c3 */ /* 0x000e240000002500 */
[----:B0-----:R-:W-:-:S06]  /*2d60*/  UIMAD UR5, UR5, UR20, UR7 ;  /* 0x00000014050572a4 */ /* 0x001fcc000f8e0207 */
[----:B------:R-:W-:-:S05]  /*2d70*/  IMAD R85, R11, UR5, RZ ;  /* 0x000000050b557c24 */ /* 0x000fca000f8e02ff */
[----:B------:R-:W-:-:S04]  /*2d80*/  LEA R85, R85, R84, 0x7 ;  /* 0x0000005455557211 */ /* 0x000fc800078e38ff */
[----:B------:R-:W-:-:S04]  /*2d90*/  LEA R86, P5, R116, R85, 0x3 ;  /* 0x0000005574567211 */ /* 0x000fc800078a18ff */
[----:B------:R-:W-:Y:S02]  /*2da0*/  LEA.HI.X.SX32 R85, R85, RZ, 0x1, P5 ;  /* 0x000000ff55557211 */ /* 0x000fe400028f0eff */
[----:B------:R-:W-:-:S04]  /*2db0*/  LEA R84, P5, R86, UR10, 0x1 ;  /* 0x0000000a56547c11 */ /* 0x000fc8000f8a08ff */
[----:B------:R-:W-:Y:S01]  /*2dc0*/  LEA.HI.X R85, R86, UR11, R85, 0x1, P5 ;  /* 0x0000000b56557c11 */ /* 0x000fe2000a8f0c55 */
[----:B--2---:R-:W-:Y:S02]  /*2dd0*/  @P3 HFMA2 R83, R83, R13, -RZ ;  /* 0x0000000d53533231 */ /* 0x004fe400001000ff */
[----:B------:R-:W-:-:S05]  /*2de0*/  @P4 HMUL2 R82, R82, R12 ;  /* 0x0000000c52524232 */ /* 0x000fca0000000000 */
[----:B------:R0:W-:Y:S02]  /*2df0*/  STG.E.64 desc[UR36][R84.64], R82 ;  /* 0x0000005254007986 */ /* 0x0001e4000c101b24 */
.L_x_155:
[----:B------:R-:W0:Y:S01]  /*2e00*/  LDG.E R13, desc[UR36][R14.64] ;  /* 0x000000240e0d7981 */ /* 0x000e22000c1e1900 */
[----:B------:R-:W-:Y:S01]  /*2e10*/  IMAD.SHL.U32 R120, R16, 0x4, RZ ;  /* 0x0000000410787824 */ /* 0x000fe200078e00ff */
[----:B------:R-:W-:Y:S01]  /*2e20*/  IADD3 R86, PT, PT, R116, R11, RZ ;  /* 0x0000000b74567210 */ /* 0x000fe20007ffe0ff */
[----:B------:R-:W-:-:S03]  /*2e30*/  UISETP.NE.AND UP0, UPT, UR19, URZ, UPT ;  /* 0x000000ff1300728c */ /* 0x000fc6000bf05270 */
[----:B------:R-:W-:-:S05]  /*2e40*/  LOP3.LUT R120, R120, 0x4, RZ, 0xc0, !PT ;  /* 0x0000000478787812 */ /* 0x000fca00078ec0ff */
[----:B------:R-:W-:-:S05]  /*2e50*/  IMAD R117, R11, UR6, R120 ;  /* 0x000000060b757c24 */ /* 0x000fca000f8e0278 */
[----:B------:R-:W-:Y:S01]  /*2e60*/  SHF.R.S32.HI R121, RZ, 0x1f, R117 ;  /* 0x0000001fff797819 */ /* 0x000fe20000011475 */
[----:B0-----:R-:W-:-:S04]  /*2e70*/  IMAD R85, R6, R13, RZ ;  /* 0x0000000d06557224 */ /* 0x001fc800078e02ff */
[----:B------:R-:W-:-:S05]  /*2e80*/  IMAD R12, R85, 0x10, R86 ;  /* 0x00000010550c7824 */ /* 0x000fca00078e0256 */
[----:B------:R-:W-:-:S04]  /*2e90*/  SHF.L.U32 R12, R12, 0x3, RZ ;  /* 0x000000030c0c7819 */ /* 0x000fc800000006ff */
[----:B------:R-:W-:-:S04]  /*2ea0*/  IADD3 R85, P3, PT, R117, R12, RZ ;  /* 0x0000000c75557210 */ /* 0x000fc80007f7e0ff */
[----:B------:R-:W-:Y:S02]  /*2eb0*/  LEA.HI.X.SX32 R12, R12, R121, 0x1, P3 ;  /* 0x000000790c0c7211 */ /* 0x000fe400018f0eff */
[----:B------:R-:W-:-:S04]  /*2ec0*/  LEA R84, P3, R85, UR10, 0x1 ;  /* 0x0000000a55547c11 */ /* 0x000fc8000f8608ff */
[----:B------:R-:W-:-:S06]  /*2ed0*/  LEA.HI.X R85, R85, UR11, R12, 0x1, P3 ;  /* 0x0000000b55557c11 */ /* 0x000fcc00098f0c0c */
[----:B------:R-:W5:Y:S01]  /*2ee0*/  LDG.E.64 R84, desc[UR36][R84.64] ;  /* 0x0000002454547981 */ /* 0x000f62000c1e1b00 */
[----:B------:R-:W-:Y:S05]  /*2ef0*/  BRA.U UP0, `(.L_x_156) ;  /* 0x0000000100587547 */ /* 0x000fea000b800000 */
[----:B------:R-:W-:Y:S01]  /*2f00*/  VOTEU.ANY UP1, P6 ;  /* 0x0000000000ff7886 */ /* 0x000fe20003020100 */
[----:B------:R-:W-:-:S13]  /*2f10*/  PLOP3.LUT P3, PT, PT, PT, UP1, 0x80, 0x8 ;  /* 0x000000000008781c */ /* 0x000fda0003f6f018 */
[----:B------:R-:W2:Y:S01]  /*2f20*/  @P3 LDG.E.64 R12, desc[UR36][R118.64+0x10] ;  /* 0x00001024760c3981 */ /* 0x000ea2000c1e1b00 */
[----:B------:R-:W-:Y:S01]  /*2f30*/  S2UR UR5, SR_CTAID.Y ;  /* 0x00000000000579c3 */ /* 0x000fe20000002600 */
[----:B------:R-:W-:Y:S01]  /*2f40*/  PLOP3.LUT P3, PT, PT, PT, UP1, 0x80, 0x8 ;  /* 0x000000000008781c */ /* 0x000fe20003f6f018 */
[----:B------:R-:W-:Y:S01]  /*2f50*/  IMAD.SHL.U32 R86, R86, 0x8, RZ ;  /* 0x0000000856567824 */ /* 0x000fe200078e00ff */
[----:B------:R-:W-:Y:S01]  /*2f60*/  PLOP3.LUT P4, PT, PT, PT, UP1, 0x80, 0x8 ;  /* 0x000000000008781c */ /* 0x000fe20003f8f018 */
[----:B-----5:R-:W-:Y:S02]  /*2f70*/  HFMA2 R85, R85, 1, 1, R47 ;  /* 0x3c003c0055557831 */ /* 0x020fe4000000002f */
[----:B------:R-:W-:Y:S02]  /*2f80*/  HADD2 R84, R84, R46 ;  /* 0x0000002e54547230 */ /* 0x000fe40000000000 */
[----:B------:R-:W0:Y:S02]  /*2f90*/  S2UR UR7, SR_CTAID.X ;  /* 0x00000000000779c3 */ /* 0x000e240000002500 */
[----:B0-----:R-:W-:-:S06]  /*2fa0*/  UIMAD UR5, UR5, UR20, UR7 ;  /* 0x00000014050572a4 */ /* 0x001fcc000f8e0207 */
[----:B------:R-:W-:-:S05]  /*2fb0*/  IMAD R87, R11, UR5, RZ ;  /* 0x000000050b577c24 */ /* 0x000fca000f8e02ff */
[----:B------:R-:W-:Y:S02]  /*2fc0*/  LEA R123, R87, R120, 0x7 ;  /* 0x00000078577b7211 */ /* 0x000fe400078e38ff */
[----:B------:R-:W-:Y:S02]  /*2fd0*/  SHF.R.S32.HI R87, RZ, 0x1f, R86 ;  /* 0x0000001fff577819 */ /* 0x000fe40000011456 */
[----:B------:R-:W-:-:S04]  /*2fe0*/  IADD3 R122, P5, PT, R123, R86, RZ ;  /* 0x000000567b7a7210 */ /* 0x000fc80007fbe0ff */
[----:B------:R-:W-:Y:S02]  /*2ff0*/  LEA.HI.X.SX32 R87, R123, R87, 0x1, P5 ;  /* 0x000000577b577211 */ /* 0x000fe400028f0eff */
[----:B------:R-:W-:-:S04]  /*3000*/  LEA R86, P5, R122, UR10, 0x1 ;  /* 0x0000000a7a567c11 */ /* 0x000fc8000f8a08ff */
[----:B------:R-:W-:Y:S01]  /*3010*/  LEA.HI.X R87, R122, UR11, R87, 0x1, P5 ;  /* 0x0000000b7a577c11 */ /* 0x000fe2000a8f0c57 */
[----:B--2---:R-:W-:Y:S02]  /*3020*/  @P3 HFMA2 R85, R85, R13, -RZ ;  /* 0x0000000d55553231 */ /* 0x004fe400001000ff */
[----:B------:R-:W-:-:S05]  /*3030*/  @P4 HMUL2 R84, R84, R12 ;  /* 0x0000000c54544232 */ /* 0x000fca0000000000 */
[----:B------:R0:W-:Y:S04]  /*3040*/  STG.E.64 desc[UR36][R86.64], R84 ;  /* 0x0000005456007986 */ /* 0x0001e8000c101b24 */
[----:B------:R0:W5:Y:S02]  /*3050*/  LDG.E R13, desc[UR36][R14.64] ;  /* 0x000000240e0d7981 */ /* 0x000164000c1e1900 */
.L_x_156:
[----:B-----5:R-:W-:Y:S02]  /*3060*/  IMAD R13, R6, R13, RZ ;  /* 0x0000000d060d7224 */ /* 0x020fe400078e02ff */
[----:B------:R-:W-:-:S05]  /*3070*/  IMAD R12, R11, 0x2, R116 ;  /* 0x000000020b0c7824 */ /* 0x000fca00078e0274 */
[----:B------:R-:W-:-:S05]  /*3080*/  LEA R13, R13, R12, 0x4 ;  /* 0x0000000c0d0d7211 */ /* 0x000fca00078e20ff */
[----:B0-----:R-:W-:-:S05]  /*3090*/  IMAD.SHL.U32 R14, R13, 0x8, RZ ;  /* 0x000000080d0e7824 */ /* 0x001fca00078e00ff */
        /* <DEDUP_REMOVED lines=26> */
[----:B------:R1:W-:Y:S02]  /*3240*/  STG.E.64 desc[UR36][R12.64], R86 ;  /* 0x000000560c007986 */ /* 0x0003e4000c101b24 */
.L_x_154:
[----:B0-----:R-:W-:Y:S05]  /*3250*/  BSYNC.RECONVERGENT B1 ;  /* 0x0000000000017941 */ /* 0x001fea0003800200 */
.L_x_153:
[----:B------:R-:W-:Y:S04]  /*3260*/  BSSY.RECONVERGENT B1, `(.L_x_157) ;  /* 0x00000a9000017945 */ /* 0x000fe80003800200 */
[----:B------:R-:W-:Y:S04]  /*3270*/  BSSY.RELIABLE B2, `(.L_x_158) ;  /* 0x000007b000027945 */ /* 0x000fe80003800100 */
[----:B------:R-:W-:Y:S05]  /*3280*/  @P1 BRA `(.L_x_159) ;  /* 0x0000000400dc1947 */ /* 0x000fea0003800000 */
[----:B-1----:R-:W-:Y:S02]  /*3290*/  IADD3 R12, P3, PT, R116, UR42, RZ ;  /* 0x0000002a740c7c10 */ /* 0x002fe4000ff7e0ff */
[----:B------:R-:W-:Y:S02]  /*32a0*/  ISETP.NE.AND P6, PT, R17, RZ, PT ;  /* 0x000000ff1100720c */ /* 0x000fe40003fc5270 */
[----:B------:R-:W-:Y:S02]  /*32b0*/  IADD3.X R13, PT, PT, RZ, R2, RZ, P3, !PT ;  /* 0x00000002ff0d7210 */ /* 0x000fe40001ffe4ff */
[----:B------:R-:W-:-:S04]  /*32c0*/  LEA R14, P3, R12, UR8, 0x2 ;  /* 0x000000080c0e7c11 */ /* 0x000fc8000f8610ff */
[----:B------:R-:W-:-:S05]  /*32d0*/  LEA.HI.X R15, R12, UR9, R13, 0x2, P3 ;  /* 0x000000090c0f7c11 */ /* 0x000fca00098f140d */
[----:B------:R-:W2:Y:S01]  /*32e0*/  LDG.E R13, desc[UR36][R14.64] ;  /* 0x000000240e0d7981 */ /* 0x000ea2000c1e1900 */
[----:B------:R-:W-:Y:S01]  /*32f0*/  IMAD.IADD R90, R116, 0x1, R11 ;  /* 0x00000001745a7824 */ /* 0x000fe200078e020b */
[----:B------:R-:W-:Y:S01]  /*3300*/  SHF.L.U32 R120, R16, 0x2, RZ ;  /* 0x0000000210787819 */ /* 0x000fe200000006ff */
[----:B------:R-:W-:Y:S02]  /*3310*/  UISETP.NE.AND UP0, UPT, UR19, URZ, UPT ;  /* 0x000000ff1300728c */ /* 0x000fe4000bf05270 */
[----:B------:R-:W-:Y:S01]  /*3320*/  IMAD R90, R11, 0x2, R90 ;  /* 0x000000020b5a7824 */ /* 0x000fe200078e025a */
[----:B------:R-:W-:-:S05]  /*3330*/  LOP3.LUT R120, R120, 0x4, RZ, 0xc0, !PT ;  /* 0x0000000478787812 */ /* 0x000fca00078ec0ff */
[----:B------:R-:W-:-:S05]  /*3340*/  IMAD R117, R11, UR6, R120 ;  /* 0x000000060b757c24 */ /* 0x000fca000f8e0278 */
[----:B------:R-:W-:Y:S01]  /*3350*/  SHF.R.S32.HI R121, RZ, 0x1f, R117 ;  /* 0x0000001fff797819 */ /* 0x000fe20000011475 */
[----:B--2---:R-:W-:-:S05]  /*3360*/  IMAD R89, R6, R13, RZ ;  /* 0x0000000d06597224 */ /* 0x004fca00078e02ff */
[----:B------:R-:W-:-:S05]  /*3370*/  LEA R12, R89, R90, 0x4 ;  /* 0x0000005a590c7211 */ /* 0x000fca00078e20ff */
[----:B------:R-:W-:-:S05]  /*3380*/  IMAD.SHL.U32 R12, R12, 0x8, RZ ;  /* 0x000000080c0c7824 */ /* 0x000fca00078e00ff */
        /* <DEDUP_REMOVED lines=12> */
[----:B------:R-:W-:Y:S01]  /*3450*/  SHF.L.U32 R90, R90, 0x3, RZ ;  /* 0x000000035a5a7819 */ /* 0x000fe200000006ff */
[----:B------:R-:W-:Y:S01]  /*3460*/  HADD2 R88, R88, R42 ;  /* 0x0000002a58587230 */ /* 0x000fe20000000000 */
[----:B------:R-:W-:-:S03]  /*3470*/  PLOP3.LUT P4, PT, PT, PT, UP1, 0x80, 0x8 ;  /* 0x000000000008781c */ /* 0x000fc60003f8f018 */
[----:B------:R-:W0:Y:S02]  /*3480*/  S2UR UR7, SR_CTAID.X ;  /* 0x00000000000779c3 */ /* 0x000e240000002500 */
[----:B0-----:R-:W-:-:S06]  /*3490*/  UIMAD UR5, UR5, UR20, UR7 ;  /* 0x00000014050572a4 */ /* 0x001fcc000f8e0207 */
[----:B------:R-:W-:-:S04]  /*34a0*/  IMAD R91, R11, UR5, RZ ;  /* 0x000000050b5b7c24 */ /* 0x000fc8000f8e02ff */
[----:B------:R-:W-:Y:S01]  /*34b0*/  IMAD R123, R91, 0x80, R120 ;  /* 0x000000805b7b7824 */ /* 0x000fe200078e0278 */
[----:B------:R-:W-:-:S04]  /*34c0*/  SHF.R.S32.HI R91, RZ, 0x1f, R90 ;  /* 0x0000001fff5b7819 */ /* 0x000fc8000001145a */
        /* <DEDUP_REMOVED lines=8> */
.L_x_160:
[----:B------:R-:W-:Y:S01]  /*3550*/  LEA R12, R11, R116, 0x2 ;  /* 0x000000740b0c7211 */ /* 0x000fe200078e10ff */
[----:B-----5:R-:W-:-:S04]  /*3560*/  IMAD R13, R6, R13, RZ ;  /* 0x0000000d060d7224 */ /* 0x020fc800078e02ff */
[----:B------:R-:W-:-:S05]  /*3570*/  IMAD R13, R13, 0x10, R12 ;  /* 0x000000100d0d7824 */ /* 0x000fca00078e020c */
[----:B0-----:R-:W-:-:S04]  /*3580*/  SHF.L.U32 R14, R13, 0x3, RZ ;  /* 0x000000030d0e7819 */ /* 0x001fc800000006ff */
        /* <DEDUP_REMOVED lines=26> */
[----:B------:R0:W-:Y:S02]  /*3730*/  STG.E.64 desc[UR36][R12.64], R90 ;  /* 0x0000005a0c007986 */ /* 0x0001e4000c101b24 */
.L_x_161:
[----:B------:R-:W-:Y:S05]  /*3740*/  @P1 BREAK.RELIABLE B2 ;  /* 0x0000000000021942 */ /* 0x000fea0003800100 */
[----:B------:R-:W-:Y:S05]  /*3750*/  @P1 BRA `(.L_x_162) ;  /* 0x0000000400641947 */ /* 0x000fea0003800000 */
[----:B0-----:R-:W-:-:S05]  /*3760*/  IADD3 R13, P3, PT, R116, UR42, RZ ;  /* 0x0000002a740d7c10 */ /* 0x001fca000ff7e0ff */
[----:B------:R-:W-:Y:S01]  /*3770*/  IMAD.X R14, RZ, RZ, R2, P3 ;  /* 0x000000ffff0e7224 */ /* 0x000fe200018e0602 */
[----:B------:R-:W-:-:S04]  /*3780*/  LEA R12, P3, R13, UR8, 0x2 ;  /* 0x000000080d0c7c11 */ /* 0x000fc8000f8610ff */
[----:B------:R-:W-:-:S06]  /*3790*/  LEA.HI.X R13, R13, UR9, R14, 0x2, P3 ;  /* 0x000000090d0d7c11 */ /* 0x000fcc00098f140e */
[----:B------:R-:W2:Y:S01]  /*37a0*/  LDG.E R13, desc[UR36][R12.64] ;  /* 0x000000240c0d7981 */ /* 0x000ea2000c1e1900 */
[----:B------:R-:W-:Y:S01]  /*37b0*/  IADD3 R92, PT, PT, R116, R11, RZ ;  /* 0x0000000b745c7210 */ /* 0x000fe20007ffe0ff */
[----:B------:R-:W-:-:S03]  /*37c0*/  IMAD.SHL.U32 R120, R16, 0x4, RZ ;  /* 0x0000000410787824 */ /* 0x000fc600078e00ff */
[----:B------:R-:W-:Y:S02]  /*37d0*/  LEA R117, R11, R92, 0x2 ;  /* 0x0000005c0b757211 */ /* 0x000fe400078e10ff */
[----:B------:R-:W-:-:S05]  /*37e0*/  LOP3.LUT R120, R120, 0x4, RZ, 0xc0, !PT ;  /* 0x0000000478787812 */ /* 0x000fca00078ec0ff */
[----:B------:R-:W-:Y:S02]  /*37f0*/  IMAD R92, R11, UR6, R120 ;  /* 0x000000060b5c7c24 */ /* 0x000fe4000f8e0278 */
[----:B--2---:R-:W-:-:S04]  /*3800*/  IMAD R14, R6, R13, RZ ;  /* 0x0000000d060e7224 */ /* 0x004fc800078e02ff */
[----:B------:R-:W-:-:S05]  /*3810*/  IMAD R14, R14, 0x10, R117 ;  /* 0x000000100e0e7824 */ /* 0x000fca00078e0275 */
[----:B------:R-:W-:-:S04]  /*3820*/  SHF.L.U32 R14, R14, 0x3, RZ ;  /* 0x000000030e0e7819 */ /* 0x000fc800000006ff */
[----:B------:R-:W-:Y:S02]  /*3830*/  SHF.R.S32.HI R15, RZ, 0x1f, R14 ;  /* 0x0000001fff0f7819 */ /* 0x000fe4000001140e */
[----:B------:R-:W-:-:S04]  /*3840*/  IADD3 R14, P3, PT, R92, R14, RZ ;  /* 0x0000000e5c0e7210 */ /* 0x000fc80007f7e0ff */
[----:B------:R-:W-:Y:S02]  /*3850*/  LEA.HI.X.SX32 R15, R92, R15, 0x1, P3 ;  /* 0x0000000f5c0f7211 */ /* 0x000fe400018f0eff */
[----:B------:R-:W-:-:S04]  /*3860*/  LEA R92, P3, R14, UR10, 0x1 ;  /* 0x0000000a0e5c7c11 */ /* 0x000fc8000f8608ff */
[----:B------:R-:W-:-:S06]  /*3870*/  LEA.HI.X R93, R14, UR11, R15, 0x1, P3 ;  /* 0x0000000b0e5d7c11 */ /* 0x000fcc00098f0c0f */
[----:B------:R-:W5:Y:S01]  /*3880*/  LDG.E.64 R92, desc[UR36][R92.64] ;  /* 0x000000245c5c7981 */ /* 0x000f62000c1e1b00 */
[----:B------:R-:W-:-:S09]  /*3890*/  UISETP.NE.AND UP0, UPT, UR19, URZ, UPT ;  /* 0x000000ff1300728c */ /* 0x000fd2000bf05270 */
        /* <DEDUP_REMOVED lines=9> */
[----:B------:R-:W-:Y:S02]  /*3930*/  PLOP3.LUT P4, PT, PT, PT, UP0, 0x80, 0x8 ;  /* 0x000000000008781c */ /* 0x000fe40003f8f008 */
[----:B------:R-:W-:Y:S01]  /*3940*/  SHF.R.S32.HI R12, RZ, 0x1f, R117 ;  /* 0x0000001fff0c7819 */ /* 0x000fe20000011475 */
[----:B------:R-:W0:Y:S02]  /*3950*/  S2UR UR7, SR_CTAID.X ;  /* 0x00000000000779c3 */ /* 0x000e240000002500 */
[----:B0-----:R-:W-:-:S06]  /*3960*/  UIMAD UR5, UR5, UR20, UR7 ;  /* 0x00000014050572a4 */ /* 0x001fcc000f8e0207 */
[----:B------:R-:W-:-:S04]  /*3970*/  IMAD R13, R11, UR5, RZ ;  /* 0x000000050b0d7c24 */ /* 0x000fc8000f8e02ff */
[----:B------:R-:W-:-:S05]  /*3980*/  IMAD R13, R13, 0x80, R120 ;  /* 0x000000800d0d7824 */ /* 0x000fca00078e0278 */
[----:B------:R-:W-:-:S04]  /*3990*/  IADD3 R117, P5, PT, R13, R117, RZ ;  /* 0x000000750d757210 */ /* 0x000fc80007fbe0ff */
[----:B------:R-:W-:Y:S02]  /*39a0*/  LEA.HI.X.SX32 R120, R13, R12, 0x1, P5 ;  /* 0x0000000c0d787211 */ /* 0x000fe400028f0eff */
[----:B------:R-:W-:-:S04]  /*39b0*/  LEA R12, P5, R117, UR10, 0x1 ;  /* 0x0000000a750c7c11 */ /* 0x000fc8000f8a08ff */
[----:B------:R-:W-:Y:S01]  /*39c0*/  LEA.HI.X R13, R117, UR11, R120, 0x1, P5 ;  /* 0x0000000b750d7c11 */ /* 0x000fe2000a8f0c78 */
[----:B--2---:R-:W-:Y:S02]  /*39d0*/  @P3 HFMA2 R93, R93, R15, -RZ ;  /* 0x0000000f5d5d3231 */ /* 0x004fe400001000ff */
[----:B------:R-:W-:-:S05]  /*39e0*/  @P4 HMUL2 R92, R92, R14 ;  /* 0x0000000e5c5c4232 */ /* 0x000fca0000000000 */
[----:B------:R0:W-:Y:S02]  /*39f0*/  STG.E.64 desc[UR36][R12.64], R92 ;  /* 0x0000005c0c007986 */ /* 0x0001e4000c101b24 */
.L_x_159:
[----:B------:R-:W-:Y:S05]  /*3a00*/  @P1 BREAK.RELIABLE B2 ;  /* 0x0000000000021942 */ /* 0x000fea0003800100 */
[----:B------:R-:W-:Y:S05]  /*3a10*/  @P1 BRA `(.L_x_162) ;  /* 0x0000000000b41947 */ /* 0x000fea0003800000 */
[----:B------:R-:W-:Y:S05]  /*3a20*/  BSYNC.RELIABLE B2 ;  /* 0x0000000000027941 */ /* 0x000fea0003800100 */
.L_x_158:
[----:B01----:R-:W-:-:S05]  /*3a30*/  IADD3 R13, P3, PT, R116, UR42, RZ ;  /* 0x0000002a740d7c10 */ /* 0x003fca000ff7e0ff */
[----:B------:R-:W-:Y:S01]  /*3a40*/  IMAD.X R14, RZ, RZ, R2, P3 ;  /* 0x000000ffff0e7224 */ /* 0x000fe200018e0602 */
[----:B------:R-:W-:-:S04]  /*3a50*/  LEA R12, P3, R13, UR8, 0x2 ;  /* 0x000000080d0c7c11 */ /* 0x000fc8000f8610ff */
[----:B------:R-:W-:-:S06]  /*3a60*/  LEA.HI.X R13, R13, UR9, R14, 0x2, P3 ;  /* 0x000000090d0d7c11 */ /* 0x000fcc00098f140e */
[----:B------:R-:W2:Y:S01]  /*3a70*/  LDG.E R13, desc[UR36][R12.64] ;  /* 0x000000240c0d7981 */ /* 0x000ea2000c1e1900 */
[----:B------:R-:W-:Y:S02]  /*3a80*/  IADD3 R14, PT, PT, R116, R11, RZ ;  /* 0x0000000b740e7210 */ /* 0x000fe40007ffe0ff */
[----:B------:R-:W-:-:S03]  /*3a90*/  SHF.L.U32 R120, R16, 0x2, RZ ;  /* 0x0000000210787819 */ /* 0x000fc600000006ff */
[----:B------:R-:W-:Y:S01]  /*3aa0*/  IMAD R94, R11, 0x4, R14 ;  /* 0x000000040b5e7824 */ /* 0x000fe200078e020e */
[----:B------:R-:W-:-:S03]  /*3ab0*/  LOP3.LUT R120, R120, 0x4, RZ, 0xc0, !PT ;  /* 0x0000000478787812 */ /* 0x000fc600078ec0ff */
[----:B------:R-:W-:Y:S02]  /*3ac0*/  IMAD.IADD R117, R94, 0x1, R11 ;  /* 0x000000015e757824 */ /* 0x000fe400078e020b */
[----:B------:R-:W-:Y:S02]  /*3ad0*/  IMAD R94, R11, UR6, R120 ;  /* 0x000000060b5e7c24 */ /* 0x000fe4000f8e0278 */
[----:B--2---:R-:W-:-:S05]  /*3ae0*/  IMAD R14, R6, R13, RZ ;  /* 0x0000000d060e7224 */ /* 0x004fca00078e02ff */
[----:B------:R-:W-:-:S05]  /*3af0*/  LEA R14, R14, R117, 0x4 ;  /* 0x000000750e0e7211 */ /* 0x000fca00078e20ff */
[----:B------:R-:W-:-:S05]  /*3b00*/  IMAD.SHL.U32 R14, R14, 0x8, RZ ;  /* 0x000000080e0e7824 */ /* 0x000fca00078e00ff */
        /* <DEDUP_REMOVED lines=8> */
[----:B------:R-:W-:-:S13]  /*3b90*/  ISETP.NE.AND P4, PT, R17, RZ, PT ;  /* 0x000000ff1100720c */ /* 0x000fda0003f85270 */
[----:B------:R-:W-:Y:S01]  /*3ba0*/  VOTEU.ANY UP0, P4 ;  /* 0x0000000000ff7886 */ /* 0x000fe20002000100 */
[----:B------:R-:W-:-:S13]  /*3bb0*/  PLOP3.LUT P3, PT, PT, PT, UP0, 0x80, 0x8 ;  /* 0x000000000008781c */ /* 0x000fda0003f6f008 */
[----:B------:R-:W2:Y:S01]  /*3bc0*/  @P3 LDG.E.64 R14, desc[UR36][R118.64+0x60] ;  /* 0x00006024760e3981 */ /* 0x000ea2000c1e1b00 */
[----:B------:R-:W-:Y:S01]  /*3bd0*/  S2UR UR5, SR_CTAID.Y ;  /* 0x00000000000579c3 */ /* 0x000fe20000002600 */
[----:B------:R-:W-:Y:S01]  /*3be0*/  IMAD.SHL.U32 R117, R117, 0x8, RZ ;  /* 0x0000000875757824 */ /* 0x000fe200078e00ff */
[----:B------:R-:W-:Y:S01]  /*3bf0*/  PLOP3.LUT P3, PT, PT, PT, UP0, 0x80, 0x8 ;  /* 0x000000000008781c */ /* 0x000fe20003f6f008 */
[----:B-----5:R-:W-:Y:S01]  /*3c00*/  HFMA2 R95, R95, 1, 1, R37 ;  /* 0x3c003c005f5f7831 */ /* 0x020fe20000000025 */
[----:B------:R-:W-:Y:S01]  /*3c10*/  PLOP3.LUT P4, PT, PT, PT, UP0, 0x80, 0x8 ;  /* 0x000000000008781c */ /* 0x000fe20003f8f008 */
[----:B------:R-:W-:Y:S01]  /*3c20*/  HADD2 R94, R94, R36 ;  /* 0x000000245e5e7230 */ /* 0x000fe20000000000 */
[----:B------:R-:W-:Y:S02]  /*3c30*/  SHF.R.S32.HI R12, RZ, 0x1f, R117 ;  /* 0x0000001fff0c7819 */ /* 0x000fe40000011475 */
[----:B------:R-:W0:Y:S02]  /*3c40*/  S2UR UR7, SR_CTAID.X ;  /* 0x00000000000779c3 */ /* 0x000e240000002500 */
[----:B0-----:R-:W-:-:S06]  /*3c50*/  UIMAD UR5, UR5, UR20, UR7 ;  /* 0x00000014050572a4 */ /* 0x001fcc000f8e0207 */
[----:B------:R-:W-:-:S05]  /*3c60*/  IMAD R13, R11, UR5, RZ ;  /* 0x000000050b0d7c24 */ /* 0x000fca000f8e02ff */
[----:B------:R-:W-:-:S04]  /*3c70*/  LEA R13, R13, R120, 0x7 ;  /* 0x000000780d0d7211 */ /* 0x000fc800078e38ff */
[----:B------:R-:W-:-:S04]  /*3c80*/  IADD3 R117, P5, PT, R13, R117, RZ ;  /* 0x000000750d757210 */ /* 0x000fc80007fbe0ff */
[----:B------:R-:W-:Y:S02]  /*3c90*/  LEA.HI.X.SX32 R120, R13, R12, 0x1, P5 ;  /* 0x0000000c0d787211 */ /* 0x000fe400028f0eff */
[----:B------:R-:W-:-:S04]  /*3ca0*/  LEA R12, P5, R117, UR10, 0x1 ;  /* 0x0000000a750c7c11 */ /* 0x000fc8000f8a08ff */
[----:B------:R-:W-:Y:S01]  /*3cb0*/  LEA.HI.X R13, R117, UR11, R120, 0x1, P5 ;  /* 0x0000000b750d7c11 */ /* 0x000fe2000a8f0c78 */
[----:B--2---:R-:W-:Y:S02]  /*3cc0*/  @P3 HFMA2 R95, R95, R15, -RZ ;  /* 0x0000000f5f5f3231 */ /* 0x004fe400001000ff */
[----:B------:R-:W-:-:S05]  /*3cd0*/  @P4 HMUL2 R94, R94, R14 ;  /* 0x0000000e5e5e4232 */ /* 0x000fca0000000000 */
[----:B------:R2:W-:Y:S02]  /*3ce0*/  STG.E.64 desc[UR36][R12.64], R94 ;  /* 0x0000005e0c007986 */ /* 0x0005e4000c101b24 */
.L_x_162:
[----:B------:R-:W-:Y:S05]  /*3cf0*/  BSYNC.RECONVERGENT B1 ;  /* 0x0000000000017941 */ /* 0x000fea0003800200 */
.L_x_157:
[----:B012---:R-:W-:Y:S01]  /*3d00*/  IADD3 R12, PT, PT, R116, R11, RZ ;  /* 0x0000000b740c7210 */ /* 0x007fe20007ffe0ff */
[----:B------:R-:W-:Y:S04]  /*3d10*/  BSSY.RECONVERGENT B1, `(.L_x_163) ;  /* 0x000004c000017945 */ /* 0x000fe80003800200 */
[----:B------:R-:W-:-:S05]  /*3d20*/  IMAD R12, R11, 0x4, R12 ;  /* 0x000000040b0c7824 */ /* 0x000fca00078e020c */
[----:B------:R-:W-:Y:S01]  /*3d30*/  LEA R120, R11, R12, 0x1 ;  /* 0x0000000c0b787211 */ /* 0x000fe200078e08ff */
[----:B------:R-:W-:Y:S06]  /*3d40*/  @P1 BRA `(.L_x_164) ;  /* 0x0000000400201947 */ /* 0x000fec0003800000 */
[----:B------:R-:W-:Y:S02]  /*3d50*/  IADD3 R12, P3, PT, R116, UR42, RZ ;  /* 0x0000002a740c7c10 */ /* 0x000fe4000ff7e0ff */
[----:B------:R-:W-:-:S03]  /*3d60*/  ISETP.NE.AND P5, PT, R17, RZ, PT ;  /* 0x000000ff1100720c */ /* 0x000fc60003fa5270 */
[----:B------:R-:W-:Y:S01]  /*3d70*/  IMAD.X R13, RZ, RZ, R2, P3 ;  /* 0x000000ffff0d7224 */ /* 0x000fe200018e0602 */
[----:B------:R-:W-:-:S04]  /*3d80*/  LEA R14, P3, R12, UR8, 0x2 ;  /* 0x000000080c0e7c11 */ /* 0x000fc8000f8610ff */
[----:B------:R-:W-:-:S05]  /*3d90*/  LEA.HI.X R15, R12, UR9, R13, 0x2, P3 ;  /* 0x000000090c0f7c11 */ /* 0x000fca00098f140d */
[----:B------:R-:W2:Y:S01]  /*3da0*/  LDG.E R13, desc[UR36][R14.64] ;  /* 0x000000240e0d7981 */ /* 0x000ea2000c1e1900 */
[----:B------:R-:W-:Y:S01]  /*3db0*/  SHF.L.U32 R122, R16, 0x2, RZ ;  /* 0x00000002107a7819 */ /* 0x000fe200000006ff */
[----:B------:R-:W-:-:S03]  /*3dc0*/  UISETP.NE.AND UP0, UPT, UR19, URZ, UPT ;  /* 0x000000ff1300728c */ /* 0x000fc6000bf05270 */
[----:B------:R-:W-:-:S05]  /*3dd0*/  LOP3.LUT R122, R122, 0x4, RZ, 0xc0, !PT ;  /* 0x000000047a7a7812 */ /* 0x000fca00078ec0ff */
[----:B------:R-:W-:-:S05]  /*3de0*/  IMAD R117, R11, UR6, R122 ;  /* 0x000000060b757c24 */ /* 0x000fca000f8e027a */
[----:B------:R-:W-:Y:S01]  /*3df0*/  SHF.R.S32.HI R121, RZ, 0x1f, R117 ;  /* 0x0000001fff797819 */ /* 0x000fe20000011475 */
[----:B--2---:R-:W-:-:S04]  /*3e00*/  IMAD R97, R6, R13, RZ ;  /* 0x0000000d06617224 */ /* 0x004fc800078e02ff */
        /* <DEDUP_REMOVED lines=13> */
[----:B-----5:R-:W-:Y:S01]  /*3ee0*/  HADD2 R96, R96, R34 ;  /* 0x0000002260607230 */ /* 0x020fe20000000000 */
[----:B------:R-:W-:Y:S01]  /*3ef0*/  PLOP3.LUT P4, PT, PT, PT, UP1, 0x80, 0x8 ;  /* 0x000000000008781c */ /* 0x000fe20003f8f018 */
[----:B------:R-:W-:-:S04]  /*3f00*/  HFMA2 R97, R97, 1, 1, R35 ;  /* 0x3c003c0061617831 */ /* 0x000fc80000000023 */
[----:B------:R-:W0:Y:S02]  /*3f10*/  S2UR UR7, SR_CTAID.X ;  /* 0x00000000000779c3 */ /* 0x000e240000002500 */
[----:B0-----:R-:W-:-:S06]  /*3f20*/  UIMAD UR5, UR5, UR20, UR7 ;  /* 0x00000014050572a4 */ /* 0x001fcc000f8e0207 */
[----:B------:R-:W-:-:S04]  /*3f30*/  IMAD R99, R11, UR5, RZ ;  /* 0x000000050b637c24 */ /* 0x000fc8000f8e02ff */
[----:B------:R-:W-:Y:S02]  /*3f40*/  IMAD R99, R99, 0x80, R122 ;  /* 0x0000008063637824 */ /* 0x000fe400078e027a */
[----:B--2---:R-:W-:Y:S01]  /*3f50*/  @P3 HMUL2 R96, R96, R12 ;  /* 0x0000000c60603232 */ /* 0x004fe20000000000 */
[----:B------:R-:W-:Y:S01]  /*3f60*/  SHF.L.U32 R12, R120, 0x3, RZ ;  /* 0x00000003780c7819 */ /* 0x000fe200000006ff */
[----:B------:R-:W-:-:S03]  /*3f70*/  @P4 HMUL2 R97, R97, R13 ;  /* 0x0000000d61614232 */ /* 0x000fc60000000000 */
[----:B------:R-:W-:Y:S02]  /*3f80*/  SHF.R.S32.HI R98, RZ, 0x1f, R12 ;  /* 0x0000001fff627819 */ /* 0x000fe4000001140c */
[----:B------:R-:W-:-:S04]  /*3f90*/  IADD3 R12, P3, PT, R99, R12, RZ ;  /* 0x0000000c630c7210 */ /* 0x000fc80007f7e0ff */
[----:B------:R-:W-:Y:S02]  /*3fa0*/  LEA.HI.X.SX32 R99, R99, R98, 0x1, P3 ;  /* 0x0000006263637211 */ /* 0x000fe400018f0eff */
[----:B------:R-:W-:-:S04]  /*3fb0*/  LEA R98, P3, R12, UR10, 0x1 ;  /* 0x0000000a0c627c11 */ /* 0x000fc8000f8608ff */
[----:B------:R-:W-:-:S05]  /*3fc0*/  LEA.HI.X R99, R12, UR11, R99, 0x1, P3 ;  /* 0x0000000b0c637c11 */ /* 0x000fca00098f0c63 */
[----:B------:R0:W-:Y:S04]  /*3fd0*/  STG.E.64 desc[UR36][R98.64], R96 ;  /* 0x0000006062007986 */ /* 0x0001e8000c101b24 */
[----:B------:R0:W5:Y:S02]  /*3fe0*/  LDG.E R13, desc[UR36][R14.64] ;  /* 0x000000240e0d7981 */ /* 0x000164000c1e1900 */
.L_x_165:
[----:B------:R-:W-:Y:S02]  /*3ff0*/  IMAD R12, R11, 0x8, R116 ;  /* 0x000000080b0c7824 */ /* 0x000fe400078e0274 */
[----:B-----5:R-:W-:-:S03]  /*4000*/  IMAD R13, R6, R13, RZ ;  /* 0x0000000d060d7224 */ /* 0x020fc600078e02ff */
[----:B------:R-:W-:-:S05]  /*4010*/  SHF.L.U32 R12, R12, 0x3, RZ ;  /* 0x000000030c0c7819 */ /* 0x000fca00000006ff */
[----:B0-----:R-:W-:-:S05]  /*4020*/  IMAD R14, R13, 0x80, R12 ;  /* 0x000000800d0e7824 */ /* 0x001fca00078e020c */
        /* <DEDUP_REMOVED lines=26> */
.L_x_164:
[----:B------:R-:W-:Y:S05]  /*41d0*/  BSYNC.RECONVERGENT B1 ;  /* 0x0000000000017941 */ /* 0x000fea0003800200 */
.L_x_163:
[----:B------:R-:W-:Y:S01]  /*41e0*/  BSSY.RECONVERGENT B1, `(.L_x_166) ;  /* 0x000002c000017945 */ /* 0x000fe20003800200 */
[----:B------:R-:W-:-:S03]  /*41f0*/  IMAD R120, R11, 0x2, R120 ;  /* 0x000000020b787824 */ /* 0x000fc600078e0278 */
[----:B------:R-:W-:Y:S05]  /*4200*/  @P1 BRA `(.L_x_167) ;  /* 0x0000000000a41947 */ /* 0x000fea0003800000 */
[----:B0-----:R-:W-:-:S04]  /*4210*/  IADD3 R13, P3, PT, R116, UR42, RZ ;  /* 0x0000002a740d7c10 */ /* 0x001fc8000ff7e0ff */
[----:B------:R-:W-:Y:S02]  /*4220*/  IADD3.X R14, PT, PT, RZ, R2, RZ, P3, !PT ;  /* 0x00000002ff0e7210 */ /* 0x000fe40001ffe4ff */
[----:B------:R-:W-:-:S04]  /*4230*/  LEA R12, P3, R13, UR8, 0x2 ;  /* 0x000000080d0c7c11 */ /* 0x000fc8000f8610ff */
[----:B------:R-:W-:-:S06]  /*4240*/  LEA.HI.X R13, R13, UR9, R14, 0x2, P3 ;  /* 0x000000090d0d7c11 */ /* 0x000fcc00098f140e */
[----:B------:R-:W2:Y:S01]  /*4250*/  LDG.E R13, desc[UR36][R12.64] ;  /* 0x000000240c0d7981 */ /* 0x000ea2000c1e1900 */
[----:B------:R-:W-:-:S05]  /*4260*/  IMAD.SHL.U32 R122, R16, 0x4, RZ ;  /* 0x00000004107a7824 */ /* 0x000fca00078e00ff */
[----:B------:R-:W-:-:S05]  /*4270*/  LOP3.LUT R122, R122, 0x4, RZ, 0xc0, !PT ;  /* 0x000000047a7a7812 */ /* 0x000fca00078ec0ff */
        /* <DEDUP_REMOVED lines=34> */
.L_x_167:
[----:B------:R-:W-:Y:S05]  /*44a0*/  BSYNC.RECONVERGENT B1 ;  /* 0x0000000000017941 */ /* 0x000fea0003800200 */
.L_x_166:
[----:B------:R-:W-:Y:S01]  /*44b0*/  BSSY.RECONVERGENT B1, `(.L_x_168) ;  /* 0x000002c000017945 */ /* 0x000fe20003800200 */
[----:B------:R-:W-:-:S03]  /*44c0*/  IADD3 R120, PT, PT, R120, R11, RZ ;  /* 0x0000000b78787210 */ /* 0x000fc60007ffe0ff */
[----:B------:R-:W-:Y:S05]  /*44d0*/  @P1 BRA `(.L_x_169) ;  /* 0x0000000000a41947 */ /* 0x000fea0003800000 */
[----:B01----:R-:W-:-:S05]  /*44e0*/  IADD3 R13, P3, PT, R116, UR42, RZ ;  /* 0x0000002a740d7c10 */ /* 0x003fca000ff7e0ff */
[----:B------:R-:W-:Y:S01]  /*44f0*/  IMAD.X R14, RZ, RZ, R2, P3 ;  /* 0x000000ffff0e7224 */ /* 0x000fe200018e0602 */
[----:B------:R-:W-:-:S04]  /*4500*/  LEA R12, P3, R13, UR8, 0x2 ;  /* 0x000000080d0c7c11 */ /* 0x000fc8000f8610ff */
[----:B------:R-:W-:-:S06]  /*4510*/  LEA.HI.X R13, R13, UR9, R14, 0x2, P3 ;  /* 0x000000090d0d7c11 */ /* 0x000fcc00098f140e */
[----:B------:R-:W2:Y:S01]  /*4520*/  LDG.E R13, desc[UR36][R12.64] ;  /* 0x000000240c0d7981 */ /* 0x000ea2000c1e1900 */
[----:B------:R-:W-:-:S04]  /*4530*/  SHF.L.U32 R122, R16, 0x2, RZ ;  /* 0x00000002107a7819 */ /* 0x000fc800000006ff */
        /* <DEDUP_REMOVED lines=35> */
.L_x_169:
[----:B------:R-:W-:Y:S05]  /*4770*/  BSYNC.RECONVERGENT B1 ;  /* 0x0000000000017941 */ /* 0x000fea0003800200 */
.L_x_168:
[----:B------:R-:W-:Y:S01]  /*4780*/  BSSY.RECONVERGENT B1, `(.L_x_170) ;  /* 0x000002c000017945 */ /* 0x000fe20003800200 */
[----:B------:R-:W-:-:S03]  /*4790*/  IMAD.IADD R120, R120, 0x1, R11 ;  /* 0x0000000178787824 */ /* 0x000fc600078e020b */
[----:B------:R-:W-:Y:S05]  /*47a0*/  @P1 BRA `(.L_x_171) ;  /* 0x0000000000a41947 */ /* 0x000fea0003800000 */
[----:B012---:R-:W-:-:S04]  /*47b0*/  IADD3 R13, P3, PT, R116, UR42, RZ ;  /* 0x0000002a740d7c10 */ /* 0x007fc8000ff7e0ff */
        /* <DEDUP_REMOVED lines=40> */
.L_x_171:
[----:B------:R-:W-:Y:S05]  /*4a40*/  BSYNC.RECONVERGENT B1 ;  /* 0x0000000000017941 */ /* 0x000fea0003800200 */
.L_x_170:
[----:B------:R-:W-:Y:S01]  /*4a50*/  BSSY.RECONVERGENT B1, `(.L_x_172) ;  /* 0x000002c000017945 */ /* 0x000fe20003800200 */
[----:B------:R-:W-:-:S03]  /*4a60*/  IADD3 R120, PT, PT, R120, R11, RZ ;  /* 0x0000000b78787210 */ /* 0x000fc60007ffe0ff */
[----:B------:R-:W-:Y:S05]  /*4a70*/  @P1 BRA `(.L_x_173) ;  /* 0x0000000000a41947 */ /* 0x000fea0003800000 */
[----:B0123--:R-:W-:-:S05]  /*4a80*/  IADD3 R13, P3, PT, R116, UR42, RZ ;  /* 0x0000002a740d7c10 */ /* 0x00ffca000ff7e0ff */
        /* <DEDUP_REMOVED lines=40> */
.L_x_173:
[----:B------:R-:W-:Y:S05]  /*4d10*/  BSYNC.RECONVERGENT B1 ;  /* 0x0000000000017941 */ /* 0x000fea0003800200 */
.L_x_172:
[----:B------:R-:W-:Y:S01]  /*4d20*/  BSSY.RECONVERGENT B1, `(.L_x_174) ;  /* 0x000002c000017945 */ /* 0x000fe20003800200 */
[----:B------:R-:W-:-:S03]  /*4d30*/  IMAD.IADD R120, R120, 0x1, R11 ;  /* 0x0000000178787824 */ /* 0x000fc600078e020b */
[----:B------:R-:W-:Y:S05]  /*4d40*/  @P1 BRA `(.L_x_175) ;  /* 0x0000000000a41947 */ /* 0x000fea0003800000 */
[----:B01234-:R-:W-:-:S04]  /*4d50*/  IADD3 R13, P3, PT, R116, UR42, RZ ;  /* 0x0000002a740d7c10 */ /* 0x01ffc8000ff7e0ff */
        /* <DEDUP_REMOVED lines=40> */
.L_x_175:
[----:B------:R-:W-:Y:S05]  /*4fe0*/  BSYNC.RECONVERGENT B1 ;  /* 0x0000000000017941 */ /* 0x000fea0003800200 */
.L_x_174:
[----:B------:R-:W-:Y:S04]  /*4ff0*/  BSSY.RECONVERGENT B1, `(.L_x_176) ;  /* 0x0000054000017945 */ /* 0x000fe80003800200 */
[----:B------:R-:W-:Y:S05]  /*5000*/  @P1 BRA `(.L_x_177) ;  /* 0x0000000400481947 */ /* 0x000fea0003800000 */
[----:B01234-:R-:W-:Y:S02]  /*5010*/  IADD3 R13, P3, PT, R116, UR42, RZ ;  /* 0x0000002a740d7c10 */ /* 0x01ffe4000ff7e0ff */
[----:B------:R-:W-:Y:S02]  /*5020*/  ISETP.NE.AND P6, PT, R17, RZ, PT ;  /* 0x000000ff1100720c */ /* 0x000fe40003fc5270 */
[----:B------:R-:W-:Y:S02]  /*5030*/  IADD3.X R14, PT, PT, RZ, R2, RZ, P3, !PT ;  /* 0x00000002ff0e7210 */ /* 0x000fe40001ffe4ff */
[----:B------:R-:W-:-:S04]  /*5040*/  LEA R12, P3, R13, UR8, 0x2 ;  /* 0x000000080d0c7c11 */ /* 0x000fc8000f8610ff */
[----:B------:R-:W-:-:S06]  /*5050*/  LEA.HI.X R13, R13, UR9, R14, 0x2, P3 ;  /* 0x000000090d0d7c11 */ /* 0x000fcc00098f140e */
[----:B------:R-:W2:Y:S01]  /*5060*/  LDG.E R13, desc[UR36][R12.64] ;  /* 0x000000240c0d7981 */ /* 0x000ea2000c1e1900 */
[----:B------:R-:W-:Y:S01]  /*5070*/  IMAD.SHL.U32 R112, R16, 0x4, RZ ;  /* 0x0000000410707824 */ /* 0x000fe200078e00ff */
[----:B------:R-:W-:Y:S01]  /*5080*/  IADD3 R120, PT, PT, R120, R11, RZ ;  /* 0x0000000b78787210 */ /* 0x000fe20007ffe0ff */
[----:B------:R-:W-:Y:S01]  /*5090*/  UISETP.NE.AND UP0, UPT, UR19, URZ, UPT ;  /* 0x000000ff1300728c */ /* 0x000fe2000bf05270 */
[----:B------:R-:W-:Y:S02]  /*50a0*/  IADD3 R116, P4, PT, R116, UR42, RZ ;  /* 0x0000002a74747c10 */ /* 0x000fe4000ff9e0ff */
[----:B------:R-:W-:-:S05]  /*50b0*/  LOP3.LUT R112, R112, 0x4, RZ, 0xc0, !PT ;  /* 0x0000000470707812 */ /* 0x000fca00078ec0ff */
[----:B------:R-:W-:Y:S02]  /*50c0*/  IMAD R110, R11, UR6, R112 ;  /* 0x000000060b6e7c24 */ /* 0x000fe4000f8e0270 */
[----:B--2---:R-:W-:Y:S02]  /*50d0*/  IMAD R15, R6, R13, RZ ;  /* 0x0000000d060f7224 */ /* 0x004fe400078e02ff */
[----:B------:R-:W-:Y:S02]  /*50e0*/  IMAD.X R13, RZ, RZ, R2, P4 ;  /* 0x000000ffff0d7224 */ /* 0x000fe400020e0602 */
[----:B------:R-:W-:-:S05]  /*50f0*/  IMAD R14, R15, 0x10, R120 ;  /* 0x000000100f0e7824 */ /* 0x000fca00078e0278 */
[----:B------:R-:W-:-:S04]  /*5100*/  SHF.L.U32 R14, R14, 0x3, RZ ;  /* 0x000000030e0e7819 */ /* 0x000fc800000006ff */
[----:B------:R-:W-:Y:S02]  /*5110*/  SHF.R.S32.HI R15, RZ, 0x1f, R14 ;  /* 0x0000001fff0f7819 */ /* 0x000fe4000001140e */
[----:B------:R-:W-:-:S04]  /*5120*/  IADD3 R14, P3, PT, R110, R14, RZ ;  /* 0x0000000e6e0e7210 */ /* 0x000fc80007f7e0ff */
[----:B------:R-:W-:Y:S02]  /*5130*/  LEA.HI.X.SX32 R15, R110, R15, 0x1, P3 ;  /* 0x0000000f6e0f7211 */ /* 0x000fe400018f0eff */
[----:B------:R-:W-:-:S04]  /*5140*/  LEA R110, P3, R14, UR10, 0x1 ;  /* 0x0000000a0e6e7c11 */ /* 0x000fc8000f8608ff */
[----:B------:R-:W-:Y:S02]  /*5150*/  LEA.HI.X R111, R14, UR11, R15, 0x1, P3 ;  /* 0x0000000b0e6f7c11 */ /* 0x000fe400098f0c0f */
[----:B------:R-:W-:-:S04]  /*5160*/  LEA R14, P3, R116, UR8, 0x2 ;  /* 0x00000008740e7c11 */ /* 0x000fc8000f8610ff */
[----:B------:R-:W5:Y:S01]  /*5170*/  LDG.E.64 R110, desc[UR36][R110.64] ;  /* 0x000000246e6e7981 */ /* 0x000f62000c1e1b00 */
[----:B------:R-:W-:Y:S01]  /*5180*/  LEA.HI.X R15, R116, UR9, R13, 0x2, P3 ;  /* 0x00000009740f7c11 */ /* 0x000fe200098f140d */
[----:B------:R-:W-:Y:S07]  /*5190*/  BRA.U UP0, `(.L_x_178) ;  /* 0x0000000100547547 */ /* 0x000fee000b800000 */
        /* <DEDUP_REMOVED lines=11> */
[----:B------:R-:W-:Y:S01]  /*5250*/  LEA R117, R113, R112, 0x7 ;  /* 0x0000007071757211 */ /* 0x000fe200078e38ff */
[----:B------:R-:W-:-:S05]  /*5260*/  IMAD.SHL.U32 R112, R120, 0x8, RZ ;  /* 0x0000000878707824 */ /* 0x000fca00078e00ff */
        /* <DEDUP_REMOVED lines=8> */
.L_x_178:
[----:B------:R-:W0:Y:S01]  /*52f0*/  LDG.E R15, desc[UR36][R14.64] ;  /* 0x000000240e0f7981 */ /* 0x000e22000c1e1900 */
[----:B------:R-:W-:Y:S01]  /*5300*/  IMAD.IADD R13, R120, 0x1, R11 ;  /* 0x00000001780d7824 */ /* 0x000fe200078e020b */
[----:B------:R-:W-:-:S04]  /*5310*/  SHF.L.U32 R12, R16, 0x2, RZ ;  /* 0x00000002100c7819 */ /* 0x000fc800000006ff */
[----:B------:R-:W-:Y:S02]  /*5320*/  LOP3.LUT R12, R12, 0x4, RZ, 0xc0, !PT ;  /* 0x000000040c0c7812 */ /* 0x000fe400078ec0ff */
[----:B------:R-:W-:-:S03]  /*5330*/  SHF.L.U32 R13, R13, 0x3, RZ ;  /* 0x000000030d0d7819 */ /* 0x000fc600000006ff */
[----:B------:R-:W-:Y:S02]  /*5340*/  IMAD R117, R11, UR6, R12 ;  /* 0x000000060b757c24 */ /* 0x000fe4000f8e020c */
[----:B0-----:R-:W-:-:S04]  /*5350*/  IMAD R112, R6, R15, RZ ;  /* 0x0000000f06707224 */ /* 0x001fc800078e02ff */
[----:B------:R-:W-:-:S05]  /*5360*/  IMAD R112, R112, 0x80, R13 ;  /* 0x0000008070707824 */ /* 0x000fca00078e020d */
        /* <DEDUP_REMOVED lines=28> */
.L_x_177:
[----:B------:R-:W-:Y:S05]  /*5530*/  BSYNC.RECONVERGENT B1 ;  /* 0x0000000000017941 */ /* 0x000fea0003800200 */
.L_x_176:
[----:B------:R-:W-:Y:S02]  /*5540*/  HMUL2 R11, R80, R82 ;  /* 0x00000052500b7232 */ /* 0x000fe40000000000 */
[----:B01234-:R-:W-:Y:S01]  /*5550*/  HFMA2 R12, R81, R83, -RZ ;  /* 0x00000053510c7231 */ /* 0x01ffe200001000ff */
[----:B------:R-:W-:Y:S01]  /*5560*/  UMOV UR5, 0xffffffff ;  /* 0xffffffff00057882 */ /* 0x000fe20000000000 */
[----:B------:R-:W-:Y:S01]  /*5570*/  LOP3.LUT R116, R16, 0x1, RZ, 0xc0, !PT ;  /* 0x0000000110747812 */ /* 0x000fe200078ec0ff */
[----:B------:R-:W-:Y:S02]  /*5580*/  HFMA2 R11, R78, R84, R11 ;  /* 0x000000544e0b7231 */ /* 0x000fe4000000000b */
[----:B------:R-:W-:Y:S02]  /*5590*/  HFMA2 R12, R79, R85, R12 ;  /* 0x000000554f0c7231 */ /* 0x000fe4000000000c */
[----:B-----5:R-:W-:Y:S02]  /*55a0*/  HFMA2 R11, R76, R86, R11 ;  /* 0x000000564c0b7231 */ /* 0x020fe4000000000b */
[----:B------:R-:W-:-:S04]  /*55b0*/  HFMA2 R12, R77, R87, R12 ;  /* 0x000000574d0c7231 */ /* 0x000fc8000000000c */
[----:B------:R-:W-:Y:S02]  /*55c0*/  HFMA2 R12, R75, R89, R12 ;  /* 0x000000594b0c7231 */ /* 0x000fe4000000000c */
[----:B------:R-:W-:Y:S02]  /*55d0*/  HFMA2 R11, R74, R88, R11 ;  /* 0x000000584a0b7231 */ /* 0x000fe4000000000b */
        /* <DEDUP_REMOVED lines=17> */
[----:B------:R-:W-:-:S04]  /*56f0*/  HFMA2 R11, R62, R100, R11 ;  /* 0x000000643e0b7231 */ /* 0x000fc8000000000b */
[----:B------:R-:W-:-:S04]  /*5700*/  HFMA2 R11, R60, R102, R11 ;  /* 0x000000663c0b7231 */ /* 0x000fc8000000000b */
[----:B------:R-:W-:-:S04]  /*5710*/  HFMA2 R11, R58, R104, R11 ;  /* 0x000000683a0b7231 */ /* 0x000fc8000000000b */
[----:B------:R-:W-:-:S04]  /*5720*/  HFMA2 R11, R56, R106, R11 ;  /* 0x0000006a380b7231 */ /* 0x000fc8000000000b */
[----:B------:R-:W-:-:S04]  /*5730*/  HFMA2 R11, R54, R108, R11 ;  /* 0x0000006c360b7231 */ /* 0x000fc8000000000b */
[----:B------:R-:W-:-:S04]  /*5740*/  HFMA2 R11, R52, R110, R11 ;  /* 0x0000006e340b7231 */ /* 0x000fc8000000000b */
[----:B------:R-:W-:-:S04]  /*5750*/  HFMA2 R11, R50, R112, R11 ;  /* 0x00000070320b7231 */ /* 0x000fc8000000000b */
[----:B------:R-:W-:-:S05]  /*5760*/  HADD2 R11, R11, R12 ;  /* 0x0000000c0b0b7230 */ /* 0x000fca0000000000 */
[--C-:B------:R-:W-:Y:S02]  /*5770*/  HADD2.F32 R13, -RZ, R11.reuse.H0_H0 ;  /* 0x2000000bff0d7230 */ /* 0x100fe40000004100 */
[----:B------:R-:W-:-:S05]  /*5780*/  HADD2.F32 R12, -RZ, R11.H1_H1 ;  /* 0x3000000bff0c7230 */ /* 0x000fca0000004100 */
[----:B------:R-:W-:Y:S01]  /*5790*/  FADD.FTZ R13, R13, R12 ;  /* 0x0000000c0d0d7221 */ /* 0x000fe20000010000 */
[----:B------:R-:W-:Y:S06]  /*57a0*/  BRA.DIV UR5, `(.L_x_179) ;  /* 0x0000005205b47947 */ /* 0x000fec000b800000 */
[----:B------:R0:W1:Y:S02]  /*57b0*/  SHFL.BFLY PT, R14, R13, 0x1, 0x1f ;  /* 0x0c201f000d0e7f89 */ /* 0x00006400000e0000 */
.L_x_255:
[----:B------:R-:W-:Y:S01]  /*57c0*/  ISETP.EQ.U32.OR P1, PT, R116, 0x1, P1 ;  /* 0x000000017400780c */ /* 0x000fe20000f22470 */
[----:B-1----:R-:W-:Y:S01]  /*57d0*/  FADD.FTZ R11, R13, R14 ;  /* 0x0000000e0d0b7221 */ /* 0x002fe20000010000 */
[----:B------:R-:W-:Y:S03]  /*57e0*/  BSSY.RECONVERGENT B1, `(.L_x_180) ;  /* 0x000001b000017945 */ /* 0x000fe60003800200 */
[----:B------:R-:W-:-:S08]  /*57f0*/  FMUL.FTZ R11, R11, UR21 ;  /* 0x000000150b0b7c20 */ /* 0x000fd00008410000 */
[----:B------:R-:W-:Y:S05]  /*5800*/  @P1 BRA `(.L_x_181) ;  /* 0x0000000000601947 */ /* 0x000fea0003800000 */
[----:B------:R-:W-:Y:S02]  /*5810*/  ISETP.NE.U32.AND P1, PT, RZ, UR14, PT ;  /* 0x0000000eff007c0c */ /* 0x000fe4000bf25070 */
[----:B------:R-:W-:Y:S02]  /*5820*/  ISETP.NE.U32.AND P3, PT, RZ, UR12, PT ;  /* 0x0000000cff007c0c */ /* 0x000fe4000bf65070 */
[----:B------:R-:W-:Y:S02]  /*5830*/  ISETP.NE.AND.EX P1, PT, RZ, UR15, PT, P1 ;  /* 0x0000000fff007c0c */ /* 0x000fe4000bf25310 */
[----:B------:R-:W-:-:S11]  /*5840*/  ISETP.NE.AND.EX P3, PT, RZ, UR13, PT, P3 ;  /* 0x0000000dff007c0c */ /* 0x000fd6000bf65330 */
[----:B------:R-:W1:Y:S01]  /*5850*/  @P1 S2R R117, SR_CTAID.X ;  /* 0x0000000000751919 */ /* 0x000e620000002500 */
[----:B------:R-:W1:Y:S08]  /*5860*/  @P1 LDC.64 R14, c[0x0][0x448] ;  /* 0x00011200ff0e1b82 */ /* 0x000e700000000a00 */
[----:B0-----:R-:W0:Y:S08]  /*5870*/  @P3 LDC.64 R12, c[0x0][0x438] ;  /* 0x00010e00ff0c3b82 */ /* 0x001e300000000a00 */
[----:B------:R-:W2:Y:S01]  /*5880*/  @P1 LDC R116, c[0x0][0x430] ;  /* 0x00010c00ff741b82 */ /* 0x000ea20000000800 */
[----:B0-----:R-:W-:-:S04]  /*5890*/  @P3 IMAD.WIDE R12, R7, 0x2, R12 ;  /* 0x00000002070c3825 */ /* 0x001fc800078e020c */
[----:B-1----:R-:W-:Y:S02]  /*58a0*/  @P1 IMAD.WIDE.U32 R14, R117, 0x2, R14 ;  /* 0x00000002750e1825 */ /* 0x002fe400078e000e */
[----:B------:R-:W3:Y:S01]  /*58b0*/  @P3 LDG.E.U16 R12, desc[UR36][R12.64] ;  /* 0x000000240c0c3981 */ /* 0x000ee2000c1e1500 */
[----:B------:R-:W2:Y:S03]  /*58c0*/  @P1 LDC R117, c[0x0][0x408] ;  /* 0x00010200ff751b82 */ /* 0x000ea60000000800 */
[----:B------:R-:W4:Y:S01]  /*58d0*/  @P1 LDG.E.U16 R14, desc[UR36][R14.64] ;  /* 0x000000240e0e1981 */ /* 0x000f22000c1e1500 */
[----:B--2---:R-:W-:-:S05]  /*58e0*/  @P1 IMAD.IADD R117, R117, 0x1, R116 ;  /* 0x0000000175751824 */ /* 0x004fca00078e0274 */
[----:B------:R-:W-:-:S04]  /*58f0*/  @P1 ISETP.GE.AND P4, PT, R114, R117, PT ;  /* 0x000000757200120c */ /* 0x000fc80003f86270 */
[----:B------:R-:W-:-:S04]  /*5900*/  @P1 SEL R117, RZ, UR39, P4 ;  /* 0x00000027ff751c07 */ /* 0x000fc8000a000000 */
[----:B------:R-:W-:Y:S01]  /*5910*/  @P1 IADD3 R117, PT, PT, R8, -UR45, R117 ;  /* 0x8000002d08751c10 */ /* 0x000fe2000fffe075 */
[----:B---3--:R-:W-:-:S03]  /*5920*/  @P3 HADD2.F32 R114, -RZ, R12.H0_H0 ;  /* 0x2000000cff723230 */ /* 0x008fc60000004100 */
[----:B------:R-:W-:Y:S01]  /*5930*/  @P1 I2FP.F32.S32 R12, R117 ;  /* 0x00000075000c1245 */ /* 0x000fe20000201400 */
[----:B----4-:R-:W-:Y:S02]  /*5940*/  @P1 HADD2.F32 R13, -RZ, R14.H0_H0 ;  /* 0x2000000eff0d1230 */ /* 0x010fe40000004100 */
[----:B------:R-:W-:-:S04]  /*5950*/  @P3 FADD.FTZ R11, R11, R114 ;  /* 0x000000720b0b3221 */ /* 0x000fc80000010000 */
[----:B------:R-:W-:-:S05]  /*5960*/  @P1 FFMA.FTZ R11, R12, R13, R11 ;  /* 0x0000000d0c0b1223 */ /* 0x000fca000001000b */
[----:B------:R1:W-:Y:S01]  /*5970*/  STS [R10], R11 ;  /* 0x0000000b0a007388 */ /* 0x0003e20000000800 */
[----:B------:R-:W-:-:S07]  /*5980*/  @!P2 FMNMX.FTZ R115, R115, R11, !PT ;  /* 0x0000000b7373a209 */ /* 0x000fce0007810000 */
.L_x_181:
[----:B------:R-:W-:Y:S05]  /*5990*/  BSYNC.RECONVERGENT B1 ;  /* 0x0000000000017941 */ /* 0x000fea0003800200 */
.L_x_180:
[C---:B------:R-:W-:Y:S01]  /*59a0*/  IADD3 R12, PT, PT, R8.reuse, 0x3f, RZ ;  /* 0x0000003f080c7810 */ /* 0x040fe20007ffe0ff */
[----:B------:R-:W-:Y:S01]  /*59b0*/  VIADD R8, R8, 0x40 ;  /* 0x0000004008087836 */ /* 0x000fe20000000000 */
[----:B------:R-:W-:Y:S01]  /*59c0*/  IADD3 R4, P2, PT, R4, 0x40, RZ ;  /* 0x0000004004047810 */ /* 0x000fe20007f5e0ff */
[----:B------:R-:W-:Y:S01]  /*59d0*/  VIADD R7, R7, 0x40 ;  /* 0x0000004007077836 */ /* 0x000fe20000000000 */
[----:B------:R-:W-:Y:S02]  /*59e0*/  ISETP.GE.AND P1, PT, R12, R9, PT ;  /* 0x000000090c00720c */ /* 0x000fe40003f26270 */
[----:B-1----:R-:W-:Y:S02]  /*59f0*/  IADD3 R10, PT, PT, R10, 0x100, RZ ;  /* 0x000001000a0a7810 */ /* 0x002fe40007ffe0ff */
[----:B------:R-:W-:-:S09]  /*5a00*/  IADD3.X R5, PT, PT, RZ, R5, RZ, P2, !PT ;  /* 0x00000005ff057210 */ /* 0x000fd200017fe4ff */
[----:B------:R-:W-:Y:S05]  /*5a10*/  @!P1 BRA `(.L_x_182) ;  /* 0xffffffcc00f89947 */ /* 0x000fea000383ffff */
.L_x_152:
[----:B0-----:R-:W-:Y:S05]  /*5a20*/  BSYNC B0 ;  /* 0x0000000000007941 */ /* 0x001fea0003800000 */
.L_x_151:
[----:B------:R-:W-:-:S03]  /*5a30*/  UMOV UR5, 0xffffffff ;  /* 0xffffffff00057882 */ /* 0x000fc60000000000 */
[----:B------:R-:W-:Y:S05]  /*5a40*/  BRA.DIV UR5, `(.L_x_183) ;  /* 0x0000005205307947 */ /* 0x000fea000b800000 */
[----:B------:R-:W0:Y:S02]  /*5a50*/  SHFL.BFLY PT, R14, R115, 0x10, 0x1f ;  /* 0x0e001f00730e7f89 */ /* 0x000e2400000e0000 */
[----:B0-----:R-:W-:-:S05]  /*5a60*/  FMNMX.FTZ R13, R14, R115, !PT ;  /* 0x000000730e0d7209 */ /* 0x001fca0007810000 */
[----:B------:R-:W1:Y:S02]  /*5a70*/  SHFL.BFLY PT, R14, R13, 0x8, 0x1f ;  /* 0x0d001f000d0e7f89 */ /* 0x000e6400000e0000 */
[----:B-1----:R-:W-:-:S05]  /*5a80*/  FMNMX.FTZ R0, R13, R14, !PT ;  /* 0x0000000e0d007209 */ /* 0x002fca0007810000 */
[----:B------:R-:W0:Y:S02]  /*5a90*/  SHFL.BFLY PT, R14, R0, 0x4, 0x1f ;  /* 0x0c801f00000e7f89 */ /* 0x000e2400000e0000 */
[----:B0-----:R-:W-:-:S05]  /*5aa0*/  FMNMX.FTZ R3, R0, R14, !PT ;  /* 0x0000000e00037209 */ /* 0x001fca0007810000 */
[----:B------:R0:W1:Y:S02]  /*5ab0*/  SHFL.BFLY PT, R14, R3, 0x2, 0x1f ;  /* 0x0c401f00030e7f89 */ /* 0x00006400000e0000 */
.L_x_261:
[----:B------:R-:W2:Y:S01]  /*5ac0*/  S2R R13, SR_CgaCtaId ;  /* 0x00000000000d7919 */ /* 0x000ea20000008800 */
[----:B------:R-:W-:Y:S01]  /*5ad0*/  LOP3.LUT P0, R0, R16, 0x1f, RZ, 0xc0, !PT ;  /* 0x0000001f10007812 */ /* 0x000fe2000780c0ff */
[----:B------:R-:W-:Y:S05]  /*5ae0*/  WARPSYNC.ALL ;  /* 0x0000000000007948 */ /* 0x000fea0003800000 */
[----:B------:R-:W-:Y:S02]  /*5af0*/  MOV R12, 0x400 ;  /* 0x00000400000c7802 */ /* 0x000fe40000000f00 */
[----:B01----:R-:W-:Y:S02]  /*5b00*/  FMNMX.FTZ R3, R3, R14, !PT ;  /* 0x0000000e03037209 */ /* 0x003fe40007810000 */
[----:B--2---:R-:W-:-:S04]  /*5b10*/  LEA R5, R13, R12, 0x18 ;  /* 0x0000000c0d057211 */ /* 0x004fc800078ec0ff */
[----:B------:R-:W-:-:S05]  /*5b20*/  LEA.HI R4, R16, R5, RZ, 0x1d ;  /* 0x0000000510047211 */ /* 0x000fca00078fe8ff */
[----:B------:R-:W-:Y:S01]  /*5b30*/  @!P0 STS [R4], R3 ;  /* 0x0000000304008388 */ /* 0x000fe20000000800 */
[----:B------:R-:W-:Y:S01]  /*5b40*/  BAR.SYNC.DEFER_BLOCKING 0x0 ;  /* 0x0000000000007b1d */ /* 0x000fe20000010000 */
[C---:B------:R-:W-:Y:S01]  /*5b50*/  ISETP.GT.U32.AND P0, PT, R0.reuse, 0x3, PT ;  /* 0x000000030000780c */ /* 0x040fe20003f04070 */
[----:B------:R-:W-:Y:S01]  /*5b60*/  IMAD R5, R0, 0x4, R5 ;  /* 0x0000000400057824 */ /* 0x000fe200078e0205 */
[----:B------:R-:W-:Y:S01]  /*5b70*/  MOV R8, 0xff7fffff ;  /* 0xff7fffff00087802 */ /* 0x000fe20000000f00 */
[----:B------:R-:W-:Y:S02]  /*5b80*/  HFMA2 R7, -RZ, RZ, 0, 0 ;  /* 0x00000000ff077431 */ /* 0x000fe400000001ff */
[----:B------:R-:W-:Y:S08]  /*5b90*/  BSSY.RECONVERGENT B0, `(.L_x_184) ;  /* 0x0000153000007945 */ /* 0x000ff00003800200 */
[----:B------:R-:W0:Y:S04]  /*5ba0*/  @!P0 LDS R8, [R5] ;  /* 0x0000000005088984 */ /* 0x000e280000000800 */
[----:B0-----:R-:W0:Y:S02]  /*5bb0*/  SHFL.BFLY PT, R3, R8, 0x2, 0x1f ;  /* 0x0c401f0008037f89 */ /* 0x001e2400000e0000 */
[----:B0-----:R-:W-:Y:S01]  /*5bc0*/  FMNMX.FTZ R9, R3, R8, !PT ;  /* 0x0000000803097209 */ /* 0x001fe20007810000 */
[----:B------:R-:W-:-:S04]  /*5bd0*/  VIADD R3, R16, UR16 ;  /* 0x0000001010037c36 */ /* 0x000fc80008000000 */
[----:B------:R-:W0:Y:S01]  /*5be0*/  SHFL.BFLY PT, R6, R9, 0x1, 0x1f ;  /* 0x0c201f0009067f89 */ /* 0x000e2200000e0000 */
[----:B------:R-:W-:Y:S02]  /*5bf0*/  ISETP.GE.AND P0, PT, R3, UR45, PT ;  /* 0x0000002d03007c0c */ /* 0x000fe4000bf06270 */
[----:B0-----:R-:W-:-:S06]  /*5c00*/  FMNMX.FTZ R6, R9, R6, !PT ;  /* 0x0000000609067209 */ /* 0x001fcc0007810000 */
[----:B------:R-:W0:Y:S05]  /*5c10*/  SHFL.IDX PT, R6, R6, RZ, 0x1f ;  /* 0x00001fff06067589 */ /* 0x000e2a00000e0000 */
[----:B------:R-:W-:Y:S05]  /*5c20*/  @P0 BRA `(.L_x_185) ;  /* 0x0000001400240947 */ /* 0x000fea0003800000 */
[----:B------:R-:W1:Y:S02]  /*5c30*/  LDC.64 R8, c[0x0][0x420] ;  /* 0x00010800ff087b82 */ /* 0x000e640000000a00 */
[----:B-1----:R-:W-:-:S04]  /*5c40*/  ISETP.NE.U32.AND P0, PT, R8, RZ, PT ;  /* 0x000000ff0800720c */ /* 0x002fc80003f05070 */
[----:B------:R-:W-:-:S13]  /*5c50*/  ISETP.NE.AND.EX P0, PT, R9, RZ, PT, P0 ;  /* 0x000000ff0900720c */ /* 0x000fda0003f05300 */
[----:B------:R-:W-:Y:S05]  /*5c60*/  @P0 BRA `(.L_x_186) ;  /* 0x0000000c00940947 */ /* 0x000fea0003800000 */
[----:B------:R-:W-:Y:S01]  /*5c70*/  IMAD.MOV.U32 R10, RZ, RZ, 0x80 ;  /* 0x00000080ff0a7424 */ /* 0x000fe200078e00ff */
[----:B------:R-:W-:Y:S01]  /*5c80*/  LOP3.LUT R8, RZ, R16, RZ, 0x33, !PT ;  /* 0x00000010ff087212 */ /* 0x000fe200078e33ff */
[----:B------:R-:W-:Y:S01]  /*5c90*/  BSSY.RECONVERGENT B1, `(.L_x_187) ;  /* 0x000001c000017945 */ /* 0x000fe20003800200 */
[----:B------:R-:W-:Y:S02]  /*5ca0*/  IMAD.MOV.U32 R9, RZ, RZ, R3 ;  /* 0x000000ffff097224 */ /* 0x000fe400078e0003 */
[----:B------:R-:W-:-:S04]  /*5cb0*/  VIADDMNMX R7, R3, R10, UR45, !PT ;  /* 0x0000002d03077e46 */ /* 0x000fc8000f80010a */
[----:B------:R-:W-:-:S04]  /*5cc0*/  IADD3 R8, PT, PT, R7, -UR16, R8 ;  /* 0x8000001007087c10 */ /* 0x000fc8000fffe008 */
[C---:B------:R-:W-:Y:S02]  /*5cd0*/  LOP3.LUT R7, R8.reuse, 0x180, RZ, 0xc0, !PT ;  /* 0x0000018008077812 */ /* 0x040fe400078ec0ff */
[----:B------:R-:W-:Y:S02]  /*5ce0*/  ISETP.GE.U32.AND P1, PT, R8, 0x180, PT ;  /* 0x000001800800780c */ /* 0x000fe40003f26070 */
[----:B------:R-:W-:Y:S02]  /*5cf0*/  ISETP.NE.AND P0, PT, R7, 0x180, PT ;  /* 0x000001800700780c */ /* 0x000fe40003f05270 */
[----:B------:R-:W-:-:S11]  /*5d00*/  MOV R7, RZ ;  /* 0x000000ff00077202 */ /* 0x000fd60000000f00 */
[----:B------:R-:W-:Y:S05]  /*5d10*/  @!P0 BRA `(.L_x_188) ;  /* 0x00000000004c8947 */ /* 0x000fea0003800000 */
[----:B------:R-:W-:Y:S02]  /*5d20*/  IADD3 R10, PT, PT, R12, 0x220, RZ ;  /* 0x000002200c0a7810 */ /* 0x000fe40007ffe0ff */
[----:B------:R-:W-:Y:S02]  /*5d30*/  LEA.HI R7, R8, 0x1, RZ, 0x19 ;  /* 0x0000000108077811 */ /* 0x000fe400078fc8ff */
[----:B------:R-:W-:Y:S02]  /*5d40*/  LEA R11, R13, R10, 0x18 ;  /* 0x0000000a0d0b7211 */ /* 0x000fe400078ec0ff */
[----:B------:R-:W-:Y:S01]  /*5d50*/  LOP3.LUT R8, R7, 0x3, RZ, 0xc0, !PT ;  /* 0x0000000307087812 */ /* 0x000fe200078ec0ff */
[----:B------:R-:W-:Y:S01]  /*5d60*/  IMAD.MOV.U32 R7, RZ, RZ, RZ ;  /* 0x000000ffff077224 */ /* 0x000fe200078e00ff */
[----:B------:R-:W-:Y:S01]  /*5d70*/  MOV R9, R3 ;  /* 0x0000000300097202 */ /* 0x000fe20000000f00 */
[----:B------:R-:W-:Y:S01]  /*5d80*/  IMAD R10, R16, 0x4, R11 ;  /* 0x00000004100a7824 */ /* 0x000fe200078e020b */
[----:B------:R-:W-:-:S07]  /*5d90*/  IADD3 R8, PT, PT, -R8, RZ, RZ ;  /* 0x000000ff08087210 */ /* 0x000fce0007ffe1ff */
.L_x_189:
[----:B------:R-:W0:Y:S01]  /*5da0*/  LDS R11, [R10] ;  /* 0x000000000a0b7984 */ /* 0x000e220000000800 */
[----:B------:R-:W-:Y:S01]  /*5db0*/  VIADD R8, R8, 0x1 ;  /* 0x0000000108087836 */ /* 0x000fe20000000000 */
[----:B------:R-:W-:-:S04]  /*5dc0*/  IADD3 R9, PT, PT, R9, 0x80, RZ ;  /* 0x0000008009097810 */ /* 0x000fc80007ffe0ff */
[----:B------:R-:W-:Y:S01]  /*5dd0*/  ISETP.NE.AND P0, PT, R8, RZ, PT ;  /* 0x000000ff0800720c */ /* 0x000fe20003f05270 */
[----:B0-----:R-:W-:-:S04]  /*5de0*/  FADD.FTZ R11, -R6, R11 ;  /* 0x0000000b060b7221 */ /* 0x001fc80000010100 */
[----:B------:R-:W-:-:S06]  /*5df0*/  FMUL.FTZ R11, R11, 1.4426950216293334961 ;  /* 0x3fb8aa3b0b0b7820 */ /* 0x000fcc0000410000 */
[----:B------:R-:W0:Y:S02]  /*5e00*/  MUFU.EX2 R11, R11 ;  /* 0x0000000b000b7308 */ /* 0x000e240000000800 */
[----:B0-----:R0:W-:Y:S01]  /*5e10*/  STS [R10], R11 ;  /* 0x0000000b0a007388 */ /* 0x0011e20000000800 */
[----:B------:R-:W-:Y:S01]  /*5e20*/  FADD.FTZ R7, R11, R7 ;  /* 0x000000070b077221 */ /* 0x000fe20000010000 */
[----:B0-----:R-:W-:Y:S01]  /*5e30*/  VIADD R10, R10, 0x200 ;  /* 0x000002000a0a7836 */ /* 0x001fe20000000000 */
[----:B------:R-:W-:Y:S06]  /*5e40*/  @P0 BRA `(.L_x_189) ;  /* 0xfffffffc00d40947 */ /* 0x000fec000383ffff */
.L_x_188:
[----:B------:R-:W-:Y:S05]  /*5e50*/  BSYNC.RECONVERGENT B1 ;  /* 0x0000000000017941 */ /* 0x000fea0003800200 */
.L_x_187:
        /* <DEDUP_REMOVED lines=11> */
[----:B------:R-:W-:Y:S01]  /*5f10*/  IMAD.U32 R10, RZ, RZ, UR45 ;  /* 0x0000002dff0a7e24 */ /* 0x000fe2000f8e00ff */
[----:B------:R-:W-:-:S04]  /*5f20*/  PLOP3.LUT P0, PT, PT, PT, PT, 0x8, 0x80 ;  /* 0x000000000080781c */ /* 0x000fc80003f0e170 */
[----:B------:R-:W-:-:S09]  /*5f30*/  IADD3 R10, PT, PT, R10, -0x600, RZ ;  /* 0xfffffa000a0a7810 */ /* 0x000fd20007ffe0ff */
.L_x_192:
[----:B------:R-:W0:Y:S01]  /*5f40*/  LDS R11, [R8+-0x400] ;  /* 0xfffc0000080b7984 */ /* 0x000e220000000800 */
[----:B------:R-:W-:-:S03]  /*5f50*/  VIADD R9, R9, 0x800 ;  /* 0x0000080009097836 */ /* 0x000fc60000000000 */
[----:B------:R-:W1:Y:S02]  /*5f60*/  LDS R13, [R8+-0x200] ;  /* 0xfffe0000080d7984 */ /* 0x000e640000000800 */
[----:B------:R-:W-:Y:S02]  /*5f70*/  ISETP.GE.AND P1, PT, R9, R10, PT ;  /* 0x0000000a0900720c */ /* 0x000fe40003f26270 */
[----:B------:R-:W2:Y:S04]  /*5f80*/  LDS R15, [R8] ;  /* 0x00000000080f7984 */ /* 0x000ea80000000800 */
[----:B------:R-:W5:Y:S04]  /*5f90*/  LDS R19, [R8+0x200] ;  /* 0x0002000008137984 */ /* 0x000f680000000800 */
[----:B------:R-:W3:Y:S04]  /*5fa0*/  LDS R21, [R8+0x400] ;  /* 0x0004000008157984 */ /* 0x000ee80000000800 */
[----:B------:R-:W3:Y:S04]  /*5fb0*/  LDS R23, [R8+0x600] ;  /* 0x0006000008177984 */ /* 0x000ee80000000800 */
[----:B----4-:R-:W4:Y:S04]  /*5fc0*/  LDS R25, [R8+0x800] ;  /* 0x0008000008197984 */ /* 0x010f280000000800 */
[----:B------:R-:W4:Y:S04]  /*5fd0*/  LDS R27, [R8+0xa00] ;  /* 0x000a0000081b7984 */ /* 0x000f280000000800 */
[----:B------:R-:W4:Y:S04]  /*5fe0*/  LDS R29, [R8+0xc00] ;  /* 0x000c0000081d7984 */ /* 0x000f280000000800 */
[----:B------:R-:W4:Y:S01]  /*5ff0*/  LDS R31, [R8+0xe00] ;  /* 0x000e0000081f7984 */ /* 0x000f220000000800 */
[----:B0-----:R-:W-:-:S03]  /*6000*/  FADD.FTZ R11, -R6, R11 ;  /* 0x0000000b060b7221 */ /* 0x001fc60000010100 */
[----:B------:R-:W0:Y:S01]  /*6010*/  LDS R33, [R8+0x1000] ;  /* 0x0010000008217984 */ /* 0x000e220000000800 */
[----:B------:R-:W-:Y:S01]  /*6020*/  FMUL.FTZ R11, R11, 1.4426950216293334961 ;  /* 0x3fb8aa3b0b0b7820 */ /* 0x000fe20000410000 */
[C---:B-1----:R-:W-:Y:S02]  /*6030*/  FADD.FTZ R13, -R6.reuse, R13 ;  /* 0x0000000d060d7221 */ /* 0x042fe40000010100 */
[----:B------:R-:W1:Y:S01]  /*6040*/  LDS R35, [R8+0x1200] ;  /* 0x0012000008237984 */ /* 0x000e620000000800 */
[C---:B--2---:R-:W-:Y:S01]  /*6050*/  FADD.FTZ R15, -R6.reuse, R15 ;  /* 0x0000000f060f7221 */ /* 0x044fe20000010100 */
[----:B------:R-:W-:Y:S02]  /*6060*/  FMUL.FTZ R13, R13, 1.4426950216293334961 ;  /* 0x3fb8aa3b0d0d7820 */ /* 0x000fe40000410000 */
[----:B------:R-:W2:Y:S01]  /*6070*/  LDS R37, [R8+0x1400] ;  /* 0x0014000008257984 */ /* 0x000ea20000000800 */
[----:B------:R-:W4:Y:S01]  /*6080*/  MUFU.EX2 R11, R11 ;  /* 0x0000000b000b7308 */ /* 0x000f220000000800 */
[----:B------:R-:W-:Y:S01]  /*6090*/  FMUL.FTZ R15, R15, 1.4426950216293334961 ;  /* 0x3fb8aa3b0f0f7820 */ /* 0x000fe20000410000 */
[C---:B-----5:R-:W-:Y:S01]  /*60a0*/  FADD.FTZ R19, -R6.reuse, R19 ;  /* 0x0000001306137221 */ /* 0x060fe20000010100 */
[----:B------:R-:W5:Y:S01]  /*60b0*/  LDS R39, [R8+0x1600] ;  /* 0x0016000008277984 */ /* 0x000f620000000800 */
[----:B---3--:R-:W-:-:S02]  /*60c0*/  FADD.FTZ R21, -R6, R21 ;  /* 0x0000001506157221 */ /* 0x008fc40000010100 */
[----:B------:R-:W-:Y:S01]  /*60d0*/  FMUL.FTZ R19, R19, 1.4426950216293334961 ;  /* 0x3fb8aa3b13137820 */ /* 0x000fe20000410000 */
[----:B------:R-:W3:Y:S01]  /*60e0*/  LDS R41, [R8+0x1800] ;  /* 0x0018000008297984 */ /* 0x000ee20000000800 */
[----:B------:R-:W0:Y:S01]  /*60f0*/  MUFU.EX2 R13, R13 ;  /* 0x0000000d000d7308 */ /* 0x000e220000000800 */
[----:B------:R-:W-:Y:S01]  /*6100*/  FMUL.FTZ R21, R21, 1.4426950216293334961 ;  /* 0x3fb8aa3b15157820 */ /* 0x000fe20000410000 */
[C---:B------:R-:W-:Y:S01]  /*6110*/  FADD.FTZ R23, -R6.reuse, R23 ;  /* 0x0000001706177221 */ /* 0x040fe20000010100 */
[----:B------:R-:W3:Y:S01]  /*6120*/  LDS R43, [R8+0x1a00] ;  /* 0x001a0000082b7984 */ /* 0x000ee20000000800 */
[C---:B----4-:R-:W-:Y:S02]  /*6130*/  FADD.FTZ R25, -R6.reuse, R25 ;  /* 0x0000001906197221 */ /* 0x050fe40000010100 */
[----:B------:R-:W-:Y:S02]  /*6140*/  FMUL.FTZ R23, R23, 1.4426950216293334961 ;  /* 0x3fb8aa3b17177820 */ /* 0x000fe40000410000 */
[----:B------:R-:W4:Y:S01]  /*6150*/  MUFU.EX2 R15, R15 ;  /* 0x0000000f000f7308 */ /* 0x000f220000000800 */
[----:B------:R-:W-:Y:S01]  /*6160*/  FADD.FTZ R7, R11, R7 ;  /* 0x000000070b077221 */ /* 0x000fe20000010000 */
[----:B------:R-:W-:Y:S01]  /*6170*/  FMUL.FTZ R25, R25, 1.4426950216293334961 ;  /* 0x3fb8aa3b19197820 */ /* 0x000fe20000410000 */
[C---:B------:R-:W-:Y:S01]  /*6180*/  FADD.FTZ R27, -R6.reuse, R27 ;  /* 0x0000001b061b7221 */ /* 0x040fe20000010100 */
[----:B------:R-:W-:Y:S01]  /*6190*/  STS [R8+-0x400], R11 ;  /* 0xfffc000b08007388 */ /* 0x000fe20000000800 */
[----:B------:R-:W-:-:S02]  /*61a0*/  FADD.FTZ R29, -R6, R29 ;  /* 0x0000001d061d7221 */ /* 0x000fc40000010100 */
[----:B------:R-:W-:Y:S01]  /*61b0*/  FMUL.FTZ R27, R27, 1.4426950216293334961 ;  /* 0x3fb8aa3b1b1b7820 */ /* 0x000fe20000410000 */
[----:B------:R-:W2:Y:S01]  /*61c0*/  MUFU.EX2 R19, R19 ;  /* 0x0000001300137308 */ /* 0x000ea20000000800 */
[----:B0-----:R-:W-:Y:S01]  /*61d0*/  FADD.FTZ R7, R7, R13 ;  /* 0x0000000d07077221 */ /* 0x001fe20000010000 */
[----:B------:R-:W-:Y:S01]  /*61e0*/  FMUL.FTZ R29, R29, 1.4426950216293334961 ;  /* 0x3fb8aa3b1d1d7820 */ /* 0x000fe20000410000 */
[C---:B------:R-:W-:Y:S01]  /*61f0*/  FADD.FTZ R31, -R6.reuse, R31 ;  /* 0x0000001f061f7221 */ /* 0x040fe20000010100 */
[----:B------:R-:W-:Y:S01]  /*6200*/  STS [R8+-0x200], R13 ;  /* 0xfffe000d08007388 */ /* 0x000fe20000000800 */
[C---:B------:R-:W-:Y:S02]  /*6210*/  FADD.FTZ R33, -R6.reuse, R33 ;  /* 0x0000002106217221 */ /* 0x040fe40000010100 */
[----:B------:R-:W-:Y:S01]  /*6220*/  FMUL.FTZ R31, R31, 1.4426950216293334961 ;  /* 0x3fb8aa3b1f1f7820 */ /* 0x000fe20000410000 */
[----:B------:R-:W0:Y:S01]  /*6230*/  MUFU.EX2 R21, R21 ;  /* 0x0000001500157308 */ /* 0x000e220000000800 */
[----:B----4-:R-:W-:Y:S01]  /*6240*/  FADD.FTZ R7, R7, R15 ;  /* 0x0000000f07077221 */ /* 0x010fe20000010000 */
[----:B------:R-:W-:Y:S01]  /*6250*/  FMUL.FTZ R33, R33, 1.4426950216293334961 ;  /* 0x3fb8aa3b21217820 */ /* 0x000fe20000410000 */
[C---:B-1----:R-:W-:Y:S01]  /*6260*/  FADD.FTZ R35, -R6.reuse, R35 ;  /* 0x0000002306237221 */ /* 0x042fe20000010100 */
[----:B------:R-:W-:Y:S03]  /*6270*/  STS [R8], R15 ;  /* 0x0000000f08007388 */ /* 0x000fe60000000800 */
[----:B------:R-:W-:Y:S01]  /*6280*/  FMUL.FTZ R35, R35, 1.4426950216293334961 ;  /* 0x3fb8aa3b23237820 */ /* 0x000fe20000410000 */
[----:B------:R-:W1:Y:S01]  /*6290*/  MUFU.EX2 R23, R23 ;  /* 0x0000001700177308 */ /* 0x000e620000000800 */
[----:B--2---:R-:W-:Y:S01]  /*62a0*/  FADD.FTZ R7, R7, R19 ;  /* 0x0000001307077221 */ /* 0x004fe20000010000 */
[C---:B------:R-:W-:Y:S01]  /*62b0*/  FADD.FTZ R37, -R6.reuse, R37 ;  /* 0x0000002506257221 */ /* 0x040fe20000010100 */
[C---:B-----5:R-:W-:Y:S01]  /*62c0*/  FADD.FTZ R39, -R6.reuse, R39 ;  /* 0x0000002706277221 */ /* 0x060fe20000010100 */
[----:B------:R-:W-:Y:S02]  /*62d0*/  STS [R8+0x200], R19 ;  /* 0x0002001308007388 */ /* 0x000fe40000000800 */
[----:B------:R-:W-:Y:S01]  /*62e0*/  FMUL.FTZ R37, R37, 1.4426950216293334961 ;  /* 0x3fb8aa3b25257820 */ /* 0x000fe20000410000 */
[----:B------:R-:W-:Y:S01]  /*62f0*/  FMUL.FTZ R39, R39, 1.4426950216293334961 ;  /* 0x3fb8aa3b27277820 */ /* 0x000fe20000410000 */
[----:B------:R-:W2:Y:S01]  /*6300*/  MUFU.EX2 R25, R25 ;  /* 0x0000001900197308 */ /* 0x000ea20000000800 */
[----:B0-----:R-:W-:Y:S01]  /*6310*/  FADD.FTZ R7, R7, R21 ;  /* 0x0000001507077221 */ /* 0x001fe20000010000 */
[C---:B---3--:R-:W-:Y:S01]  /*6320*/  FADD.FTZ R41, -R6.reuse, R41 ;  /* 0x0000002906297221 */ /* 0x048fe20000010100 */
[----:B------:R-:W-:Y:S01]  /*6330*/  FADD.FTZ R43, -R6, R43 ;  /* 0x0000002b062b7221 */ /* 0x000fe20000010100 */
[----:B------:R-:W-:Y:S02]  /*6340*/  STS [R8+0x400], R21 ;  /* 0x0004001508007388 */ /* 0x000fe40000000800 */
[----:B------:R-:W-:Y:S01]  /*6350*/  FMUL.FTZ R41, R41, 1.4426950216293334961 ;  /* 0x3fb8aa3b29297820 */ /* 0x000fe20000410000 */
[----:B------:R-:W-:Y:S01]  /*6360*/  FMUL.FTZ R43, R43, 1.4426950216293334961 ;  /* 0x3fb8aa3b2b2b7820 */ /* 0x000fe20000410000 */
        /* <DEDUP_REMOVED lines=33> */
.L_x_191:
[----:B------:R-:W-:Y:S05]  /*6580*/  BSYNC.RECONVERGENT B1 ;  /* 0x0000000000017941 */ /* 0x000fea0003800200 */
.L_x_190:
[----:B------:R-:W-:Y:S01]  /*6590*/  IADD3 R10, PT, PT, -R9, UR45, RZ ;  /* 0x0000002d090a7c10 */ /* 0x000fe2000fffe1ff */
[----:B------:R-:W-:Y:S03]  /*65a0*/  BSSY.RECONVERGENT B1, `(.L_x_193) ;  /* 0x0000036000017945 */ /* 0x000fe60003800200 */
[----:B------:R-:W-:-:S13]  /*65b0*/  ISETP.GT.AND P1, PT, R10, 0x200, PT ;  /* 0x000002000a00780c */ /* 0x000fda0003f24270 */
[----:B------:R-:W-:Y:S05]  /*65c0*/  @!P1 BRA `(.L_x_194) ;  /* 0x0000000000cc9947 */ /* 0x000fea0003800000 */
[----:B------:R-:W0:Y:S01]  /*65d0*/  LDS R11, [R8+-0x400] ;  /* 0xfffc0000080b7984 */ /* 0x000e220000000800 */
[----:B------:R-:W-:Y:S01]  /*65e0*/  PLOP3.LUT P0, PT, PT, PT, PT, 0x8, 0x80 ;  /* 0x000000000080781c */ /* 0x000fe20003f0e170 */
[----:B------:R-:W-:Y:S02]  /*65f0*/  VIADD R9, R9, 0x400 ;  /* 0x0000040009097836 */ /* 0x000fe40000000000 */
[----:B------:R-:W1:Y:S04]  /*6600*/  LDS R13, [R8+-0x200] ;  /* 0xfffe0000080d7984 */ /* 0x000e680000000800 */
[----:B------:R-:W2:Y:S04]  /*6610*/  LDS R15, [R8] ;  /* 0x00000000080f7984 */ /* 0x000ea80000000800 */
[----:B------:R-:W5:Y:S04]  /*6620*/  LDS R19, [R8+0x200] ;  /* 0x0002000008137984 */ /* 0x000f680000000800 */
[----:B------:R-:W3:Y:S04]  /*6630*/  LDS R21, [R8+0x400] ;  /* 0x0004000008157984 */ /* 0x000ee80000000800 */
[----:B------:R-:W3:Y:S04]  /*6640*/  LDS R23, [R8+0x600] ;  /* 0x0006000008177984 */ /* 0x000ee80000000800 */
[----:B----4-:R-:W4:Y:S04]  /*6650*/  LDS R25, [R8+0x800] ;  /* 0x0008000008197984 */ /* 0x010f280000000800 */
[----:B------:R-:W4:Y:S01]  /*6660*/  LDS R27, [R8+0xa00] ;  /* 0x000a0000081b7984 */ /* 0x000f220000000800 */
[----:B0-----:R-:W-:-:S04]  /*6670*/  FADD.FTZ R11, -R6, R11 ;  /* 0x0000000b060b7221 */ /* 0x001fc80000010100 */
[----:B------:R-:W-:Y:S01]  /*6680*/  FMUL.FTZ R11, R11, 1.4426950216293334961 ;  /* 0x3fb8aa3b0b0b7820 */ /* 0x000fe20000410000 */
[C---:B-1----:R-:W-:Y:S01]  /*6690*/  FADD.FTZ R13, -R6.reuse, R13 ;  /* 0x0000000d060d7221 */ /* 0x042fe20000010100 */
[----:B--2---:R-:W-:-:S03]  /*66a0*/  FADD.FTZ R15, -R6, R15 ;  /* 0x0000000f060f7221 */ /* 0x004fc60000010100 */
[----:B------:R-:W-:Y:S01]  /*66b0*/  FMUL.FTZ R13, R13, 1.4426950216293334961 ;  /* 0x3fb8aa3b0d0d7820 */ /* 0x000fe20000410000 */
[----:B------:R-:W0:Y:S01]  /*66c0*/  MUFU.EX2 R11, R11 ;  /* 0x0000000b000b7308 */ /* 0x000e220000000800 */
[----:B------:R-:W-:Y:S01]  /*66d0*/  FMUL.FTZ R15, R15, 1.4426950216293334961 ;  /* 0x3fb8aa3b0f0f7820 */ /* 0x000fe20000410000 */
[C---:B-----5:R-:W-:Y:S01]  /*66e0*/  FADD.FTZ R19, -R6.reuse, R19 ;  /* 0x0000001306137221 */ /* 0x060fe20000010100 */
[----:B---3--:R-:W-:-:S03]  /*66f0*/  FADD.FTZ R21, -R6, R21 ;  /* 0x0000001506157221 */ /* 0x008fc60000010100 */
[----:B------:R-:W-:Y:S02]  /*6700*/  FMUL.FTZ R19, R19, 1.4426950216293334961 ;  /* 0x3fb8aa3b13137820 */ /* 0x000fe40000410000 */
[----:B------:R-:W1:Y:S01]  /*6710*/  MUFU.EX2 R13, R13 ;  /* 0x0000000d000d7308 */ /* 0x000e620000000800 */
[----:B------:R-:W-:Y:S01]  /*6720*/  FMUL.FTZ R21, R21, 1.4426950216293334961 ;  /* 0x3fb8aa3b15157820 */ /* 0x000fe20000410000 */
[C---:B------:R-:W-:Y:S01]  /*6730*/  FADD.FTZ R23, -R6.reuse, R23 ;  /* 0x0000001706177221 */ /* 0x040fe20000010100 */
[----:B----4-:R-:W-:-:S03]  /*6740*/  FADD.FTZ R25, -R6, R25 ;  /* 0x0000001906197221 */ /* 0x010fc60000010100 */
        /* <DEDUP_REMOVED lines=27> */
.L_x_194:
[----:B------:R-:W-:Y:S05]  /*6900*/  BSYNC.RECONVERGENT B1 ;  /* 0x0000000000017941 */ /* 0x000fea0003800200 */
.L_x_193:
[----:B------:R-:W-:-:S13]  /*6910*/  ISETP.LT.OR P0, PT, R9, UR45, P0 ;  /* 0x0000002d09007c0c */ /* 0x000fda0008701670 */
[----:B------:R-:W-:Y:S05]  /*6920*/  @!P0 BRA `(.L_x_185) ;  /* 0x0000000400e48947 */ /* 0x000fea0003800000 */
[----:B------:R-:W0:Y:S04]  /*6930*/  LDS R9, [R8+-0x400] ;  /* 0xfffc000008097984 */ /* 0x000e280000000800 */
[----:B------:R-:W1:Y:S04]  /*6940*/  LDS R11, [R8+-0x200] ;  /* 0xfffe0000080b7984 */ /* 0x000e680000000800 */
[----:B------:R-:W2:Y:S04]  /*6950*/  LDS R13, [R8] ;  /* 0x00000000080d7984 */ /* 0x000ea80000000800 */
[----:B------:R-:W5:Y:S01]  /*6960*/  LDS R15, [R8+0x200] ;  /* 0x00020000080f7984 */ /* 0x000f620000000800 */
[C---:B0-----:R-:W-:Y:S01]  /*6970*/  FADD.FTZ R9, -R6.reuse, R9 ;  /* 0x0000000906097221 */ /* 0x041fe20000010100 */
[----:B-1----:R-:W-:-:S03]  /*6980*/  FADD.FTZ R11, -R6, R11 ;  /* 0x0000000b060b7221 */ /* 0x002fc60000010100 */
[----:B------:R-:W-:Y:S01]  /*6990*/  FMUL.FTZ R9, R9, 1.4426950216293334961 ;  /* 0x3fb8aa3b09097820 */ /* 0x000fe20000410000 */
[----:B--2---:R-:W-:Y:S01]  /*69a0*/  FADD.FTZ R13, -R6, R13 ;  /* 0x0000000d060d7221 */ /* 0x004fe20000010100 */
[----:B------:R-:W-:-:S04]  /*69b0*/  FMUL.FTZ R11, R11, 1.4426950216293334961 ;  /* 0x3fb8aa3b0b0b7820 */ /* 0x000fc80000410000 */
[----:B------:R-:W0:Y:S01]  /*69c0*/  MUFU.EX2 R9, R9 ;  /* 0x0000000900097308 */ /* 0x000e220000000800 */
[----:B-----5:R-:W-:Y:S01]  /*69d0*/  FADD.FTZ R15, -R6, R15 ;  /* 0x0000000f060f7221 */ /* 0x020fe20000010100 */
[----:B------:R-:W-:-:S03]  /*69e0*/  FMUL.FTZ R13, R13, 1.4426950216293334961 ;  /* 0x3fb8aa3b0d0d7820 */ /* 0x000fc60000410000 */
[----:B------:R-:W-:-:S03]  /*69f0*/  FMUL.FTZ R15, R15, 1.4426950216293334961 ;  /* 0x3fb8aa3b0f0f7820 */ /* 0x000fc60000410000 */
[----:B------:R-:W1:Y:S08]  /*6a00*/  MUFU.EX2 R11, R11 ;  /* 0x0000000b000b7308 */ /* 0x000e700000000800 */
[----:B------:R-:W2:Y:S01]  /*6a10*/  MUFU.EX2 R13, R13 ;  /* 0x0000000d000d7308 */ /* 0x000ea20000000800 */
[----:B0-----:R0:W-:Y:S01]  /*6a20*/  STS [R8+-0x400], R9 ;  /* 0xfffc000908007388 */ /* 0x0011e20000000800 */
[----:B------:R-:W-:-:S06]  /*6a30*/  FADD.FTZ R7, R7, R9 ;  /* 0x0000000907077221 */ /* 0x000fcc0000010000 */
[----:B------:R-:W5:Y:S01]  /*6a40*/  MUFU.EX2 R15, R15 ;  /* 0x0000000f000f7308 */ /* 0x000f620000000800 */
[----:B-1----:R0:W-:Y:S01]  /*6a50*/  STS [R8+-0x200], R11 ;  /* 0xfffe000b08007388 */ /* 0x0021e20000000800 */
[----:B------:R-:W-:-:S03]  /*6a60*/  FADD.FTZ R7, R7, R11 ;  /* 0x0000000b07077221 */ /* 0x000fc60000010000 */
[----:B--2---:R0:W-:Y:S01]  /*6a70*/  STS [R8], R13 ;  /* 0x0000000d08007388 */ /* 0x0041e20000000800 */
[----:B------:R-:W-:-:S03]  /*6a80*/  FADD.FTZ R7, R7, R13 ;  /* 0x0000000d07077221 */ /* 0x000fc60000010000 */
[----:B-----5:R0:W-:Y:S01]  /*6a90*/  STS [R8+0x200], R15 ;  /* 0x0002000f08007388 */ /* 0x0201e20000000800 */
[----:B------:R-:W-:Y:S01]  /*6aa0*/  FADD.FTZ R7, R7, R15 ;  /* 0x0000000f07077221 */ /* 0x000fe20000010000 */
[----:B------:R-:W-:Y:S06]  /*6ab0*/  BRA `(.L_x_185) ;  /* 0x0000000400807947 */ /* 0x000fec0003800000 */
.L_x_186:
[----:B------:R-:W-:Y:S01]  /*6ac0*/  IMAD.MOV.U32 R14, RZ, RZ, 0x80 ;  /* 0x00000080ff0e7424 */ /* 0x000fe200078e00ff */
[----:B------:R-:W-:Y:S01]  /*6ad0*/  LOP3.LUT R10, RZ, R16, RZ, 0x33, !PT ;  /* 0x00000010ff0a7212 */ /* 0x000fe200078e33ff */
[----:B------:R-:W-:Y:S03]  /*6ae0*/  BSSY.RECONVERGENT B1, `(.L_x_195) ;  /* 0x0000024000017945 */ /* 0x000fe60003800200 */
[----:B------:R-:W-:-:S04]  /*6af0*/  VIADDMNMX R7, R3, R14, UR45, !PT ;  /* 0x0000002d03077e46 */ /* 0x000fc8000f80010e */
[----:B------:R-:W-:Y:S01]  /*6b00*/  IADD3 R11, PT, PT, R7, -UR16, R10 ;  /* 0x80000010070b7c10 */ /* 0x000fe2000fffe00a */
[----:B------:R-:W-:-:S03]  /*6b10*/  IMAD.MOV.U32 R10, RZ, RZ, R3 ;  /* 0x000000ffff0a7224 */ /* 0x000fc600078e0003 */
[C---:B------:R-:W-:Y:S02]  /*6b20*/  LOP3.LUT R7, R11.reuse, 0x180, RZ, 0xc0, !PT ;  /* 0x000001800b077812 */ /* 0x040fe400078ec0ff */
[----:B------:R-:W-:Y:S02]  /*6b30*/  ISETP.GE.U32.AND P0, PT, R11, 0x180, PT ;  /* 0x000001800b00780c */ /* 0x000fe40003f06070 */
[----:B------:R-:W-:Y:S01]  /*6b40*/  ISETP.NE.AND P1, PT, R7, 0x180, PT ;  /* 0x000001800700780c */ /* 0x000fe20003f25270 */
[----:B------:R-:W-:-:S12]  /*6b50*/  HFMA2 R7, -RZ, RZ, 0, 0 ;  /* 0x00000000ff077431 */ /* 0x000fd800000001ff */
[----:B------:R-:W-:Y:S05]  /*6b60*/  @!P1 BRA `(.L_x_196) ;  /* 0x00000000006c9947 */ /* 0x000fea0003800000 */
[----:B------:R-:W-:Y:S02]  /*6b70*/  IADD3 R12, PT, PT, R12, 0x220, RZ ;  /* 0x000002200c0c7810 */ /* 0x000fe40007ffe0ff */
[----:B------:R-:W-:Y:S02]  /*6b80*/  LEA.HI R7, R11, 0x1, RZ, 0x19 ;  /* 0x000000010b077811 */ /* 0x000fe400078fc8ff */
[----:B------:R-:W-:Y:S02]  /*6b90*/  IADD3 R15, P1, P2, R8, UR42, R3 ;  /* 0x0000002a080f7c10 */ /* 0x000fe4000fa3e003 */
[----:B------:R-:W-:Y:S02]  /*6ba0*/  LEA R11, R13, R12, 0x18 ;  /* 0x0000000c0d0b7211 */ /* 0x000fe400078ec0ff */
[----:B------:R-:W-:Y:S01]  /*6bb0*/  LOP3.LUT R8, R7, 0x3, RZ, 0xc0, !PT ;  /* 0x0000000307087812 */ /* 0x000fe200078ec0ff */
[----:B------:R-:W-:Y:S01]  /*6bc0*/  IMAD.MOV.U32 R7, RZ, RZ, RZ ;  /* 0x000000ffff077224 */ /* 0x000fe200078e00ff */
[----:B------:R-:W-:Y:S01]  /*6bd0*/  IADD3.X R9, PT, PT, R2, R9, RZ, P1, P2 ;  /* 0x0000000902097210 */ /* 0x000fe20000fe44ff */
[----:B------:R-:W-:Y:S01]  /*6be0*/  IMAD R11, R16, 0x4, R11 ;  /* 0x00000004100b7824 */ /* 0x000fe200078e020b */
[----:B------:R-:W-:-:S02]  /*6bf0*/  MOV R10, R3 ;  /* 0x00000003000a7202 */ /* 0x000fc40000000f00 */
[----:B------:R-:W-:-:S07]  /*6c00*/  IADD3 R12, PT, PT, -R8, RZ, RZ ;  /* 0x000000ff080c7210 */ /* 0x000fce0007ffe1ff */
.L_x_197:
[----:B------:R-:W-:-:S06]  /*6c10*/  IMAD.MOV.U32 R8, RZ, RZ, R15 ;  /* 0x000000ffff087224 */ /* 0x000fcc00078e000f */
[----:B------:R1:W2:Y:S01]  /*6c20*/  LDG.E.U8 R8, desc[UR36][R8.64] ;  /* 0x0000002408087981 */ /* 0x0002a2000c1e1100 */
[----:B------:R-:W-:Y:S01]  /*6c30*/  MOV R14, RZ ;  /* 0x000000ff000e7202 */ /* 0x000fe20000000f00 */
[----:B------:R-:W-:Y:S01]  /*6c40*/  VIADD R12, R12, 0x1 ;  /* 0x000000010c0c7836 */ /* 0x000fe20000000000 */
[----:B------:R-:W-:Y:S02]  /*6c50*/  IADD3 R15, P2, PT, R15, 0x80, RZ ;  /* 0x000000800f0f7810 */ /* 0x000fe40007f5e0ff */
[----:B------:R-:W-:-:S03]  /*6c60*/  IADD3 R10, PT, PT, R10, 0x80, RZ ;  /* 0x000000800a0a7810 */ /* 0x000fc60007ffe0ff */
[----:B-1----:R-:W-:Y:S01]  /*6c70*/  IMAD.X R9, RZ, RZ, R9, P2 ;  /* 0x000000ffff097224 */ /* 0x002fe200010e0609 */
[----:B--2---:R-:W-:-:S13]  /*6c80*/  ISETP.NE.AND P1, PT, R8, RZ, PT ;  /* 0x000000ff0800720c */ /* 0x004fda0003f25270 */
[----:B------:R-:W0:Y:S02]  /*6c90*/  @!P1 LDS R13, [R11] ;  /* 0x000000000b0d9984 */ /* 0x000e240000000800 */
[----:B0-----:R-:W-:-:S04]  /*6ca0*/  @!P1 FADD.FTZ R13, -R6, R13 ;  /* 0x0000000d060d9221 */ /* 0x001fc80000010100 */
[----:B------:R-:W-:-:S04]  /*6cb0*/  @!P1 FMUL.FTZ R13, R13, 1.4426950216293334961 ;  /* 0x3fb8aa3b0d0d9820 */ /* 0x000fc80000410000 */
[----:B------:R-:W0:Y:S01]  /*6cc0*/  @!P1 MUFU.EX2 R14, R13 ;  /* 0x0000000d000e9308 */ /* 0x000e220000000800 */
[----:B------:R-:W-:Y:S01]  /*6cd0*/  ISETP.NE.AND P1, PT, R12, RZ, PT ;  /* 0x000000ff0c00720c */ /* 0x000fe20003f25270 */
[----:B0-----:R0:W-:Y:S01]  /*6ce0*/  STS [R11], R14 ;  /* 0x0000000e0b007388 */ /* 0x0011e20000000800 */
[----:B------:R-:W-:Y:S01]  /*6cf0*/  FADD.FTZ R7, R14, R7 ;  /* 0x000000070e077221 */ /* 0x000fe20000010000 */
[----:B0-----:R-:W-:-:S10]  /*6d00*/  IADD3 R11, PT, PT, R11, 0x200, RZ ;  /* 0x000002000b0b7810 */ /* 0x001fd40007ffe0ff */
[----:B------:R-:W-:Y:S05]  /*6d10*/  @P1 BRA `(.L_x_197) ;  /* 0xfffffffc00bc1947 */ /* 0x000fea000383ffff */
.L_x_196:
[----:B------:R-:W-:Y:S05]  /*6d20*/  BSYNC.RECONVERGENT B1 ;  /* 0x0000000000017941 */ /* 0x000fea0003800200 */
.L_x_195:
[----:B------:R-:W-:Y:S05]  /*6d30*/  @!P0 BRA `(.L_x_185) ;  /* 0x0000000000e08947 */ /* 0x000fea0003800000 */
[----:B------:R-:W1:Y:S01]  /*6d40*/  S2R R12, SR_CgaCtaId ;  /* 0x00000000000c7919 */ /* 0x000e620000008800 */
[----:B------:R-:W2:Y:S01]  /*6d50*/  LDCU.64 UR8, c[0x0][0x420] ;  /* 0x00008400ff0877ac */ /* 0x000ea20008000a00 */
[----:B------:R-:W-:Y:S01]  /*6d60*/  MOV R8, 0x400 ;  /* 0x0000040000087802 */ /* 0x000fe20000000f00 */
[----:B------:R-:W-:-:S03]  /*6d70*/  USHF.L.U32 UR4, UR16, 0x2, URZ ;  /* 0x0000000210047899 */ /* 0x000fc600080006ff */
[----:B------:R-:W-:-:S03]  /*6d80*/  IADD3 R9, PT, PT, R8, 0x220, RZ ;  /* 0x0000022008097810 */ /* 0x000fc60007ffe0ff */
[----:B------:R-:W-:Y:S01]  /*6d90*/  LEA R8, R10, -UR4, 0x2 ;  /* 0x800000040a087c11 */ /* 0x000fe2000f8e10ff */
[----:B--2---:R-:W-:-:S05]  /*6da0*/  IMAD.U32 R13, RZ, RZ, UR8 ;  /* 0x00000008ff0d7e24 */ /* 0x004fca000f8e00ff */
[----:B------:R-:W-:-:S04]  /*6db0*/  IADD3 R13, P0, P1, R13, UR42, R10 ;  /* 0x0000002a0d0d7c10 */ /* 0x000fc8000f91e00a */
[----:B------:R-:W-:Y:S02]  /*6dc0*/  IADD3 R13, P2, PT, R13, 0x100, RZ ;  /* 0x000001000d0d7810 */ /* 0x000fe40007f5e0ff */
[----:B-1----:R-:W-:Y:S02]  /*6dd0*/  LEA R11, R12, R9, 0x18 ;  /* 0x000000090c0b7211 */ /* 0x002fe400078ec0ff */
[----:B------:R-:W-:Y:S02]  /*6de0*/  IADD3.X R9, PT, PT, R2, UR9, RZ, P0, P1 ;  /* 0x0000000902097c10 */ /* 0x000fe400087e24ff */
[----:B------:R-:W-:-:S03]  /*6df0*/  IADD3 R11, PT, PT, R8, 0x400, R11 ;  /* 0x00000400080b7810 */ /* 0x000fc60007ffe00b */
[----:B------:R-:W-:-:S07]  /*6e00*/  IMAD.X R9, RZ, RZ, R9, P2 ;  /* 0x000000ffff097224 */ /* 0x000fce00010e0609 */
.L_x_198:
[----:B------:R-:W-:-:S05]  /*6e10*/  MOV R8, R13 ;  /* 0x0000000d00087202 */ /* 0x000fca0000000f00 */
[----:B------:R-:W2:Y:S04]  /*6e20*/  LDG.E.U8 R13, desc[UR36][R8.64+-0x100] ;  /* 0xffff0024080d7981 */ /* 0x000ea8000c1e1100 */
[----:B------:R-:W5:Y:S04]  /*6e30*/  LDG.E.U8 R12, desc[UR36][R8.64+-0x80] ;  /* 0xffff8024080c7981 */ /* 0x000f68000c1e1100 */
[----:B------:R-:W3:Y:S04]  /*6e40*/  LDG.E.U8 R14, desc[UR36][R8.64] ;  /* 0x00000024080e7981 */ /* 0x000ee8000c1e1100 */
[----:B------:R-:W4:Y:S01]  /*6e50*/  LDG.E.U8 R18, desc[UR36][R8.64+0x80] ;  /* 0x0000802408127981 */ /* 0x000f22000c1e1100 */
[----:B------:R-:W-:Y:S01]  /*6e60*/  MOV R20, RZ ;  /* 0x000000ff00147202 */ /* 0x000fe20000000f00 */
[----:B------:R-:W-:Y:S01]  /*6e70*/  VIADD R10, R10, 0x200 ;  /* 0x000002000a0a7836 */ /* 0x000fe20000000000 */
[----:B--2---:R-:W-:-:S02]  /*6e80*/  ISETP.NE.AND P0, PT, R13, RZ, PT ;  /* 0x000000ff0d00720c */ /* 0x004fc40003f05270 */
[----:B-----5:R-:W-:Y:S01]  /*6e90*/  ISETP.NE.AND P1, PT, R12, RZ, PT ;  /* 0x000000ff0c00720c */ /* 0x020fe20003f25270 */
[----:B------:R-:W-:Y:S01]  /*6ea0*/  IMAD.MOV.U32 R12, RZ, RZ, RZ ;  /* 0x000000ffff0c7224 */ /* 0x000fe200078e00ff */
[----:B---3--:R-:W-:Y:S01]  /*6eb0*/  ISETP.NE.AND P2, PT, R14, RZ, PT ;  /* 0x000000ff0e00720c */ /* 0x008fe20003f45270 */
[----:B------:R-:W-:Y:S01]  /*6ec0*/  HFMA2 R14, -RZ, RZ, 0, 0 ;  /* 0x00000000ff0e7431 */ /* 0x000fe200000001ff */
[----:B----4-:R-:W-:-:S07]  /*6ed0*/  ISETP.NE.AND P3, PT, R18, RZ, PT ;  /* 0x000000ff1200720c */ /* 0x010fce0003f65270 */
[----:B------:R-:W0:Y:S01]  /*6ee0*/  @!P0 LDS R13, [R11+-0x400] ;  /* 0xfffc00000b0d8984 */ /* 0x000e220000000800 */
[----:B------:R-:W-:-:S03]  /*6ef0*/  IMAD.MOV.U32 R18, RZ, RZ, RZ ;  /* 0x000000ffff127224 */ /* 0x000fc600078e00ff */
[----:B------:R-:W1:Y:S04]  /*6f00*/  @!P1 LDS R15, [R11+-0x200] ;  /* 0xfffe00000b0f9984 */ /* 0x000e680000000800 */
[----:B------:R-:W2:Y:S04]  /*6f10*/  @!P2 LDS R19, [R11] ;  /* 0x000000000b13a984 */ /* 0x000ea80000000800 */
[----:B------:R-:W3:Y:S01]  /*6f20*/  @!P3 LDS R21, [R11+0x200] ;  /* 0x000200000b15b984 */ /* 0x000ee20000000800 */
[----:B0-----:R-:W-:-:S04]  /*6f30*/  @!P0 FADD.FTZ R13, -R6, R13 ;  /* 0x0000000d060d8221 */ /* 0x001fc80000010100 */
[----:B------:R-:W-:Y:S01]  /*6f40*/  @!P0 FMUL.FTZ R13, R13, 1.4426950216293334961 ;  /* 0x3fb8aa3b0d0d8820 */ /* 0x000fe20000410000 */
[----:B-1----:R-:W-:-:S03]  /*6f50*/  @!P1 FADD.FTZ R15, -R6, R15 ;  /* 0x0000000f060f9221 */ /* 0x002fc60000010100 */
[----:B------:R0:W1:Y:S01]  /*6f60*/  @!P0 MUFU.EX2 R12, R13 ;  /* 0x0000000d000c8308 */ /* 0x0000620000000800 */
[----:B------:R-:W-:Y:S01]  /*6f70*/  @!P1 FMUL.FTZ R15, R15, 1.4426950216293334961 ;  /* 0x3fb8aa3b0f0f9820 */ /* 0x000fe20000410000 */
[----:B--2---:R-:W-:Y:S01]  /*6f80*/  @!P2 FADD.FTZ R19, -R6, R19 ;  /* 0x000000130613a221 */ /* 0x004fe20000010100 */
[----:B------:R-:W-:Y:S01]  /*6f90*/  ISETP.GE.AND P0, PT, R10, UR45, PT ;  /* 0x0000002d0a007c0c */ /* 0x000fe2000bf06270 */
[----:B---3--:R-:W-:Y:S02]  /*6fa0*/  @!P3 FADD.FTZ R21, -R6, R21 ;  /* 0x000000150615b221 */ /* 0x008fe40000010100 */
[----:B------:R-:W-:Y:S02]  /*6fb0*/  @!P2 FMUL.FTZ R19, R19, 1.4426950216293334961 ;  /* 0x3fb8aa3b1313a820 */ /* 0x000fe40000410000 */
[----:B------:R-:W2:Y:S01]  /*6fc0*/  @!P1 MUFU.EX2 R14, R15 ;  /* 0x0000000f000e9308 */ /* 0x000ea20000000800 */
[----:B------:R-:W-:Y:S01]  /*6fd0*/  @!P3 FMUL.FTZ R21, R21, 1.4426950216293334961 ;  /* 0x3fb8aa3b1515b820 */ /* 0x000fe20000410000 */
[----:B0-----:R-:W-:-:S04]  /*6fe0*/  IADD3 R13, P1, PT, R8, 0x200, RZ ;  /* 0x00000200080d7810 */ /* 0x001fc80007f3e0ff */
[----:B------:R-:W-:Y:S02]  /*6ff0*/  IADD3.X R9, PT, PT, RZ, R9, RZ, P1, !PT ;  /* 0x00000009ff097210 */ /* 0x000fe40000ffe4ff */
        /* <DEDUP_REMOVED lines=10> */
[----:B0-----:R-:W-:Y:S01]  /*70a0*/  VIADD R11, R11, 0x800 ;  /* 0x000008000b0b7836 */ /* 0x001fe20000000000 */
[----:B------:R-:W-:Y:S06]  /*70b0*/  @!P0 BRA `(.L_x_198) ;  /* 0xfffffffc00548947 */ /* 0x000fec000383ffff */
.L_x_185:
[----:B------:R-:W-:Y:S05]  /*70c0*/  BSYNC.RECONVERGENT B0 ;  /* 0x0000000000007941 */ /* 0x000fea0003800200 */
.L_x_184:
[----:B0-----:R-:W0:Y:S01]  /*70d0*/  SHFL.BFLY PT, R6, R7, 0x10, 0x1f ;  /* 0x0e001f0007067f89 */ /* 0x001e2200000e0000 */
[C---:B------:R-:W-:Y:S01]  /*70e0*/  ISETP.NE.AND P0, PT, R0.reuse, RZ, PT ;  /* 0x000000ff0000720c */ /* 0x040fe20003f05270 */
[----:B------:R-:W1:Y:S01]  /*70f0*/  LDCU.U8 UR12, c[0x0][0x48c] ;  /* 0x00009180ff0c77ac */ /* 0x000e620008000000 */
[----:B------:R-:W-:Y:S01]  /*7100*/  ISETP.GT.U32.AND P1, PT, R0, 0x3, PT ;  /* 0x000000030000780c */ /* 0x000fe20003f24070 */
[----:B------:R-:W2:Y:S01]  /*7110*/  S2UR UR11, SR_CTAID.X ;  /* 0x00000000000b79c3 */ /* 0x000ea20000002500 */
[----:B------:R-:W-:Y:S01]  /*7120*/  UMOV UR5, URZ ;  /* 0x000000ff00057c82 */ /* 0x000fe20008000000 */
[----:B0-----:R-:W-:-:S05]  /*7130*/  FADD.FTZ R6, R6, R7 ;  /* 0x0000000706067221 */ /* 0x001fca0000010000 */
[----:B------:R-:W0:Y:S02]  /*7140*/  SHFL.BFLY PT, R9, R6, 0x8, 0x1f ;  /* 0x0d001f0006097f89 */ /* 0x000e2400000e0000 */
[----:B0-----:R-:W-:Y:S02]  /*7150*/  FADD.FTZ R9, R6, R9 ;  /* 0x0000000906097221 */ /* 0x001fe40000010000 */
[----:B------:R-:W0:Y:S03]  /*7160*/  LDC R6, c[0x0][0x3f4] ;  /* 0x0000fd00ff067b82 */ /* 0x000e260000000800 */
[----:B------:R-:W5:Y:S01]  /*7170*/  SHFL.BFLY PT, R8, R9, 0x4, 0x1f ;  /* 0x0c801f0009087f89 */ /* 0x000f6200000e0000 */
[----:B0-----:R-:W-:Y:S01]  /*7180*/  IADD3 R6, PT, PT, R6, 0x4, RZ ;  /* 0x0000000406067810 */ /* 0x001fe20007ffe0ff */
[----:B-----5:R-:W-:-:S05]  /*7190*/  FADD.FTZ R8, R9, R8 ;  /* 0x0000000809087221 */ /* 0x020fca0000010000 */
[----:B------:R-:W0:Y:S02]  /*71a0*/  SHFL.BFLY PT, R11, R8, 0x2, 0x1f ;  /* 0x0c401f00080b7f89 */ /* 0x000e2400000e0000 */
[----:B0-----:R-:W-:-:S05]  /*71b0*/  FADD.FTZ R11, R8, R11 ;  /* 0x0000000b080b7221 */ /* 0x001fca0000010000 */
[----:B------:R-:W0:Y:S02]  /*71c0*/  SHFL.BFLY PT, R10, R11, 0x1, 0x1f ;  /* 0x0c201f000b0a7f89 */ /* 0x000e2400000e0000 */
[----:B0-----:R-:W-:Y:S01]  /*71d0*/  FADD.FTZ R7, R11, R10 ;  /* 0x0000000a0b077221 */ /* 0x001fe20000010000 */
[----:B------:R-:W-:-:S04]  /*71e0*/  SHF.R.S32.HI R11, RZ, 0x1f, R6 ;  /* 0x0000001fff0b7819 */ /* 0x000fc80000011406 */
[----:B------:R-:W-:Y:S01]  /*71f0*/  @!P0 STS [R4+0x10], R7 ;  /* 0x0000100704008388 */ /* 0x000fe20000000800 */
[----:B------:R-:W-:Y:S01]  /*7200*/  LEA.HI R11, R11, R6, RZ, 0x2 ;  /* 0x000000060b0b7211 */ /* 0x000fe200078f10ff */
[----:B------:R-:W-:Y:S01]  /*7210*/  BAR.SYNC.DEFER_BLOCKING 0x0 ;  /* 0x0000000000007b1d */ /* 0x000fe20000010000 */
[----:B-1----:R-:W-:-:S03]  /*7220*/  ISETP.NE.AND P0, PT, RZ, UR12, PT ;  /* 0x0000000cff007c0c */ /* 0x002fc6000bf05270 */
[----:B------:R-:W-:-:S05]  /*7230*/  IMAD.SHL.U32 R11, R11, 0x4, RZ ;  /* 0x000000040b0b7824 */ /* 0x000fca00078e00ff */
[----:B------:R-:W-:-:S13]  /*7240*/  R2UR UR4, R11 ;  /* 0x000000000b0472ca */ /* 0x000fda00000e0000 */
[----:B------:R-:W-:-:S03]  /*7250*/  ULOP3.LUT UR7, UR4, 0xfffffff0, URZ, 0xc0, !UPT ;  /* 0xfffffff004077892 */ /* 0x000fc6000f8ec0ff */
[----:B------:R-:W-:Y:S01]  /*7260*/  UMOV UR4, URZ ;  /* 0x000000ff00047c82 */ /* 0x000fe20008000000 */
[----:B------:R-:W0:Y:S01]  /*7270*/  @!P1 LDS R7, [R5+0x10] ;  /* 0x0000100005079984 */ /* 0x000e220000000800 */
[----:B------:R-:W-:-:S03]  /*7280*/  ISETP.GE.AND P1, PT, R3, UR45, PT ;  /* 0x0000002d03007c0c */ /* 0x000fc6000bf26270 */
[----:B0-----:R-:W0:Y:S02]  /*7290*/  SHFL.BFLY PT, R0, R7, 0x2, 0x1f ;  /* 0x0c401f0007007f89 */ /* 0x001e2400000e0000 */
[----:B0-----:R-:W-:-:S05]  /*72a0*/  FADD.FTZ R0, R0, R7 ;  /* 0x0000000700007221 */ /* 0x001fca0000010000 */
[----:B------:R-:W0:Y:S02]  /*72b0*/  SHFL.BFLY PT, R9, R0, 0x1, 0x1f ;  /* 0x0c201f0000097f89 */ /* 0x000e2400000e0000 */
[----:B0-----:R-:W-:-:S06]  /*72c0*/  FADD.FTZ R9, R0, R9 ;  /* 0x0000000900097221 */ /* 0x001fcc0000010000 */
[----:B------:R-:W0:Y:S02]  /*72d0*/  SHFL.IDX PT, R9, R9, RZ, 0x1f ;  /* 0x00001fff09097589 */ /* 0x000e2400000e0000 */
[----:B0-----:R-:W-:-:S04]  /*72e0*/  FADD.FTZ R4, R9, 9.9999999747524270788e-07 ;  /* 0x358637bd09047421 */ /* 0x001fc80000010000 */
[----:B------:R0:W1:Y:S01]  /*72f0*/  MUFU.RCP R11, R4 ;  /* 0x00000004000b7308 */ /* 0x0000620000001000 */
[----:B--2---:R-:W-:Y:S05]  /*7300*/  @!P0 BRA `(.L_x_199) ;  /* 0x0000000000248947 */ /* 0x004fea0003800000 */
[----:B------:R-:W2:Y:S01]  /*7310*/  S2UR UR5, SR_CTAID.Y ;  /* 0x00000000000579c3 */ /* 0x000ea20000002600 */
[----:B------:R-:W2:Y:S01]  /*7320*/  LDCU UR8, c[0x0][0x3f8] ;  /* 0x00007f00ff0877ac */ /* 0x000ea20008000800 */
[----:B------:R-:W5:Y:S01]  /*7330*/  LDCU UR4, c[0x0][0x488] ;  /* 0x00009100ff0477ac */ /* 0x000f620008000800 */
[----:B------:R-:W5:Y:S01]  /*7340*/  LDCU UR9, c[0x0][0x40c] ;  /* 0x00008180ff0977ac */ /* 0x000f620008000800 */
[----:B------:R-:W3:Y:S01]  /*7350*/  LDCU UR10, c[0x0][0x3f4] ;  /* 0x00007e80ff0a77ac */ /* 0x000ee20008000800 */
[----:B--2---:R-:W-:-:S04]  /*7360*/  UIMAD UR5, UR5, UR8, UR11 ;  /* 0x00000008050572a4 */ /* 0x004fc8000f8e020b */
[----:B-----5:R-:W-:-:S04]  /*7370*/  UIMAD UR4, UR5, UR4, UR9 ;  /* 0x00000004050472a4 */ /* 0x020fc8000f8e0209 */
[----:B---3--:R-:W-:-:S04]  /*7380*/  UIMAD UR4, UR4, UR10, URZ ;  /* 0x0000000a040472a4 */ /* 0x008fc8000f8e02ff */
[----:B------:R-:W-:-:S12]  /*7390*/  USHF.R.S32.HI UR5, URZ, 0x1f, UR4 ;  /* 0x0000001fff057899 */ /* 0x000fd80008011404 */
.L_x_199:
[----:B------:R-:W-:Y:S04]  /*73a0*/  BSSY.RECONVERGENT B0, `(.L_x_200) ;  /* 0x0000063000007945 */ /* 0x000fe80003800200 */
[----:B------:R-:W-:Y:S05]  /*73b0*/  @P1 BRA `(.L_x_201) ;  /* 0x0000000400841947 */ /* 0x000fea0003800000 */
[----:B------:R-:W-:Y:S01]  /*73c0*/  HFMA2 R0, -RZ, RZ, 0, 7.62939453125e-06 ;  /* 0x00000080ff007431 */ /* 0x000fe200000001ff */
[----:B------:R-:W-:Y:S01]  /*73d0*/  LOP3.LUT R5, RZ, R16, RZ, 0x33, !PT ;  /* 0x00000010ff057212 */ /* 0x000fe200078e33ff */
[----:B------:R-:W-:Y:S03]  /*73e0*/  BSSY.RECONVERGENT B1, `(.L_x_202) ;  /* 0x0000028000017945 */ /* 0x000fe60003800200 */
[----:B------:R-:W-:-:S04]  /*73f0*/  VIADDMNMX R0, R3, R0, UR45, !PT ;  /* 0x0000002d03007e46 */ /* 0x000fc8000f800100 */
[----:B------:R-:W-:-:S04]  /*7400*/  IADD3 R0, PT, PT, R0, -UR16, R5 ;  /* 0x8000001000007c10 */ /* 0x000fc8000fffe005 */
[C---:B0-----:R-:W-:Y:S02]  /*7410*/  LOP3.LUT R4, R0.reuse, 0x180, RZ, 0xc0, !PT ;  /* 0x0000018000047812 */ /* 0x041fe400078ec0ff */
[----:B------:R-:W-:Y:S02]  /*7420*/  ISETP.GE.U32.AND P1, PT, R0, 0x180, PT ;  /* 0x000001800000780c */ /* 0x000fe40003f26070 */
[----:B------:R-:W-:-:S13]  /*7430*/  ISETP.NE.AND P2, PT, R4, 0x180, PT ;  /* 0x000001800400780c */ /* 0x000fda0003f45270 */
[----:B------:R-:W-:Y:S05]  /*7440*/  @!P2 BRA `(.L_x_203) ;  /* 0x000000000084a947 */ /* 0x000fea0003800000 */
[----:B------:R-:W0:Y:S01]  /*7450*/  S2UR UR9, SR_CgaCtaId ;  /* 0x00000000000979c3 */ /* 0x000e220000008800 */
[----:B------:R-:W2:Y:S01]  /*7460*/  LDCU.64 UR14, c[0x0][0x480] ;  /* 0x00009000ff0e77ac */ /* 0x000ea20008000a00 */
        /* <DEDUP_REMOVED lines=8> */
[----:B------:R-:W-:Y:S02]  /*74f0*/  LEA R4, R16, UR7, 0x1 ;  /* 0x0000000710047c11 */ /* 0x000fe4000f8e08ff */
[----:B------:R-:W-:Y:S01]  /*7500*/  IADD3 R7, PT, PT, -R0, RZ, RZ ;  /* 0x000000ff00077210 */ /* 0x000fe20007ffe1ff */
[----:B------:R-:W-:Y:S01]  /*7510*/  IMAD.IADD R3, R3, 0x1, R6 ;  /* 0x0000000103037824 */ /* 0x000fe200078e0206 */
[----:B--2---:R-:W-:-:S04]  /*7520*/  LEA R8, P2, R9, UR14, 0x2 ;  /* 0x0000000e09087c11 */ /* 0x004fc8000f8410ff */
[----:B------:R-:W-:Y:S01]  /*7530*/  LEA.HI.X R9, R9, UR15, R10, 0x2, P2 ;  /* 0x0000000f09097c11 */ /* 0x000fe200090f140a */
[----:B0-----:R-:W-:-:S06]  /*7540*/  ULEA UR8, UR9, UR8, 0x18 ;  /* 0x0000000809087291 */ /* 0x001fcc000f8ec0ff */
[----:B------:R-:W-:Y:S01]  /*7550*/  VIADD R0, R4, UR8 ;  /* 0x0000000804007c36 */ /* 0x000fe20008000000 */
[----:B------:R-:W-:-:S07]  /*7560*/  LEA R6, R16, UR8, 0x2 ;  /* 0x0000000810067c11 */ /* 0x000fce000f8e10ff */
.L_x_204:
[----:B--2---:R0:W1:Y:S01]  /*7570*/  LDS R4, [R6] ;  /* 0x0000000006047984 */ /* 0x0040620000000800 */
[----:B------:R-:W-:Y:S01]  /*7580*/  @P0 IMAD.MOV.U32 R5, RZ, RZ, R9 ;  /* 0x000000ffff050224 */ /* 0x000fe200078e0009 */
[----:B------:R-:W-:-:S04]  /*7590*/  IADD3 R7, PT, PT, R7, 0x1, RZ ;  /* 0x0000000107077810 */ /* 0x000fc80007ffe0ff */
[----:B------:R-:W-:Y:S01]  /*75a0*/  ISETP.NE.AND P3, PT, R7, RZ, PT ;  /* 0x000000ff0700720c */ /* 0x000fe20003f65270 */
[----:B0-----:R-:W-:Y:S02]  /*75b0*/  VIADD R6, R6, 0x200 ;  /* 0x0000020006067836 */ /* 0x001fe40000000000 */
[----:B-1----:R-:W-:-:S05]  /*75c0*/  FMUL.FTZ R13, R4, R11 ;  /* 0x0000000b040d7220 */ /* 0x002fca0000410000 */
        /* <DEDUP_REMOVED lines=9> */
.L_x_203:
[----:B------:R-:W-:Y:S05]  /*7660*/  BSYNC.RECONVERGENT B1 ;  /* 0x0000000000017941 */ /* 0x000fea0003800200 */
.L_x_202:
[----:B------:R-:W-:Y:S05]  /*7670*/  @!P1 BRA `(.L_x_201) ;  /* 0x0000000000d49947 */ /* 0x000fea0003800000 */
[----:B------:R-:W0:Y:S01]  /*7680*/  S2R R6, SR_CgaCtaId ;  /* 0x0000000000067919 */ /* 0x000e220000008800 */
[----:B------:R-:W5:Y:S01]  /*7690*/  LDCU.64 UR14, c[0x0][0x480] ;  /* 0x00009000ff0e77ac */ /* 0x000f620008000a00 */
[----:B--2---:R-:W-:Y:S02]  /*76a0*/  MOV R5, 0x400 ;  /* 0x0000040000057802 */ /* 0x004fe40000000f00 */
[----:B------:R-:W-:Y:S01]  /*76b0*/  LEA R0, R3, UR7, 0x1 ;  /* 0x0000000703007c11 */ /* 0x000fe2000f8e08ff */
[----:B------:R-:W-:Y:S02]  /*76c0*/  USHF.L.U32 UR8, UR16, 0x2, URZ ;  /* 0x0000000210087899 */ /* 0x000fe400080006ff */
[----:B------:R-:W-:Y:S01]  /*76d0*/  MOV R7, UR16 ;  /* 0x0000001000077c02 */ /* 0x000fe20008000f00 */
[----:B------:R-:W-:Y:S01]  /*76e0*/  VIADD R5, R5, 0x220 ;  /* 0x0000022005057836 */ /* 0x000fe20000000000 */
[----:B------:R-:W-:Y:S02]  /*76f0*/  UISETP.NE.AND UP0, UPT, UR12, URZ, UPT ;  /* 0x000000ff0c00728c */ /* 0x000fe4000bf05270 */
[----:B------:R-:W-:Y:S01]  /*7700*/  ISETP.NE.AND P1, PT, RZ, UR12, PT ;  /* 0x0000000cff007c0c */ /* 0x000fe2000bf25270 */
[----:B------:R-:W-:Y:S01]  /*7710*/  IMAD R4, R7, -0x2, R0 ;  /* 0xfffffffe07047824 */ /* 0x000fe200078e0200 */
[----:B------:R-:W-:-:S02]  /*7720*/  IADD3 R7, P2, PT, R3, UR4, RZ ;  /* 0x0000000403077c10 */ /* 0x000fc4000ff5e0ff */
[----:B------:R-:W-:Y:S02]  /*7730*/  LEA R0, R3, -UR8, 0x2 ;  /* 0x8000000803007c11 */ /* 0x000fe4000f8e10ff */
[----:B------:R-:W-:Y:S02]  /*7740*/  PLOP3.LUT P0, PT, PT, PT, UP0, 0x80, 0x8 ;  /* 0x000000000008781c */ /* 0x000fe40003f0f008 */
[----:B-----5:R-:W-:Y:S02]  /*7750*/  LEA R8, P3, R7, UR14, 0x2 ;  /* 0x0000000e07087c11 */ /* 0x020fe4000f8610ff */
[----:B0-----:R-:W-:Y:S02]  /*7760*/  LEA R5, R6, R5, 0x18 ;  /* 0x0000000506057211 */ /* 0x001fe400078ec0ff */
[----:B------:R-:W-:Y:S02]  /*7770*/  IADD3.X R6, PT, PT, RZ, UR5, RZ, P2, !PT ;  /* 0x00000005ff067c10 */ /* 0x000fe400097fe4ff */
[----:B------:R-:W-:-:S02]  /*7780*/  IADD3 R8, P2, PT, R8, 0x400, RZ ;  /* 0x0000040008087810 */ /* 0x000fc40007f5e0ff */
[----:B------:R-:W-:Y:S02]  /*7790*/  LEA.HI.X R7, R7, UR15, R6, 0x2, P3 ;  /* 0x0000000f07077c11 */ /* 0x000fe400098f1406 */
[--C-:B------:R-:W-:Y:S02]  /*77a0*/  IADD3 R0, PT, PT, R0, 0x400, R5.reuse ;  /* 0x0000040000007810 */ /* 0x100fe40007ffe005 */
[----:B------:R-:W-:Y:S01]  /*77b0*/  IADD3 R6, PT, PT, R4, 0x200, R5 ;  /* 0x0000020004067810 */ /* 0x000fe20007ffe005 */
[----:B------:R-:W-:-:S07]  /*77c0*/  IMAD.X R9, RZ, RZ, R7, P2 ;  /* 0x000000ffff097224 */ /* 0x000fce00010e0607 */
.L_x_205:
[----:B------:R-:W1:Y:S01]  /*77d0*/  LDS R4, [R0+-0x400] ;  /* 0xfffc000000047984 */ /* 0x000e620000000800 */
[----:B------:R-:W-:-:S04]  /*77e0*/  IADD3 R3, PT, PT, R3, 0x200, RZ ;  /* 0x0000020003037810 */ /* 0x000fc80007ffe0ff */
[----:B------:R-:W-:Y:S01]  /*77f0*/  ISETP.GE.AND P2, PT, R3, UR45, PT ;  /* 0x0000002d03007c0c */ /* 0x000fe2000bf46270 */
[----:B-1----:R-:W-:-:S05]  /*7800*/  FMUL.FTZ R13, R4, R11 ;  /* 0x0000000b040d7220 */ /* 0x002fca0000410000 */
[----:B------:R-:W-:-:S04]  /*7810*/  F2FP.F16.F32.PACK_AB R4, RZ, R13 ;  /* 0x0000000dff04723e */ /* 0x000fc800000000ff */
[----:B------:R-:W-:-:S05]  /*7820*/  PRMT R5, R4, 0x7610, R5 ;  /* 0x0000761004057816 */ /* 0x000fca0000000005 */
[----:B------:R0:W-:Y:S04]  /*7830*/  STS.U16 [R6+-0x200], R5 ;  /* 0xfffe000506007388 */ /* 0x0001e80000000400 */
[----:B------:R-:W1:Y:S01]  /*7840*/  LDS R4, [R0+-0x200] ;  /* 0xfffe000000047984 */ /* 0x000e620000000800 */
[----:B0-----:R-:W-:Y:S02]  /*7850*/  IMAD.MOV.U32 R5, RZ, RZ, R9 ;  /* 0x000000ffff057224 */ /* 0x001fe400078e0009 */
[----:B-1----:R-:W-:-:S05]  /*7860*/  FMUL.FTZ R15, R4, R11 ;  /* 0x0000000b040f7220 */ /* 0x002fca0000410000 */
        /* <DEDUP_REMOVED lines=8> */
[----:B0-----:R-:W-:Y:S02]  /*78f0*/  MOV R4, R8 ;  /* 0x0000000800047202 */ /* 0x001fe40000000f00 */
[----:B-1----:R-:W-:Y:S02]  /*7900*/  IADD3 R0, PT, PT, R0, 0x800, RZ ;  /* 0x0000080000007810 */ /* 0x002fe40007ffe0ff */
[----:B------:R-:W-:Y:S01]  /*7910*/  IADD3 R8, P3, PT, R4, 0x800, RZ ;  /* 0x0000080004087810 */ /* 0x000fe20007f7e0ff */
[----:B------:R-:W-:Y:S01]  /*7920*/  @P0 STG.E desc[UR36][R4.64+-0x400], R13 ;  /* 0xfffc000d04000986 */ /* 0x000fe2000c101924 */
[----:B------:R-:W-:-:S03]  /*7930*/  PLOP3.LUT P0, PT, P1, PT, PT, 0x80, 0x8 ;  /* 0x000000000008781c */ /* 0x000fc60000f0f070 */
[----:B------:R-:W-:-:S10]  /*7940*/  IMAD.X R9, RZ, RZ, R5, P3 ;  /* 0x000000ffff097224 */ /* 0x000fd400018e0605 */
[----:B------:R-:W-:Y:S04]  /*7950*/  @P0 STG.E desc[UR36][R4.64+-0x200], R15 ;  /* 0xfffe000f04000986 */ /* 0x000fe8000c101924 */
[----:B------:R-:W-:Y:S01]  /*7960*/  @P0 STG.E desc[UR36][R4.64], R19 ;  /* 0x0000001304000986 */ /* 0x000fe2000c101924 */
[----:B--2---:R-:W-:-:S05]  /*7970*/  FMUL.FTZ R21, R7, R11 ;  /* 0x0000000b07157220 */ /* 0x004fca0000410000 */
[----:B------:R-:W-:Y:S01]  /*7980*/  @P0 STG.E desc[UR36][R4.64+0x200], R21 ;  /* 0x0002001504000986 */ /* 0x000fe2000c101924 */
[----:B------:R-:W-:-:S05]  /*7990*/  F2FP.F16.F32.PACK_AB R7, RZ, R21 ;  /* 0x00000015ff07723e */ /* 0x000fca00000000ff */
[----:B------:R0:W-:Y:S02]  /*79a0*/  STS.U16 [R6+0x100], R7 ;  /* 0x0001000706007388 */ /* 0x0001e40000000400 */
[----:B0-----:R-:W-:Y:S01]  /*79b0*/  VIADD R6, R6, 0x400 ;  /* 0x0000040006067836 */ /* 0x001fe20000000000 */
[----:B------:R-:W-:Y:S06]  /*79c0*/  @!P2 BRA `(.L_x_205) ;  /* 0xfffffffc0080a947 */ /* 0x000fec000383ffff */
.L_x_201:
[----:B------:R-:W-:Y:S05]  /*79d0*/  BSYNC.RECONVERGENT B0 ;  /* 0x0000000000007941 */ /* 0x000fea0003800200 */
.L_x_200:
[----:B------:R-:W-:Y:S01]  /*79e0*/  UIADD3 UR14, UPT, UPT, UR45, -0x1, URZ ;  /* 0xffffffff2d0e7890 */ /* 0x000fe2000fffe0ff */
[----:B------:R-:W5:Y:S01]  /*79f0*/  S2UR UR9, SR_CgaCtaId ;  /* 0x00000000000979c3 */ /* 0x000f620000008800 */
[----:B------:R-:W1:Y:S01]  /*7a00*/  LDCU UR8, c[0x0][0x40c] ;  /* 0x00008180ff0877ac */ /* 0x000e620008000800 */
[----:B------:R-:W-:Y:S01]  /*7a10*/  SHF.R.U32.HI R6, RZ, 0x4, R16 ;  /* 0x00000004ff067819 */ /* 0x000fe20000011610 */
[----:B------:R-:W-:Y:S01]  /*7a20*/  BSSY.RECONVERGENT B0, `(.L_x_206) ;  /* 0x000001d000007945 */ /* 0x000fe20003800200 */
[C---:B0-2---:R-:W-:Y:S01]  /*7a30*/  SHF.L.U32 R4, R16.reuse, 0x3, RZ ;  /* 0x0000000310047819 */ /* 0x045fe200000006ff */
[----:B------:R-:W-:Y:S01]  /*7a40*/  USHF.R.S32.HI UR4, URZ, 0x1f, UR14 ;  /* 0x0000001fff047899 */ /* 0x000fe2000801140e */
[----:B------:R-:W-:Y:S01]  /*7a50*/  SHF.L.U32 R8, R16, 0x4, RZ ;  /* 0x0000000410087819 */ /* 0x000fe200000006ff */
[----:B------:R-:W-:Y:S01]  /*7a60*/  UMOV UR5, 0x400 ;  /* 0x0000040000057882 */ /* 0x000fe20000000000 */
[----:B------:R-:W-:Y:S01]  /*7a70*/  CS2R R22, SRZ ;  /* 0x0000000000167805 */ /* 0x000fe2000001ff00 */
[----:B------:R-:W-:Y:S01]  /*7a80*/  ULEA.HI UR4, UR4, UR14, URZ, 0x3 ;  /* 0x0000000e04047291 */ /* 0x000fe2000f8f18ff */
[----:B------:R-:W-:-:S02]  /*7a90*/  CS2R R20, SRZ ;  /* 0x0000000000147805 */ /* 0x000fc4000001ff00 */
[----:B------:R-:W-:Y:S01]  /*7aa0*/  LOP3.LUT R4, R4, 0x78, RZ, 0xc0, !PT ;  /* 0x0000007804047812 */ /* 0x000fe200078ec0ff */
[----:B------:R-:W-:Y:S01]  /*7ab0*/  ULOP3.LUT UR4, UR4, 0xfffffff8, URZ, 0xc0, !UPT ;  /* 0xfffffff804047892 */ /* 0x000fe2000f8ec0ff */
[----:B------:R-:W-:-:S03]  /*7ac0*/  LOP3.LUT R8, R8, 0xf0, RZ, 0xc0, !PT ;  /* 0x000000f008087812 */ /* 0x000fc600078ec0ff */
[----:B------:R-:W-:Y:S01]  /*7ad0*/  UIADD3 UR4, UPT, UPT, UR14, -UR4, URZ ;  /* 0x800000040e047290 */ /* 0x000fe2000fffe0ff */
[----:B-1----:R-:W-:Y:S01]  /*7ae0*/  IMAD.U32 R37, RZ, RZ, UR8 ;  /* 0x00000008ff257e24 */ /* 0x002fe2000f8e00ff */
[----:B------:R-:W-:-:S04]  /*7af0*/  UIADD3 UR8, UPT, UPT, UR5, 0x120, URZ ;  /* 0x0000012005087890 */ /* 0x000fc8000fffe0ff */
[----:B------:R-:W-:Y:S01]  /*7b00*/  ISETP.NE.AND P0, PT, R6, UR4, PT ;  /* 0x0000000406007c0c */ /* 0x000fe2000bf05270 */
[----:B-----5:R-:W-:-:S03]  /*7b10*/  ULEA UR8, UR9, UR8, 0x18 ;  /* 0x0000000809087291 */ /* 0x020fc6000f8ec0ff */
[----:B------:R-:W-:-:S13]  /*7b20*/  ISETP.NE.OR P0, PT, R37, RZ, P0 ;  /* 0x000000ff2500720c */ /* 0x000fda0000705670 */
[----:B------:R-:W-:Y:S05]  /*7b30*/  @P0 BRA `(.L_x_207) ;  /* 0x00000000002c0947 */ /* 0x000fea0003800000 */
[----:B------:R-:W0:Y:S01]  /*7b40*/  LDCU.64 UR12, c[0x0][0x3b0] ;  /* 0x00007600ff0c77ac */ /* 0x000e220008000a00 */
[----:B------:R-:W-:Y:S01]  /*7b50*/  IMAD.MOV.U32 R23, RZ, RZ, RZ ;  /* 0x000000ffff177224 */ /* 0x000fe200078e00ff */
[----:B0-----:R-:W-:-:S04]  /*7b60*/  UISETP.NE.U32.AND UP0, UPT, UR12, URZ, UPT ;  /* 0x000000ff0c00728c */ /* 0x001fc8000bf05070 */
[----:B------:R-:W-:-:S09]  /*7b70*/  UISETP.NE.AND.EX UP0, UPT, UR13, URZ, UPT, UP0 ;  /* 0x000000ff0d00728c */ /* 0x000fd2000bf05300 */
[----:B------:R-:W-:Y:S05]  /*7b80*/  BRA.U !UP0, `(.L_x_208) ;  /* 0x0000000108147547 */ /* 0x000fea000b800000 */
[----:B------:R-:W0:Y:S01]  /*7b90*/  S2R R3, SR_CTAID.X ;  /* 0x0000000000037919 */ /* 0x000e220000002500 */
[----:B------:R-:W1:Y:S01]  /*7ba0*/  LDC.64 R20, c[0x0][0x3b0] ;  /* 0x0000ec00ff147b82 */ /* 0x000e620000000a00 */
[----:B0-----:R-:W-:-:S05]  /*7bb0*/  LEA R3, R3, R4, 0x7 ;  /* 0x0000000403037211 */ /* 0x001fca00078e38ff */
[----:B-1----:R-:W-:-:S06]  /*7bc0*/  IMAD.WIDE.U32 R20, R3, 0x2, R20 ;  /* 0x0000000203147825 */ /* 0x002fcc00078e0014 */
[----:B------:R-:W5:Y:S02]  /*7bd0*/  LDG.E.128 R20, desc[UR36][R20.64] ;  /* 0x0000002414147981 */ /* 0x000f64000c1e1d00 */
.L_x_208:
[----:B-----5:R0:W-:Y:S02]  /*7be0*/  STS.128 [R8+UR8], R20 ;  /* 0x0000001408007988 */ /* 0x0201e40008000c08 */
.L_x_207:
[----:B------:R-:W-:Y:S05]  /*7bf0*/  BSYNC.RECONVERGENT B0 ;  /* 0x0000000000007941 */ /* 0x000fea0003800200 */
.L_x_206:
[----:B------:R-:W1:Y:S01]  /*7c00*/  S2UR UR10, SR_CTAID.Y ;  /* 0x00000000000a79c3 */ /* 0x000e620000002600 */
[----:B------:R-:W1:Y:S01]  /*7c10*/  LDCU UR12, c[0x0][0x3f8] ;  /* 0x00007f00ff0c77ac */ /* 0x000e620008000800 */
[----:B------:R-:W-:Y:S01]  /*7c20*/  IADD3 R31, PT, PT, R6, UR16, RZ ;  /* 0x00000010061f7c10 */ /* 0x000fe2000fffe0ff */
[----:B------:R-:W-:Y:S01]  /*7c30*/  BSSY.RECONVERGENT B0, `(.L_x_209) ;  /* 0x00000d5000007945 */ /* 0x000fe20003800200 */
[----:B------:R-:W-:Y:S01]  /*7c40*/  HFMA2 R7, -RZ, RZ, 0, 0 ;  /* 0x00000000ff077431 */ /* 0x000fe200000001ff */
[----:B------:R-:W2:Y:S01]  /*7c50*/  LDCU UR13, c[0x0][0x3f4] ;  /* 0x00007e80ff0d77ac */ /* 0x000ea20008000800 */
[----:B------:R-:W-:Y:S02]  /*7c60*/  HFMA2 R5, -RZ, RZ, 0, 0 ;  /* 0x00000000ff057431 */ /* 0x000fe400000001ff */
[----:B------:R-:W-:Y:S01]  /*7c70*/  IMAD.MOV.U32 R0, RZ, RZ, RZ ;  /* 0x000000ffff007224 */ /* 0x000fe200078e00ff */
[----:B------:R-:W5:Y:S01]  /*7c80*/  LDC.64 R18, c[0x0][0x3c0] ;  /* 0x0000f000ff127b82 */ /* 0x000f620000000a00 */
[----:B------:R-:W-:Y:S01]  /*7c90*/  UIADD3 UR5, UPT, UPT, UR5, 0x220, URZ ;  /* 0x0000022005057890 */ /* 0x000fe2000fffe0ff */
[----:B------:R-:W-:Y:S01]  /*7ca0*/  IMAD.MOV.U32 R30, RZ, RZ, RZ ;  /* 0x000000ffff1e7224 */ /* 0x000fe200078e00ff */
[----:B------:R-:W0:Y:S01]  /*7cb0*/  LDCU UR15, c[0x0][0x40c] ;  /* 0x00008180ff0f77ac */ /* 0x000e220008000800 */
[----:B------:R-:W-:Y:S01]  /*7cc0*/  MOV R9, RZ ;  /* 0x000000ff00097202 */ /* 0x000fe20000000f00 */
[----:B------:R-:W-:Y:S01]  /*7cd0*/  IMAD.MOV.U32 R26, RZ, RZ, RZ ;  /* 0x000000ffff1a7224 */ /* 0x000fe200078e00ff */
[----:B------:R-:W-:Y:S01]  /*7ce0*/  MOV R10, RZ ;  /* 0x000000ff000a7202 */ /* 0x000fe20000000f00 */
[----:B------:R-:W-:Y:S01]  /*7cf0*/  ULEA UR5, UR9, UR5, 0x18 ;  /* 0x0000000509057291 */ /* 0x000fe2000f8ec0ff */
[----:B------:R-:W0:Y:S01]  /*7d00*/  LDCU.64 UR20, c[0x0][0x3c8] ;  /* 0x00007900ff1477ac */ /* 0x000e220008000a00 */
[----:B--2---:R-:W-:-:S02]  /*7d10*/  UISETP.LT.AND UP0, UPT, UR14, UR13, UPT ;  /* 0x0000000d0e00728c */ /* 0x004fc4000bf01270 */
[----:B------:R-:W-:Y:S01]  /*7d20*/  MOV R11, UR13 ;  /* 0x0000000d000b7c02 */ /* 0x000fe20008000f00 */
[----:B-1----:R-:W-:-:S04]  /*7d30*/  UIMAD UR10, UR10, UR12, UR11 ;  /* 0x0000000c0a0a72a4 */ /* 0x002fc8000f8e020b */
[----:B----4-:R-:W-:Y:S01]  /*7d40*/  IMAD R25, R11, UR6, R4 ;  /* 0x000000060b197c24 */ /* 0x010fe2000f8e0204 */
[----:B------:R-:W-:Y:S01]  /*7d50*/  UIADD3 UR6, UPT, UPT, UR5, UR7, URZ ;  /* 0x0000000705067290 */ /* 0x000fe2000fffe0ff */
[----:B------:R-:W-:Y:S01]  /*7d60*/  IMAD.U32 R27, RZ, RZ, UR10 ;  /* 0x0000000aff1b7e24 */ /* 0x000fe2000f8e00ff */
[----:B------:R-:W-:Y:S01]  /*7d70*/  USEL UR10, UR14, UR13, UP0 ;  /* 0x0000000d0e0a7287 */ /* 0x000fe20008000000 */
[----:B-----5:R-:W-:-:S03]  /*7d80*/  IMAD.WIDE R24, R25, 0x2, R18 ;  /* 0x0000000219187825 */ /* 0x020fc600078e0212 */
[----:B------:R-:W-:Y:S01]  /*7d90*/  LEA R36, R6, UR6, 0x1 ;  /* 0x0000000606247c11 */ /* 0x000fe2000f8e08ff */
[----:B------:R-:W-:Y:S01]  /*7da0*/  IMAD.SHL.U32 R27, R27, 0x80, RZ ;  /* 0x000000801b1b7824 */ /* 0x000fe200078e00ff */
[----:B------:R-:W-:Y:S01]  /*7db0*/  BAR.SYNC.DEFER_BLOCKING 0x0 ;  /* 0x0000000000007b1d */ /* 0x000fe20000010000 */
[----:B------:R-:W-:Y:S02]  /*7dc0*/  ISETP.GE.AND P0, PT, R31, UR10, PT ;  /* 0x0000000a1f007c0c */ /* 0x000fe4000bf06270 */
[----:B------:R-:W-:-:S04]  /*7dd0*/  IMAD R3, R27, UR13, R4 ;  /* 0x0000000d1b037c24 */ /* 0x000fc8000f8e0204 */
[----:B------:R-:W-:-:S04]  /*7de0*/  IMAD.WIDE R18, R3, 0x2, R18 ;  /* 0x0000000203127825 */ /* 0x000fc800078e0212 */
[----:B------:R-:W-:-:S03]  /*7df0*/  IMAD.MOV.U32 R3, RZ, RZ, RZ ;  /* 0x000000ffff037224 */ /* 0x000fc600078e00ff */
[----:B0-----:R-:W-:Y:S05]  /*7e00*/  @P0 BRA `(.L_x_210) ;  /* 0x0000000800dc0947 */ /* 0x001fea0003800000 */
[----:B------:R-:W-:Y:S01]  /*7e10*/  UIMAD UR9, UR38, UR12, UR11 ;  /* 0x0000000c260972a4 */ /* 0x000fe2000f8e020b */
[----:B------:R-:W-:Y:S01]  /*7e20*/  VIADD R32, R31, 0x8 ;  /* 0x000000081f207836 */ /* 0x000fe20000000000 */
[----:B------:R-:W0:Y:S01]  /*7e30*/  LDC.64 R28, c[0x0][0x458] ;  /* 0x00011600ff1c7b82 */ /* 0x000e220000000a00 */
[----:B------:R-:W-:Y:S01]  /*7e40*/  BSSY.RECONVERGENT B1, `(.L_x_211) ;  /* 0x0000046000017945 */ /* 0x000fe20003800200 */
[----:B------:R-:W-:Y:S01]  /*7e50*/  IMAD R38, R11, UR12, RZ ;  /* 0x0000000c0b267c24 */ /* 0x000fe2000f8e02ff */
[----:B------:R-:W-:Y:S01]  /*7e60*/  MOV R10, RZ ;  /* 0x000000ff000a7202 */ /* 0x000fe20000000f00 */
[----:B------:R-:W-:Y:S01]  /*7e70*/  IMAD.MOV.U32 R39, RZ, RZ, R31 ;  /* 0x000000ffff277224 */ /* 0x000fe200078e001f */
[----:B------:R-:W-:Y:S01]  /*7e80*/  MOV R3, UR9 ;  /* 0x0000000900037c02 */ /* 0x000fe20008000f00 */
[----:B------:R-:W-:Y:S01]  /*7e90*/  ULOP3.LUT UR9, URZ, UR16, URZ, 0x33, !UPT ;  /* 0x00000010ff097292 */ /* 0x000fe2000f8e33ff */
[----:B------:R-:W-:Y:S01]  /*7ea0*/  VIMNMX R5, PT, PT, R32, UR10, !PT ;  /* 0x0000000a20057c48 */ /* 0x000fe2000ffe0100 */
[----:B------:R-:W-:Y:S01]  /*7eb0*/  IMAD.MOV.U32 R9, RZ, RZ, RZ ;  /* 0x000000ffff097224 */ /* 0x000fe200078e00ff */
[----:B------:R-:W-:Y:S01]  /*7ec0*/  MOV R26, RZ ;  /* 0x000000ff001a7202 */ /* 0x000fe20000000f00 */
[----:B------:R-:W-:Y:S01]  /*7ed0*/  IMAD R3, R3, 0x80, R4 ;  /* 0x0000008003037824 */ /* 0x000fe200078e0204 */
[----:B------:R-:W-:Y:S01]  /*7ee0*/  MOV R30, RZ ;  /* 0x000000ff001e7202 */ /* 0x000fe20000000f00 */
[----:B------:R-:W-:Y:S01]  /*7ef0*/  IMAD.MOV.U32 R7, RZ, RZ, RZ ;  /* 0x000000ffff077224 */ /* 0x000fe200078e00ff */
[----:B------:R-:W-:Y:S01]  /*7f00*/  IADD3 R33, PT, PT, -R6, UR9, R5 ;  /* 0x0000000906217c10 */ /* 0x000fe2000fffe105 */
[----:B------:R-:W-:Y:S01]  /*7f10*/  IMAD.MOV.U32 R5, RZ, RZ, RZ ;  /* 0x000000ffff057224 */ /* 0x000fe200078e00ff */
[----:B------:R-:W-:-:S02]  /*7f20*/  MOV R0, RZ ;  /* 0x000000ff00007202 */ /* 0x000fc40000000f00 */
[----:B------:R-:W-:Y:S01]  /*7f30*/  LOP3.LUT P0, RZ, R33, 0x8, RZ, 0xc0, !PT ;  /* 0x0000000821ff7812 */ /* 0x000fe2000780c0ff */
[----:B0-----:R-:W-:Y:S01]  /*7f40*/  IMAD.WIDE R28, R3, 0x2, R28 ;  /* 0x00000002031c7825 */ /* 0x001fe200078e021c */
[----:B------:R-:W-:-:S11]  /*7f50*/  MOV R3, RZ ;  /* 0x000000ff00037202 */ /* 0x000fd60000000f00 */
[----:B------:R-:W-:Y:S05]  /*7f60*/  @P0 BRA `(.L_x_212) ;  /* 0x0000000000cc0947 */ /* 0x000fea0003800000 */
[----:B------:R-:W0:Y:S01]  /*7f70*/  LDCU.64 UR18, c[0x0][0x3c8] ;  /* 0x00007900ff1277ac */ /* 0x000e220008000a00 */
[----:B------:R-:W-:-:S05]  /*7f80*/  IADD3 R0, P0, PT, R31, UR42, RZ ;  /* 0x0000002a1f007c10 */ /* 0x000fca000ff1e0ff */
[----:B------:R-:W-:Y:S01]  /*7f90*/  IMAD.X R3, RZ, RZ, R2, P0 ;  /* 0x000000ffff037224 */ /* 0x000fe200000e0602 */
[----:B0-----:R-:W-:-:S04]  /*7fa0*/  LEA R10, P0, R0, UR18, 0x2 ;  /* 0x00000012000a7c11 */ /* 0x001fc8000f8010ff */
[----:B------:R-:W-:-:S06]  /*7fb0*/  LEA.HI.X R11, R0, UR19, R3, 0x2, P0 ;  /* 0x00000013000b7c11 */ /* 0x000fcc00080f1403 */
[----:B------:R-:W2:Y:S01]  /*7fc0*/  LDG.E R11, desc[UR36][R10.64] ;  /* 0x000000240a0b7981 */ /* 0x000ea2000c1e1900 */
[----:B------:R-:W-:Y:S02]  /*7fd0*/  SHF.L.U32 R3, R31, 0x7, RZ ;  /* 0x000000071f037819 */ /* 0x000fe400000006ff */
[----:B------:R-:W-:Y:S01]  /*7fe0*/  ISETP.NE.AND P0, PT, R37, RZ, PT ;  /* 0x000000ff2500720c */ /* 0x000fe20003f05270 */
[----:B--2---:R-:W-:-:S04]  /*7ff0*/  IMAD R0, R38, R11, RZ ;  /* 0x0000000b26007224 */ /* 0x004fc800078e02ff */
[----:B------:R-:W-:Y:S02]  /*8000*/  IMAD R13, R0, 0x80, R3 ;  /* 0x00000080000d7824 */ /* 0x000fe400078e0203 */
[----:B------:R-:W0:Y:S02]  /*8010*/  LDS.U16 R0, [R36] ;  /* 0x0000000024007984 */ /* 0x000e240000000400 */
[----:B------:R-:W-:-:S06]  /*8020*/  IMAD.WIDE R12, R13, 0x2, R24 ;  /* 0x000000020d0c7825 */ /* 0x000fcc00078e0218 */
[----:B------:R-:W5:Y:S01]  /*8030*/  LDG.E.128 R12, desc[UR36][R12.64] ;  /* 0x000000240c0c7981 */ /* 0x000f62000c1e1d00 */
[----:B0-----:R-:W-:Y:S01]  /*8040*/  HADD2.F32 R0, -RZ, R0.H0_H0 ;  /* 0x20000000ff007230 */ /* 0x001fe20000004100 */
[----:B------:R-:W-:Y:S06]  /*8050*/  @P0 BRA `(.L_x_213) ;  /* 0x00000000004c0947 */ /* 0x000fec0003800000 */
[----:B------:R-:W-:Y:S01]  /*8060*/  ISETP.NE.AND P1, PT, R17, RZ, PT ;  /* 0x000000ff1100720c */ /* 0x000fe20003f25270 */
[----:B------:R-:W0:-:S12]  /*8070*/  LDS.128 R40, [R8+UR8] ;  /* 0x0000000808287984 */ /* 0x000e180008000c00 */
[----:B------:R-:W-:Y:S01]  /*8080*/  VOTEU.ANY UP0, P1 ;  /* 0x0000000000ff7886 */ /* 0x000fe20000800100 */
[----:B------:R-:W-:-:S13]  /*8090*/  PLOP3.LUT P0, PT, PT, PT, UP0, 0x80, 0x8 ;  /* 0x000000000008781c */ /* 0x000fda0003f0f008 */
[----:B------:R-:W2:Y:S01]  /*80a0*/  @P0 LDG.E.128 R44, desc[UR36][R28.64] ;  /* 0x000000241c2c0981 */ /* 0x000ea2000c1e1d00 */
[----:B------:R-:W-:Y:S01]  /*80b0*/  PLOP3.LUT P1, PT, PT, PT, UP0, 0x80, 0x8 ;  /* 0x000000000008781c */ /* 0x000fe20003f2f008 */
[----:B------:R-:W-:Y:S01]  /*80c0*/  IMAD.WIDE.U32 R10, R3, 0x2, R18 ;  /* 0x00000002030a7825 */ /* 0x000fe200078e0012 */
        /* <DEDUP_REMOVED lines=12> */
.L_x_213:
[--C-:B-----5:R-:W-:Y:S01]  /*8190*/  HADD2.F32 R5, -RZ, R13.reuse.H0_H0 ;  /* 0x2000000dff057230 */ /* 0x120fe20000004100 */
[----:B------:R-:W-:Y:S01]  /*81a0*/  MOV R39, R32 ;  /* 0x0000002000277202 */ /* 0x000fe20000000f00 */
[----:B------:R-:W-:Y:S02]  /*81b0*/  HADD2.F32 R7, -RZ, R13.H1_H1 ;  /* 0x3000000dff077230 */ /* 0x000fe40000004100 */
[--C-:B------:R-:W-:Y:S02]  /*81c0*/  HADD2.F32 R35, -RZ, R12.reuse.H0_H0 ;  /* 0x2000000cff237230 */ /* 0x100fe40000004100 */
[C---:B------:R-:W-:Y:S01]  /*81d0*/  FFMA.FTZ R5, R0.reuse, R5, RZ ;  /* 0x0000000500057223 */ /* 0x040fe200000100ff */
[----:B------:R-:W-:Y:S02]  /*81e0*/  HADD2.F32 R3, -RZ, R12.H1_H1 ;  /* 0x3000000cff037230 */ /* 0x000fe40000004100 */
[----:B------:R-:W-:Y:S01]  /*81f0*/  FFMA.FTZ R26, R0, R7, RZ ;  /* 0x00000007001a7223 */ /* 0x000fe200000100ff */
[----:B------:R-:W-:-:S02]  /*8200*/  HADD2.F32 R9, -RZ, R14.H0_H0 ;  /* 0x2000000eff097230 */ /* 0x000fc40000004100 */
[C---:B0-----:R-:W-:Y:S01]  /*8210*/  FFMA.FTZ R10, R0.reuse, R35, RZ ;  /* 0x00000023000a7223 */ /* 0x041fe200000100ff */
[----:B------:R-:W-:Y:S02]  /*8220*/  HADD2.F32 R11, -RZ, R14.H1_H1 ;  /* 0x3000000eff0b7230 */ /* 0x000fe40000004100 */
[C---:B------:R-:W-:Y:S01]  /*8230*/  FFMA.FTZ R3, R0.reuse, R3, RZ ;  /* 0x0000000300037223 */ /* 0x040fe200000100ff */
[--C-:B------:R-:W-:Y:S02]  /*8240*/  HADD2.F32 R13, -RZ, R15.reuse.H0_H0 ;  /* 0x2000000fff0d7230 */ /* 0x100fe40000004100 */
[C---:B------:R-:W-:Y:S01]  /*8250*/  FFMA.FTZ R9, R0.reuse, R9, RZ ;  /* 0x0000000900097223 */ /* 0x040fe200000100ff */
[----:B------:R-:W-:Y:S02]  /*8260*/  HADD2.F32 R15, -RZ, R15.H1_H1 ;  /* 0x3000000fff0f7230 */ /* 0x000fe40000004100 */
[C---:B------:R-:W-:Y:S01]  /*8270*/  FFMA.FTZ R30, R0.reuse, R11, RZ ;  /* 0x0000000b001e7223 */ /* 0x040fe200000100ff */
[----:B------:R-:W-:-:S02]  /*8280*/  FFMA.FTZ R7, R0, R13, RZ ;  /* 0x0000000d00077223 */ /* 0x000fc400000100ff */
[----:B------:R-:W-:-:S07]  /*8290*/  FFMA.FTZ R0, R0, R15, RZ ;  /* 0x0000000f00007223 */ /* 0x000fce00000100ff */
.L_x_212:
[----:B------:R-:W-:Y:S05]  /*82a0*/  BSYNC.RECONVERGENT B1 ;  /* 0x0000000000017941 */ /* 0x000fea0003800200 */
.L_x_211:
[----:B------:R-:W-:-:S13]  /*82b0*/  ISETP.GE.U32.AND P0, PT, R33, 0x8, PT ;  /* 0x000000082100780c */ /* 0x000fda0003f06070 */
[----:B------:R-:W-:Y:S05]  /*82c0*/  @!P0 BRA `(.L_x_210) ;  /* 0x0000000400ac8947 */ /* 0x000fea0003800000 */
[C---:B------:R-:W-:Y:S01]  /*82d0*/  LEA R11, R39.reuse, UR7, 0x1 ;  /* 0x00000007270b7c11 */ /* 0x040fe2000f8e08ff */
[----:B------:R-:W-:Y:S01]  /*82e0*/  IMAD.U32 R12, RZ, RZ, UR16 ;  /* 0x00000010ff0c7e24 */ /* 0x000fe2000f8e00ff */
[----:B------:R-:W-:Y:S01]  /*82f0*/  MOV R42, UR5 ;  /* 0x00000005002a7c02 */ /* 0x000fe20008000f00 */
[----:B------:R-:W-:Y:S01]  /*8300*/  IMAD.SHL.U32 R43, R39, 0x80, RZ ;  /* 0x00000080272b7824 */ /* 0x000fe200078e00ff */
[----:B------:R-:W-:Y:S01]  /*8310*/  ISETP.NE.AND P0, PT, R37, RZ, PT ;  /* 0x000000ff2500720c */ /* 0x000fe20003f05270 */
[----:B------:R-:W-:Y:S01]  /*8320*/  IMAD R11, R12, -0x2, R11 ;  /* 0xfffffffe0c0b7824 */ /* 0x000fe200078e020b */
[----:B------:R-:W-:-:S04]  /*8330*/  SHF.L.U32 R48, R38, 0x7, RZ ;  /* 0x0000000726307819 */ /* 0x000fc800000006ff */
[----:B------:R-:W-:-:S07]  /*8340*/  IADD3 R42, PT, PT, R11, 0x10, R42 ;  /* 0x000000100b2a7810 */ /* 0x000fce0007ffe02a */
.L_x_217:
[----:B------:R-:W-:Y:S02]  /*8350*/  IADD3 R11, P1, PT, R39, UR42, RZ ;  /* 0x0000002a270b7c10 */ /* 0x000fe4000ff3e0ff */
[----:B------:R-:W-:-:S03]  /*8360*/  ISETP.NE.AND P4, PT, R17, RZ, PT ;  /* 0x000000ff1100720c */ /* 0x000fc60003f85270 */
[----:B------:R-:W-:Y:S01]  /*8370*/  IMAD.X R12, RZ, RZ, R2, P1 ;  /* 0x000000ffff0c7224 */ /* 0x000fe200008e0602 */
[----:B------:R-:W-:-:S04]  /*8380*/  LEA R40, P1, R11, UR20, 0x2 ;  /* 0x000000140b287c11 */ /* 0x000fc8000f8210ff */
[----:B------:R-:W-:-:S05]  /*8390*/  LEA.HI.X R41, R11, UR21, R12, 0x2, P1 ;  /* 0x000000150b297c11 */ /* 0x000fca00088f140c */
[----:B------:R-:W2:Y:S02]  /*83a0*/  LDG.E R12, desc[UR36][R40.64] ;  /* 0x00000024280c7981 */ /* 0x000ea4000c1e1900 */
[----:B--2---:R-:W-:-:S04]  /*83b0*/  IMAD R13, R12, R48, R43 ;  /* 0x000000300c0d7224 */ /* 0x004fc800078e022b */
[----:B------:R-:W-:-:S06]  /*83c0*/  IMAD.WIDE R12, R13, 0x2, R24 ;  /* 0x000000020d0c7825 */ /* 0x000fcc00078e0218 */
[----:B------:R-:W5:Y:S01]  /*83d0*/  LDG.E.128 R12, desc[UR36][R12.64] ;  /* 0x000000240c0c7981 */ /* 0x000f62000c1e1d00 */
[----:B------:R-:W-:Y:S04]  /*83e0*/  BSSY.RECONVERGENT B1, `(.L_x_214) ;  /* 0x0000014000017945 */ /* 0x000fe80003800200 */
[----:B------:R-:W-:Y:S05]  /*83f0*/  @P0 BRA `(.L_x_215) ;  /* 0x0000000000480947 */ /* 0x000fea0003800000 */
[----:B------:R-:W-:Y:S01]  /*8400*/  VOTEU.ANY UP0, P4 ;  /* 0x0000000000ff7886 */ /* 0x000fe20002000100 */
[----:B------:R-:W-:Y:S01]  /*8410*/  PLOP3.LUT P0, PT, PT, PT, UP0, 0x80, 0x8 ;  /* 0x000000000008781c */ /* 0x000fe20003f0f008 */
[----:B------:R-:W0:-:S12]  /*8420*/  LDS.128 R32, [R8+UR8] ;  /* 0x0000000808207984 */ /* 0x000e180008000c00 */
        /* <DEDUP_REMOVED lines=15> */
.L_x_215:
[----:B------:R-:W-:Y:S05]  /*8520*/  BSYNC.RECONVERGENT B1 ;  /* 0x0000000000017941 */ /* 0x000fea0003800200 */
.L_x_214:
[----:B------:R-:W0:Y:S04]  /*8530*/  LDG.E R41, desc[UR36][R40.64+0x20] ;  /* 0x0000202428297981 */ /* 0x000e28000c1e1900 */
[----:B------:R-:W1:Y:S01]  /*8540*/  LDS.U16 R11, [R42+-0x10] ;  /* 0xfffff0002a0b7984 */ /* 0x000e620000000400 */
[----:B0-----:R-:W-:-:S05]  /*8550*/  IMAD R32, R38, R41, RZ ;  /* 0x0000002926207224 */ /* 0x001fca00078e02ff */
[----:B------:R-:W-:-:S05]  /*8560*/  LEA R32, R32, R43, 0x7 ;  /* 0x0000002b20207211 */ /* 0x000fca00078e38ff */
[----:B------:R-:W-:-:S04]  /*8570*/  VIADD R33, R32, 0x400 ;  /* 0x0000040020217836 */ /* 0x000fc80000000000 */
[----:B------:R-:W-:-:S06]  /*8580*/  IMAD.WIDE R32, R33, 0x2, R24 ;  /* 0x0000000221207825 */ /* 0x000fcc00078e0218 */
[----:B------:R-:W5:Y:S01]  /*8590*/  LDG.E.128 R32, desc[UR36][R32.64] ;  /* 0x0000002420207981 */ /* 0x000f62000c1e1d00 */
[----:B------:R-:W-:Y:S01]  /*85a0*/  MOV R37, UR15 ;  /* 0x0000000f00257c02 */ /* 0x000fe20008000f00 */
[--C-:B-----5:R-:W-:Y:S02]  /*85b0*/  HADD2.F32 R46, -RZ, R14.reuse.H0_H0 ;  /* 0x2000000eff2e7230 */ /* 0x120fe40000004100 */
[----:B------:R-:W-:Y:S01]  /*85c0*/  HADD2.F32 R41, -RZ, R14.H1_H1 ;  /* 0x3000000eff297230 */ /* 0x000fe20000004100 */
[----:B------:R-:W-:Y:S01]  /*85d0*/  ISETP.NE.AND P0, PT, R37, RZ, PT ;  /* 0x000000ff2500720c */ /* 0x000fe20003f05270 */
[----:B-1----:R-:W-:Y:S02]  /*85e0*/  HADD2.F32 R11, -RZ, R11.H0_H0 ;  /* 0x2000000bff0b7230 */ /* 0x002fe40000004100 */
[----:B------:R-:W-:Y:S02]  /*85f0*/  HADD2.F32 R44, -RZ, R12.H0_H0 ;  /* 0x2000000cff2c7230 */ /* 0x000fe40000004100 */
[----:B------:R-:W-:-:S02]  /*8600*/  HADD2.F32 R40, -RZ, R13.H0_H0 ;  /* 0x2000000dff287230 */ /* 0x000fc40000004100 */
[C---:B------:R-:W-:Y:S01]  /*8610*/  FFMA.FTZ R46, R11.reuse, R46, R9 ;  /* 0x0000002e0b2e7223 */ /* 0x040fe20000010009 */
[----:B------:R-:W-:Y:S02]  /*8620*/  HADD2.F32 R14, -RZ, R15.H0_H0 ;  /* 0x2000000fff0e7230 */ /* 0x000fe40000004100 */
[C---:B------:R-:W-:Y:S01]  /*8630*/  FFMA.FTZ R45, R11.reuse, R44, R10 ;  /* 0x0000002c0b2d7223 */ /* 0x040fe2000001000a */
[----:B------:R-:W-:Y:S02]  /*8640*/  HADD2.F32 R12, -RZ, R12.H1_H1 ;  /* 0x3000000cff0c7230 */ /* 0x000fe40000004100 */
[C---:B------:R-:W-:Y:S01]  /*8650*/  FFMA.FTZ R40, R11.reuse, R40, R5 ;  /* 0x000000280b287223 */ /* 0x040fe20000010005 */
[----:B------:R-:W-:Y:S02]  /*8660*/  HADD2.F32 R13, -RZ, R13.H1_H1 ;  /* 0x3000000dff0d7230 */ /* 0x000fe40000004100 */
[----:B------:R-:W-:Y:S01]  /*8670*/  FFMA.FTZ R30, R11, R41, R30 ;  /* 0x000000290b1e7223 */ /* 0x000fe2000001001e */
[----:B------:R-:W-:-:S02]  /*8680*/  HADD2.F32 R15, -RZ, R15.H1_H1 ;  /* 0x3000000fff0f7230 */ /* 0x000fc40000004100 */
[C---:B------:R-:W-:Y:S01]  /*8690*/  FFMA.FTZ R44, R11.reuse, R12, R3 ;  /* 0x0000000c0b2c7223 */ /* 0x040fe20000010003 */
[C---:B------:R-:W-:Y:S01]  /*86a0*/  FFMA.FTZ R50, R11.reuse, R14, R7 ;  /* 0x0000000e0b327223 */ /* 0x040fe20000010007 */
[C---:B------:R-:W-:Y:S01]  /*86b0*/  FFMA.FTZ R26, R11.reuse, R13, R26 ;  /* 0x0000000d0b1a7223 */ /* 0x040fe2000001001a */
[----:B------:R-:W-:Y:S01]  /*86c0*/  FFMA.FTZ R52, R11, R15, R0 ;  /* 0x0000000f0b347223 */ /* 0x000fe20000010000 */
[----:B------:R-:W-:Y:S06]  /*86d0*/  @P0 BRA `(.L_x_216) ;  /* 0x00000000004c0947 */ /* 0x000fec0003800000 */
[----:B------:R-:W-:Y:S01]  /*86e0*/  VOTEU.ANY UP0, P4 ;  /* 0x0000000000ff7886 */ /* 0x000fe20002000100 */
[----:B------:R-:W-:Y:S01]  /*86f0*/  PLOP3.LUT P1, PT, PT, PT, UP0, 0x80, 0x8 ;  /* 0x000000000008781c */ /* 0x000fe20003f2f008 */
[----:B------:R-:W0:-:S12]  /*8700*/  LDS.128 R56, [R8+UR8] ;  /* 0x0000000808387984 */ /* 0x000e180008000c00 */
[----:B------:R-:W2:Y:S01]  /*8710*/  @P1 LDG.E.128 R12, desc[UR36][R28.64] ;  /* 0x000000241c0c1981 */ /* 0x000ea2000c1e1d00 */
[----:B------:R-:W-:Y:S01]  /*8720*/  PLOP3.LUT P2, PT, PT, PT, UP0, 0x80, 0x8 ;  /* 0x000000000008781c */ /* 0x000fe20003f4f008 */
[----:B------:R-:W-:Y:S01]  /*8730*/  VIADD R11, R43, 0x400 ;  /* 0x000004002b0b7836 */ /* 0x000fe20000000000 */
[----:B------:R-:W-:Y:S02]  /*8740*/  PLOP3.LUT P4, PT, PT, PT, UP0, 0x80, 0x8 ;  /* 0x000000000008781c */ /* 0x000fe40003f8f008 */
[----:B------:R-:W-:Y:S01]  /*8750*/  PLOP3.LUT P1, PT, PT, PT, UP0, 0x80, 0x8 ;  /* 0x000000000008781c */ /* 0x000fe20003f2f008 */
[----:B------:R-:W-:Y:S01]  /*8760*/  IMAD.WIDE.U32 R10, R11, 0x2, R18 ;  /* 0x000000020b0a7825 */ /* 0x000fe200078e0012 */
[----:B------:R-:W-:-:S03]  /*8770*/  PLOP3.LUT P3, PT, PT, PT, UP0, 0x80, 0x8 ;  /* 0x000000000008781c */ /* 0x000fc60003f6f008 */
[----:B0-----:R-:W-:Y:S02]  /*8780*/  HFMA2 R32, R32, 1, 1, R56 ;  /* 0x3c003c0020207831 */ /* 0x001fe40000000038 */
        /* <DEDUP_REMOVED lines=8> */
.L_x_216:
[----:B------:R1:W2:Y:S01]  /*8810*/  LDS.U16 R0, [R42] ;  /* 0x000000002a007984 */ /* 0x0002a20000000400 */
[----:B------:R-:W-:Y:S01]  /*8820*/  IADD3 R39, PT, PT, R39, 0x10, RZ ;  /* 0x0000001027277810 */ /* 0x000fe20007ffe0ff */
[--C-:B------:R-:W-:Y:S02]  /*8830*/  HADD2.F32 R3, -RZ, R32.reuse.H0_H0 ;  /* 0x20000020ff037230 */ /* 0x100fe40000004100 */
[----:B------:R-:W-:Y:S01]  /*8840*/  HADD2.F32 R5, -RZ, R32.H1_H1 ;  /* 0x30000020ff057230 */ /* 0x000fe20000004100 */
[----:B------:R-:W-:Y:S01]  /*8850*/  ISETP.GE.AND P1, PT, R39, UR10, PT ;  /* 0x0000000a27007c0c */ /* 0x000fe2000bf26270 */
[--C-:B------:R-:W-:Y:S02]  /*8860*/  HADD2.F32 R7, -RZ, R33.reuse.H0_H0 ;  /* 0x20000021ff077230 */ /* 0x100fe40000004100 */
[----:B0-----:R-:W-:Y:S01]  /*8870*/  HADD2.F32 R33, -RZ, R33.H1_H1 ;  /* 0x30000021ff217230 */ /* 0x001fe20000004100 */
[----:B-1----:R-:W-:Y:S01]  /*8880*/  IADD3 R42, PT, PT, R42, 0x20, RZ ;  /* 0x000000202a2a7810 */ /* 0x002fe20007ffe0ff */
[----:B------:R-:W-:-:S02]  /*8890*/  HADD2.F32 R9, -RZ, R34.H0_H0 ;  /* 0x20000022ff097230 */ /* 0x000fc40000004100 */
        /* <DEDUP_REMOVED lines=14> */
.L_x_210:
[----:B------:R-:W-:Y:S05]  /*8980*/  BSYNC.RECONVERGENT B0 ;  /* 0x0000000000007941 */ /* 0x000fea0003800200 */
.L_x_209:
[----:B------:R-:W-:Y:S01]  /*8990*/  ISETP.GE.AND P0, PT, R31, UR14, PT ;  /* 0x0000000e1f007c0c */ /* 0x000fe2000bf06270 */
[----:B------:R-:W0:Y:S01]  /*89a0*/  LDCU UR15, c[0x0][0x40c] ;  /* 0x00008180ff0f77ac */ /* 0x000e220008000800 */
[----:B------:R-:W-:Y:S01]  /*89b0*/  BSSY.RECONVERGENT B0, `(.L_x_218) ;  /* 0x0000108000007945 */ /* 0x000fe20003800200 */
[----:B------:R-:W1:Y:S10]  /*89c0*/  LDCU.64 UR18, c[0x0][0x3c8] ;  /* 0x00007900ff1277ac */ /* 0x000e740008000a00 */
[----:B------:R-:W-:Y:S05]  /*89d0*/  @P0 BRA `(.L_x_219) ;  /* 0x0000001000140947 */ /* 0x000fea0003800000 */
[----:B------:R-:W2:Y:S01]  /*89e0*/  LDCU UR9, c[0x0][0x3f8] ;  /* 0x00007f00ff0977ac */ /* 0x000ea20008000800 */
[----:B------:R-:W4:Y:S01]  /*89f0*/  LDC.64 R28, c[0x0][0x458] ;  /* 0x00011600ff1c7b82 */ /* 0x000f220000000a00 */
[----:B------:R-:W-:Y:S01]  /*8a00*/  VIADD R40, R31, 0x8 ;  /* 0x000000081f287836 */ /* 0x000fe20000000000 */
[----:B------:R-:W-:Y:S01]  /*8a10*/  BSSY.RECONVERGENT B1, `(.L_x_220) ;  /* 0x000005b000017945 */ /* 0x000fe20003800200 */
[----:B------:R-:W-:Y:S01]  /*8a20*/  ULOP3.LUT UR12, URZ, UR16, URZ, 0x33, !UPT ;  /* 0x00000010ff0c7292 */ /* 0x000fe2000f8e33ff */
[----:B------:R-:W-:Y:S02]  /*8a30*/  MOV R33, R31 ;  /* 0x0000001f00217202 */ /* 0x000fe40000000f00 */
[----:B------:R-:W-:Y:S02]  /*8a40*/  VIMNMX R11, PT, PT, R40, UR14, !PT ;  /* 0x0000000e280b7c48 */ /* 0x000fe4000ffe0100 */
[----:B------:R-:W5:Y:S02]  /*8a50*/  LDC R14, c[0x0][0x3f4] ;  /* 0x0000fd00ff0e7b82 */ /* 0x000f640000000800 */
[----:B------:R-:W-:-:S04]  /*8a60*/  IADD3 R34, PT, PT, -R6, UR12, R11 ;  /* 0x0000000c06227c10 */ /* 0x000fc8000fffe10b */
[----:B------:R-:W-:Y:S01]  /*8a70*/  LOP3.LUT P0, RZ, R34, 0x8, RZ, 0xc0, !PT ;  /* 0x0000000822ff7812 */ /* 0x000fe2000780c0ff */
[----:B--2---:R-:W-:-:S06]  /*8a80*/  UIMAD UR10, UR38, UR9, UR11 ;  /* 0x00000009260a72a4 */ /* 0x004fcc000f8e020b */
[----:B------:R-:W-:-:S05]  /*8a90*/  MOV R13, UR10 ;  /* 0x0000000a000d7c02 */ /* 0x000fca0008000f00 */
[----:B------:R-:W-:-:S04]  /*8aa0*/  IMAD R11, R13, 0x80, R4 ;  /* 0x000000800d0b7824 */ /* 0x000fc800078e0204 */
[----:B----4-:R-:W-:-:S04]  /*8ab0*/  IMAD.WIDE R28, R11, 0x2, R28 ;  /* 0x000000020b1c7825 */ /* 0x010fc800078e021c */
[----:B-----5:R-:W-:Y:S01]  /*8ac0*/  IMAD R11, R14, UR9, RZ ;  /* 0x000000090e0b7c24 */ /* 0x020fe2000f8e02ff */
[----:B------:R-:W-:Y:S06]  /*8ad0*/  @P0 BRA `(.L_x_221) ;  /* 0x0000000400380947 */ /* 0x000fec0003800000 */
[----:B------:R-:W-:Y:S01]  /*8ae0*/  ISETP.GE.AND P0, PT, R31, R14, PT ;  /* 0x0000000e1f00720c */ /* 0x000fe20003f06270 */
[----:B------:R-:W-:-:S12]  /*8af0*/  IMAD.MOV.U32 R33, RZ, RZ, R40 ;  /* 0x000000ffff217224 */ /* 0x000fd800078e0028 */
[----:B------:R-:W-:Y:S05]  /*8b00*/  @!P0 BRA `(.L_x_221) ;  /* 0x00000004002c8947 */ /* 0x000fea0003800000 */
[----:B------:R-:W-:Y:S01]  /*8b10*/  IABS R15, R14 ;  /* 0x0000000e000f7213 */ /* 0x000fe20000000000 */
[----:B------:R-:W2:Y:S01]  /*8b20*/  LDCU.64 UR12, c[0x0][0x3c8] ;  /* 0x00007900ff0c77ac */ /* 0x000ea20008000a00 */
[----:B------:R-:W-:Y:S01]  /*8b30*/  IABS R38, R31 ;  /* 0x0000001f00267213 */ /* 0x000fe20000000000 */
[----:B------:R-:W4:Y:S01]  /*8b40*/  LDS.U16 R36, [R36] ;  /* 0x0000000024247984 */ /* 0x000f220000000400 */
[----:B------:R-:W0:Y:S01]  /*8b50*/  I2F.RP R32, R15 ;  /* 0x0000000f00207306 */ /* 0x000e220000209400 */
[----:B------:R-:W-:Y:S02]  /*8b60*/  ISETP.GE.AND P1, PT, R31, RZ, PT ;  /* 0x000000ff1f00720c */ /* 0x000fe40003f26270 */
[----:B------:R-:W-:-:S05]  /*8b70*/  ISETP.NE.AND P2, PT, R14, RZ, PT ;  /* 0x000000ff0e00720c */ /* 0x000fca0003f45270 */
[----:B0-----:R-:W0:Y:S02]  /*8b80*/  MUFU.RCP R32, R32 ;  /* 0x0000002000207308 */ /* 0x001e240000001000 */
[----:B0-----:R-:W-:-:S06]  /*8b90*/  IADD3 R33, PT, PT, R32, 0xffffffe, RZ ;  /* 0x0ffffffe20217810 */ /* 0x001fcc0007ffe0ff */
[----:B------:R-:W0:Y:S02]  /*8ba0*/  F2I.FTZ.U32.TRUNC.NTZ R13, R33 ;  /* 0x00000021000d7305 */ /* 0x000e24000021f000 */
[----:B0-----:R-:W-:-:S04]  /*8bb0*/  IMAD.MOV R12, RZ, RZ, -R13 ;  /* 0x000000ffff0c7224 */ /* 0x001fc800078e0a0d */
[----:B------:R-:W-:Y:S02]  /*8bc0*/  IMAD R35, R12, R15, RZ ;  /* 0x0000000f0c237224 */ /* 0x000fe400078e02ff */
[----:B------:R-:W-:-:S05]  /*8bd0*/  HFMA2 R12, -RZ, RZ, 0, 0 ;  /* 0x00000000ff0c7431 */ /* 0x000fca00000001ff */
[----:B------:R-:W-:-:S04]  /*8be0*/  IMAD.HI.U32 R12, R13, R35, R12 ;  /* 0x000000230d0c7227 */ /* 0x000fc800078e000c */
[----:B------:R-:W-:-:S04]  /*8bf0*/  IMAD.MOV.U32 R13, RZ, RZ, R38 ;  /* 0x000000ffff0d7224 */ /* 0x000fc800078e0026 */
[----:B------:R-:W-:-:S05]  /*8c00*/  IMAD.HI.U32 R12, R12, R13, RZ ;  /* 0x0000000d0c0c7227 */ /* 0x000fca00078e00ff */
[----:B------:R-:W-:-:S05]  /*8c10*/  IADD3 R12, PT, PT, -R12, RZ, RZ ;  /* 0x000000ff0c0c7210 */ /* 0x000fca0007ffe1ff */
[----:B------:R-:W-:-:S05]  /*8c20*/  IMAD R12, R15, R12, R13 ;  /* 0x0000000c0f0c7224 */ /* 0x000fca00078e020d */
[----:B------:R-:W-:-:S13]  /*8c30*/  ISETP.GT.U32.AND P0, PT, R15, R12, PT ;  /* 0x0000000c0f00720c */ /* 0x000fda0003f04070 */
[----:B------:R-:W-:-:S05]  /*8c40*/  @!P0 IMAD.IADD R12, R12, 0x1, -R15 ;  /* 0x000000010c0c8824 */ /* 0x000fca00078e0a0f */
[----:B------:R-:W-:-:S13]  /*8c50*/  ISETP.GT.U32.AND P0, PT, R15, R12, PT ;  /* 0x0000000c0f00720c */ /* 0x000fda0003f04070 */
[----:B------:R-:W-:-:S05]  /*8c60*/  @!P0 IADD3 R12, PT, PT, R12, -R15, RZ ;  /* 0x8000000f0c0c8210 */ /* 0x000fca0007ffe0ff */
[----:B------:R-:W-:Y:S01]  /*8c70*/  @!P1 IMAD.MOV R12, RZ, RZ, -R12 ;  /* 0x000000ffff0c9224 */ /* 0x000fe200078e0a0c */
[----:B------:R-:W-:-:S04]  /*8c80*/  @!P2 LOP3.LUT R12, RZ, R14, RZ, 0x33, !PT ;  /* 0x0000000eff0ca212 */ /* 0x000fc800078e33ff */
[----:B------:R-:W-:-:S04]  /*8c90*/  IADD3 R13, P0, PT, R12, UR42, RZ ;  /* 0x0000002a0c0d7c10 */ /* 0x000fc8000ff1e0ff */
[----:B------:R-:W-:Y:S02]  /*8ca0*/  IADD3.X R14, PT, PT, RZ, R2, RZ, P0, !PT ;  /* 0x00000002ff0e7210 */ /* 0x000fe400007fe4ff */
[----:B--2---:R-:W-:-:S04]  /*8cb0*/  LEA R32, P0, R13, UR12, 0x2 ;  /* 0x0000000c0d207c11 */ /* 0x004fc8000f8010ff */
[----:B------:R-:W-:-:S05]  /*8cc0*/  LEA.HI.X R33, R13, UR13, R14, 0x2, P0 ;  /* 0x0000000d0d217c11 */ /* 0x000fca00080f140e */
[----:B------:R-:W2:Y:S01]  /*8cd0*/  LDG.E R32, desc[UR36][R32.64] ;  /* 0x0000002420207981 */ /* 0x000ea2000c1e1900 */
[----:B------:R-:W-:Y:S01]  /*8ce0*/  ISETP.NE.AND P0, PT, R37, RZ, PT ;  /* 0x000000ff2500720c */ /* 0x000fe20003f05270 */
[----:B--2---:R-:W-:-:S04]  /*8cf0*/  IMAD R13, R11, R32, R12 ;  /* 0x000000200b0d7224 */ /* 0x004fc800078e020c */
[----:B------:R-:W-:-:S04]  /*8d00*/  IMAD.SHL.U32 R13, R13, 0x80, RZ ;  /* 0x000000800d0d7824 */ /* 0x000fc800078e00ff */
[----:B------:R-:W-:-:S06]  /*8d10*/  IMAD.WIDE R12, R13, 0x2, R24 ;  /* 0x000000020d0c7825 */ /* 0x000fcc00078e0218 */
[----:B------:R-:W5:Y:S01]  /*8d20*/  LDG.E.128 R12, desc[UR36][R12.64] ;  /* 0x000000240c0c7981 */ /* 0x000f62000c1e1d00 */
[----:B------:R-:W-:Y:S01]  /*8d30*/  BSSY.RECONVERGENT B2, `(.L_x_222) ;  /* 0x0000017000027945 */ /* 0x000fe20003800200 */
[----:B----4-:R-:W-:-:S03]  /*8d40*/  HADD2.F32 R35, -RZ, R36.H0_H0 ;  /* 0x20000024ff237230 */ /* 0x010fc60000004100 */
[----:B------:R-:W-:Y:S05]  /*8d50*/  @P0 BRA `(.L_x_223) ;  /* 0x0000000000500947 */ /* 0x000fea0003800000 */
        /* <DEDUP_REMOVED lines=9> */
[----:B------:R-:W-:Y:S01]  /*8df0*/  SHF.L.U32 R33, R31, 0x7, RZ ;  /* 0x000000071f217819 */ /* 0x000fe200000006ff */
[----:B0----5:R-:W-:-:S02]  /*8e00*/  HFMA2 R12, R12, 1, 1, R44 ;  /* 0x3c003c000c0c7831 */ /* 0x021fc4000000002c */
[----:B------:R-:W-:Y:S02]  /*8e10*/  HADD2 R13, R13, R45 ;  /* 0x0000002d0d0d7230 */ /* 0x000fe40000000000 */
        /* <DEDUP_REMOVED lines=8> */
.L_x_223:
[----:B-1----:R-:W-:Y:S05]  /*8ea0*/  BSYNC.RECONVERGENT B2 ;  /* 0x0000000000027941 */ /* 0x002fea0003800200 */
.L_x_222:
        /* <DEDUP_REMOVED lines=13> */
[----:B------:R-:W-:Y:S01]  /*8f80*/  FFMA.FTZ R3, R35, R12, R3 ;  /* 0x0000000c23037223 */ /* 0x000fe20000010003 */
[----:B------:R-:W-:-:S02]  /*8f90*/  IMAD.MOV.U32 R33, RZ, RZ, R40 ;  /* 0x000000ffff217224 */ /* 0x000fc400078e0028 */
[C---:B------:R-:W-:Y:S01]  /*8fa0*/  FFMA.FTZ R26, R35.reuse, R13, R26 ;  /* 0x0000000d231a7223 */ /* 0x040fe2000001001a */
[----:B------:R-:W-:-:S07]  /*8fb0*/  FFMA.FTZ R0, R35, R15, R0 ;  /* 0x0000000f23007223 */ /* 0x000fce0000010000 */
.L_x_221:
[----:B01----:R-:W-:Y:S05]  /*8fc0*/  BSYNC.RECONVERGENT B1 ;  /* 0x0000000000017941 */ /* 0x003fea0003800200 */
.L_x_220:
[----:B------:R-:W-:-:S13]  /*8fd0*/  ISETP.GE.U32.AND P0, PT, R34, 0x8, PT ;  /* 0x000000082200780c */ /* 0x000fda0003f06070 */
[----:B------:R-:W-:Y:S05]  /*8fe0*/  @!P0 BRA `(.L_x_219) ;  /* 0x0000000800908947 */ /* 0x000fea0003800000 */
[C---:B------:R-:W-:Y:S02]  /*8ff0*/  LEA R12, R33.reuse, UR7, 0x1 ;  /* 0x00000007210c7c11 */ /* 0x040fe4000f8e08ff */
[----:B------:R-:W-:Y:S02]  /*9000*/  MOV R13, UR16 ;  /* 0x00000010000d7c02 */ /* 0x000fe40008000f00 */
[C---:B------:R-:W-:Y:S01]  /*9010*/  IADD3 R31, PT, PT, R33.reuse, 0x8, RZ ;  /* 0x00000008211f7810 */ /* 0x040fe20007ffe0ff */
[----:B------:R-:W-:Y:S02]  /*9020*/  IMAD.SHL.U32 R33, R33, 0x80, RZ ;  /* 0x0000008021217824 */ /* 0x000fe400078e00ff */
[----:B------:R-:W-:Y:S02]  /*9030*/  IMAD R12, R13, -0x2, R12 ;  /* 0xfffffffe0d0c7824 */ /* 0x000fe400078e020c */
[----:B------:R-:W-:-:S05]  /*9040*/  IMAD.U32 R13, RZ, RZ, UR5 ;  /* 0x00000005ff0d7e24 */ /* 0x000fca000f8e00ff */
[----:B------:R-:W-:-:S07]  /*9050*/  IADD3 R32, PT, PT, R12, 0x10, R13 ;  /* 0x000000100c207810 */ /* 0x000fce0007ffe00d */
.L_x_230:
        /* <DEDUP_REMOVED lines=12> */
[----:B------:R-:W0:Y:S02]  /*9120*/  F2I.FTZ.U32.TRUNC.NTZ R13, R35 ;  /* 0x00000023000d7305 */ /* 0x000e24000021f000 */
[----:B0-----:R-:W-:-:S05]  /*9130*/  IADD3 R12, PT, PT, RZ, -R13, RZ ;  /* 0x8000000dff0c7210 */ /* 0x001fca0007ffe0ff */
[----:B------:R-:W-:Y:S02]  /*9140*/  IMAD R37, R12, R15, RZ ;  /* 0x0000000f0c257224 */ /* 0x000fe400078e02ff */
[----:B------:R-:W-:-:S04]  /*9150*/  IMAD.MOV.U32 R12, RZ, RZ, RZ ;  /* 0x000000ffff0c7224 */ /* 0x000fc800078e00ff */
[----:B------:R-:W-:Y:S01]  /*9160*/  IMAD.HI.U32 R12, R13, R37, R12 ;  /* 0x000000250d0c7227 */ /* 0x000fe200078e000c */
[----:B------:R-:W-:Y:S02]  /*9170*/  MOV R13, R36 ;  /* 0x00000024000d7202 */ /* 0x000fe40000000f00 */
[----:B------:R-:W0:Y:S03]  /*9180*/  LDS.U16 R36, [R32+-0x10] ;  /* 0xfffff00020247984 */ /* 0x000e260000000400 */
[----:B------:R-:W-:-:S04]  /*9190*/  IMAD.HI.U32 R12, R12, R13, RZ ;  /* 0x0000000d0c0c7227 */ /* 0x000fc800078e00ff */
[----:B------:R-:W-:-:S04]  /*91a0*/  IMAD.MOV R12, RZ, RZ, -R12 ;  /* 0x000000ffff0c7224 */ /* 0x000fc800078e0a0c */
[----:B------:R-:W-:-:S05]  /*91b0*/  IMAD R12, R15, R12, R13 ;  /* 0x0000000c0f0c7224 */ /* 0x000fca00078e020d */
[----:B------:R-:W-:-:S13]  /*91c0*/  ISETP.GT.U32.AND P0, PT, R15, R12, PT ;  /* 0x0000000c0f00720c */ /* 0x000fda0003f04070 */
[----:B------:R-:W-:-:S04]  /*91d0*/  @!P0 IADD3 R12, PT, PT, R12, -R15, RZ ;  /* 0x8000000f0c0c8210 */ /* 0x000fc80007ffe0ff */
[----:B------:R-:W-:-:S13]  /*91e0*/  ISETP.GT.U32.AND P0, PT, R15, R12, PT ;  /* 0x0000000c0f00720c */ /* 0x000fda0003f04070 */
[----:B------:R-:W-:-:S05]  /*91f0*/  @!P0 IMAD.IADD R12, R12, 0x1, -R15 ;  /* 0x000000010c0c8824 */ /* 0x000fca00078e0a0f */
[----:B------:R-:W-:Y:S02]  /*9200*/  @!P1 IADD3 R12, PT, PT, -R12, RZ, RZ ;  /* 0x000000ff0c0c9210 */ /* 0x000fe40007ffe1ff */
[----:B------:R-:W-:-:S04]  /*9210*/  @!P2 LOP3.LUT R12, RZ, R44, RZ, 0x33, !PT ;  /* 0x0000002cff0ca212 */ /* 0x000fc800078e33ff */
[----:B------:R-:W-:-:S05]  /*9220*/  IADD3 R13, P0, PT, R12, UR42, RZ ;  /* 0x0000002a0c0d7c10 */ /* 0x000fca000ff1e0ff */
[----:B------:R-:W-:Y:S01]  /*9230*/  IMAD.X R14, RZ, RZ, R2, P0 ;  /* 0x000000ffff0e7224 */ /* 0x000fe200000e0602 */
[----:B------:R-:W-:-:S04]  /*9240*/  LEA R34, P0, R13, UR18, 0x2 ;  /* 0x000000120d227c11 */ /* 0x000fc8000f8010ff */
[----:B------:R-:W-:-:S05]  /*9250*/  LEA.HI.X R35, R13, UR19, R14, 0x2, P0 ;  /* 0x000000130d237c11 */ /* 0x000fca00080f140e */
[----:B------:R-:W2:Y:S02]  /*9260*/  LDG.E R34, desc[UR36][R34.64] ;  /* 0x0000002422227981 */ /* 0x000ea4000c1e1900 */
[----:B--2---:R-:W-:-:S05]  /*9270*/  IMAD R13, R11, R34, R12 ;  /* 0x000000220b0d7224 */ /* 0x004fca00078e020c */
[----:B------:R-:W-:-:S05]  /*9280*/  SHF.L.U32 R13, R13, 0x7, RZ ;  /* 0x000000070d0d7819 */ /* 0x000fca00000006ff */
[----:B------:R-:W-:-:S06]  /*9290*/  IMAD.WIDE R12, R13, 0x2, R24 ;  /* 0x000000020d0c7825 */ /* 0x000fcc00078e0218 */
[----:B------:R-:W5:Y:S01]  /*92a0*/  LDG.E.128 R12, desc[UR36][R12.64] ;  /* 0x000000240c0c7981 */ /* 0x000f62000c1e1d00 */
[----:B------:R-:W-:Y:S01]  /*92b0*/  UISETP.NE.AND UP0, UPT, UR15, URZ, UPT ;  /* 0x000000ff0f00728c */ /* 0x000fe2000bf05270 */
[----:B0-----:R-:W-:-:S08]  /*92c0*/  HADD2.F32 R45, -RZ, R36.H0_H0 ;  /* 0x20000024ff2d7230 */ /* 0x001fd00000004100 */
[----:B------:R-:W-:Y:S05]  /*92d0*/  BRA.U UP0, `(.L_x_226) ;  /* 0x00000001004c7547 */ /* 0x000fea000b800000 */
        /* <DEDUP_REMOVED lines=19> */
.L_x_226:
        /* <DEDUP_REMOVED lines=16> */
.L_x_225:
[----:B------:R-:W-:Y:S05]  /*9510*/  BSYNC.RECONVERGENT B1 ;  /* 0x0000000000017941 */ /* 0x000fea0003800200 */
.L_x_224:
        /* <DEDUP_REMOVED lines=16> */
[----:B------:R-:W0:Y:S03]  /*9620*/  LDS.U16 R36, [R32] ;  /* 0x0000000020247984 */ /* 0x000e260000000400 */
        /* <DEDUP_REMOVED lines=27> */
[----:B------:R-:W-:Y:S01]  /*97e0*/  VIADD R35, R33, 0x400 ;  /* 0x0000040021237836 */ /* 0x000fe20000000000 */
[----:B------:R-:W-:Y:S02]  /*97f0*/  PLOP3.LUT P3, PT, PT, PT, UP0, 0x80, 0x8 ;  /* 0x000000000008781c */ /* 0x000fe40003f6f008 */
[----:B------:R-:W-:Y:S01]  /*9800*/  PLOP3.LUT P0, PT, PT, PT, UP0, 0x80, 0x8 ;  /* 0x000000000008781c */ /* 0x000fe20003f0f008 */
[----:B------:R-:W-:Y:S01]  /*9810*/  IMAD.WIDE.U32 R34, R35, 0x2, R18 ;  /* 0x0000000223227825 */ /* 0x000fe200078e0012 */
[----:B------:R-:W-:-:S03]  /*9820*/  PLOP3.LUT P2, PT, PT, PT, UP0, 0x80, 0x8 ;  /* 0x000000000008781c */ /* 0x000fc60003f4f008 */
        /* <DEDUP_REMOVED lines=9> */
.L_x_229:
        /* <DEDUP_REMOVED lines=16> */
.L_x_228:
[----:B------:R-:W-:Y:S05]  /*99c0*/  BSYNC.RECONVERGENT B1 ;  /* 0x0000000000017941 */ /* 0x000fea0003800200 */
.L_x_227:
[C---:B------:R-:W-:Y:S01]  /*99d0*/  IADD3 R12, PT, PT, R31.reuse, 0x8, RZ ;  /* 0x000000081f0c7810 */ /* 0x040fe20007ffe0ff */
[----:B------:R-:W-:Y:S01]  /*99e0*/  VIADD R31, R31, 0x10 ;  /* 0x000000101f1f7836 */ /* 0x000fe20000000000 */
[----:B------:R-:W-:Y:S01]  /*99f0*/  IADD3 R33, PT, PT, R33, 0x800, RZ ;  /* 0x0000080021217810 */ /* 0x000fe20007ffe0ff */
[----:B------:R-:W-:Y:S01]  /*9a00*/  VIADD R32, R32, 0x20 ;  /* 0x0000002020207836 */ /* 0x000fe20000000000 */
[----:B------:R-:W-:-:S13]  /*9a10*/  ISETP.GE.AND P0, PT, R12, UR14, PT ;  /* 0x0000000e0c007c0c */ /* 0x000fda000bf06270 */
[----:B------:R-:W-:Y:S05]  /*9a20*/  @!P0 BRA `(.L_x_230) ;  /* 0xfffffff4008c8947 */ /* 0x000fea000383ffff */
.L_x_219:
[----:B01----:R-:W-:Y:S05]  /*9a30*/  BSYNC.RECONVERGENT B0 ;  /* 0x0000000000007941 */ /* 0x003fea0003800200 */
.L_x_218:
[----:B------:R-:W-:Y:S01]  /*9a40*/  ISETP.NE.AND P0, PT, R6, UR4, PT ;  /* 0x0000000406007c0c */ /* 0x000fe2000bf05270 */
[----:B------:R-:W-:-:S12]  /*9a50*/  BSSY.RECONVERGENT B0, `(.L_x_231) ;  /* 0x0000035000007945 */ /* 0x000fd80003800200 */
[----:B------:R-:W-:Y:S05]  /*9a60*/  @P0 BRA `(.L_x_232) ;  /* 0x0000000000cc0947 */ /* 0x000fea0003800000 */
[----:B------:R-:W-:-:S06]  /*9a70*/  USHF.L.U32 UR4, UR14, 0x7, URZ ;  /* 0x000000070e047899 */ /* 0x000fcc00080006ff */
[----:B------:R-:W-:-:S05]  /*9a80*/  MOV R13, UR4 ;  /* 0x00000004000d7c02 */ /* 0x000fca0008000f00 */
[----:B------:R-:W-:-:S06]  /*9a90*/  IMAD.WIDE R12, R13, 0x2, R18 ;  /* 0x000000020d0c7825 */ /* 0x000fcc00078e0212 */
[----:B------:R-:W5:Y:S01]  /*9aa0*/  LDG.E.128 R12, desc[UR36][R12.64] ;  /* 0x000000240c0c7981 */ /* 0x000f62000c1e1d00 */
[----:B------:R-:W-:-:S04]  /*9ab0*/  UIADD3 UR4, UPT, UPT, UR45, -UR16, URZ ;  /* 0x800000102d047290 */ /* 0x000fc8000fffe0ff */
[----:B------:R-:W-:-:S09]  /*9ac0*/  ULEA UR4, UR4, UR6, 0x1 ;  /* 0x0000000604047291 */ /* 0x000fd2000f8e08ff */
[----:B------:R-:W0:Y:S02]  /*9ad0*/  LDS.U16 R2, [UR4+-0x2] ;  /* 0xfffffe04ff027984 */ /* 0x000e240008000400 */
[----:B------:R-:W1:Y:S02]  /*9ae0*/  LDCU UR4, c[0x0][0x40c] ;  /* 0x00008180ff0477ac */ /* 0x000e640008000800 */
[----:B-1----:R-:W-:Y:S01]  /*9af0*/  UISETP.NE.AND UP0, UPT, UR4, URZ, UPT ;  /* 0x000000ff0400728c */ /* 0x002fe2000bf05270 */
[----:B0-----:R-:W-:-:S08]  /*9b00*/  HADD2.F32 R11, -RZ, R2.H0_H0 ;  /* 0x20000002ff0b7230 */ /* 0x001fd00000004100 */
[----:B------:R-:W-:Y:S05]  /*9b10*/  BRA.U UP0, `(.L_x_233) ;  /* 0x0000000100607547 */ /* 0x000fea000b800000 */
[----:B------:R-:W0:Y:S02]  /*9b20*/  LDCU.64 UR8, c[0x0][0x460] ;  /* 0x00008c00ff0877ac */ /* 0x000e240008000a00 */
[----:B0-----:R-:W-:-:S04]  /*9b30*/  ISETP.NE.U32.AND P0, PT, RZ, UR8, PT ;  /* 0x00000008ff007c0c */ /* 0x001fc8000bf05070 */
[----:B------:R-:W-:-:S13]  /*9b40*/  ISETP.NE.AND.EX P0, PT, RZ, UR9, PT, P0 ;  /* 0x00000009ff007c0c */ /* 0x000fda000bf05300 */
[----:B------:R-:W-:Y:S01]  /*9b50*/  VOTEU.ANY UP0, P0 ;  /* 0x0000000000ff7886 */ /* 0x000fe20000000100 */
[----:B------:R-:W-:-:S04]  /*9b60*/  PLOP3.LUT P0, PT, PT, PT, UP0, 0x80, 0x8 ;  /* 0x000000000008781c */ /* 0x000fc80003f0f008 */
[----:B------:R-:W0:Y:S09]  /*9b70*/  @UP0 LDCU UR4, c[0x0][0x3f8] ;  /* 0x00007f00ff0407ac */ /* 0x000e320008000800 */
[----:B------:R-:W1:Y:S01]  /*9b80*/  @P0 LDC.64 R24, c[0x0][0x458] ;  /* 0x00011600ff180b82 */ /* 0x000e620000000a00 */
[----:B0-----:R-:W-:-:S06]  /*9b90*/  @UP0 UIMAD UR4, UR38, UR4, UR11 ;  /* 0x00000004260402a4 */ /* 0x001fcc000f8e020b */
[----:B------:R-:W-:-:S05]  /*9ba0*/  IMAD.U32 R17, RZ, RZ, UR4 ;  /* 0x00000004ff117e24 */ /* 0x000fca000f8e00ff */
[----:B------:R-:W-:-:S05]  /*9bb0*/  @P0 LEA R17, R17, R4, 0x7 ;  /* 0x0000000411110211 */ /* 0x000fca00078e38ff */
[----:B-1----:R-:W-:-:S05]  /*9bc0*/  @P0 IMAD.WIDE R24, R17, 0x2, R24 ;  /* 0x0000000211180825 */ /* 0x002fca00078e0218 */
[----:B------:R-:W2:Y:S01]  /*9bd0*/  @P0 LDG.E.128 R32, desc[UR36][R24.64] ;  /* 0x0000002418200981 */ /* 0x000ea2000c1e1d00 */
[----:B------:R-:W-:Y:S01]  /*9be0*/  USHF.L.U32 UR4, UR40, 0x7, URZ ;  /* 0x0000000728047899 */ /* 0x000fe200080006ff */
[----:B-----5:R-:W-:Y:S02]  /*9bf0*/  HFMA2 R12, R12, 1, 1, R20 ;  /* 0x3c003c000c0c7831 */ /* 0x020fe40000000014 */
[----:B------:R-:W-:Y:S02]  /*9c00*/  HADD2 R13, R13, R21 ;  /* 0x000000150d0d7230 */ /* 0x000fe40000000000 */
[----:B------:R-:W-:Y:S02]  /*9c10*/  HFMA2 R14, R14, 1, 1, R22 ;  /* 0x3c003c000e0e7831 */ /* 0x000fe40000000016 */
[----:B------:R-:W-:Y:S02]  /*9c20*/  HADD2 R15, R15, R23 ;  /* 0x000000170f0f7230 */ /* 0x000fe40000000000 */
[----:B------:R-:W-:-:S04]  /*9c30*/  IMAD.U32 R17, RZ, RZ, UR4 ;  /* 0x00000004ff117e24 */ /* 0x000fc8000f8e00ff */
[----:B------:R-:W-:-:S04]  /*9c40*/  IMAD.WIDE R18, R17, 0x2, R18 ;  /* 0x0000000211127825 */ /* 0x000fc800078e0212 */
[----:B--2---:R-:W-:Y:S02]  /*9c50*/  @P0 HFMA2 R13, R13, R33, -RZ ;  /* 0x000000210d0d0231 */ /* 0x004fe400001000ff */
[----:B------:R-:W-:Y:S02]  /*9c60*/  @P0 HMUL2 R12, R12, R32 ;  /* 0x000000200c0c0232 */ /* 0x000fe40000000000 */
[----:B------:R-:W-:Y:S02]  /*9c70*/  @P0 HFMA2 R15, R15, R35, -RZ ;  /* 0x000000230f0f0231 */ /* 0x000fe400001000ff */
[----:B------:R-:W-:-:S05]  /*9c80*/  @P0 HMUL2 R14, R14, R34 ;  /* 0x000000220e0e0232 */ /* 0x000fca0000000000 */
[----:B------:R0:W-:Y:S02]  /*9c90*/  STG.E.128 desc[UR36][R18.64], R12 ;  /* 0x0000000c12007986 */ /* 0x0001e4000c101d24 */
.L_x_233:
[--C-:B0----5:R-:W-:Y:S02]  /*9ca0*/  HADD2.F32 R18, -RZ, R14.reuse.H0_H0 ;  /* 0x2000000eff127230 */ /* 0x121fe40000004100 */
[----:B------:R-:W-:Y:S02]  /*9cb0*/  HADD2.F32 R17, -RZ, R14.H1_H1 ;  /* 0x3000000eff117230 */ /* 0x000fe40000004100 */
        /* <DEDUP_REMOVED lines=14> */
.L_x_232:
[----:B------:R-:W-:Y:S05]  /*9da0*/  BSYNC.RECONVERGENT B0 ;  /* 0x0000000000007941 */ /* 0x000fea0003800200 */
.L_x_231:
[C---:B------:R-:W-:Y:S01]  /*9db0*/  LOP3.LUT R2, R16.reuse, 0x3c0, RZ, 0xc0, !PT ;  /* 0x000003c010027812 */ /* 0x040fe200078ec0ff */
[----:B------:R-:W-:Y:S01]  /*9dc0*/  BAR.SYNC.DEFER_BLOCKING 0x0 ;  /* 0x0000000000007b1d */ /* 0x000fe20000010000 */
[----:B------:R-:W-:Y:S02]  /*9dd0*/  LOP3.LUT R11, R16, 0x3f0, RZ, 0xc0, !PT ;  /* 0x000003f0100b7812 */ /* 0x000fe400078ec0ff */
[----:B------:R-:W-:Y:S02]  /*9de0*/  ISETP.NE.AND P0, PT, R2, 0x40, PT ;  /* 0x000000400200780c */ /* 0x000fe40003f05270 */
[----:B------:R-:W-:Y:S01]  /*9df0*/  ISETP.NE.AND P3, PT, R11, 0x10, PT ;  /* 0x000000100b00780c */ /* 0x000fe20003f65270 */
[----:B------:R-:W-:Y:S01]  /*9e00*/  BSSY.RECONVERGENT B0, `(.L_x_234) ;  /* 0x000000e000007945 */ /* 0x000fe20003800200 */
[----:B------:R-:W-:Y:S02]  /*9e10*/  SHF.L.U32 R11, R4, 0x1, RZ ;  /* 0x00000001040b7819 */ /* 0x000fe400000006ff */
[----:B------:R-:W-:-:S02]  /*9e20*/  LOP3.LUT R8, R16, 0x3e0, RZ, 0xc0, !PT ;  /* 0x000003e010087812 */ /* 0x000fc400078ec0ff */
[----:B------:R-:W-:Y:S01]  /*9e30*/  ISETP.GT.U32.AND P1, PT, R16, 0x3f, PT ;  /* 0x0000003f1000780c */ /* 0x000fe20003f24070 */
[----:B------:R-:W-:Y:S01]  /*9e40*/  IMAD R6, R6, 0x100, R11 ;  /* 0x0000010006067824 */ /* 0x000fe200078e020b */
[C---:B------:R-:W-:Y:S02]  /*9e50*/  ISETP.GT.U32.AND P5, PT, R16.reuse, 0x1f, PT ;  /* 0x0000001f1000780c */ /* 0x040fe40003fa4070 */
[----:B------:R-:W-:Y:S02]  /*9e60*/  ISETP.GT.U32.AND P4, PT, R16, 0xf, PT ;  /* 0x0000000f1000780c */ /* 0x000fe40003f84070 */
[----:B------:R-:W-:Y:S01]  /*9e70*/  ISETP.NE.AND P2, PT, R8, 0x20, PT ;  /* 0x000000200800780c */ /* 0x000fe20003f45270 */
[----:B------:R-:W-:-:S12]  /*9e80*/  @P0 BRA `(.L_x_235) ;  /* 0x0000000000140947 */ /* 0x000fd80003800000 */
[----:B------:R-:W-:Y:S02]  /*9e90*/  F2FP.F16.F32.PACK_AB R12, R3, R10 ;  /* 0x0000000a030c723e */ /* 0x000fe400000000ff */
[----:B------:R-:W-:Y:S02]  /*9ea0*/  F2FP.F16.F32.PACK_AB R13, R26, R5 ;  /* 0x000000051a0d723e */ /* 0x000fe400000000ff */
[----:B------:R-:W-:Y:S02]  /*9eb0*/  F2FP.F16.F32.PACK_AB R14, R30, R9 ;  /* 0x000000091e0e723e */ /* 0x000fe400000000ff */
[----:B------:R-:W-:-:S05]  /*9ec0*/  F2FP.F16.F32.PACK_AB R15, R0, R7 ;  /* 0x00000007000f723e */ /* 0x000fca00000000ff */
[----:B------:R0:W-:Y:S02]  /*9ed0*/  STS.128 [R6+UR5+-0x400], R12 ;  /* 0xfffc000c06007988 */ /* 0x0001e40008000c05 */
.L_x_235:
[----:B------:R-:W-:Y:S05]  /*9ee0*/  BSYNC.RECONVERGENT B0 ;  /* 0x0000000000007941 */ /* 0x000fea0003800200 */
.L_x_234:
[----:B------:R-:W-:Y:S06]  /*9ef0*/  BAR.SYNC.DEFER_BLOCKING 0x0 ;  /* 0x0000000000007b1d */ /* 0x000fec0000010000 */
[----:B------:R-:W-:Y:S04]  /*9f00*/  BSSY.RECONVERGENT B0, `(.L_x_236) ;  /* 0x0000013000007945 */ /* 0x000fe80003800200 */
        /* <DEDUP_REMOVED lines=18> */
.L_x_237:
[----:B------:R-:W-:Y:S05]  /*a030*/  BSYNC.RECONVERGENT B0 ;  /* 0x0000000000007941 */ /* 0x000fea0003800200 */
.L_x_236:
        /* <DEDUP_REMOVED lines=8> */
.L_x_239:
[----:B------:R-:W-:Y:S05]  /*a0c0*/  BSYNC.RECONVERGENT B0 ;  /* 0x0000000000007941 */ /* 0x000fea0003800200 */
.L_x_238:
        /* <DEDUP_REMOVED lines=20> */
.L_x_241:
[----:B------:R-:W-:Y:S05]  /*a210*/  BSYNC.RECONVERGENT B0 ;  /* 0x0000000000007941 */ /* 0x000fea0003800200 */
.L_x_240:
[----:B------:R-:W-:Y:S06]  /*a220*/  BAR.SYNC.DEFER_BLOCKING 0x0 ;  /* 0x0000000000007b1d */ /* 0x000fec0000010000 */
[----:B------:R-:W-:Y:S04]  /*a230*/  BSSY.RECONVERGENT B0, `(.L_x_242) ;  /* 0x0000007000007945 */ /* 0x000fe80003800200 */
[----:B------:R-:W-:Y:S05]  /*a240*/  @P3 BRA `(.L_x_243) ;  /* 0x0000000000143947 */ /* 0x000fea0003800000 */
[----:B01----:R-:W-:Y:S02]  /*a250*/  F2FP.F16.F32.PACK_AB R12, R3, R10 ;  /* 0x0000000a030c723e */ /* 0x003fe400000000ff */
[----:B------:R-:W-:Y:S02]  /*a260*/  F2FP.F16.F32.PACK_AB R13, R26, R5 ;  /* 0x000000051a0d723e */ /* 0x000fe400000000ff */
[----:B------:R-:W-:Y:S02]  /*a270*/  F2FP.F16.F32.PACK_AB R14, R30, R9 ;  /* 0x000000091e0e723e */ /* 0x000fe400000000ff */
[----:B------:R-:W-:-:S05]  /*a280*/  F2FP.F16.F32.PACK_AB R15, R0, R7 ;  /* 0x00000007000f723e */ /* 0x000fca00000000ff */
[----:B------:R2:W-:Y:S02]  /*a290*/  STS.128 [R11+UR5], R12 ;  /* 0x0000000c0b007988 */ /* 0x0005e40008000c05 */
.L_x_243:
[----:B------:R-:W-:Y:S05]  /*a2a0*/  BSYNC.RECONVERGENT B0 ;  /* 0x0000000000007941 */ /* 0x000fea0003800200 */
.L_x_242:
        /* <DEDUP_REMOVED lines=20> */
.L_x_245:
[----:B------:R-:W-:Y:S05]  /*a3f0*/  BSYNC.RECONVERGENT B0 ;  /* 0x0000000000007941 */ /* 0x000fea0003800200 */
.L_x_244:
[----:B------:R-:W-:Y:S06]  /*a400*/  BAR.SYNC.DEFER_BLOCKING 0x0 ;  /* 0x0000000000007b1d */ /* 0x000fec0000010000 */
[----:B------:R-:W-:Y:S05]  /*a410*/  @P4 EXIT ;  /* 0x000000000000494d */ /* 0x000fea0003800000 */
[----:B------:R-:W4:Y:S02]  /*a420*/  LDCU UR4, c[0x0][0x478] ;  /* 0x00008f00ff0477ac */ /* 0x000f240008000800 */
[----:B----4-:R-:W-:-:S09]  /*a430*/  UISETP.NE.AND UP0, UPT, UR4, 0x2, UPT ;  /* 0x000000020400788c */ /* 0x010fd2000bf05270 */
[----:B------:R-:W-:Y:S05]  /*a440*/  BRA.U UP0, `(.L_x_246) ;  /* 0x0000000100e07547 */ /* 0x000fea000b800000 */
[----:B012---:R-:W0:Y:S01]  /*a450*/  LDC.64 R12, c[0x0][0x470] ;  /* 0x00011c00ff0c7b82 */ /* 0x007e220000000a00 */
[----:B------:R-:W-:Y:S01]  /*a460*/  IMAD.IADD R27, R27, 0x1, R4 ;  /* 0x000000011b1b7824 */ /* 0x000fe200078e0204 */
        /* <DEDUP_REMOVED lines=16> */
[----:B------:R-:W4:Y:S01]  /*a570*/  F2I.S8.NTZ R3, R3 ;  /* 0x0000000300037305 */ /* 0x000f220000202100 */
        /* <DEDUP_REMOVED lines=8> */
[----:B------:R-:W2:Y:S01]  /*a600*/  F2I.S8.NTZ R26, R26 ;  /* 0x0000001a001a7305 */ /* 0x000ea20000202100 */
[----:B----4-:R-:W-:Y:S02]  /*a610*/  PRMT R4, R3, 0x8880, RZ ;  /* 0x0000888003047816 */ /* 0x010fe400000000ff */
[----:B------:R-:W-:-:S02]  /*a620*/  LOP3.LUT R11, R11, 0xff00, R0, 0xf8, !PT ;  /* 0x0000ff000b0b7812 */ /* 0x000fc400078ef800 */
[----:B------:R-:W-:Y:S02]  /*a630*/  PRMT R0, R4, 0x7710, RZ ;  /* 0x0000771004007816 */ /* 0x000fe400000000ff */
[----:B0-----:R-:W-:Y:S01]  /*a640*/  PRMT R2, R5, 0x8880, RZ ;  /* 0x0000888005027816 */ /* 0x001fe200000000ff */
[----:B------:R-:W0:Y:S01]  /*a650*/  F2I.S8.NTZ R9, R9 ;  /* 0x0000000900097305 */ /* 0x000e220000202100 */
[----:B------:R-:W-:Y:S02]  /*a660*/  LOP3.LUT R6, R0, 0xff, RZ, 0xc0, !PT ;  /* 0x000000ff00067812 */ /* 0x000fe400078ec0ff */
[----:B------:R-:W-:Y:S02]  /*a670*/  PRMT R2, R2, 0x7710, RZ ;  /* 0x0000771002027816 */ /* 0x000fe400000000ff */
[----:B-1----:R-:W-:Y:S01]  /*a680*/  IADD3 R8, P0, PT, R27, UR4, RZ ;  /* 0x000000041b087c10 */ /* 0x002fe2000ff1e0ff */
[----:B------:R-:W-:Y:S01]  /*a690*/  IMAD.WIDE.U32 R6, R6, 0x100, RZ ;  /* 0x0000010006067825 */ /* 0x000fe200078e00ff */
[----:B--2---:R-:W-:Y:S01]  /*a6a0*/  PRMT R26, R26, 0x8880, RZ ;  /* 0x000088801a1a7816 */ /* 0x004fe200000000ff */
[----:B------:R-:W1:Y:S01]  /*a6b0*/  F2I.S8.NTZ R10, R10 ;  /* 0x0000000a000a7305 */ /* 0x000e620000202100 */
[----:B------:R-:W-:-:S02]  /*a6c0*/  LOP3.LUT R4, R2, 0xff, RZ, 0xc0, !PT ;  /* 0x000000ff02047812 */ /* 0x000fc400078ec0ff */
[----:B------:R-:W-:-:S03]  /*a6d0*/  PRMT R3, R26, 0x7710, RZ ;  /* 0x000077101a037816 */ /* 0x000fc600000000ff */
[----:B------:R-:W-:Y:S01]  /*a6e0*/  IMAD.WIDE.U32 R4, R4, 0x10000, RZ ;  /* 0x0001000004047825 */ /* 0x000fe200078e00ff */
[----:B0-----:R-:W-:Y:S02]  /*a6f0*/  PRMT R9, R9, 0x8880, RZ ;  /* 0x0000888009097816 */ /* 0x001fe400000000ff */
[----:B------:R-:W-:Y:S02]  /*a700*/  LOP3.LUT R3, R3, 0xff, RZ, 0xc0, !PT ;  /* 0x000000ff03037812 */ /* 0x000fe400078ec0ff */
[----:B------:R-:W-:-:S03]  /*a710*/  PRMT R0, R9, 0x7710, RZ ;  /* 0x0000771009007816 */ /* 0x000fc600000000ff */
[----:B------:R-:W-:Y:S01]  /*a720*/  IMAD.WIDE.U32 R2, R3, 0x1000000, RZ ;  /* 0x0100000003027825 */ /* 0x000fe200078e00ff */
[----:B-1----:R-:W-:Y:S02]  /*a730*/  PRMT R10, R10, 0x8880, RZ ;  /* 0x000088800a0a7816 */ /* 0x002fe400000000ff */
[----:B------:R-:W-:Y:S02]  /*a740*/  LOP3.LUT R9, R11, 0xff, R0, 0xf8, !PT ;  /* 0x000000ff0b097812 */ /* 0x000fe400078ef800 */
[----:B------:R-:W-:Y:S02]  /*a750*/  PRMT R0, R10, 0x7710, RZ ;  /* 0x000077100a007816 */ /* 0x000fe400000000ff */
[----:B------:R-:W-:Y:S02]  /*a760*/  LOP3.LUT R11, R6, R2, R4, 0xfe, !PT ;  /* 0x00000002060b7212 */ /* 0x000fe400078efe04 */
[----:B------:R-:W-:Y:S02]  /*a770*/  LOP3.LUT R3, R5, R9, R3, 0xfe, !PT ;  /* 0x0000000905037212 */ /* 0x000fe400078efe03 */
[----:B------:R-:W-:-:S02]  /*a780*/  LEA.HI.X.SX32 R9, R27, UR5, 0x1, P0 ;  /* 0x000000051b097c11 */ /* 0x000fc400080f0eff */
[----:B------:R-:W-:Y:S02]  /*a790*/  LOP3.LUT R2, R11, 0xff, R0, 0xf8, !PT ;  /* 0x000000ff0b027812 */ /* 0x000fe400078ef800 */
[----:B------:R-:W-:-:S05]  /*a7a0*/  LOP3.LUT R3, R3, R7, RZ, 0xfc, !PT ;  /* 0x0000000703037212 */ /* 0x000fca00078efcff */
[----:B------:R-:W-:Y:S01]  /*a7b0*/  STG.E.64 desc[UR36][R8.64], R2 ;  /* 0x0000000208007986 */ /* 0x000fe2000c101b24 */
[----:B------:R-:W-:Y:S05]  /*a7c0*/  EXIT ;  /* 0x000000000000794d */ /* 0x000fea0003800000 */
.L_x_246:
[----:B012---:R-:W0:Y:S01]  /*a7d0*/  LDC.64 R12, c[0x0][0x380] ;  /* 0x0000e000ff0c7b82 */ /* 0x007e220000000a00 */
[----:B------:R-:W-:Y:S01]  /*a7e0*/  IMAD.IADD R27, R27, 0x1, R4 ;  /* 0x000000011b1b7824 */ /* 0x000fe200078e0204 */
        /* <DEDUP_REMOVED lines=10> */
.L_x_149:
[----:B------:R-:W-:Y:S02]  /*a890*/  HFMA2 R12, -RZ, RZ, 0, 9.5367431640625e-07 ;  /* 0x00000010ff0c7431 */ /* 0x000fe400000001ff */
[----:B------:R-:W-:Y:S01]  /*a8a0*/  IMAD.MOV.U32 R11, RZ, RZ, 0x1f ;  /* 0x0000001fff0b7424 */ /* 0x000fe200078e00ff */
[----:B0-----:R-:W-:-:S07]  /*a8b0*/  MOV R15, 0xffffffff ;  /* 0xffffffff000f7802 */ /* 0x001fce0000000f00 */
[----:B-123--:R-:W-:Y:S05]  /*a8c0*/  WARPSYNC.COLLECTIVE R15, `(.L_x_247) ;  /* 0x000000000f087348 */ /* 0x00efea0003c00000 */
[----:B------:R0:W4:Y:S02]  /*a8d0*/  SHFL.BFLY P6, R14, R13, R12, R11 ;  /* 0x0c00000c0d0e7389 */ /* 0x00012400000c000b */
[----:B01234-:R-:W-:Y:S05]  /*a8e0*/  ENDCOLLECTIVE ;  /* 0x000000000000791b */ /* 0x01ffea0003800000 */
.L_x_247:
[----:B------:R-:W-:Y:S02]  /*a8f0*/  HFMA2 R12, -RZ, RZ, 0, 4.76837158203125e-07 ;  /* 0x00000008ff0c7431 */ /* 0x000fe400000001ff */
[----:B------:R-:W-:-:S04]  /*a900*/  FADD.FTZ R0, R13, R14 ;  /* 0x0000000e0d007221 */ /* 0x000fc80000010000 */
[----:B------:R-:W-:-:S07]  /*a910*/  IMAD.MOV.U32 R13, RZ, RZ, R0 ;  /* 0x000000ffff0d7224 */ /* 0x000fce00078e0000 */
[----:B------:R-:W-:Y:S05]  /*a920*/  WARPSYNC.COLLECTIVE R15, `(.L_x_248) ;  /* 0x000000000f087348 */ /* 0x000fea0003c00000 */
[----:B------:R0:W1:Y:S02]  /*a930*/  SHFL.BFLY P6, R14, R13, R12, R11 ;  /* 0x0c00000c0d0e7389 */ /* 0x00006400000c000b */
[----:B01----:R-:W-:Y:S05]  /*a940*/  ENDCOLLECTIVE ;  /* 0x000000000000791b */ /* 0x003fea0003800000 */
.L_x_248:
[----:B------:R-:W-:Y:S01]  /*a950*/  MOV R12, 0x4 ;  /* 0x00000004000c7802 */ /* 0x000fe20000000f00 */
[----:B------:R-:W-:-:S04]  /*a960*/  FADD.FTZ R3, R0, R14 ;  /* 0x0000000e00037221 */ /* 0x000fc80000010000 */
[----:B------:R-:W-:-:S07]  /*a970*/  IMAD.MOV.U32 R13, RZ, RZ, R3 ;  /* 0x000000ffff0d7224 */ /* 0x000fce00078e0003 */
[----:B------:R-:W-:Y:S05]  /*a980*/  WARPSYNC.COLLECTIVE R15, `(.L_x_249) ;  /* 0x000000000f087348 */ /* 0x000fea0003c00000 */
[----:B------:R0:W1:Y:S02]  /*a990*/  SHFL.BFLY P6, R14, R13, R12, R11 ;  /* 0x0c00000c0d0e7389 */ /* 0x00006400000c000b */
[----:B01----:R-:W-:Y:S05]  /*a9a0*/  ENDCOLLECTIVE ;  /* 0x000000000000791b */ /* 0x003fea0003800000 */
.L_x_249:
[----:B------:R-:W-:Y:S02]  /*a9b0*/  HFMA2 R12, -RZ, RZ, 0, 1.1920928955078125e-07 ;  /* 0x00000002ff0c7431 */ /* 0x000fe400000001ff */
[----:B------:R-:W-:-:S04]  /*a9c0*/  FADD.FTZ R4, R3, R14 ;  /* 0x0000000e03047221 */ /* 0x000fc80000010000 */
[----:B------:R-:W-:-:S07]  /*a9d0*/  IMAD.MOV.U32 R13, RZ, RZ, R4 ;  /* 0x000000ffff0d7224 */ /* 0x000fce00078e0004 */
[----:B------:R-:W-:Y:S05]  /*a9e0*/  WARPSYNC.COLLECTIVE R15, `(.L_x_250) ;  /* 0x000000000f087348 */ /* 0x000fea0003c00000 */
[----:B------:R0:W1:Y:S02]  /*a9f0*/  SHFL.BFLY P6, R14, R13, R12, R11 ;  /* 0x0c00000c0d0e7389 */ /* 0x00006400000c000b */
[----:B01----:R-:W-:Y:S05]  /*aa00*/  ENDCOLLECTIVE ;  /* 0x000000000000791b */ /* 0x003fea0003800000 */
.L_x_250:
[----:B------:R-:W-:Y:S02]  /*aa10*/  IMAD.MOV.U32 R12, RZ, RZ, 0x1 ;  /* 0x00000001ff0c7424 */ /* 0x000fe400078e00ff */
[----:B------:R-:W-:-:S05]  /*aa20*/  FADD.FTZ R5, R4, R14 ;  /* 0x0000000e04057221 */ /* 0x000fca0000010000 */
[----:B------:R-:W-:-:S07]  /*aa30*/  MOV R13, R5 ;  /* 0x00000005000d7202 */ /* 0x000fce0000000f00 */
[----:B------:R-:W-:Y:S05]  /*aa40*/  WARPSYNC.COLLECTIVE R15, `(.L_x_251) ;  /* 0x000000000f087348 */ /* 0x000fea0003c00000 */
[----:B------:R0:W1:Y:S02]  /*aa50*/  SHFL.BFLY P6, R14, R13, R12, R11 ;  /* 0x0c00000c0d0e7389 */ /* 0x00006400000c000b */
[----:B01----:R-:W-:Y:S05]  /*aa60*/  ENDCOLLECTIVE ;  /* 0x000000000000791b */ /* 0x003fea0003800000 */
.L_x_251:
[----:B------:R-:W-:Y:S05]  /*aa70*/  BRA `(.L_x_252) ;  /* 0xffffff7400f47947 */ /* 0x000fea000383ffff */
.L_x_179:
[----:B------:R-:W-:Y:S01]  /*aa80*/  BSSY B1, `(.L_x_253) ;  /* 0x0000007000017945 */ /* 0x000fe20003800000 */
[----:B------:R-:W-:Y:S01]  /*aa90*/  MOV R12, 0x1 ;  /* 0x00000001000c7802 */ /* 0x000fe20000000f00 */
[----:B------:R-:W-:Y:S01]  /*aaa0*/  IMAD.MOV.U32 R15, RZ, RZ, -0x1 ;  /* 0xffffffffff0f7424 */ /* 0x000fe200078e00ff */
[----:B------:R-:W-:-:S07]  /*aab0*/  MOV R11, 0x1f ;  /* 0x0000001f000b7802 */ /* 0x000fce0000000f00 */
[----:B------:R-:W-:Y:S05]  /*aac0*/  WARPSYNC.COLLECTIVE R15, `(.L_x_254) ;  /* 0x000000000f087348 */ /* 0x000fea0003c00000 */
[----:B------:R0:W1:Y:S02]  /*aad0*/  SHFL.BFLY P6, R14, R13, R12, R11 ;  /* 0x0c00000c0d0e7389 */ /* 0x00006400000c000b */
[----:B01----:R-:W-:Y:S05]  /*aae0*/  ENDCOLLECTIVE ;  /* 0x000000000000791b */ /* 0x003fea0003800000 */
.L_x_254:
[----:B------:R-:W-:Y:S05]  /*aaf0*/  BSYNC B1 ;  /* 0x0000000000017941 */ /* 0x000fea0003800000 */
.L_x_253:
[----:B------:R-:W-:Y:S05]  /*ab00*/  BRA `(.L_x_255) ;  /* 0xffffffac002c7947 */ /* 0x000fea000383ffff */
.L_x_183:
[----:B------:R-:W-:Y:S01]  /*ab10*/  HFMA2 R12, -RZ, RZ, 0, 9.5367431640625e-07 ;  /* 0x00000010ff0c7431 */ /* 0x000fe200000001ff */
[----:B------:R-:W-:Y:S01]  /*ab20*/  BSSY B0, `(.L_x_256) ;  /* 0x0000007000007945 */ /* 0x000fe20003800000 */
[----:B------:R-:W-:Y:S01]  /*ab30*/  MOV R13, R115 ;  /* 0x00000073000d7202 */ /* 0x000fe20000000f00 */
[----:B------:R-:W-:Y:S01]  /*ab40*/  IMAD.MOV.U32 R11, RZ, RZ, 0x1f ;  /* 0x0000001fff0b7424 */ /* 0x000fe200078e00ff */
[----:B------:R-:W-:-:S07]  /*ab50*/  MOV R15, 0xffffffff ;  /* 0xffffffff000f7802 */ /* 0x000fce0000000f00 */
[----:B-1-34-:R-:W-:Y:S05]  /*ab60*/  WARPSYNC.COLLECTIVE R15, `(.L_x_257) ;  /* 0x000000000f087348 */ /* 0x01afea0003c00000 */
[----:B------:R0:W2:Y:S02]  /*ab70*/  SHFL.BFLY P6, R14, R13, R12, R11 ;  /* 0x0c00000c0d0e7389 */ /* 0x0000a400000c000b */
[----:B01234-:R-:W-:Y:S05]  /*ab80*/  ENDCOLLECTIVE ;  /* 0x000000000000791b */ /* 0x01ffea0003800000 */
.L_x_257:
[----:B------:R-:W-:Y:S05]  /*ab90*/  BSYNC B0 ;  /* 0x0000000000007941 */ /* 0x000fea0003800000 */
.L_x_256:
[----:B------:R-:W-:Y:S01]  /*aba0*/  HFMA2 R12, -RZ, RZ, 0, 4.76837158203125e-07 ;  /* 0x00000008ff0c7431 */ /* 0x000fe200000001ff */
[----:B------:R-:W-:Y:S01]  /*abb0*/  FMNMX.FTZ R13, R14, R115, !PT ;  /* 0x000000730e0d7209 */ /* 0x000fe20007810000 */
[----:B------:R-:W-:Y:S01]  /*abc0*/  IMAD.MOV.U32 R11, RZ, RZ, 0x1f ;  /* 0x0000001fff0b7424 */ /* 0x000fe200078e00ff */
[----:B------:R-:W-:-:S07]  /*abd0*/  MOV R15, 0xffffffff ;  /* 0xffffffff000f7802 */ /* 0x000fce0000000f00 */
[----:B------:R-:W-:Y:S05]  /*abe0*/  WARPSYNC.COLLECTIVE R15, `(.L_x_258) ;  /* 0x000000000f087348 */ /* 0x000fea0003c00000 */
[----:B------:R0:W1:Y:S02]  /*abf0*/  SHFL.BFLY P6, R14, R13, R12, R11 ;  /* 0x0c00000c0d0e7389 */ /* 0x00006400000c000b */
[----:B01----:R-:W-:Y:S05]  /*ac00*/  ENDCOLLECTIVE ;  /* 0x000000000000791b */ /* 0x003fea0003800000 */
.L_x_258:
[----:B------:R-:W-:Y:S01]  /*ac10*/  IMAD.MOV.U32 R12, RZ, RZ, 0x4 ;  /* 0x00000004ff0c7424 */ /* 0x000fe200078e00ff */
[----:B------:R-:W-:-:S04]  /*ac20*/  FMNMX.FTZ R0, R13, R14, !PT ;  /* 0x0000000e0d007209 */ /* 0x000fc80007810000 */
[----:B------:R-:W-:-:S07]  /*ac30*/  MOV R13, R0 ;  /* 0x00000000000d7202 */ /* 0x000fce0000000f00 */
[----:B------:R-:W-:Y:S05]  /*ac40*/  WARPSYNC.COLLECTIVE R15, `(.L_x_259) ;  /* 0x000000000f087348 */ /* 0x000fea0003c00000 */
[----:B------:R0:W1:Y:S02]  /*ac50*/  SHFL.BFLY P6, R14, R13, R12, R11 ;  /* 0x0c00000c0d0e7389 */ /* 0x00006400000c000b */
[----:B01----:R-:W-:Y:S05]  /*ac60*/  ENDCOLLECTIVE ;  /* 0x000000000000791b */ /* 0x003fea0003800000 */
.L_x_259:
[----:B------:R-:W-:Y:S01]  /*ac70*/  HFMA2 R12, -RZ, RZ, 0, 1.1920928955078125e-07 ;  /* 0x00000002ff0c7431 */ /* 0x000fe200000001ff */
[----:B------:R-:W-:-:S04]  /*ac80*/  FMNMX.FTZ R3, R0, R14, !PT ;  /* 0x0000000e00037209 */ /* 0x000fc80007810000 */
[----:B------:R-:W-:-:S07]  /*ac90*/  MOV R13, R3 ;  /* 0x00000003000d7202 */ /* 0x000fce0000000f00 */
[----:B------:R-:W-:Y:S05]  /*aca0*/  WARPSYNC.COLLECTIVE R15, `(.L_x_260) ;  /* 0x000000000f087348 */ /* 0x000fea0003c00000 */
[----:B------:R0:W1:Y:S02]  /*acb0*/  SHFL.BFLY P6, R14, R13, R12, R11 ;  /* 0x0c00000c0d0e7389 */ /* 0x00006400000c000b */
[----:B01----:R-:W-:Y:S05]  /*acc0*/  ENDCOLLECTIVE ;  /* 0x000000000000791b */ /* 0x003fea0003800000 */
.L_x_260:
[----:B------:R-:W-:Y:S05]  /*acd0*/  BRA `(.L_x_261) ;  /* 0xffffffac00787947 */ /* 0x000fea000383ffff */
.L_x_262:
        /* <DEDUP_REMOVED lines=10> */
.L_x_3494:


//--------------------- .text._ZN4mmha33masked_multihead_attention_kernelItLi128ELi128ELi4ELi16ELi64ELb1ELb1EEEv26Multihead_attention_paramsIT_XT5_EE --------------------------
	.section	.text._ZN4mmha33masked_multihead_attention_kernelItLi128ELi128ELi4ELi16ELi64ELb1ELb1EEEv26Multihead_attention_paramsIT_XT5_EE,"ax",@progbits
	.align	128
        .global         _ZN4mmha33masked_multihead_attention_kernelItLi128ELi128ELi4ELi16ELi64ELb1ELb1EEEv26Multihead_attention_paramsIT_XT5_EE
        .type           _ZN4mmha33masked_multihead_attention_kernelItLi128ELi128ELi4ELi16ELi64ELb1ELb1EEEv26Multihead_attention_paramsIT_XT5_EE,@function
        .size           _ZN4mmha33masked_multihead_attention_kernelItLi128ELi128ELi4ELi16ELi64ELb1ELb1EEEv26Multihead_attention_paramsIT_XT5_EE,(.L_x_3495 - _ZN4mmha33masked_multihead_attention_kernelItLi128ELi128ELi4ELi16ELi64ELb1ELb1EEEv26Multihead_attention_paramsIT_XT5_EE)
        .other          _ZN4mmha33masked_multihead_attention_kernelItLi128ELi128ELi4ELi16ELi64ELb1ELb1EEEv26Multihead_attention_paramsIT_XT5_EE,@"STO_CUDA_ENTRY STV_DEFAULT"
_ZN4mmha33masked_multihead_attention_kernelItLi128ELi128ELi4ELi16ELi64ELb1ELb1EEEv26Multihead_attention_paramsIT_XT5_EE:
.text._ZN4mmha33masked_multihead_attention_kernelItLi128ELi128ELi4ELi16ELi64ELb1ELb1EEEv26Multihead_attention_paramsIT_XT5_EE:
[----:B------:R-:W0:Y:S01]  /*0000*/  LDC R1, c[0x0][0x37c] ;  /* 0x0000df00ff017b82 */ /* 0x000e220000000800 */
[----:B------:R-:W1:Y:S01]  /*0010*/  LDCU.64 UR4, c[0x0][0x490] ;  /* 0x00009200ff0477ac */ /* 0x000e620008000a00 */
[----:B------:R-:W2:Y:S01]  /*0020*/  S2R R3, SR_CTAID.Y ;  /* 0x0000000000037919 */ /* 0x000ea20000002600 */
[----:B------:R-:W3:Y:S01]  /*0030*/  LDCU.64 UR36, c[0x0][0x358] ;  /* 0x00006b00ff2477ac */ /* 0x000ee20008000a00 */
[----:B-1----:R-:W-:-:S04]  /*0040*/  UISETP.NE.U32.AND UP0, UPT, UR4, URZ, UPT ;  /* 0x000000ff0400728c */ /* 0x002fc8000bf05070 */
[----:B------:R-:W-:-:S09]  /*0050*/  UISETP.NE.AND.EX UP0, UPT, UR5, URZ, UPT, UP0 ;  /* 0x000000ff0500728c */ /* 0x000fd2000bf05300 */
[----:B---3--:R-:W-:Y:S05]  /*0060*/  BRA.U !UP0, `(.L_x_263) ;  /* 0x0000000108147547 */ /* 0x008fea000b800000 */
[----:B--2---:R-:W-:-:S04]  /*0070*/  IADD3 R4, P0, PT, R3, UR4, RZ ;  /* 0x0000000403047c10 */ /* 0x004fc8000ff1e0ff */
[----:B------:R-:W-:-:S05]  /*0080*/  IADD3.X R5, PT, PT, RZ, UR5, RZ, P0, !PT ;  /* 0x00000005ff057c10 */ /* 0x000fca00087fe4ff */
[----:B------:R-:W2:Y:S02]  /*0090*/  LDG.E.U8 R4, desc[UR36][R4.64] ;  /* 0x0000002404047981 */ /* 0x000ea4000c1e1100 */
[----:B--2---:R-:W-:-:S13]  /*00a0*/  ISETP.NE.AND P0, PT, R4, 0x1, PT ;  /* 0x000000010400780c */ /* 0x004fda0003f05270 */
[----:B------:R-:W-:Y:S05]  /*00b0*/  @!P0 EXIT ;  /* 0x000000000000894d */ /* 0x000fea0003800000 */
.L_x_263:
[----:B------:R-:W2:Y:S01]  /*00c0*/  LDC.64 R4, c[0x0][0x498] ;  /* 0x00012600ff047b82 */ /* 0x000ea20000000a00 */
[----:B------:R-:W1:Y:S07]  /*00d0*/  LDCU UR4, c[0x0][0x3f4] ;  /* 0x00007e80ff0477ac */ /* 0x000e6e0008000800 */
[----:B------:R-:W3:Y:S08]  /*00e0*/  LDC R8, c[0x0][0x3f0] ;  /* 0x0000fc00ff087b82 */ /* 0x000ef00000000800 */
[----:B------:R-:W4:Y:S01]  /*00f0*/  LDC.64 R12, c[0x0][0x460] ;  /* 0x00011800ff0c7b82 */ /* 0x000f220000000a00 */
[----:B--2---:R-:W-:-:S04]  /*0100*/  IMAD.WIDE.U32 R4, R3, 0x4, R4 ;  /* 0x0000000403047825 */ /* 0x004fc800078e0004 */
[----:B------:R-:W-:Y:S01]  /*0110*/  IMAD.MOV.U32 R18, RZ, RZ, RZ ;  /* 0x000000ffff127224 */ /* 0x000fe200078e00ff */
[----:B------:R2:W4:Y:S02]  /*0120*/  LDG.E R19, desc[UR36][R4.64] ;  /* 0x0000002404137981 */ /* 0x000524000c1e1900 */
[----:B------:R-:W0:Y:S01]  /*0130*/  LDC R30, c[0x0][0x3f8] ;  /* 0x0000fe00ff1e7b82 */ /* 0x000e220000000800 */
[----:B---3--:R-:W-:-:S04]  /*0140*/  IABS R9, R8 ;  /* 0x0000000800097213 */ /* 0x008fc80000000000 */
[----:B------:R-:W3:Y:S03]  /*0150*/  I2F.RP R0, R9 ;  /* 0x0000000900007306 */ /* 0x000ee60000209400 */
[----:B--2---:R-:W2:Y:S05]  /*0160*/  LDC R5, c[0x0][0x40c] ;  /* 0x00010300ff057b82 */ /* 0x004eaa0000000800 */
[----:B---3--:R-:W3:Y:S02]  /*0170*/  MUFU.RCP R0, R0 ;  /* 0x0000000000007308 */ /* 0x008ee40000001000 */
[----:B---3--:R-:W-:-:S06]  /*0180*/  VIADD R6, R0, 0xffffffe ;  /* 0x0ffffffe00067836 */ /* 0x008fcc0000000000 */
[----:B------:R3:W1:Y:S01]  /*0190*/  F2I.FTZ.U32.TRUNC.NTZ R7, R6 ;  /* 0x0000000600077305 */ /* 0x000662000021f000 */
[----:B------:R-:W-:Y:S01]  /*01a0*/  IABS R0, R3 ;  /* 0x0000000300007213 */ /* 0x000fe20000000000 */
[----:B---3--:R-:W-:Y:S01]  /*01b0*/  IMAD.MOV.U32 R6, RZ, RZ, RZ ;  /* 0x000000ffff067224 */ /* 0x008fe200078e00ff */
[----:B-1----:R-:W-:-:S05]  /*01c0*/  IADD3 R2, PT, PT, RZ, -R7, RZ ;  /* 0x80000007ff027210 */ /* 0x002fca0007ffe0ff */
[----:B------:R-:W-:-:S04]  /*01d0*/  IMAD R11, R2, R9, RZ ;  /* 0x00000009020b7224 */ /* 0x000fc800078e02ff */
[----:B------:R-:W-:-:S06]  /*01e0*/  IMAD.HI.U32 R7, R7, R11, R6 ;  /* 0x0000000b07077227 */ /* 0x000fcc00078e0006 */
[----:B------:R-:W-:-:S05]  /*01f0*/  IMAD.HI.U32 R33, R7, R0, RZ ;  /* 0x0000000007217227 */ /* 0x000fca00078e00ff */
[----:B------:R-:W-:-:S05]  /*0200*/  IADD3 R2, PT, PT, -R33, RZ, RZ ;  /* 0x000000ff21027210 */ /* 0x000fca0007ffe1ff */
[----:B------:R-:W-:-:S05]  /*0210*/  IMAD R0, R9, R2, R0 ;  /* 0x0000000209007224 */ /* 0x000fca00078e0200 */
[----:B------:R-:W-:Y:S02]  /*0220*/  ISETP.GT.U32.AND P1, PT, R9, R0, PT ;  /* 0x000000000900720c */ /* 0x000fe40003f24070 */
[----:B----4-:R-:W-:-:S04]  /*0230*/  ISETP.NE.U32.AND P0, PT, R12, RZ, PT ;  /* 0x000000ff0c00720c */ /* 0x010fc80003f05070 */
[----:B------:R-:W-:-:S07]  /*0240*/  ISETP.NE.AND.EX P0, PT, R13, RZ, PT, P0 ;  /* 0x000000ff0d00720c */ /* 0x000fce0003f05300 */
[----:B------:R-:W-:Y:S01]  /*0250*/  @!P1 IMAD.IADD R0, R0, 0x1, -R9 ;  /* 0x0000000100009824 */ /* 0x000fe200078e0a09 */
[----:B--2---:R-:W-:-:S04]  /*0260*/  ISETP.EQ.AND P3, PT, R5, RZ, P0 ;  /* 0x000000ff0500720c */ /* 0x004fc80000762270 */
[----:B------:R-:W-:Y:S02]  /*0270*/  ISETP.GE.U32.AND P0, PT, R0, R9, PT ;  /* 0x000000090000720c */ /* 0x000fe40003f06070 */
[----:B------:R-:W-:-:S04]  /*0280*/  LOP3.LUT R0, R3, R8, RZ, 0x3c, !PT ;  /* 0x0000000803007212 */ /* 0x000fc800078e3cff */
[----:B------:R-:W-:Y:S02]  /*0290*/  ISETP.GE.AND P2, PT, R0, RZ, PT ;  /* 0x000000ff0000720c */ /* 0x000fe40003f46270 */
[----:B------:R-:W-:Y:S01]  /*02a0*/  MOV R0, UR4 ;  /* 0x0000000400007c02 */ /* 0x000fe20008000f00 */
[----:B------:R-:W1:Y:S03]  /*02b0*/  @P3 LDC.64 R6, c[0x0][0x460] ;  /* 0x00011800ff063b82 */ /* 0x000e660000000a00 */
[----:B------:R-:W-:-:S04]  /*02c0*/  IABS R4, R0 ;  /* 0x0000000000047213 */ /* 0x000fc80000000000 */
[----:B------:R-:W2:Y:S01]  /*02d0*/  I2F.RP R0, R4 ;  /* 0x0000000400007306 */ /* 0x000ea20000209400 */
[----:B------:R-:W-:Y:S02]  /*02e0*/  @!P1 IADD3 R33, PT, PT, R33, 0x1, RZ ;  /* 0x0000000121219810 */ /* 0x000fe40007ffe0ff */
[----:B------:R-:W-:-:S05]  /*02f0*/  ISETP.NE.AND P1, PT, R8, RZ, PT ;  /* 0x000000ff0800720c */ /* 0x000fca0003f25270 */
[----:B--2---:R-:W2:Y:S01]  /*0300*/  MUFU.RCP R0, R0 ;  /* 0x0000000000007308 */ /* 0x004ea20000001000 */
[----:B------:R-:W-:-:S05]  /*0310*/  @P0 VIADD R33, R33, 0x1 ;  /* 0x0000000121210836 */ /* 0x000fca0000000000 */
[----:B------:R-:W-:Y:S02]  /*0320*/  @!P2 IADD3 R33, PT, PT, -R33, RZ, RZ ;  /* 0x000000ff2121a210 */ /* 0x000fe40007ffe1ff */
[----:B------:R-:W-:Y:S01]  /*0330*/  @!P1 LOP3.LUT R33, RZ, R8, RZ, 0x33, !PT ;  /* 0x00000008ff219212 */ /* 0x000fe200078e33ff */
[----:B--2---:R-:W-:-:S04]  /*0340*/  VIADD R8, R0, 0xffffffe ;  /* 0x0ffffffe00087836 */ /* 0x004fc80000000000 */
[----:B------:R2:W3:Y:S01]  /*0350*/  F2I.FTZ.U32.TRUNC.NTZ R9, R8 ;  /* 0x0000000800097305 */ /* 0x0004e2000021f000 */
[----:B-1----:R-:W-:-:S05]  /*0360*/  @P3 IMAD.WIDE R6, R33, 0x4, R6 ;  /* 0x0000000421063825 */ /* 0x002fca00078e0206 */
[----:B------:R1:W5:Y:S01]  /*0370*/  @P3 LDG.E R18, desc[UR36][R6.64] ;  /* 0x0000002406123981 */ /* 0x000362000c1e1900 */
[----:B--2---:R-:W-:Y:S01]  /*0380*/  HFMA2 R8, -RZ, RZ, 0, 0 ;  /* 0x00000000ff087431 */ /* 0x004fe200000001ff */
[----:B---3--:R-:W-:-:S05]  /*0390*/  IADD3 R11, PT, PT, RZ, -R9, RZ ;  /* 0x80000009ff0b7210 */ /* 0x008fca0007ffe0ff */
[----:B-1----:R-:W-:-:S04]  /*03a0*/  IMAD R7, R11, R4, RZ ;  /* 0x000000040b077224 */ /* 0x002fc800078e02ff */
[----:B------:R-:W-:Y:S01]  /*03b0*/  IMAD.HI.U32 R9, R9, R7, R8 ;  /* 0x0000000709097227 */ /* 0x000fe200078e0008 */
[----:B------:R-:W1:Y:S01]  /*03c0*/  S2R R17, SR_TID.X ;  /* 0x0000000000117919 */ /* 0x000e620000002100 */
[----:B------:R-:W0:Y:S01]  /*03d0*/  S2R R32, SR_CTAID.X ;  /* 0x0000000000207919 */ /* 0x000e220000002500 */
[----:B------:R-:W-:Y:S01]  /*03e0*/  UISETP.NE.AND UP0, UPT, UR4, URZ, UPT ;  /* 0x000000ff0400728c */ /* 0x000fe2000bf05270 */
[----:B------:R-:W-:Y:S01]  /*03f0*/  BSSY.RECONVERGENT B0, `(.L_x_264) ;  /* 0x0000032000007945 */ /* 0x000fe20003800200 */
[----:B------:R-:W-:Y:S02]  /*0400*/  P2R R2, PR, RZ, 0x8 ;  /* 0x00000008ff027803 */ /* 0x000fe40000000000 */
[----:B------:R-:W-:Y:S01]  /*0410*/  CS2R R34, SRZ ;  /* 0x0000000000227805 */ /* 0x000fe2000001ff00 */
[----:B------:R-:W-:-:S05]  /*0420*/  VIADD R31, R19, 0xffffffff ;  /* 0xffffffff131f7836 */ /* 0x000fca0000000000 */
[----:B------:R-:W-:-:S05]  /*0430*/  IABS R6, R31 ;  /* 0x0000001f00067213 */ /* 0x000fca0000000000 */
[----:B------:R-:W-:-:S04]  /*0440*/  IMAD.HI.U32 R9, R9, R6, RZ ;  /* 0x0000000609097227 */ /* 0x000fc800078e00ff */
[----:B------:R-:W-:-:S04]  /*0450*/  IMAD.MOV R9, RZ, RZ, -R9 ;  /* 0x000000ffff097224 */ /* 0x000fc800078e0a09 */
[----:B------:R-:W-:Y:S02]  /*0460*/  IMAD R9, R4, R9, R6 ;  /* 0x0000000904097224 */ /* 0x000fe400078e0206 */
[----:B------:R-:W2:Y:S03]  /*0470*/  LDC R6, c[0x0][0x3e8] ;  /* 0x0000fa00ff067b82 */ /* 0x000ea60000000800 */
[----:B------:R-:W-:-:S13]  /*0480*/  R2UR UR38, R9 ;  /* 0x00000000092672ca */ /* 0x000fda00000e0000 */
[----:B------:R-:W-:-:S13]  /*0490*/  ISETP.GT.U32.AND P0, PT, R4, UR38, PT ;  /* 0x0000002604007c0c */ /* 0x000fda000bf04070 */
[----:B------:R-:W-:-:S04]  /*04a0*/  @!P0 IADD3 R0, PT, PT, -R4, UR38, RZ ;  /* 0x0000002604008c10 */ /* 0x000fc8000fffe1ff */
[----:B------:R-:W-:Y:S02]  /*04b0*/  @!P0 R2UR UR38, R0 ;  /* 0x00000000002682ca */ /* 0x000fe400000e0000 */
[----:B------:R-:W-:-:S11]  /*04c0*/  ISETP.GE.AND P2, PT, R31, RZ, PT ;  /* 0x000000ff1f00720c */ /* 0x000fd60003f46270 */
[----:B------:R-:W-:Y:S02]  /*04d0*/  ISETP.GT.U32.AND P1, PT, R4, UR38, PT ;  /* 0x0000002604007c0c */ /* 0x000fe4000bf24070 */
[----:B--2---:R-:W-:Y:S01]  /*04e0*/  ISETP.NE.AND P0, PT, R6, RZ, PT ;  /* 0x000000ff0600720c */ /* 0x004fe20003f05270 */
[----:B------:R-:W-:Y:S01]  /*04f0*/  VOTEU.ANY UP1, P2 ;  /* 0x0000000000ff7886 */ /* 0x000fe20001020100 */
[----:B-1----:R-:W-:-:S09]  /*0500*/  ISETP.GT.U32.AND P2, PT, R17, 0x1f, PT ;  /* 0x0000001f1100780c */ /* 0x002fd20003f44070 */
[----:B------:R-:W-:-:S04]  /*0510*/  @!P1 IADD3 R4, PT, PT, -R4, UR38, RZ ;  /* 0x0000002604049c10 */ /* 0x000fc8000fffe1ff */
[----:B------:R-:W-:Y:S01]  /*0520*/  @!P1 R2UR UR38, R4 ;  /* 0x00000000042692ca */ /* 0x000fe200000e0000 */
[----:B0-----:R-:W-:Y:S02]  /*0530*/  IMAD R26, R3, R30, R32 ;  /* 0x0000001e031a7224 */ /* 0x001fe400078e0220 */
[----:B------:R-:W-:Y:S01]  /*0540*/  @P0 IMAD.SHL.U32 R4, R32, 0x80, RZ ;  /* 0x0000008020040824 */ /* 0x000fe200078e00ff */
[----:B------:R-:W-:Y:S02]  /*0550*/  SHF.L.U32 R27, R17, 0x2, RZ ;  /* 0x00000002111b7819 */ /* 0x000fe400000006ff */
[----:B------:R-:W-:Y:S01]  /*0560*/  @!P0 SHF.L.U32 R0, R26, 0x7, RZ ;  /* 0x000000071a008819 */ /* 0x000fe200000006ff */
[----:B------:R-:W-:-:S06]  /*0570*/  @P0 IMAD R0, R3, R6, R4 ;  /* 0x0000000603000224 */ /* 0x000fcc00078e0204 */
[----:B------:R-:W-:Y:S02]  /*0580*/  @!UP1 UIADD3 UR38, UPT, UPT, -UR38, URZ, URZ ;  /* 0x000000ff26269290 */ /* 0x000fe4000fffe1ff */
[----:B------:R-:W-:Y:S01]  /*0590*/  @!UP0 ULOP3.LUT UR38, URZ, UR4, URZ, 0x33, !UPT ;  /* 0x00000004ff268292 */ /* 0x000fe2000f8e33ff */
[----:B------:R-:W-:Y:S11]  /*05a0*/  @P2 BRA `(.L_x_265) ;  /* 0x0000000000582947 */ /* 0x000ff60003800000 */
[----:B------:R-:W0:Y:S01]  /*05b0*/  LDC R4, c[0x0][0x478] ;  /* 0x00011e00ff047b82 */ /* 0x000e220000000800 */
[----:B------:R-:W-:Y:S01]  /*05c0*/  IMAD.IADD R25, R27, 0x1, R0 ;  /* 0x000000011b197824 */ /* 0x000fe200078e0200 */
        /* <DEDUP_REMOVED lines=20> */
.L_x_265:
[----:B------:R-:W-:Y:S05]  /*0710*/  BSYNC.RECONVERGENT B0 ;  /* 0x0000000000007941 */ /* 0x000fea0003800200 */
.L_x_264:
[----:B------:R-:W1:Y:S01]  /*0720*/  LDCU.64 UR8, c[0x0][0x3a0] ;  /* 0x00007400ff0877ac */ /* 0x000e620008000a00 */
[----:B------:R-:W2:Y:S01]  /*0730*/  LDC.64 R12, c[0x0][0x418] ;  /* 0x00010600ff0c7b82 */ /* 0x000ea20000000a00 */
[----:B------:R-:W-:Y:S02]  /*0740*/  ISETP.GT.U32.OR P3, PT, R17, 0x1f, !P3 ;  /* 0x0000001f1100780c */ /* 0x000fe40005f64470 */
[----:B------:R-:W-:Y:S01]  /*0750*/  CS2R R24, SRZ ;  /* 0x0000000000187805 */ /* 0x000fe2000001ff00 */
[----:B------:R-:W3:Y:S01]  /*0760*/  LDCU.64 UR6, c[0x0][0x390] ;  /* 0x00007200ff0677ac */ /* 0x000ee20008000a00 */
[----:B------:R-:W-:Y:S02]  /*0770*/  LOP3.LUT R29, R27, 0x4, RZ, 0xc0, !PT ;  /* 0x000000041b1d7812 */ /* 0x000fe400078ec0ff */
[----:B------:R-:W-:Y:S01]  /*0780*/  SHF.L.U32 R26, R26, 0x7, RZ ;  /* 0x000000071a1a7819 */ /* 0x000fe200000006ff */
[----:B------:R-:W4:Y:S01]  /*0790*/  @!P2 LDC.64 R6, c[0x0][0x3b8] ;  /* 0x0000ee00ff06ab82 */ /* 0x000f220000000a00 */
[----:B------:R-:W-:-:S03]  /*07a0*/  SHF.R.U32.HI R28, RZ, 0x1, R17 ;  /* 0x00000001ff1c7819 */ /* 0x000fc60000011611 */
[----:B------:R-:W-:Y:S02]  /*07b0*/  @!P2 IMAD R0, R26, UR4, R29 ;  /* 0x000000041a00ac24 */ /* 0x000fe4000f8e021d */
[----:B------:R-:W-:Y:S01]  /*07c0*/  @!P2 IMAD R21, R28, UR4, R31 ;  /* 0x000000041c15ac24 */ /* 0x000fe2000f8e021f */
[----:B------:R-:W0:Y:S01]  /*07d0*/  LDCU.U8 UR4, c[0x0][0x404] ;  /* 0x00008080ff0477ac */ /* 0x000e220008000000 */
[----:B------:R-:W0:Y:S01]  /*07e0*/  LDC R36, c[0x0][0x400] ;  /* 0x00010000ff247b82 */ /* 0x000e220000000800 */
[----:B-1----:R-:W-:Y:S01]  /*07f0*/  ISETP.NE.U32.AND P1, PT, RZ, UR8, PT ;  /* 0x00000008ff007c0c */ /* 0x002fe2000bf25070 */
[----:B------:R-:W-:Y:S01]  /*0800*/  @!P2 IMAD R23, R21, 0x8, R0 ;  /* 0x000000081517a824 */ /* 0x000fe200078e0200 */
[----:B------:R-:W-:Y:S01]  /*0810*/  LEA R21, R32, R27, 0x7 ;  /* 0x0000001b20157211 */ /* 0x000fe200078e38ff */
[----:B-----5:R-:W-:Y:S01]  /*0820*/  @!P3 IMAD R0, R18, R30, RZ ;  /* 0x0000001e1200b224 */ /* 0x020fe200078e02ff */
[----:B------:R-:W-:Y:S02]  /*0830*/  ISETP.NE.AND.EX P1, PT, RZ, UR9, PT, P1 ;  /* 0x00000009ff007c0c */ /* 0x000fe4000bf25310 */
[----:B---3--:R-:W-:Y:S01]  /*0840*/  ISETP.NE.U32.AND P0, PT, RZ, UR6, PT ;  /* 0x00000006ff007c0c */ /* 0x008fe2000bf05070 */
[----:B------:R-:W-:Y:S01]  /*0850*/  @!P3 IMAD R37, R0, 0x80, R21 ;  /* 0x000000800025b824 */ /* 0x000fe200078e0215 */
[----:B------:R-:W-:-:S02]  /*0860*/  ISETP.GT.U32.OR P1, PT, R17, 0x1f, !P1 ;  /* 0x0000001f1100780c */ /* 0x000fc40004f24470 */
[----:B------:R-:W-:Y:S02]  /*0870*/  ISETP.NE.AND.EX P0, PT, RZ, UR7, PT, P0 ;  /* 0x00000007ff007c0c */ /* 0x000fe4000bf05300 */
[----:B------:R-:W-:Y:S02]  /*0880*/  ISETP.NE.OR P4, PT, R5, RZ, P1 ;  /* 0x000000ff0500720c */ /* 0x000fe40000f85670 */
[----:B------:R-:W-:Y:S01]  /*0890*/  ISETP.GT.U32.OR P0, PT, R17, 0x1f, !P0 ;  /* 0x0000001f1100780c */ /* 0x000fe20004704470 */
[----:B----4-:R-:W-:Y:S01]  /*08a0*/  @!P2 IMAD.WIDE R6, R23, 0x2, R6 ;  /* 0x000000021706a825 */ /* 0x010fe200078e0206 */
[----:B--2---:R-:W-:Y:S02]  /*08b0*/  ISETP.NE.U32.AND P1, PT, R12, RZ, PT ;  /* 0x000000ff0c00720c */ /* 0x004fe40003f25070 */
[----:B------:R-:W-:Y:S02]  /*08c0*/  CS2R R22, SRZ ;  /* 0x0000000000167805 */ /* 0x000fe4000001ff00 */
[----:B------:R-:W-:Y:S01]  /*08d0*/  ISETP.NE.AND.EX P1, PT, R13, RZ, PT, P1 ;  /* 0x000000ff0d00720c */ /* 0x000fe20003f25310 */
[----:B------:R-:W2:Y:S01]  /*08e0*/  @!P2 LDG.E.64 R24, desc[UR36][R6.64] ;  /* 0x000000240618a981 */ /* 0x000ea2000c1e1b00 */
[----:B------:R-:W1:Y:S08]  /*08f0*/  @!P3 LDC.64 R12, c[0x0][0x450] ;  /* 0x00011400ff0cbb82 */ /* 0x000e700000000a00 */
[----:B------:R-:W3:Y:S08]  /*0900*/  @!P4 LDC.64 R10, c[0x0][0x3a0] ;  /* 0x0000e800ff0acb82 */ /* 0x000ef00000000a00 */
[----:B0-----:R-:W0:Y:S01]  /*0910*/  @!P0 LDC.64 R8, c[0x0][0x390] ;  /* 0x0000e400ff088b82 */ /* 0x001e220000000a00 */
[----:B-1----:R-:W-:-:S07]  /*0920*/  @!P3 IMAD.WIDE R12, R37, 0x2, R12 ;  /* 0x00000002250cb825 */ /* 0x002fce00078e020c */
[----:B------:R-:W1:Y:S01]  /*0930*/  @P1 LDC.64 R14, c[0x0][0x418] ;  /* 0x00010600ff0e1b82 */ /* 0x000e620000000a00 */
[----:B------:R-:W4:Y:S01]  /*0940*/  @!P3 LDG.E.64 R12, desc[UR36][R12.64] ;  /* 0x000000240c0cb981 */ /* 0x000f22000c1e1b00 */
[----:B---3--:R-:W-:-:S05]  /*0950*/  @!P4 IMAD.WIDE.U32 R10, R21, 0x2, R10 ;  /* 0x00000002150ac825 */ /* 0x008fca00078e000a */
[----:B------:R-:W2:Y:S01]  /*0960*/  @!P4 LDG.E.64 R22, desc[UR36][R10.64] ;  /* 0x000000240a16c981 */ /* 0x000ea2000c1e1b00 */
[----:B0-----:R-:W-:Y:S01]  /*0970*/  @!P0 IMAD.WIDE.U32 R8, R21, 0x2, R8 ;  /* 0x0000000215088825 */ /* 0x001fe200078e0008 */
[----:B------:R-:W-:-:S06]  /*0980*/  CS2R R20, SRZ ;  /* 0x0000000000147805 */ /* 0x000fcc000001ff00 */
[----:B------:R-:W3:Y:S01]  /*0990*/  @!P0 LDG.E.64 R20, desc[UR36][R8.64] ;  /* 0x0000002408148981 */ /* 0x000ee2000c1e1b00 */
[----:B------:R-:W-:Y:S01]  /*09a0*/  MOV R16, RZ ;  /* 0x000000ff00107202 */ /* 0x000fe20000000f00 */
[----:B-1----:R-:W-:-:S05]  /*09b0*/  @P1 IMAD.WIDE.U32 R14, R3, 0x4, R14 ;  /* 0x00000004030e1825 */ /* 0x002fca00078e000e */
[----:B------:R0:W5:Y:S01]  /*09c0*/  @P1 LDG.E R16, desc[UR36][R14.64] ;  /* 0x000000240e101981 */ /* 0x000162000c1e1900 */
[----:B------:R-:W-:Y:S02]  /*09d0*/  ISETP.NE.AND P1, PT, R5, RZ, PT ;  /* 0x000000ff0500720c */ /* 0x000fe40003f25270 */
[----:B------:R-:W-:-:S04]  /*09e0*/  ISETP.NE.AND P0, PT, RZ, UR4, PT ;  /* 0x00000004ff007c0c */ /* 0x000fc8000bf05270 */
[----:B------:R-:W-:Y:S01]  /*09f0*/  ISETP.LT.OR P0, PT, R36, 0x1, P0 ;  /* 0x000000012400780c */ /* 0x000fe20000701670 */
[----:B------:R-:W-:Y:S01]  /*0a00*/  BSSY.RECONVERGENT B6, `(.L_x_266) ;  /* 0x0000138000067945 */ /* 0x000fe20003800200 */
[----:B------:R-:W-:-:S05]  /*0a10*/  IMAD R33, R33, R30, RZ ;  /* 0x0000001e21217224 */ /* 0x000fca00078e02ff */
[----:B--2---:R-:W-:Y:S02]  /*0a20*/  @!P1 HFMA2 R25, R25, 1, 1, R23 ;  /* 0x3c003c0019199831 */ /* 0x004fe40000000017 */
[----:B------:R-:W-:-:S04]  /*0a30*/  @!P1 HADD2 R24, R24, R22 ;  /* 0x0000001618189230 */ /* 0x000fc80000000000 */
[----:B----4-:R-:W-:Y:S02]  /*0a40*/  @!P3 HMUL2 R24, R24, R12 ;  /* 0x0000000c1818b232 */ /* 0x010fe40000000000 */
[----:B------:R-:W-:Y:S02]  /*0a50*/  @!P3 HFMA2 R25, R25, R13, -RZ ;  /* 0x0000000d1919b231 */ /* 0x000fe400001000ff */
[----:B---3--:R-:W-:Y:S02]  /*0a60*/  HFMA2 R35, R35, 1, 1, R21 ;  /* 0x3c003c0023237831 */ /* 0x008fe40000000015 */
[----:B------:R-:W-:Y:S01]  /*0a70*/  HADD2 R34, R34, R20 ;  /* 0x0000001422227230 */ /* 0x000fe20000000000 */
[----:B0-----:R-:W-:Y:S06]  /*0a80*/  @P0 BRA `(.L_x_267) ;  /* 0x00000004006c0947 */ /* 0x001fec0003800000 */
[----:B------:R-:W-:Y:S05]  /*0a90*/  @P1 BRA `(.L_x_268) ;  /* 0x0000000000d01947 */ /* 0x000fea0003800000 */
[----:B------:R-:W-:-:S13]  /*0aa0*/  ISETP.GE.AND P0, PT, R27, R36, PT ;  /* 0x000000241b00720c */ /* 0x000fda0003f06270 */
[----:B------:R-:W-:Y:S05]  /*0ab0*/  @P0 BRA `(.L_x_269) ;  /* 0x0000001000b00947 */ /* 0x000fea0003800000 */
[----:B------:R-:W-:Y:S01]  /*0ac0*/  I2FP.F32.U32 R3, R36 ;  /* 0x0000002400037245 */ /* 0x000fe20000201000 */
[----:B------:R-:W-:Y:S01]  /*0ad0*/  VIADD R0, R27, 0x2 ;  /* 0x000000021b007836 */ /* 0x000fe20000000000 */
[----:B-----5:R-:W-:Y:S01]  /*0ae0*/  IADD3 R5, PT, PT, -R16, R5, RZ ;  /* 0x0000000510057210 */ /* 0x020fe20007ffe1ff */
[--C-:B------:R-:W-:Y:S02]  /*0af0*/  HADD2.F32 R8, -RZ, R25.reuse.H1_H1 ;  /* 0x30000019ff087230 */ /* 0x100fe40000004100 */
[----:B------:R-:W-:Y:S01]  /*0b00*/  HADD2.F32 R25, -RZ, R25.H0_H0 ;  /* 0x20000019ff197230 */ /* 0x000fe20000004100 */
[----:B------:R-:W0:Y:S01]  /*0b10*/  MUFU.RCP R3, R3 ;  /* 0x0000000300037308 */ /* 0x000e220000001000 */
[----:B------:R-:W-:Y:S02]  /*0b20*/  I2FP.F32.U32 R0, R0 ;  /* 0x0000000000007245 */ /* 0x000fe40000201000 */
[----:B------:R-:W-:-:S03]  /*0b30*/  I2FP.F32.S32 R5, R5 ;  /* 0x0000000500057245 */ /* 0x000fc60000201400 */
[----:B0-----:R-:W-:-:S04]  /*0b40*/  FMUL.FTZ R0, R0, R3 ;  /* 0x0000000300007220 */ /* 0x001fc80000410000 */
[----:B------:R-:W-:Y:S01]  /*0b50*/  FMUL.FTZ R4, R0, 13.28771209716796875 ;  /* 0x41549a7800047820 */ /* 0x000fe20000410000 */
[----:B------:R-:W-:-:S05]  /*0b60*/  I2FP.F32.U32 R0, R27 ;  /* 0x0000001b00007245 */ /* 0x000fca0000201000 */
[----:B------:R-:W0:Y:S01]  /*0b70*/  MUFU.EX2 R4, -R4 ;  /* 0x8000000400047308 */ /* 0x000e220000000800 */
[----:B------:R-:W-:-:S04]  /*0b80*/  FMUL.FTZ R0, R0, R3 ;  /* 0x0000000300007220 */ /* 0x000fc80000410000 */
[----:B------:R-:W-:-:S06]  /*0b90*/  FMUL.FTZ R0, R0, 13.28771209716796875 ;  /* 0x41549a7800007820 */ /* 0x000fcc0000410000 */
[----:B------:R-:W1:Y:S01]  /*0ba0*/  MUFU.EX2 R0, -R0 ;  /* 0x8000000000007308 */ /* 0x000e620000000800 */
[----:B0-----:R-:W-:-:S04]  /*0bb0*/  FMUL.FTZ R3, R5, R4 ;  /* 0x0000000405037220 */ /* 0x001fc80000410000 */
[----:B------:R-:W-:-:S04]  /*0bc0*/  FMUL.RZ R10, R3, 0.15915493667125701904 ;  /* 0x3e22f983030a7820 */ /* 0x000fc8000040c000 */
[----:B------:R-:W0:Y:S01]  /*0bd0*/  MUFU.SIN R7, R10 ;  /* 0x0000000a00077308 */ /* 0x000e220000000400 */
[----:B-1----:R-:W-:-:S04]  /*0be0*/  FMUL.FTZ R5, R5, R0 ;  /* 0x0000000005057220 */ /* 0x002fc80000410000 */
[----:B------:R-:W-:-:S03]  /*0bf0*/  FMUL.RZ R11, R5, 0.15915493667125701904 ;  /* 0x3e22f983050b7820 */ /* 0x000fc6000040c000 */
[----:B------:R1:W2:Y:S01]  /*0c00*/  MUFU.COS R6, R10 ;  /* 0x0000000a00067308 */ /* 0x0002a20000000000 */
[--C-:B------:R-:W-:Y:S02]  /*0c10*/  HADD2.F32 R5, -RZ, R35.reuse.H1_H1 ;  /* 0x30000023ff057230 */ /* 0x100fe40000004100 */
[----:B------:R-:W-:-:S05]  /*0c20*/  HADD2.F32 R35, -RZ, R35.H0_H0 ;  /* 0x20000023ff237230 */ /* 0x000fca0000004100 */
        /* <DEDUP_REMOVED lines=9> */
[----:B------:R-:W-:Y:S01]  /*0cc0*/  FFMA.FTZ R25, R7, R25, R12 ;  /* 0x0000001907197223 */ /* 0x000fe2000001000c */
[----:B------:R-:W-:Y:S02]  /*0cd0*/  HADD2.F32 R7, -RZ, R24.H1_H1 ;  /* 0x30000018ff077230 */ /* 0x000fe40000004100 */
[----:B------:R-:W-:Y:S01]  /*0ce0*/  HADD2.F32 R0, -RZ, R34.H1_H1 ;  /* 0x30000022ff007230 */ /* 0x000fe20000004100 */
[----:B------:R-:W-:Y:S01]  /*0cf0*/  F2FP.F16.F32.PACK_AB R35, R35, R8 ;  /* 0x000000082323723e */ /* 0x000fe200000000ff */
[----:B------:R-:W-:-:S02]  /*0d00*/  HADD2.F32 R24, -RZ, R24.H0_H0 ;  /* 0x20000018ff187230 */ /* 0x000fc40000004100 */
[CC--:B---3--:R-:W-:Y:S01]  /*0d10*/  FMUL.FTZ R9, R4.reuse, R7.reuse ;  /* 0x0000000704097220 */ /* 0x0c8fe20000410000 */
[----:B------:R-:W-:Y:S02]  /*0d20*/  HADD2.F32 R34, -RZ, R34.H0_H0 ;  /* 0x20000022ff227230 */ /* 0x000fe40000004100 */
[C---:B------:R-:W-:Y:S01]  /*0d30*/  FMUL.FTZ R6, R4.reuse, R0 ;  /* 0x0000000004067220 */ /* 0x040fe20000410000 */
[----:B------:R-:W-:Y:S01]  /*0d40*/  F2FP.F16.F32.PACK_AB R25, R25, R10 ;  /* 0x0000000a1919723e */ /* 0x000fe200000000ff */
[C---:B0-----:R-:W-:Y:S01]  /*0d50*/  FMUL.FTZ R5, R3.reuse, R0 ;  /* 0x0000000003057220 */ /* 0x041fe20000410000 */
[C---:B------:R-:W-:Y:S01]  /*0d60*/  FMUL.FTZ R7, R3.reuse, R7 ;  /* 0x0000000703077220 */ /* 0x040fe20000410000 */
[C---:B------:R-:W-:Y:S01]  /*0d70*/  FFMA.FTZ R9, R3.reuse, R24, -R9 ;  /* 0x0000001803097223 */ /* 0x040fe20000010809 */
[-C--:B------:R-:W-:Y:S01]  /*0d80*/  FFMA.FTZ R6, R3, R34.reuse, -R6 ;  /* 0x0000002203067223 */ /* 0x080fe20000010806 */
[C---:B------:R-:W-:Y:S01]  /*0d90*/  FFMA.FTZ R5, R4.reuse, R34, R5 ;  /* 0x0000002204057223 */ /* 0x040fe20000010005 */
[----:B------:R-:W-:-:S04]  /*0da0*/  FFMA.FTZ R24, R4, R24, R7 ;  /* 0x0000001804187223 */ /* 0x000fc80000010007 */
[----:B------:R-:W-:Y:S02]  /*0db0*/  F2FP.F16.F32.PACK_AB R34, R5, R6 ;  /* 0x000000060522723e */ /* 0x000fe400000000ff */
[----:B------:R-:W-:Y:S01]  /*0dc0*/  F2FP.F16.F32.PACK_AB R24, R24, R9 ;  /* 0x000000091818723e */ /* 0x000fe200000000ff */
[----:B------:R-:W-:Y:S06]  /*0dd0*/  BRA `(.L_x_269) ;  /* 0x0000000c00e87947 */ /* 0x000fec0003800000 */
.L_x_268:
[----:B------:R-:W-:-:S13]  /*0de0*/  ISETP.GE.AND P0, PT, R27, R36, PT ;  /* 0x000000241b00720c */ /* 0x000fda0003f06270 */
[----:B------:R-:W-:Y:S05]  /*0df0*/  @P0 BRA `(.L_x_269) ;  /* 0x0000000c00e00947 */ /* 0x000fea0003800000 */
[----:B------:R-:W-:Y:S01]  /*0e00*/  I2FP.F32.U32 R36, R36 ;  /* 0x0000002400247245 */ /* 0x000fe20000201000 */
[----:B------:R-:W-:Y:S01]  /*0e10*/  VIADD R0, R27, 0x2 ;  /* 0x000000021b007836 */ /* 0x000fe20000000000 */
[----:B-----5:R-:W-:Y:S01]  /*0e20*/  IADD3 R5, PT, PT, -R16, R5, RZ ;  /* 0x0000000510057210 */ /* 0x020fe20007ffe1ff */
[--C-:B------:R-:W-:Y:S01]  /*0e30*/  HADD2.F32 R6, -RZ, R35.reuse.H1_H1 ;  /* 0x30000023ff067230 */ /* 0x100fe20000004100 */
[----:B------:R-:W0:Y:S01]  /*0e40*/  MUFU.RCP R3, R36 ;  /* 0x0000002400037308 */ /* 0x000e220000001000 */
[----:B------:R-:W-:Y:S01]  /*0e50*/  HADD2.F32 R35, -RZ, R35.H0_H0 ;  /* 0x20000023ff237230 */ /* 0x000fe20000004100 */
[----:B------:R-:W-:Y:S02]  /*0e60*/  I2FP.F32.U32 R0, R0 ;  /* 0x0000000000007245 */ /* 0x000fe40000201000 */
[----:B------:R-:W-:-:S03]  /*0e70*/  I2FP.F32.S32 R5, R5 ;  /* 0x0000000500057245 */ /* 0x000fc60000201400 */
[----:B0-----:R-:W-:Y:S01]  /*0e80*/  FMUL.FTZ R4, R0, R3 ;  /* 0x0000000300047220 */ /* 0x001fe20000410000 */
[----:B------:R-:W-:-:S03]  /*0e90*/  I2FP.F32.U32 R0, R27 ;  /* 0x0000001b00007245 */ /* 0x000fc60000201000 */
[----:B------:R-:W-:Y:S02]  /*0ea0*/  FMUL.FTZ R4, R4, 13.28771209716796875 ;  /* 0x41549a7804047820 */ /* 0x000fe40000410000 */
[----:B------:R-:W-:-:S04]  /*0eb0*/  FMUL.FTZ R0, R0, R3 ;  /* 0x0000000300007220 */ /* 0x000fc80000410000 */
[----:B------:R-:W-:Y:S01]  /*0ec0*/  FMUL.FTZ R0, R0, 13.28771209716796875 ;  /* 0x41549a7800007820 */ /* 0x000fe20000410000 */
[----:B------:R-:W0:Y:S08]  /*0ed0*/  MUFU.EX2 R4, -R4 ;  /* 0x8000000400047308 */ /* 0x000e300000000800 */
[----:B------:R-:W1:Y:S01]  /*0ee0*/  MUFU.EX2 R0, -R0 ;  /* 0x8000000000007308 */ /* 0x000e620000000800 */
[----:B0-----:R-:W-:-:S04]  /*0ef0*/  FMUL.FTZ R3, R5, R4 ;  /* 0x0000000405037220 */ /* 0x001fc80000410000 */
[----:B------:R-:W-:Y:S01]  /*0f00*/  FMUL.RZ R7, R3, 0.15915493667125701904 ;  /* 0x3e22f98303077820 */ /* 0x000fe2000040c000 */
[----:B-1----:R-:W-:-:S03]  /*0f10*/  FMUL.FTZ R5, R5, R0 ;  /* 0x0000000005057220 */ /* 0x002fc60000410000 */
[----:B------:R-:W0:Y:S01]  /*0f20*/  MUFU.COS R8, R7 ;  /* 0x0000000700087308 */ /* 0x000e220000000000 */
[--C-:B------:R-:W-:Y:S02]  /*0f30*/  HADD2.F32 R0, -RZ, R34.reuse.H1_H1 ;  /* 0x30000022ff007230 */ /* 0x100fe40000004100 */
[----:B------:R-:W-:Y:S01]  /*0f40*/  FMUL.RZ R5, R5, 0.15915493667125701904 ;  /* 0x3e22f98305057820 */ /* 0x000fe2000040c000 */
[----:B------:R-:W-:-:S04]  /*0f50*/  HADD2.F32 R34, -RZ, R34.H0_H0 ;  /* 0x20000022ff227230 */ /* 0x000fc80000004100 */
        /* <DEDUP_REMOVED lines=14> */
.L_x_267:
        /* <DEDUP_REMOVED lines=52> */
[----:B--2--5:R-:W-:Y:S05]  /*1380*/  CALL.ABS.NOINC R14 ;  /* 0x000000000e007343 */ /* 0x024fea0003c00000 */
.L_x_270:
        /* <DEDUP_REMOVED lines=15> */
.L_x_271:
        /* <DEDUP_REMOVED lines=34> */
[----:B-----5:R-:W-:Y:S01]  /*16a0*/  IADD3 R11, PT, PT, -R16, R11, RZ ;  /* 0x0000000b100b7210 */ /* 0x020fe20007ffe1ff */
        /* <DEDUP_REMOVED lines=46> */
.L_x_277:
[----:B------:R-:W-:Y:S05]  /*1990*/  BSYNC.RECONVERGENT B2 ;  /* 0x0000000000027941 */ /* 0x000fea0003800200 */
.L_x_276:
[C-C-:B------:R-:W-:Y:S02]  /*19a0*/  PRMT R6, R24.reuse, 0x5410, R25.reuse ;  /* 0x0000541018067816 */ /* 0x140fe40000000019 */
[----:B------:R-:W-:-:S03]  /*19b0*/  PRMT R7, R24, 0x7632, R25 ;  /* 0x0000763218077816 */ /* 0x000fc60000000019 */
[----:B------:R0:W-:Y:S04]  /*19c0*/  STS [R21], R6 ;  /* 0x0000000615007388 */ /* 0x0001e80000000800 */
[----:B------:R0:W-:Y:S01]  /*19d0*/  STS [R20], R7 ;  /* 0x0000000714007388 */ /* 0x0001e20000000800 */
[----:B------:R-:W-:Y:S05]  /*19e0*/  BRA `(.L_x_278) ;  /* 0x00000000009c7947 */ /* 0x000fea0003800000 */
.L_x_275:
        /* <DEDUP_REMOVED lines=8> */
[--C-:B------:R-:W-:Y:S01]  /*1a70*/  HADD2.F32 R15, -RZ, R34.reuse.H1_H1 ;  /* 0x30000022ff0f7230 */ /* 0x100fe20000004100 */
[----:B------:R-:W0:Y:S01]  /*1a80*/  MUFU.RCP R13, R10 ;  /* 0x0000000a000d7308 */ /* 0x000e220000001000 */
[----:B------:R-:W-:Y:S01]  /*1a90*/  HADD2.F32 R34, -RZ, R34.H0_H0 ;  /* 0x20000022ff227230 */ /* 0x000fe20000004100 */
        /* <DEDUP_REMOVED lines=28> */
.L_x_278:
[----:B------:R-:W-:Y:S05]  /*1c60*/  BSYNC.RECONVERGENT B1 ;  /* 0x0000000000017941 */ /* 0x000fea0003800200 */
.L_x_274:
[C-C-:B0-----:R-:W-:Y:S02]  /*1c70*/  PRMT R6, R34.reuse, 0x5410, R35.reuse ;  /* 0x0000541022067816 */ /* 0x141fe40000000023 */
[----:B------:R-:W-:-:S03]  /*1c80*/  PRMT R7, R34, 0x7632, R35 ;  /* 0x0000763222077816 */ /* 0x000fc60000000023 */
[----:B------:R0:W-:Y:S04]  /*1c90*/  STS [R5], R6 ;  /* 0x0000000605007388 */ /* 0x0001e80000000800 */
[----:B------:R0:W-:Y:S02]  /*1ca0*/  STS [R4], R7 ;  /* 0x0000000704007388 */ /* 0x0001e40000000800 */
.L_x_273:
[----:B------:R-:W-:Y:S05]  /*1cb0*/  BSYNC.RECONVERGENT B0 ;  /* 0x0000000000007941 */ /* 0x000fea0003800200 */
.L_x_272:
        /* <DEDUP_REMOVED lines=10> */
.L_x_280:
[----:B------:R-:W-:Y:S05]  /*1d60*/  BSYNC.RECONVERGENT B0 ;  /* 0x0000000000007941 */ /* 0x000fea0003800200 */
.L_x_279:
[----:B------:R-:W-:Y:S06]  /*1d70*/  BAR.SYNC.DEFER_BLOCKING 0x0 ;  /* 0x0000000000007b1d */ /* 0x000fec0000010000 */
.L_x_269:
[----:B------:R-:W-:Y:S05]  /*1d80*/  BSYNC.RECONVERGENT B6 ;  /* 0x0000000000067941 */ /* 0x000fea0003800200 */
.L_x_266:
[----:B------:R-:W0:Y:S01]  /*1d90*/  LDCU UR4, c[0x0][0x3f4] ;  /* 0x00007e80ff0477ac */ /* 0x000e220008000800 */
[----:B------:R-:W-:Y:S02]  /*1da0*/  ISETP.GT.U32.AND P0, PT, R17, 0x1f, PT ;  /* 0x0000001f1100780c */ /* 0x000fe40003f04070 */
[----:B---3--:R-:W-:Y:S01]  /*1db0*/  MOV R0, 0xff7fffff ;  /* 0xff7fffff00007802 */ /* 0x008fe20000000f00 */
[----:B01----:R-:W-:-:S05]  /*1dc0*/  IMAD.U32 R4, RZ, RZ, UR4 ;  /* 0x00000004ff047e24 */ /* 0x003fca000f8e00ff */
[----:B------:R-:W-:-:S05]  /*1dd0*/  VIADDMNMX R6, R19, -R4, RZ, !PT ;  /* 0x8000000413067246 */ /* 0x000fca00078001ff */
[----:B------:R-:W-:Y:S05]  /*1de0*/  @P0 BRA `(.L_x_281) ;  /* 0x0000000000e00947 */ /* 0x000fea0003800000 */
[----:B------:R-:W0:Y:S01]  /*1df0*/  LDCU UR4, c[0x0][0x40c] ;  /* 0x00008180ff0477ac */ /* 0x000e220008000800 */
[----:B------:R-:W1:Y:S01]  /*1e00*/  S2R R30, SR_CgaCtaId ;  /* 0x00000000001e7919 */ /* 0x000e620000008800 */
[----:B------:R-:W-:Y:S01]  /*1e10*/  MOV R20, 0x400 ;  /* 0x0000040000147802 */ /* 0x000fe20000000f00 */
[-C--:B------:R-:W-:Y:S02]  /*1e20*/  IMAD R7, R26, R4.reuse, R29 ;  /* 0x000000041a077224 */ /* 0x080fe400078e021d */
[----:B------:R-:W-:Y:S02]  /*1e30*/  IMAD R28, R28, R4, UR38 ;  /* 0x000000261c1c7e24 */ /* 0x000fe4000f8e0204 */
[----:B------:R-:W-:Y:S02]  /*1e40*/  VIADD R3, R20, 0x10 ;  /* 0x0000001014037836 */ /* 0x000fe40000000000 */
[----:B------:R-:W-:Y:S01]  /*1e50*/  IMAD R7, R28, 0x8, R7 ;  /* 0x000000081c077824 */ /* 0x000fe200078e0207 */
[----:B0-----:R-:W-:Y:S01]  /*1e60*/  ISETP.NE.AND P0, PT, RZ, UR4, PT ;  /* 0x00000004ff007c0c */ /* 0x001fe2000bf05270 */
[----:B------:R-:W-:-:S12]  /*1e70*/  UMOV UR4, 0xffffffff ;  /* 0xffffffff00047882 */ /* 0x000fd80000000000 */
[----:B------:R-:W0:Y:S01]  /*1e80*/  @!P0 LDC.64 R8, c[0x0][0x3b8] ;  /* 0x0000ee00ff088b82 */ /* 0x000e220000000a00 */
[----:B------:R-:W-:Y:S02]  /*1e90*/  @!P0 IADD3 R5, PT, PT, R20, 0x110, RZ ;  /* 0x0000011014058810 */ /* 0x000fe40007ffe0ff */
[C---:B-1----:R-:W-:Y:S01]  /*1ea0*/  LEA R10, R30.reuse, R3, 0x18 ;  /* 0x000000031e0a7211 */ /* 0x042fe200078ec0ff */
[----:B--2-4-:R-:W-:Y:S01]  /*1eb0*/  HMUL2 R3, R35, R25 ;  /* 0x0000001923037232 */ /* 0x014fe20000000000 */
[----:B------:R-:W-:Y:S02]  /*1ec0*/  @!P0 LEA R12, R30, R5, 0x18 ;  /* 0x000000051e0c8211 */ /* 0x000fe400078ec0ff */
[----:B------:R-:W-:-:S03]  /*1ed0*/  LEA R10, R17, R10, 0x3 ;  /* 0x0000000a110a7211 */ /* 0x000fc600078e18ff */
[----:B------:R-:W-:Y:S02]  /*1ee0*/  @!P0 IMAD R12, R17, 0x8, R12 ;  /* 0x00000008110c8824 */ /* 0x000fe400078e020c */
[----:B------:R-:W-:Y:S01]  /*1ef0*/  HFMA2 R3, R34, R24, R3 ;  /* 0x0000001822037231 */ /* 0x000fe20000000003 */
[----:B------:R1:W-:Y:S04]  /*1f00*/  STS.64 [R10], R34 ;  /* 0x000000220a007388 */ /* 0x0003e80000000a00 */
[----:B------:R1:W-:Y:S01]  /*1f10*/  @!P0 STS.64 [R12], R22 ;  /* 0x000000160c008388 */ /* 0x0003e20000000a00 */
[--C-:B------:R-:W-:Y:S02]  /*1f20*/  HADD2.F32 R13, -RZ, R3.reuse.H0_H0 ;  /* 0x20000003ff0d7230 */ /* 0x100fe40000004100 */
[----:B------:R-:W-:-:S02]  /*1f30*/  HADD2.F32 R14, -RZ, R3.H1_H1 ;  /* 0x30000003ff0e7230 */ /* 0x000fc40000004100 */
[----:B0-----:R-:W-:-:S04]  /*1f40*/  @!P0 IMAD.WIDE R8, R7, 0x2, R8 ;  /* 0x0000000207088825 */ /* 0x001fc800078e0208 */
[----:B------:R-:W-:Y:S01]  /*1f50*/  FADD.FTZ R13, R13, R14 ;  /* 0x0000000e0d0d7221 */ /* 0x000fe20000010000 */
[----:B------:R1:W-:Y:S01]  /*1f60*/  @!P0 STG.E.64 desc[UR36][R8.64], R24 ;  /* 0x0000001808008986 */ /* 0x0003e2000c101b24 */
[----:B------:R-:W-:Y:S05]  /*1f70*/  BRA.DIV UR4, `(.L_x_282) ;  /* 0x0000007a04a87947 */ /* 0x000fea000b800000 */
[----:B------:R-:W0:Y:S02]  /*1f80*/  SHFL.BFLY PT, R14, R13, 0x10, 0x1f ;  /* 0x0e001f000d0e7f89 */ /* 0x000e2400000e0000 */
[----:B0-----:R-:W-:-:S05]  /*1f90*/  FADD.FTZ R3, R13, R14 ;  /* 0x0000000e0d037221 */ /* 0x001fca0000010000 */
[----:B------:R-:W0:Y:S02]  /*1fa0*/  SHFL.BFLY PT, R14, R3, 0x8, 0x1f ;  /* 0x0d001f00030e7f89 */ /* 0x000e2400000e0000 */
[----:B0-----:R-:W-:-:S05]  /*1fb0*/  FADD.FTZ R5, R3, R14 ;  /* 0x0000000e03057221 */ /* 0x001fca0000010000 */
[----:B------:R-:W0:Y:S02]  /*1fc0*/  SHFL.BFLY PT, R14, R5, 0x4, 0x1f ;  /* 0x0c801f00050e7f89 */ /* 0x000e2400000e0000 */
[----:B0-----:R-:W-:-:S05]  /*1fd0*/  FADD.FTZ R7, R5, R14 ;  /* 0x0000000e05077221 */ /* 0x001fca0000010000 */
[----:B------:R-:W1:Y:S02]  /*1fe0*/  SHFL.BFLY PT, R14, R7, 0x2, 0x1f ;  /* 0x0c401f00070e7f89 */ /* 0x000e6400000e0000 */
[----:B-1----:R-:W-:-:S05]  /*1ff0*/  FADD.FTZ R8, R7, R14 ;  /* 0x0000000e07087221 */ /* 0x002fca0000010000 */
[----:B------:R0:W1:Y:S02]  /*2000*/  SHFL.BFLY PT, R14, R8, 0x1, 0x1f ;  /* 0x0c201f00080e7f89 */ /* 0x00006400000e0000 */
.L_x_381:
[----:B------:R-:W-:Y:S01]  /*2010*/  ISETP.NE.AND P0, PT, R17, RZ, PT ;  /* 0x000000ff1100720c */ /* 0x000fe20003f05270 */
[----:B-1----:R-:W-:-:S12]  /*2020*/  FADD.FTZ R14, R8, R14 ;  /* 0x0000000e080e7221 */ /* 0x002fd80000010000 */
[----:B------:R-:W-:Y:S05]  /*2030*/  @P0 BRA `(.L_x_281) ;  /* 0x00000000004c0947 */ /* 0x000fea0003800000 */
[----:B------:R-:W1:Y:S02]  /*2040*/  LDCU.64 UR4, c[0x0][0x438] ;  /* 0x00008700ff0477ac */ /* 0x000e640008000a00 */
[----:B-1----:R-:W-:Y:S01]  /*2050*/  ISETP.NE.U32.AND P0, PT, RZ, UR4, PT ;  /* 0x00000004ff007c0c */ /* 0x002fe2000bf05070 */
[----:B------:R-:W1:Y:S03]  /*2060*/  LDCU UR4, c[0x0][0x410] ;  /* 0x00008200ff0477ac */ /* 0x000e660008000800 */
[----:B------:R-:W-:-:S13]  /*2070*/  ISETP.NE.AND.EX P0, PT, RZ, UR5, PT, P0 ;  /* 0x00000005ff007c0c */ /* 0x000fda000bf05300 */
[----:B------:R-:W2:Y:S01]  /*2080*/  @P0 LDC R5, c[0x0][0x440] ;  /* 0x00011000ff050b82 */ /* 0x000ea20000000800 */
[----:B-----5:R-:W-:-:S07]  /*2090*/  @P0 IADD3 R3, PT, PT, R31, -R16, RZ ;  /* 0x800000101f030210 */ /* 0x020fce0007ffe0ff */
[----:B0-----:R-:W0:Y:S01]  /*20a0*/  @P0 LDC.64 R8, c[0x0][0x438] ;  /* 0x00010e00ff080b82 */ /* 0x001e220000000a00 */
[----:B--2---:R-:W-:-:S04]  /*20b0*/  @P0 IMAD R0, R32, R5, R3 ;  /* 0x0000000520000224 */ /* 0x004fc800078e0203 */
[----:B------:R-:W-:-:S04]  /*20c0*/  @P0 IMAD R3, R0, R5, R3 ;  /* 0x0000000500030224 */ /* 0x000fc800078e0203 */
[----:B0-----:R-:W-:-:S06]  /*20d0*/  @P0 IMAD.WIDE R8, R3, 0x2, R8 ;  /* 0x0000000203080825 */ /* 0x001fcc00078e0208 */
[----:B------:R-:W2:Y:S01]  /*20e0*/  @P0 LDG.E.U16 R8, desc[UR36][R8.64] ;  /* 0x0000002408080981 */ /* 0x000ea2000c1e1500 */
[----:B------:R-:W-:Y:S01]  /*20f0*/  VIADD R3, R20, 0x210 ;  /* 0x0000021014037836 */ /* 0x000fe20000000000 */
[----:B------:R-:W-:Y:S01]  /*2100*/  IADD3 R5, PT, PT, R19, -R6, RZ ;  /* 0x8000000613057210 */ /* 0x000fe20007ffe0ff */
[----:B-1----:R-:W-:-:S03]  /*2110*/  FMUL.FTZ R0, R14, UR4 ;  /* 0x000000040e007c20 */ /* 0x002fc60008410000 */
[----:B------:R-:W-:-:S05]  /*2120*/  LEA R30, R30, R3, 0x18 ;  /* 0x000000031e1e7211 */ /* 0x000fca00078ec0ff */
[----:B------:R-:W-:Y:S02]  /*2130*/  IMAD R5, R5, 0x4, R30 ;  /* 0x0000000405057824 */ /* 0x000fe400078e021e */
[----:B--2---:R-:W-:-:S05]  /*2140*/  @P0 HADD2.F32 R3, -RZ, R8.H0_H0 ;  /* 0x20000008ff030230 */ /* 0x004fca0000004100 */
[----:B------:R-:W-:-:S05]  /*2150*/  @P0 FADD.FTZ R0, R0, R3 ;  /* 0x0000000300000221 */ /* 0x000fca0000010000 */
[----:B------:R1:W-:Y:S02]  /*2160*/  STS [R5+-0x4], R0 ;  /* 0xfffffc0005007388 */ /* 0x0003e40000000800 */
.L_x_281:
[----:B------:R-:W-:Y:S05]  /*2170*/  WARPSYNC.ALL ;  /* 0x0000000000007948 */ /* 0x000fea0003800000 */
[----:B------:R-:W3:Y:S08]  /*2180*/  S2UR UR16, SR_CgaCtaId ;  /* 0x00000000001079c3 */ /* 0x000ef00000008800 */
[----:B------:R-:W-:Y:S01]  /*2190*/  BAR.SYNC.DEFER_BLOCKING 0x0 ;  /* 0x0000000000007b1d */ /* 0x000fe20000010000 */
[----:B------:R-:W-:-:S02]  /*21a0*/  LOP3.LUT R3, R27, 0xc, RZ, 0xc0, !PT ;  /* 0x0000000c1b037812 */ /* 0x000fc400078ec0ff */
[----:B------:R-:W-:Y:S02]  /*21b0*/  IADD3 R31, PT, PT, R31, 0x7, -R6 ;  /* 0x000000071f1f7810 */ /* 0x000fe40007ffe806 */
[----:B------:R-:W-:Y:S01]  /*21c0*/  SHF.L.U32 R11, R17, 0x1, RZ ;  /* 0x00000001110b7819 */ /* 0x000fe200000006ff */
[----:B------:R-:W0:Y:S01]  /*21d0*/  LDCU UR6, c[0x0][0x3f0] ;  /* 0x00007e00ff0677ac */ /* 0x000e220008000800 */
[----:B------:R-:W-:Y:S02]  /*21e0*/  SHF.R.S32.HI R12, RZ, 0x1f, R31 ;  /* 0x0000001fff0c7819 */ /* 0x000fe4000001141f */
[----:B------:R-:W-:Y:S01]  /*21f0*/  LOP3.LUT R11, R11, 0x6, RZ, 0xc0, !PT ;  /* 0x000000060b0b7812 */ /* 0x000fe200078ec0ff */
[----:B------:R-:W2:Y:S01]  /*2200*/  LDCU UR5, c[0x0][0x40c] ;  /* 0x00008180ff0577ac */ /* 0x000ea20008000800 */
[----:B------:R-:W-:Y:S01]  /*2210*/  LEA.HI R12, R12, R31, RZ, 0x3 ;  /* 0x0000001f0c0c7211 */ /* 0x000fe200078f18ff */
[----:B------:R-:W-:-:S03]  /*2220*/  UMOV UR17, 0x400 ;  /* 0x0000040000117882 */ /* 0x000fc60000000000 */
[----:B------:R-:W-:Y:S01]  /*2230*/  LOP3.LUT R13, R12, 0xfffffff8, RZ, 0xc0, !PT ;  /* 0xfffffff80c0d7812 */ /* 0x000fe200078ec0ff */
[----:B------:R-:W-:Y:S01]  /*2240*/  UIADD3 UR4, UPT, UPT, UR17, 0x10, URZ ;  /* 0x0000001011047890 */ /* 0x000fe2000fffe0ff */
[----:B------:R-:W4:Y:S01]  /*2250*/  LDCU UR18, c[0x0][0x40c] ;  /* 0x00008180ff1277ac */ /* 0x000f220008000800 */
[----:B------:R-:W4:Y:S01]  /*2260*/  LDCU UR19, c[0x0][0x3f8] ;  /* 0x00007f00ff1377ac */ /* 0x000f220008000800 */
[----:B0-----:R-:W-:Y:S01]  /*2270*/  IMAD R33, R33, UR6, R32 ;  /* 0x0000000621217c24 */ /* 0x001fe2000f8e0220 */
[----:B---3--:R-:W-:Y:S02]  /*2280*/  ULEA UR4, UR16, UR4, 0x18 ;  /* 0x0000000410047291 */ /* 0x008fe4000f8ec0ff */
[----:B--2---:R-:W-:Y:S01]  /*2290*/  UISETP.NE.AND UP0, UPT, UR5, URZ, UPT ;  /* 0x000000ff0500728c */ /* 0x004fe2000bf05270 */
[----:B------:R-:W0:Y:S01]  /*22a0*/  LDCU UR20, c[0x0][0x3f4] ;  /* 0x00007e80ff1477ac */ /* 0x000e220008000800 */
[----:B------:R-:W2:Y:S05]  /*22b0*/  LDCU UR21, c[0x0][0x410] ;  /* 0x00008200ff1577ac */ /* 0x000eaa0008000800 */
[----:B-1----:R-:W1:Y:S01]  /*22c0*/  LDS R5, [R3+UR4] ;  /* 0x0000000403057984 */ /* 0x002e620008000800 */
[----:B------:R-:W3:Y:S03]  /*22d0*/  LDCU.64 UR8, c[0x0][0x3c8] ;  /* 0x00007900ff0877ac */ /* 0x000ee60008000a00 */
[----:B------:R-:W0:Y:S01]  /*22e0*/  LDS R7, [R3+UR4+0x10] ;  /* 0x0000100403077984 */ /* 0x000e220008000800 */
[----:B------:R-:W0:Y:S03]  /*22f0*/  LDCU.64 UR10, c[0x0][0x3b8] ;  /* 0x00007700ff0a77ac */ /* 0x000e260008000a00 */
[----:B------:R-:W0:Y:S01]  /*2300*/  LDS R8, [R3+UR4+0x20] ;  /* 0x0000200403087984 */ /* 0x000e220008000800 */
[----:B------:R-:W0:Y:S03]  /*2310*/  LDCU.64 UR12, c[0x0][0x438] ;  /* 0x00008700ff0c77ac */ /* 0x000e260008000a00 */
[----:B------:R-:W0:Y:S01]  /*2320*/  LDS R9, [R3+UR4+0x30] ;  /* 0x0000300403097984 */ /* 0x000e220008000800 */
[----:B------:R-:W0:Y:S03]  /*2330*/  LDCU.64 UR14, c[0x0][0x448] ;  /* 0x00008900ff0e77ac */ /* 0x000e260008000a00 */
[----:B------:R-:W0:Y:S04]  /*2340*/  LDS R10, [R3+UR4+0x40] ;  /* 0x00004004030a7984 */ /* 0x000e280008000800 */
        /* <DEDUP_REMOVED lines=10> */
[----:B------:R4:W0:Y:S01]  /*23f0*/  LDS R30, [R3+UR4+0xf0] ;  /* 0x0000f004031e7984 */ /* 0x0008220008000800 */
[----:B------:R-:W-:-:S02]  /*2400*/  R2UR UR4, R33 ;  /* 0x00000000210472ca */ /* 0x000fc400000e0000 */
[----:B----4-:R-:W-:-:S04]  /*2410*/  SHF.R.U32.HI R3, RZ, 0x2, R17 ;  /* 0x00000002ff037819 */ /* 0x010fc80000011611 */
[----:B------:R-:W-:-:S07]  /*2420*/  ISETP.GE.AND P0, PT, R3, R13, PT ;  /* 0x0000000d0300720c */ /* 0x000fce0003f06270 */
[----:B------:R-:W-:Y:S01]  /*2430*/  USHF.L.U32 UR4, UR4, 0x7, URZ ;  /* 0x0000000704047899 */ /* 0x000fe200080006ff */
[----:B-123--:R-:W-:Y:S11]  /*2440*/  BRA.U UP0, `(.L_x_283) ;  /* 0x00000001004c7547 */ /* 0x00eff6000b800000 */
[----:B------:R-:W-:-:S04]  /*2450*/  UIADD3 UR5, UPT, UPT, UR17, 0x110, URZ ;  /* 0x0000011011057890 */ /* 0x000fc8000fffe0ff */
[----:B------:R-:W-:-:S06]  /*2460*/  ULEA UR5, UR16, UR5, 0x18 ;  /* 0x0000000510057291 */ /* 0x000fcc000f8ec0ff */
[----:B------:R-:W-:-:S05]  /*2470*/  LEA R12, R11, UR5, 0x1 ;  /* 0x000000050b0c7c11 */ /* 0x000fca000f8e08ff */
[----:B------:R1:W2:Y:S04]  /*2480*/  LDS R31, [R12] ;  /* 0x000000000c1f7984 */ /* 0x0002a80000000800 */
[----:B------:R1:W3:Y:S04]  /*2490*/  LDS R32, [R12+0x10] ;  /* 0x000010000c207984 */ /* 0x0002e80000000800 */
[----:B------:R1:W4:Y:S04]  /*24a0*/  LDS R33, [R12+0x20] ;  /* 0x000020000c217984 */ /* 0x0003280000000800 */
[----:B------:R1:W0:Y:S04]  /*24b0*/  LDS R34, [R12+0x30] ;  /* 0x000030000c227984 */ /* 0x0002280000000800 */
        /* <DEDUP_REMOVED lines=11> */
[----:B--234-:R1:W0:Y:S02]  /*2570*/  LDS R48, [R12+0xf0] ;  /* 0x0000f0000c307984 */ /* 0x01c2240000000800 */
.L_x_283:
[----:B------:R-:W-:Y:S04]  /*2580*/  BSSY B0, `(.L_x_284) ;  /* 0x00002c1000007945 */ /* 0x000fe80003800000 */
[----:B------:R-:W-:Y:S05]  /*2590*/  @P0 BRA `(.L_x_285) ;  /* 0x0000002800fc0947 */ /* 0x000fea0003800000 */
[----:B------:R-:W-:Y:S01]  /*25a0*/  IABS R49, R4 ;  /* 0x0000000400317213 */ /* 0x000fe20000000000 */
[----:B------:R-:W2:Y:S01]  /*25b0*/  S2R R14, SR_CTAID.X ;  /* 0x00000000000e7919 */ /* 0x000ea20000002500 */
[----:B------:R-:W3:Y:S01]  /*25c0*/  S2UR UR5, SR_CTAID.Y ;  /* 0x00000000000579c3 */ /* 0x000ee20000002600 */
[----:B------:R-:W4:Y:S01]  /*25d0*/  LDCU UR22, c[0x0][0x3f8] ;  /* 0x00007f00ff1677ac */ /* 0x000f220008000800 */
[----:B-1----:R-:W1:Y:S01]  /*25e0*/  I2F.RP R12, R49 ;  /* 0x00000031000c7306 */ /* 0x002e620000209400 */
[----:B------:R-:W-:Y:S01]  /*25f0*/  IMAD.IADD R3, R3, 0x1, R6 ;  /* 0x0000000103037824 */ /* 0x000fe200078e0206 */
[----:B------:R-:W-:Y:S01]  /*2600*/  LOP3.LUT R57, R17, 0x3fc, RZ, 0xc0, !PT ;  /* 0x000003fc11397812 */ /* 0x000fe200078ec0ff */
[----:B------:R-:W3:Y:S03]  /*2610*/  LDCU UR23, c[0x0][0x440] ;  /* 0x00008800ff1777ac */ /* 0x000ee60008000800 */
[----:B------:R-:W0:Y:S01]  /*2620*/  LDC.64 R46, c[0x0][0x450] ;  /* 0x00011400ff2e7b82 */ /* 0x000e220000000a00 */
[----:B------:R-:W3:Y:S01]  /*2630*/  LDCU.64 UR6, c[0x0][0x420] ;  /* 0x00008400ff0677ac */ /* 0x000ee20008000a00 */
[----:B------:R-:W-:Y:S01]  /*2640*/  IADD3 R56, PT, PT, R3, 0x1, RZ ;  /* 0x0000000103387810 */ /* 0x000fe20007ffe0ff */
[----:B-1----:R-:W1:Y:S01]  /*2650*/  MUFU.RCP R12, R12 ;  /* 0x0000000c000c7308 */ /* 0x002e620000001000 */
[----:B----4-:R-:W-:Y:S01]  /*2660*/  IMAD R54, R4, UR22, RZ ;  /* 0x0000001604367c24 */ /* 0x010fe2000f8e02ff */
[----:B---3--:R-:W-:-:S04]  /*2670*/  ISETP.NE.U32.AND P0, PT, RZ, UR6, PT ;  /* 0x00000006ff007c0c */ /* 0x008fc8000bf05070 */
[----:B------:R-:W-:Y:S01]  /*2680*/  ISETP.NE.AND.EX P0, PT, RZ, UR7, PT, P0 ;  /* 0x00000007ff007c0c */ /* 0x000fe2000bf05300 */
[----:B-1----:R-:W-:Y:S02]  /*2690*/  VIADD R50, R12, 0xffffffe ;  /* 0x0ffffffe0c327836 */ /* 0x002fe40000000000 */
[----:B--2---:R-:W-:Y:S02]  /*26a0*/  IMAD R12, R18, UR22, R14 ;  /* 0x00000016120c7c24 */ /* 0x004fe4000f8e020e */
[----:B------:R1:W2:Y:S02]  /*26b0*/  F2I.FTZ.U32.TRUNC.NTZ R51, R50 ;  /* 0x0000003200337305 */ /* 0x0002a4000021f000 */
[----:B------:R-:W-:Y:S02]  /*26c0*/  IMAD R11, R12, 0x80, R11 ;  /* 0x000000800c0b7824 */ /* 0x000fe400078e020b */
[----:B------:R-:W-:Y:S02]  /*26d0*/  IMAD R12, R14, UR23, R19 ;  /* 0x000000170e0c7c24 */ /* 0x000fe4000f8e0213 */
[----:B0-----:R-:W-:-:S04]  /*26e0*/  IMAD.WIDE R46, R11, 0x2, R46 ;  /* 0x000000020b2e7825 */ /* 0x001fc800078e022e */
[----:B-1----:R-:W-:Y:S01]  /*26f0*/  HFMA2 R50, -RZ, RZ, 0, 0 ;  /* 0x00000000ff327431 */ /* 0x002fe200000001ff */
[----:B------:R-:W-:Y:S02]  /*2700*/  IADD3 R12, PT, PT, R12, -0x1, RZ ;  /* 0xffffffff0c0c7810 */ /* 0x000fe40007ffe0ff */
[----:B--2---:R-:W-:-:S03]  /*2710*/  IADD3 R52, PT, PT, RZ, -R51, RZ ;  /* 0x80000033ff347210 */ /* 0x004fc60007ffe0ff */
[----:B------:R-:W-:Y:S02]  /*2720*/  IMAD R55, R12, UR23, R3 ;  /* 0x000000170c377c24 */ /* 0x000fe4000f8e0203 */
[----:B------:R-:W-:Y:S02]  /*2730*/  IMAD R15, R52, R49, RZ ;  /* 0x00000031340f7224 */ /* 0x000fe400078e02ff */
[----:B------:R-:W-:Y:S01]  /*2740*/  IMAD R52, R4, UR5, RZ ;  /* 0x0000000504347c24 */ /* 0x000fe2000f8e02ff */
[----:B------:R-:W-:Y:S01]  /*2750*/  UIADD3 UR5, UPT, UPT, UR17, 0x210, URZ ;  /* 0x0000021011057890 */ /* 0x000fe2000fffe0ff */
[----:B------:R-:W-:-:S03]  /*2760*/  IMAD.HI.U32 R50, R51, R15, R50 ;  /* 0x0000000f33327227 */ /* 0x000fc600078e0032 */
[----:B------:R-:W-:Y:S01]  /*2770*/  ULEA UR5, UR16, UR5, 0x18 ;  /* 0x0000000510057291 */ /* 0x000fe2000f8ec0ff */
[----:B------:R-:W-:Y:S01]  /*2780*/  SHF.R.S32.HI R53, RZ, 0x1f, R52 ;  /* 0x0000001fff357819 */ /* 0x000fe20000011434 */
[----:B------:R-:W-:Y:S01]  /*2790*/  IMAD.IADD R51, R13, 0x1, R6 ;  /* 0x000000010d337824 */ /* 0x000fe200078e0206 */
[----:B------:R-:W-:-:S03]  /*27a0*/  IADD3 R52, P1, P2, R52, UR6, R3 ;  /* 0x0000000634347c10 */ /* 0x000fc6000fa3e003 */
[----:B------:R-:W-:Y:S01]  /*27b0*/  VIADD R57, R57, UR5 ;  /* 0x0000000539397c36 */ /* 0x000fe20008000000 */
[----:B------:R-:W-:-:S09]  /*27c0*/  IADD3.X R53, PT, PT, R53, UR7, RZ, P1, P2 ;  /* 0x0000000735357c10 */ /* 0x000fd20008fe44ff */
.L_x_315:
[----:B------:R-:W2:Y:S01]  /*27d0*/  @P0 LDG.E.U8 R15, desc[UR36][R52.64] ;  /* 0x00000024340f0981 */ /* 0x000ea2000c1e1100 */
[----:B------:R-:W-:Y:S01]  /*27e0*/  IADD3 R58, PT, PT, R56, -0x1, RZ ;  /* 0xffffffff383a7810 */ /* 0x000fe20007ffe0ff */
[----:B------:R-:W-:Y:S01]  /*27f0*/  IMAD.U32 R4, RZ, RZ, UR20 ;  /* 0x00000014ff047e24 */ /* 0x000fe2000f8e00ff */
[----:B------:R-:W-:Y:S01]  /*2800*/  BSSY.RECONVERGENT B1, `(.L_x_286) ;  /* 0x0000035000017945 */ /* 0x000fe20003800200 */
[----:B------:R-:W-:Y:S01]  /*2810*/  VIADD R59, R19, 0xffffffff ;  /* 0xffffffff133b7836 */ /* 0x000fe20000000000 */
[----:B0-----:R-:W-:Y:S02]  /*2820*/  IABS R13, R58 ;  /* 0x0000003a000d7213 */ /* 0x001fe40000000000 */
[----:B------:R-:W-:Y:S02]  /*2830*/  IABS R14, R4 ;  /* 0x00000004000e7213 */ /* 0x000fe40000000000 */
[----:B------:R-:W-:Y:S01]  /*2840*/  ISETP.GE.AND P4, PT, R58, R59, PT ;  /* 0x0000003b3a00720c */ /* 0x000fe20003f86270 */
[----:B------:R-:W-:Y:S01]  /*2850*/  IMAD.HI.U32 R11, R50, R13, RZ ;  /* 0x0000000d320b7227 */ /* 0x000fe200078e00ff */
[----:B------:R-:W-:-:S02]  /*2860*/  ISETP.GE.AND P3, PT, R58, RZ, PT ;  /* 0x000000ff3a00720c */ /* 0x000fc40003f66270 */
[----:B------:R-:W-:Y:S02]  /*2870*/  ISETP.NE.AND P5, PT, R4, RZ, PT ;  /* 0x000000ff0400720c */ /* 0x000fe40003fa5270 */
[----:B------:R-:W-:-:S05]  /*2880*/  IADD3 R12, PT, PT, -R11, RZ, RZ ;  /* 0x000000ff0b0c7210 */ /* 0x000fca0007ffe1ff */
[----:B------:R-:W-:-:S05]  /*2890*/  IMAD R11, R14, R12, R13 ;  /* 0x0000000c0e0b7224 */ /* 0x000fca00078e020d */
[----:B------:R-:W-:-:S13]  /*28a0*/  ISETP.GT.U32.AND P1, PT, R49, R11, PT ;  /* 0x0000000b3100720c */ /* 0x000fda0003f24070 */
[----:B------:R-:W-:-:S05]  /*28b0*/  @!P1 IMAD.IADD R11, R11, 0x1, -R14 ;  /* 0x000000010b0b9824 */ /* 0x000fca00078e0a0e */
[----:B------:R-:W-:-:S13]  /*28c0*/  ISETP.GT.U32.AND P1, PT, R49, R11, PT ;  /* 0x0000000b3100720c */ /* 0x000fda0003f24070 */
[----:B------:R-:W-:Y:S02]  /*28d0*/  @!P1 IADD3 R11, PT, PT, R11, -R14, RZ ;  /* 0x8000000e0b0b9210 */ /* 0x000fe40007ffe0ff */
[----:B------:R-:W-:Y:S02]  /*28e0*/  ISETP.GE.AND P1, PT, R58, R59, PT ;  /* 0x0000003b3a00720c */ /* 0x000fe40003f26270 */
[----:B------:R-:W-:Y:S02]  /*28f0*/  @!P3 IADD3 R11, PT, PT, -R11, RZ, RZ ;  /* 0x000000ff0b0bb210 */ /* 0x000fe40007ffe1ff */
[----:B------:R-:W-:Y:S02]  /*2900*/  @!P5 LOP3.LUT R11, RZ, R4, RZ, 0x33, !PT ;  /* 0x00000004ff0bd212 */ /* 0x000fe400078e33ff */
[----:B--2---:R-:W-:Y:S01]  /*2910*/  ISETP.NE.AND P2, PT, R15, RZ, P0 ;  /* 0x000000ff0f00720c */ /* 0x004fe20000745270 */
[----:B------:R-:W-:-:S12]  /*2920*/  @P4 BRA `(.L_x_287) ;  /* 0x0000000000884947 */ /* 0x000fd80003800000 */
[----:B------:R-:W0:Y:S02]  /*2930*/  S2UR UR5, SR_CTAID.Y ;  /* 0x00000000000579c3 */ /* 0x000e240000002600 */
[----:B0-----:R-:W-:-:S05]  /*2940*/  IMAD R14, R4, UR5, RZ ;  /* 0x00000005040e7c24 */ /* 0x001fca000f8e02ff */
[----:B------:R-:W-:-:S04]  /*2950*/  IADD3 R12, P3, PT, R14, R11, RZ ;  /* 0x0000000b0e0c7210 */ /* 0x000fc80007f7e0ff */
[----:B------:R-:W-:Y:S02]  /*2960*/  LEA.HI.X.SX32 R13, R14, RZ, 0x1, P3 ;  /* 0x000000ff0e0d7211 */ /* 0x000fe400018f0eff */
[----:B------:R-:W-:-:S04]  /*2970*/  LEA R14, P3, R12, UR8, 0x2 ;  /* 0x000000080c0e7c11 */ /* 0x000fc8000f8610ff */
[----:B------:R-:W-:-:S06]  /*2980*/  LEA.HI.X R15, R12, UR9, R13, 0x2, P3 ;  /* 0x000000090c0f7c11 */ /* 0x000fcc00098f140d */
[----:B------:R-:W2:Y:S01]  /*2990*/  LDG.E R15, desc[UR36][R14.64] ;  /* 0x000000240e0f7981 */ /* 0x000ea2000c1e1900 */
[----:B------:R-:W-:-:S05]  /*29a0*/  IMAD.SHL.U32 R13, R17, 0x2, RZ ;  /* 0x00000002110d7824 */ /* 0x000fca00078e00ff */
        /* <DEDUP_REMOVED lines=9> */
[----:B------:R-:W-:-:S05]  /*2a40*/  LEA.HI.X R13, R13, UR11, R60, 0x1, P3 ;  /* 0x0000000b0d0d7c11 */ /* 0x000fca00098f0c3c */
[----:B------:R0:W5:Y:S01]  /*2a50*/  LDG.E R60, desc[UR36][R12.64] ;  /* 0x000000240c3c7981 */ /* 0x000162000c1e1900 */
[----:B------:R-:W-:-:S09]  /*2a60*/  UISETP.NE.AND UP0, UPT, UR18, URZ, UPT ;  /* 0x000000ff1200728c */ /* 0x000fd2000bf05270 */
[----:B0-----:R-:W-:Y:S05]  /*2a70*/  BRA.U UP0, `(.L_x_287) ;  /* 0x0000000100347547 */ /* 0x001fea000b800000 */
[----:B------:R-:W-:-:S13]  /*2a80*/  ISETP.NE.AND P6, PT, R2, RZ, PT ;  /* 0x000000ff0200720c */ /* 0x000fda0003fc5270 */
[----:B------:R-:W2:Y:S01]  /*2a90*/  @P6 LDG.E R15, desc[UR36][R46.64] ;  /* 0x000000242e0f6981 */ /* 0x000ea2000c1e1900 */
[----:B------:R-:W0:Y:S01]  /*2aa0*/  S2UR UR6, SR_CTAID.X ;  /* 0x00000000000679c3 */ /* 0x000e220000002500 */
[----:B-----5:R-:W-:Y:S01]  /*2ab0*/  HFMA2 R60, R60, 1, 1, R31 ;  /* 0x3c003c003c3c7831 */ /* 0x020fe2000000001f */
[----:B0-----:R-:W-:-:S06]  /*2ac0*/  UIMAD UR6, UR5, UR19, UR6 ;  /* 0x00000013050672a4 */ /* 0x001fcc000f8e0206 */
[----:B------:R-:W-:-:S05]  /*2ad0*/  IMAD R12, R4, UR6, RZ ;  /* 0x00000006040c7c24 */ /* 0x000fca000f8e02ff */
[----:B------:R-:W-:-:S04]  /*2ae0*/  LEA R12, R12, R79, 0x7 ;  /* 0x0000004f0c0c7211 */ /* 0x000fc800078e38ff */
[----:B------:R-:W-:-:S04]  /*2af0*/  LEA R13, P3, R11, R12, 0x3 ;  /* 0x0000000c0b0d7211 */ /* 0x000fc800078618ff */
[----:B------:R-:W-:Y:S02]  /*2b00*/  LEA.HI.X.SX32 R14, R12, RZ, 0x1, P3 ;  /* 0x000000ff0c0e7211 */ /* 0x000fe400018f0eff */
[----:B------:R-:W-:-:S04]  /*2b10*/  LEA R12, P3, R13, UR10, 0x1 ;  /* 0x0000000a0d0c7c11 */ /* 0x000fc8000f8608ff */
[----:B------:R-:W-:Y:S01]  /*2b20*/  LEA.HI.X R13, R13, UR11, R14, 0x1, P3 ;  /* 0x0000000b0d0d7c11 */ /* 0x000fe200098f0c0e */
[----:B--2---:R-:W-:-:S05]  /*2b30*/  @P6 HMUL2 R60, R60, R15 ;  /* 0x0000000f3c3c6232 */ /* 0x004fca0000000000 */
[----:B------:R0:W-:Y:S03]  /*2b40*/  STG.E desc[UR36][R12.64], R60 ;  /* 0x0000003c0c007986 */ /* 0x0001e6000c101924 */
.L_x_287:
[----:B------:R-:W-:Y:S05]  /*2b50*/  BSYNC.RECONVERGENT B1 ;  /* 0x0000000000017941 */ /* 0x000fea0003800200 */
.L_x_286:
[----:B------:R-:W-:Y:S04]  /*2b60*/  BSSY.RECONVERGENT B1, `(.L_x_288) ;  /* 0x000007e000017945 */ /* 0x000fe80003800200 */
[----:B------:R-:W-:Y:S05]  /*2b70*/  @P1 BRA `(.L_x_289) ;  /* 0x0000000400f01947 */ /* 0x000fea0003800000 */
[----:B------:R-:W0:Y:S01]  /*2b80*/  S2UR UR5, SR_CTAID.Y ;  /* 0x00000000000579c3 */ /* 0x000e220000002600 */
[----:B------:R-:W-:Y:S01]  /*2b90*/  ISETP.NE.AND P4, PT, R2, RZ, PT ;  /* 0x000000ff0200720c */ /* 0x000fe20003f85270 */
[----:B0-----:R-:W-:-:S05]  /*2ba0*/  IMAD R12, R4, UR5, RZ ;  /* 0x00000005040c7c24 */ /* 0x001fca000f8e02ff */
[----:B------:R-:W-:-:S04]  /*2bb0*/  IADD3 R3, P3, PT, R12, R11, RZ ;  /* 0x0000000b0c037210 */ /* 0x000fc80007f7e0ff */
[----:B------:R-:W-:Y:S02]  /*2bc0*/  LEA.HI.X.SX32 R14, R12, RZ, 0x1, P3 ;  /* 0x000000ff0c0e7211 */ /* 0x000fe400018f0eff */
[----:B------:R-:W-:-:S04]  /*2bd0*/  LEA R12, P3, R3, UR8, 0x2 ;  /* 0x00000008030c7c11 */ /* 0x000fc8000f8610ff */
[----:B------:R-:W-:-:S05]  /*2be0*/  LEA.HI.X R13, R3, UR9, R14, 0x2, P3 ;  /* 0x00000009030d7c11 */ /* 0x000fca00098f140e */
[----:B------:R-:W2:Y:S01]  /*2bf0*/  LDG.E R77, desc[UR36][R12.64] ;  /* 0x000000240c4d7981 */ /* 0x000ea2000c1e1900 */
[----:B------:R-:W-:Y:S01]  /*2c00*/  IMAD.SHL.U32 R3, R17, 0x2, RZ ;  /* 0x0000000211037824 */ /* 0x000fe200078e00ff */
[----:B------:R-:W-:Y:S01]  /*2c10*/  IADD3 R63, PT, PT, R11, R4, RZ ;  /* 0x000000040b3f7210 */ /* 0x000fe20007ffe0ff */
        /* <DEDUP_REMOVED lines=10> */
[----:B------:R-:W-:-:S05]  /*2cc0*/  LEA.HI.X R15, R15, UR11, R62, 0x1, P3 ;  /* 0x0000000b0f0f7c11 */ /* 0x000fca00098f0c3e */
[----:B------:R0:W5:Y:S01]  /*2cd0*/  LDG.E R61, desc[UR36][R14.64] ;  /* 0x000000240e3d7981 */ /* 0x000162000c1e1900 */
[----:B------:R-:W-:Y:S05]  /*2ce0*/  BRA.U UP0, `(.L_x_290) ;  /* 0x00000001003c7547 */ /* 0x000fea000b800000 */
[----:B0-----:R-:W2:Y:S01]  /*2cf0*/  @P4 LDG.E R14, desc[UR36][R46.64+0x10] ;  /* 0x000010242e0e4981 */ /* 0x001ea2000c1e1900 */
[----:B------:R-:W0:Y:S01]  /*2d00*/  S2UR UR6, SR_CTAID.X ;  /* 0x00000000000679c3 */ /* 0x000e220000002500 */
[----:B-----5:R-:W-:Y:S02]  /*2d10*/  HADD2 R61, R61, R32 ;  /* 0x000000203d3d7230 */ /* 0x020fe40000000000 */
[----:B------:R-:W-:Y:S01]  /*2d20*/  IMAD.SHL.U32 R63, R63, 0x8, RZ ;  /* 0x000000083f3f7824 */ /* 0x000fe200078e00ff */
[----:B0-----:R-:W-:Y:S01]  /*2d30*/  UIMAD UR6, UR5, UR19, UR6 ;  /* 0x00000013050672a4 */ /* 0x001fe2000f8e0206 */
[----:B--2---:R-:W-:-:S05]  /*2d40*/  @P4 HFMA2 R61, R61, R14, -RZ ;  /* 0x0000000e3d3d4231 */ /* 0x004fca00001000ff */
[----:B------:R-:W-:-:S05]  /*2d50*/  IMAD R14, R4, UR6, RZ ;  /* 0x00000006040e7c24 */ /* 0x000fca000f8e02ff */
[----:B------:R-:W-:Y:S02]  /*2d60*/  LEA R62, R14, R3, 0x7 ;  /* 0x000000030e3e7211 */ /* 0x000fe400078e38ff */
[----:B------:R-:W-:Y:S02]  /*2d70*/  SHF.R.S32.HI R14, RZ, 0x1f, R63 ;  /* 0x0000001fff0e7819 */ /* 0x000fe4000001143f */
[----:B------:R-:W-:-:S04]  /*2d80*/  IADD3 R63, P3, PT, R62, R63, RZ ;  /* 0x0000003f3e3f7210 */ /* 0x000fc80007f7e0ff */
[----:B------:R-:W-:Y:S02]  /*2d90*/  LEA.HI.X.SX32 R62, R62, R14, 0x1, P3 ;  /* 0x0000000e3e3e7211 */ /* 0x000fe400018f0eff */
[----:B------:R-:W-:-:S04]  /*2da0*/  LEA R14, P3, R63, UR10, 0x1 ;  /* 0x0000000a3f0e7c11 */ /* 0x000fc8000f8608ff */
[----:B------:R-:W-:-:S05]  /*2db0*/  LEA.HI.X R15, R63, UR11, R62, 0x1, P3 ;  /* 0x0000000b3f0f7c11 */ /* 0x000fca00098f0c3e */
[----:B------:R1:W-:Y:S04]  /*2dc0*/  STG.E desc[UR36][R14.64], R61 ;  /* 0x0000003d0e007986 */ /* 0x0003e8000c101924 */
[----:B------:R1:W5:Y:S02]  /*2dd0*/  LDG.E R77, desc[UR36][R12.64] ;  /* 0x000000240c4d7981 */ /* 0x000364000c1e1900 */
.L_x_290:
[----:B-----5:R-:W-:Y:S01]  /*2de0*/  IMAD R77, R54, R77, RZ ;  /* 0x0000004d364d7224 */ /* 0x020fe200078e02ff */
[----:B------:R-:W2:Y:S01]  /*2df0*/  S2UR UR7, SR_CTAID.Y ;  /* 0x00000000000779c3 */ /* 0x000ea20000002600 */
[----:B01----:R-:W-:-:S05]  /*2e00*/  IMAD R14, R4, 0x2, R11 ;  /* 0x00000002040e7824 */ /* 0x003fca00078e020b */
[----:B------:R-:W-:-:S05]  /*2e10*/  LEA R12, R77, R14, 0x4 ;  /* 0x0000000e4d0c7211 */ /* 0x000fca00078e20ff */
[----:B------:R-:W-:-:S05]  /*2e20*/  IMAD.SHL.U32 R12, R12, 0x8, RZ ;  /* 0x000000080c0c7824 */ /* 0x000fca00078e00ff */
[----:B------:R-:W-:-:S04]  /*2e30*/  IADD3 R13, P3, PT, R79, R12, RZ ;  /* 0x0000000c4f0d7210 */ /* 0x000fc80007f7e0ff */
[----:B------:R-:W-:Y:S02]  /*2e40*/  LEA.HI.X.SX32 R12, R12, R81, 0x1, P3 ;  /* 0x000000510c0c7211 */ /* 0x000fe400018f0eff */
[----:B------:R-:W-:Y:S01]  /*2e50*/  LEA R62, P3, R13, UR10, 0x1 ;  /* 0x0000000a0d3e7c11 */ /* 0x000fe2000f8608ff */
[----:B--2---:R-:W-:-:S03]  /*2e60*/  IMAD R74, R4, UR7, RZ ;  /* 0x00000007044a7c24 */ /* 0x004fc6000f8e02ff */
[----:B------:R-:W-:Y:S02]  /*2e70*/  LEA.HI.X R63, R13, UR11, R12, 0x1, P3 ;  /* 0x0000000b0d3f7c11 */ /* 0x000fe400098f0c0c */
[----:B------:R-:W-:-:S03]  /*2e80*/  IADD3 R13, P3, PT, R74, R11, RZ ;  /* 0x0000000b4a0d7210 */ /* 0x000fc60007f7e0ff */
[----:B------:R0:W5:Y:S01]  /*2e90*/  LDG.E R62, desc[UR36][R62.64] ;  /* 0x000000243e3e7981 */ /* 0x000162000c1e1900 */
[----:B------:R-:W-:Y:S02]  /*2ea0*/  LEA.HI.X.SX32 R74, R74, RZ, 0x1, P3 ;  /* 0x000000ff4a4a7211 */ /* 0x000fe400018f0eff */
[----:B------:R-:W-:-:S04]  /*2eb0*/  LEA R12, P3, R13, UR8, 0x2 ;  /* 0x000000080d0c7c11 */ /* 0x000fc8000f8610ff */
[----:B------:R-:W-:Y:S01]  /*2ec0*/  LEA.HI.X R13, R13, UR9, R74, 0x2, P3 ;  /* 0x000000090d0d7c11 */ /* 0x000fe200098f144a */
[----:B------:R-:W-:Y:S08]  /*2ed0*/  BRA.U UP0, `(.L_x_291) ;  /* 0x0000000100387547 */ /* 0x000ff0000b800000 */
[----:B0-----:R-:W2:Y:S01]  /*2ee0*/  @P4 LDG.E R63, desc[UR36][R46.64+0x20] ;  /* 0x000020242e3f4981 */ /* 0x001ea2000c1e1900 */
[----:B------:R-:W0:Y:S01]  /*2ef0*/  S2UR UR6, SR_CTAID.X ;  /* 0x00000000000679c3 */ /* 0x000e220000002500 */
[----:B-----5:R-:W-:Y:S01]  /*2f00*/  HADD2 R62, R62, R33 ;  /* 0x000000213e3e7230 */ /* 0x020fe20000000000 */
        /* <DEDUP_REMOVED lines=9> */
[----:B--2---:R-:W-:-:S05]  /*2fa0*/  @P4 HMUL2 R62, R62, R63 ;  /* 0x0000003f3e3e4232 */ /* 0x004fca0000000000 */
[----:B------:R1:W-:Y:S03]  /*2fb0*/  STG.E desc[UR36][R14.64], R62 ;  /* 0x0000003e0e007986 */ /* 0x0003e6000c101924 */
.L_x_291:
[----:B------:R-:W2:Y:S01]  /*2fc0*/  LDG.E R79, desc[UR36][R12.64] ;  /* 0x000000240c4f7981 */ /* 0x000ea2000c1e1900 */
[----:B------:R-:W-:Y:S01]  /*2fd0*/  IADD3 R3, PT, PT, R11, R4, RZ ;  /* 0x000000040b037210 */ /* 0x000fe20007ffe0ff */
[----:B------:R-:W-:Y:S01]  /*2fe0*/  UISETP.NE.AND UP0, UPT, UR18, URZ, UPT ;  /* 0x000000ff1200728c */ /* 0x000fe2000bf05270 */
[----:B------:R-:W-:-:S03]  /*2ff0*/  SHF.L.U32 R77, R17, 0x1, RZ ;  /* 0x00000001114d7819 */ /* 0x000fc600000006ff */
[----:B------:R-:W-:Y:S01]  /*3000*/  IMAD R76, R4, 0x2, R3 ;  /* 0x00000002044c7824 */ /* 0x000fe200078e0203 */
[----:B------:R-:W-:Y:S01]  /*3010*/  LOP3.LUT R77, R77, 0x6, RZ, 0xc0, !PT ;  /* 0x000000064d4d7812 */ /* 0x000fe200078ec0ff */
[----:B--2---:R-:W-:-:S04]  /*3020*/  IMAD R3, R54, R79, RZ ;  /* 0x0000004f36037224 */ /* 0x004fc800078e02ff */
[----:B-1----:R-:W-:Y:S02]  /*3030*/  IMAD R14, R3, 0x10, R76 ;  /* 0x00000010030e7824 */ /* 0x002fe400078e024c */
[----:B------:R-:W-:-:S03]  /*3040*/  IMAD R3, R4, UR4, R77 ;  /* 0x0000000404037c24 */ /* 0x000fc6000f8e024d */
[----:B------:R-:W-:Y:S02]  /*3050*/  SHF.L.U32 R14, R14, 0x3, RZ ;  /* 0x000000030e0e7819 */ /* 0x000fe400000006ff */
[----:B------:R-:W-:Y:S02]  /*3060*/  SHF.R.S32.HI R74, RZ, 0x1f, R3 ;  /* 0x0000001fff4a7819 */ /* 0x000fe40000011403 */
[----:B------:R-:W-:-:S04]  /*3070*/  IADD3 R15, P3, PT, R3, R14, RZ ;  /* 0x0000000e030f7210 */ /* 0x000fc80007f7e0ff */
[----:B------:R-:W-:Y:S02]  /*3080*/  LEA.HI.X.SX32 R78, R14, R74, 0x1, P3 ;  /* 0x0000004a0e4e7211 */ /* 0x000fe400018f0eff */
[----:B------:R-:W-:-:S04]  /*3090*/  LEA R14, P3, R15, UR10, 0x1 ;  /* 0x0000000a0f0e7c11 */ /* 0x000fc8000f8608ff */
[----:B------:R-:W-:-:S05]  /*30a0*/  LEA.HI.X R15, R15, UR11, R78, 0x1, P3 ;  /* 0x0000000b0f0f7c11 */ /* 0x000fca00098f0c4e */
[----:B0-----:R0:W5:Y:S01]  /*30b0*/  LDG.E R63, desc[UR36][R14.64] ;  /* 0x000000240e3f7981 */ /* 0x001162000c1e1900 */
[----:B------:R-:W-:Y:S05]  /*30c0*/  BRA.U UP0, `(.L_x_292) ;  /* 0x00000001003c7547 */ /* 0x000fea000b800000 */
[----:B0-----:R-:W2:Y:S01]  /*30d0*/  @P4 LDG.E R14, desc[UR36][R46.64+0x30] ;  /* 0x000030242e0e4981 */ /* 0x001ea2000c1e1900 */
[----:B------:R-:W0:Y:S01]  /*30e0*/  S2UR UR5, SR_CTAID.X ;  /* 0x00000000000579c3 */ /* 0x000e220000002500 */
[----:B-----5:R-:W-:Y:S01]  /*30f0*/  HFMA2 R63, R63, 1, 1, R34 ;  /* 0x3c003c003f3f7831 */ /* 0x020fe20000000022 */
[----:B0-----:R-:W-:-:S06]  /*3100*/  UIMAD UR5, UR7, UR19, UR5 ;  /* 0x00000013070572a4 */ /* 0x001fcc000f8e0205 */
[----:B------:R-:W-:-:S05]  /*3110*/  IMAD R78, R4, UR5, RZ ;  /* 0x00000005044e7c24 */ /* 0x000fca000f8e02ff */
[----:B------:R-:W-:Y:S01]  /*3120*/  LEA R78, R78, R77, 0x7 ;  /* 0x0000004d4e4e7211 */ /* 0x000fe200078e38ff */
[----:B--2---:R-:W-:Y:S02]  /*3130*/  @P4 HMUL2 R63, R63, R14 ;  /* 0x0000000e3f3f4232 */ /* 0x004fe40000000000 */
[----:B------:R-:W-:-:S05]  /*3140*/  IMAD.SHL.U32 R14, R76, 0x8, RZ ;  /* 0x000000084c0e7824 */ /* 0x000fca00078e00ff */
[----:B------:R-:W-:Y:S02]  /*3150*/  SHF.R.S32.HI R15, RZ, 0x1f, R14 ;  /* 0x0000001fff0f7819 */ /* 0x000fe4000001140e */
[----:B------:R-:W-:-:S04]  /*3160*/  IADD3 R76, P3, PT, R78, R14, RZ ;  /* 0x0000000e4e4c7210 */ /* 0x000fc80007f7e0ff */
[----:B------:R-:W-:Y:S02]  /*3170*/  LEA.HI.X.SX32 R15, R78, R15, 0x1, P3 ;  /* 0x0000000f4e0f7211 */ /* 0x000fe400018f0eff */
[----:B------:R-:W-:-:S04]  /*3180*/  LEA R14, P3, R76, UR10, 0x1 ;  /* 0x0000000a4c0e7c11 */ /* 0x000fc8000f8608ff */
[----:B------:R-:W-:-:S05]  /*3190*/  LEA.HI.X R15, R76, UR11, R15, 0x1, P3 ;  /* 0x0000000b4c0f7c11 */ /* 0x000fca00098f0c0f */
[----:B------:R1:W-:Y:S04]  /*31a0*/  STG.E desc[UR36][R14.64], R63 ;  /* 0x0000003f0e007986 */ /* 0x0003e8000c101924 */
[----:B------:R1:W5:Y:S02]  /*31b0*/  LDG.E R79, desc[UR36][R12.64] ;  /* 0x000000240c4f7981 */ /* 0x000364000c1e1900 */
.L_x_292:
[----:B-----5:R-:W-:Y:S02]  /*31c0*/  IMAD R79, R54, R79, RZ ;  /* 0x0000004f364f7224 */ /* 0x020fe400078e02ff */
[----:B------:R-:W-:-:S05]  /*31d0*/  IMAD R76, R4, 0x4, R11 ;  /* 0x00000004044c7824 */ /* 0x000fca00078e020b */
[----:B-1----:R-:W-:-:S05]  /*31e0*/  LEA R12, R79, R76, 0x4 ;  /* 0x0000004c4f0c7211 */ /* 0x002fca00078e20ff */
[----:B------:R-:W-:-:S05]  /*31f0*/  IMAD.SHL.U32 R12, R12, 0x8, RZ ;  /* 0x000000080c0c7824 */ /* 0x000fca00078e00ff */
        /* <DEDUP_REMOVED lines=8> */
[----:B-----5:R-:W-:Y:S01]  /*3280*/  HADD2 R3, R3, R36 ;  /* 0x0000002403037230 */ /* 0x020fe20000000000 */
[----:B0-----:R-:W-:-:S06]  /*3290*/  UIMAD UR5, UR7, UR19, UR5 ;  /* 0x00000013070572a4 */ /* 0x001fcc000f8e0205 */
[----:B-1----:R-:W-:-:S05]  /*32a0*/  IMAD R12, R4, UR5, RZ ;  /* 0x00000005040c7c24 */ /* 0x002fca000f8e02ff */
[----:B------:R-:W-:Y:S01]  /*32b0*/  LEA R74, R12, R77, 0x7 ;  /* 0x0000004d0c4a7211 */ /* 0x000fe200078e38ff */
[----:B------:R-:W-:-:S05]  /*32c0*/  IMAD.SHL.U32 R12, R76, 0x8, RZ ;  /* 0x000000084c0c7824 */ /* 0x000fca00078e00ff */
[----:B------:R-:W-:Y:S02]  /*32d0*/  SHF.R.S32.HI R13, RZ, 0x1f, R12 ;  /* 0x0000001fff0d7819 */ /* 0x000fe4000001140c */
[----:B------:R-:W-:-:S04]  /*32e0*/  IADD3 R15, P3, PT, R74, R12, RZ ;  /* 0x0000000c4a0f7210 */ /* 0x000fc80007f7e0ff */
[----:B------:R-:W-:Y:S02]  /*32f0*/  LEA.HI.X.SX32 R74, R74, R13, 0x1, P3 ;  /* 0x0000000d4a4a7211 */ /* 0x000fe400018f0eff */
[----:B------:R-:W-:-:S04]  /*3300*/  LEA R12, P3, R15, UR10, 0x1 ;  /* 0x0000000a0f0c7c11 */ /* 0x000fc8000f8608ff */
[----:B------:R-:W-:Y:S01]  /*3310*/  LEA.HI.X R13, R15, UR11, R74, 0x1, P3 ;  /* 0x0000000b0f0d7c11 */ /* 0x000fe200098f0c4a */
[----:B--2---:R-:W-:-:S05]  /*3320*/  @P4 HFMA2 R3, R3, R14, -RZ ;  /* 0x0000000e03034231 */ /* 0x004fca00001000ff */
[----:B------:R2:W-:Y:S03]  /*3330*/  STG.E desc[UR36][R12.64], R3 ;  /* 0x000000030c007986 */ /* 0x0005e6000c101924 */
.L_x_289:
[----:B------:R-:W-:Y:S05]  /*3340*/  BSYNC.RECONVERGENT B1 ;  /* 0x0000000000017941 */ /* 0x000fea0003800200 */
.L_x_288:
[----:B------:R-:W-:Y:S04]  /*3350*/  BSSY.RECONVERGENT B1, `(.L_x_293) ;  /* 0x000004f000017945 */ /* 0x000fe80003800200 */
[----:B------:R-:W-:Y:S05]  /*3360*/  @P1 BRA `(.L_x_294) ;  /* 0x0000000400341947 */ /* 0x000fea0003800000 */
[----:B------:R-:W0:Y:S01]  /*3370*/  S2UR UR5, SR_CTAID.Y ;  /* 0x00000000000579c3 */ /* 0x000e220000002600 */
[----:B------:R-:W-:Y:S01]  /*3380*/  ISETP.NE.AND P4, PT, R2, RZ, PT ;  /* 0x000000ff0200720c */ /* 0x000fe20003f85270 */
[----:B012---:R-:W-:-:S05]  /*3390*/  IMAD R12, R4, UR5, RZ ;  /* 0x00000005040c7c24 */ /* 0x007fca000f8e02ff */
[----:B------:R-:W-:-:S04]  /*33a0*/  IADD3 R13, P3, PT, R12, R11, RZ ;  /* 0x0000000b0c0d7210 */ /* 0x000fc80007f7e0ff */
[----:B------:R-:W-:Y:S02]  /*33b0*/  LEA.HI.X.SX32 R14, R12, RZ, 0x1, P3 ;  /* 0x000000ff0c0e7211 */ /* 0x000fe400018f0eff */
[----:B------:R-:W-:-:S04]  /*33c0*/  LEA R12, P3, R13, UR8, 0x2 ;  /* 0x000000080d0c7c11 */ /* 0x000fc8000f8610ff */
[----:B------:R-:W-:-:S06]  /*33d0*/  LEA.HI.X R13, R13, UR9, R14, 0x2, P3 ;  /* 0x000000090d0d7c11 */ /* 0x000fcc00098f140e */
[----:B------:R-:W2:Y:S01]  /*33e0*/  LDG.E R13, desc[UR36][R12.64] ;  /* 0x000000240c0d7981 */ /* 0x000ea2000c1e1900 */
[----:B------:R-:W-:Y:S02]  /*33f0*/  IADD3 R15, PT, PT, R11, R4, RZ ;  /* 0x000000040b0f7210 */ /* 0x000fe40007ffe0ff */
[----:B------:R-:W-:-:S03]  /*3400*/  SHF.L.U32 R65, R17, 0x1, RZ ;  /* 0x0000000111417819 */ /* 0x000fc600000006ff */
[----:B------:R-:W-:Y:S01]  /*3410*/  IMAD R15, R4, 0x4, R15 ;  /* 0x00000004040f7824 */ /* 0x000fe200078e020f */
        /* <DEDUP_REMOVED lines=9> */
[----:B------:R-:W-:-:S05]  /*34b0*/  LEA.HI.X R13, R14, UR11, R65, 0x1, P3 ;  /* 0x0000000b0e0d7c11 */ /* 0x000fca00098f0c41 */
[----:B------:R0:W5:Y:S01]  /*34c0*/  LDG.E R65, desc[UR36][R12.64] ;  /* 0x000000240c417981 */ /* 0x000162000c1e1900 */
[----:B------:R-:W-:-:S09]  /*34d0*/  UISETP.NE.AND UP0, UPT, UR18, URZ, UPT ;  /* 0x000000ff1200728c */ /* 0x000fd2000bf05270 */
[----:B0-----:R-:W-:Y:S05]  /*34e0*/  BRA.U UP0, `(.L_x_295) ;  /* 0x0000000100387547 */ /* 0x001fea000b800000 */
[----:B------:R-:W2:Y:S01]  /*34f0*/  @P4 LDG.E R14, desc[UR36][R46.64+0x50] ;  /* 0x000050242e0e4981 */ /* 0x000ea2000c1e1900 */
[----:B------:R-:W0:Y:S01]  /*3500*/  S2UR UR6, SR_CTAID.X ;  /* 0x00000000000679c3 */ /* 0x000e220000002500 */
[----:B------:R-:W-:Y:S01]  /*3510*/  SHF.L.U32 R15, R15, 0x3, RZ ;  /* 0x000000030f0f7819 */ /* 0x000fe200000006ff */
[----:B-----5:R-:W-:Y:S01]  /*3520*/  HADD2 R65, R65, R35 ;  /* 0x0000002341417230 */ /* 0x020fe20000000000 */
        /* <DEDUP_REMOVED lines=8> */
[----:B--2---:R-:W-:-:S05]  /*35b0*/  @P4 HMUL2 R65, R65, R14 ;  /* 0x0000000e41414232 */ /* 0x004fca0000000000 */
[----:B------:R0:W-:Y:S03]  /*35c0*/  STG.E desc[UR36][R12.64], R65 ;  /* 0x000000410c007986 */ /* 0x0001e6000c101924 */
.L_x_295:
[----:B------:R-:W-:Y:S05]  /*35d0*/  @P1 BRA `(.L_x_294) ;  /* 0x0000000000981947 */ /* 0x000fea0003800000 */
[----:B------:R-:W0:Y:S02]  /*35e0*/  S2UR UR5, SR_CTAID.Y ;  /* 0x00000000000579c3 */ /* 0x000e240000002600 */
[----:B0-----:R-:W-:-:S05]  /*35f0*/  IMAD R12, R4, UR5, RZ ;  /* 0x00000005040c7c24 */ /* 0x001fca000f8e02ff */
[----:B------:R-:W-:-:S04]  /*3600*/  IADD3 R13, P3, PT, R12, R11, RZ ;  /* 0x0000000b0c0d7210 */ /* 0x000fc80007f7e0ff */
[----:B------:R-:W-:Y:S02]  /*3610*/  LEA.HI.X.SX32 R14, R12, RZ, 0x1, P3 ;  /* 0x000000ff0c0e7211 */ /* 0x000fe400018f0eff */
[----:B------:R-:W-:-:S04]  /*3620*/  LEA R12, P3, R13, UR8, 0x2 ;  /* 0x000000080d0c7c11 */ /* 0x000fc8000f8610ff */
[----:B------:R-:W-:-:S06]  /*3630*/  LEA.HI.X R13, R13, UR9, R14, 0x2, P3 ;  /* 0x000000090d0d7c11 */ /* 0x000fcc00098f140e */
[----:B------:R-:W2:Y:S01]  /*3640*/  LDG.E R13, desc[UR36][R12.64] ;  /* 0x000000240c0d7981 */ /* 0x000ea2000c1e1900 */
[----:B------:R-:W-:Y:S01]  /*3650*/  IMAD.IADD R15, R11, 0x1, R4 ;  /* 0x000000010b0f7824 */ /* 0x000fe200078e0204 */
[----:B------:R-:W-:-:S04]  /*3660*/  SHF.L.U32 R64, R17, 0x1, RZ ;  /* 0x0000000111407819 */ /* 0x000fc800000006ff */
[----:B------:R-:W-:Y:S02]  /*3670*/  LEA R15, R4, R15, 0x2 ;  /* 0x0000000f040f7211 */ /* 0x000fe400078e10ff */
[----:B------:R-:W-:-:S03]  /*3680*/  LOP3.LUT R79, R64, 0x6, RZ, 0xc0, !PT ;  /* 0x00000006404f7812 */ /* 0x000fc600078ec0ff */
[----:B------:R-:W-:Y:S02]  /*3690*/  IMAD.IADD R15, R15, 0x1, R4 ;  /* 0x000000010f0f7824 */ /* 0x000fe400078e0204 */
        /* <DEDUP_REMOVED lines=11> */
[----:B---3--:R-:W-:Y:S05]  /*3750*/  BRA.U UP0, `(.L_x_294) ;  /* 0x0000000100387547 */ /* 0x008fea000b800000 */
[----:B------:R-:W2:Y:S01]  /*3760*/  @P4 LDG.E R77, desc[UR36][R46.64+0x60] ;  /* 0x000060242e4d4981 */ /* 0x000ea2000c1e1900 */
[----:B------:R-:W0:Y:S01]  /*3770*/  S2UR UR6, SR_CTAID.X ;  /* 0x00000000000679c3 */ /* 0x000e220000002500 */
[----:B------:R-:W-:Y:S01]  /*3780*/  SHF.L.U32 R15, R15, 0x3, RZ ;  /* 0x000000030f0f7819 */ /* 0x000fe200000006ff */
[----:B-----5:R-:W-:Y:S01]  /*3790*/  HFMA2 R64, R64, 1, 1, R37 ;  /* 0x3c003c0040407831 */ /* 0x020fe20000000025 */
        /* <DEDUP_REMOVED lines=10> */
.L_x_294:
[----:B------:R-:W-:Y:S05]  /*3840*/  BSYNC.RECONVERGENT B1 ;  /* 0x0000000000017941 */ /* 0x000fea0003800200 */
.L_x_293:
[----:B0123--:R-:W-:Y:S01]  /*3850*/  IMAD.IADD R13, R11, 0x1, R4 ;  /* 0x000000010b0d7824 */ /* 0x00ffe200078e0204 */
[----:B------:R-:W-:Y:S04]  /*3860*/  BSSY.RECONVERGENT B1, `(.L_x_296) ;  /* 0x0000040000017945 */ /* 0x000fe80003800200 */
[----:B------:R-:W-:-:S05]  /*3870*/  LEA R13, R4, R13, 0x2 ;  /* 0x0000000d040d7211 */ /* 0x000fca00078e10ff */
[----:B------:R-:W-:Y:S01]  /*3880*/  IMAD R77, R4, 0x2, R13 ;  /* 0x00000002044d7824 */ /* 0x000fe200078e020d */
[----:B------:R-:W-:Y:S06]  /*3890*/  @P1 BRA `(.L_x_297) ;  /* 0x0000000000f01947 */ /* 0x000fec0003800000 */
        /* <DEDUP_REMOVED lines=25> */
[----:B0-----:R-:W-:-:S03]  /*3a30*/  UIMAD UR6, UR5, UR19, UR6 ;  /* 0x00000013050672a4 */ /* 0x001fc6000f8e0206 */
[----:B--2---:R-:W-:-:S03]  /*3a40*/  @P4 HFMA2 R67, R67, R14, -RZ ;  /* 0x0000000e43434231 */ /* 0x004fc600001000ff */
[----:B------:R-:W-:-:S04]  /*3a50*/  IMAD R14, R4, UR6, RZ ;  /* 0x00000006040e7c24 */ /* 0x000fc8000f8e02ff */
[----:B------:R-:W-:Y:S01]  /*3a60*/  IMAD R78, R14, 0x80, R79 ;  /* 0x000000800e4e7824 */ /* 0x000fe200078e024f */
[----:B------:R-:W-:-:S04]  /*3a70*/  SHF.L.U32 R14, R77, 0x3, RZ ;  /* 0x000000034d0e7819 */ /* 0x000fc800000006ff */
[----:B------:R-:W-:Y:S02]  /*3a80*/  SHF.R.S32.HI R15, RZ, 0x1f, R14 ;  /* 0x0000001fff0f7819 */ /* 0x000fe4000001140e */
[----:B------:R-:W-:-:S04]  /*3a90*/  IADD3 R76, P3, PT, R78, R14, RZ ;  /* 0x0000000e4e4c7210 */ /* 0x000fc80007f7e0ff */
[----:B------:R-:W-:Y:S02]  /*3aa0*/  LEA.HI.X.SX32 R15, R78, R15, 0x1, P3 ;  /* 0x0000000f4e0f7211 */ /* 0x000fe400018f0eff */
[----:B------:R-:W-:-:S04]  /*3ab0*/  LEA R14, P3, R76, UR10, 0x1 ;  /* 0x0000000a4c0e7c11 */ /* 0x000fc8000f8608ff */
[----:B------:R-:W-:-:S05]  /*3ac0*/  LEA.HI.X R15, R76, UR11, R15, 0x1, P3 ;  /* 0x0000000b4c0f7c11 */ /* 0x000fca00098f0c0f */
[----:B------:R1:W-:Y:S04]  /*3ad0*/  STG.E desc[UR36][R14.64], R67 ;  /* 0x000000430e007986 */ /* 0x0003e8000c101924 */
[----:B------:R1:W5:Y:S02]  /*3ae0*/  LDG.E R81, desc[UR36][R12.64] ;  /* 0x000000240c517981 */ /* 0x000364000c1e1900 */
.L_x_298:
[----:B-1----:R-:W-:Y:S02]  /*3af0*/  IMAD R12, R4, 0x8, R11 ;  /* 0x00000008040c7824 */ /* 0x002fe400078e020b */
[----:B-----5:R-:W-:-:S03]  /*3b00*/  IMAD R81, R54, R81, RZ ;  /* 0x0000005136517224 */ /* 0x020fc600078e02ff */
[----:B0-----:R-:W-:-:S05]  /*3b10*/  SHF.L.U32 R14, R12, 0x3, RZ ;  /* 0x000000030c0e7819 */ /* 0x001fca00000006ff */
[----:B------:R-:W-:-:S05]  /*3b20*/  IMAD R81, R81, 0x80, R14 ;  /* 0x0000008051517824 */ /* 0x000fca00078e020e */
        /* <DEDUP_REMOVED lines=10> */
[----:B------:R-:W-:-:S05]  /*3bd0*/  IMAD R12, R4, UR6, RZ ;  /* 0x00000006040c7c24 */ /* 0x000fca000f8e02ff */
[----:B------:R-:W-:Y:S02]  /*3be0*/  LEA R79, R12, R79, 0x7 ;  /* 0x0000004f0c4f7211 */ /* 0x000fe400078e38ff */
[----:B------:R-:W-:Y:S01]  /*3bf0*/  SHF.R.S32.HI R12, RZ, 0x1f, R14 ;  /* 0x0000001fff0c7819 */ /* 0x000fe2000001140e */
[----:B--2---:R-:W-:Y:S01]  /*3c00*/  @P4 HMUL2 R72, R72, R13 ;  /* 0x0000000d48484232 */ /* 0x004fe20000000000 */
[----:B------:R-:W-:-:S04]  /*3c10*/  IADD3 R13, P3, PT, R79, R14, RZ ;  /* 0x0000000e4f0d7210 */ /* 0x000fc80007f7e0ff */
[----:B------:R-:W-:Y:S02]  /*3c20*/  LEA.HI.X.SX32 R14, R79, R12, 0x1, P3 ;  /* 0x0000000c4f0e7211 */ /* 0x000fe400018f0eff */
[----:B------:R-:W-:-:S04]  /*3c30*/  LEA R12, P3, R13, UR10, 0x1 ;  /* 0x0000000a0d0c7c11 */ /* 0x000fc8000f8608ff */
[----:B------:R-:W-:-:S05]  /*3c40*/  LEA.HI.X R13, R13, UR11, R14, 0x1, P3 ;  /* 0x0000000b0d0d7c11 */ /* 0x000fca00098f0c0e */
[----:B------:R1:W-:Y:S04]  /*3c50*/  STG.E desc[UR36][R12.64], R72 ;  /* 0x000000480c007986 */ /* 0x0003e8000c101924 */
.L_x_297:
[----:B------:R-:W-:Y:S05]  /*3c60*/  BSYNC.RECONVERGENT B1 ;  /* 0x0000000000017941 */ /* 0x000fea0003800200 */
.L_x_296:
[----:B------:R-:W-:Y:S01]  /*3c70*/  BSSY.RECONVERGENT B1, `(.L_x_299) ;  /* 0x0000027000017945 */ /* 0x000fe20003800200 */
[----:B------:R-:W-:-:S03]  /*3c80*/  IMAD R77, R4, 0x2, R77 ;  /* 0x00000002044d7824 */ /* 0x000fc600078e024d */
[----:B------:R-:W-:Y:S05]  /*3c90*/  @P1 BRA `(.L_x_300) ;  /* 0x0000000000901947 */ /* 0x000fea0003800000 */
[----:B------:R-:W0:Y:S02]  /*3ca0*/  S2UR UR5, SR_CTAID.Y ;  /* 0x00000000000579c3 */ /* 0x000e240000002600 */
[----:B01----:R-:W-:-:S05]  /*3cb0*/  IMAD R12, R4, UR5, RZ ;  /* 0x00000005040c7c24 */ /* 0x003fca000f8e02ff */
[----:B------:R-:W-:-:S04]  /*3cc0*/  IADD3 R13, P3, PT, R12, R11, RZ ;  /* 0x0000000b0c0d7210 */ /* 0x000fc80007f7e0ff */
[----:B------:R-:W-:Y:S02]  /*3cd0*/  LEA.HI.X.SX32 R14, R12, RZ, 0x1, P3 ;  /* 0x000000ff0c0e7211 */ /* 0x000fe400018f0eff */
        /* <DEDUP_REMOVED lines=16> */
[----:B--2---:R-:W-:Y:S05]  /*3de0*/  BRA.U UP0, `(.L_x_300) ;  /* 0x00000001003c7547 */ /* 0x004fea000b800000 */
[----:B------:R-:W-:-:S13]  /*3df0*/  ISETP.NE.AND P4, PT, R2, RZ, PT ;  /* 0x000000ff0200720c */ /* 0x000fda0003f85270 */
[----:B------:R-:W2:Y:S01]  /*3e00*/  @P4 LDG.E R12, desc[UR36][R46.64+0x90] ;  /* 0x000090242e0c4981 */ /* 0x000ea2000c1e1900 */
[----:B------:R-:W0:Y:S01]  /*3e10*/  S2UR UR6, SR_CTAID.X ;  /* 0x00000000000679c3 */ /* 0x000e220000002500 */
[----:B-----5:R-:W-:Y:S01]  /*3e20*/  HFMA2 R69, R69, 1, 1, R40 ;  /* 0x3c003c0045457831 */ /* 0x020fe20000000028 */
[----:B0-----:R-:W-:-:S06]  /*3e30*/  UIMAD UR6, UR5, UR19, UR6 ;  /* 0x00000013050672a4 */ /* 0x001fcc000f8e0206 */
[----:B------:R-:W-:-:S04]  /*3e40*/  IMAD R14, R4, UR6, RZ ;  /* 0x00000006040e7c24 */ /* 0x000fc8000f8e02ff */
[----:B------:R-:W-:Y:S02]  /*3e50*/  IMAD R79, R14, 0x80, R79 ;  /* 0x000000800e4f7824 */ /* 0x000fe400078e024f */
[----:B--2---:R-:W-:Y:S01]  /*3e60*/  @P4 HMUL2 R69, R69, R12 ;  /* 0x0000000c45454232 */ /* 0x004fe20000000000 */
[----:B------:R-:W-:-:S04]  /*3e70*/  SHF.L.U32 R12, R77, 0x3, RZ ;  /* 0x000000034d0c7819 */ /* 0x000fc800000006ff */
[----:B------:R-:W-:Y:S02]  /*3e80*/  SHF.R.S32.HI R13, RZ, 0x1f, R12 ;  /* 0x0000001fff0d7819 */ /* 0x000fe4000001140c */
[----:B------:R-:W-:-:S04]  /*3e90*/  IADD3 R14, P3, PT, R79, R12, RZ ;  /* 0x0000000c4f0e7210 */ /* 0x000fc80007f7e0ff */
[----:B------:R-:W-:Y:S02]  /*3ea0*/  LEA.HI.X.SX32 R13, R79, R13, 0x1, P3 ;  /* 0x0000000d4f0d7211 */ /* 0x000fe400018f0eff */
[----:B------:R-:W-:-:S04]  /*3eb0*/  LEA R12, P3, R14, UR10, 0x1 ;  /* 0x0000000a0e0c7c11 */ /* 0x000fc8000f8608ff */
[----:B------:R-:W-:-:S05]  /*3ec0*/  LEA.HI.X R13, R14, UR11, R13, 0x1, P3 ;  /* 0x0000000b0e0d7c11 */ /* 0x000fca00098f0c0d */
[----:B------:R2:W-:Y:S04]  /*3ed0*/  STG.E desc[UR36][R12.64], R69 ;  /* 0x000000450c007986 */ /* 0x0005e8000c101924 */
.L_x_300:
[----:B------:R-:W-:Y:S05]  /*3ee0*/  BSYNC.RECONVERGENT B1 ;  /* 0x0000000000017941 */ /* 0x000fea0003800200 */
.L_x_299:
[----:B------:R-:W-:Y:S01]  /*3ef0*/  BSSY.RECONVERGENT B1, `(.L_x_301) ;  /* 0x0000027000017945 */ /* 0x000fe20003800200 */
[----:B------:R-:W-:-:S03]  /*3f00*/  IMAD.IADD R77, R77, 0x1, R4 ;  /* 0x000000014d4d7824 */ /* 0x000fc600078e0204 */
[----:B------:R-:W-:Y:S05]  /*3f10*/  @P1 BRA `(.L_x_302) ;  /* 0x0000000000901947 */ /* 0x000fea0003800000 */
[----:B------:R-:W0:Y:S02]  /*3f20*/  S2UR UR5, SR_CTAID.Y ;  /* 0x00000000000579c3 */ /* 0x000e240000002600 */
[----:B012---:R-:W-:-:S05]  /*3f30*/  IMAD R12, R4, UR5, RZ ;  /* 0x00000005040c7c24 */ /* 0x007fca000f8e02ff */
        /* <DEDUP_REMOVED lines=19> */
[----:B------:R-:W-:-:S13]  /*4070*/  ISETP.NE.AND P4, PT, R2, RZ, PT ;  /* 0x000000ff0200720c */ /* 0x000fda0003f85270 */
[----:B------:R-:W2:Y:S01]  /*4080*/  @P4 LDG.E R13, desc[UR36][R46.64+0xa0] ;  /* 0x0000a0242e0d4981 */ /* 0x000ea2000c1e1900 */
[----:B------:R-:W0:Y:S01]  /*4090*/  S2UR UR6, SR_CTAID.X ;  /* 0x00000000000679c3 */ /* 0x000e220000002500 */
[----:B-----5:R-:W-:Y:S01]  /*40a0*/  HADD2 R66, R66, R41 ;  /* 0x0000002942427230 */ /* 0x020fe20000000000 */
[----:B0-----:R-:W-:-:S06]  /*40b0*/  UIMAD UR6, UR5, UR19, UR6 ;  /* 0x00000013050672a4 */ /* 0x001fcc000f8e0206 */
[----:B------:R-:W-:-:S04]  /*40c0*/  IMAD R12, R4, UR6, RZ ;  /* 0x00000006040c7c24 */ /* 0x000fc8000f8e02ff */
[----:B------:R-:W-:Y:S01]  /*40d0*/  IMAD R79, R12, 0x80, R79 ;  /* 0x000000800c4f7824 */ /* 0x000fe200078e024f */
[----:B------:R-:W-:-:S04]  /*40e0*/  SHF.L.U32 R12, R77, 0x3, RZ ;  /* 0x000000034d0c7819 */ /* 0x000fc800000006ff */
[----:B------:R-:W-:Y:S01]  /*40f0*/  IADD3 R14, P3, PT, R79, R12, RZ ;  /* 0x0000000c4f0e7210 */ /* 0x000fe20007f7e0ff */
[----:B--2---:R-:W-:Y:S01]  /*4100*/  @P4 HFMA2 R66, R66, R13, -RZ ;  /* 0x0000000d42424231 */ /* 0x004fe200001000ff */
[----:B------:R-:W-:-:S04]  /*4110*/  SHF.R.S32.HI R13, RZ, 0x1f, R12 ;  /* 0x0000001fff0d7819 */ /* 0x000fc8000001140c */
[----:B------:R-:W-:Y:S02]  /*4120*/  LEA.HI.X.SX32 R13, R79, R13, 0x1, P3 ;  /* 0x0000000d4f0d7211 */ /* 0x000fe400018f0eff */
[----:B------:R-:W-:-:S04]  /*4130*/  LEA R12, P3, R14, UR10, 0x1 ;  /* 0x0000000a0e0c7c11 */ /* 0x000fc8000f8608ff */
[----:B------:R-:W-:-:S05]  /*4140*/  LEA.HI.X R13, R14, UR11, R13, 0x1, P3 ;  /* 0x0000000b0e0d7c11 */ /* 0x000fca00098f0c0d */
[----:B------:R3:W-:Y:S04]  /*4150*/  STG.E desc[UR36][R12.64], R66 ;  /* 0x000000420c007986 */ /* 0x0007e8000c101924 */
.L_x_302:
[----:B------:R-:W-:Y:S05]  /*4160*/  BSYNC.RECONVERGENT B1 ;  /* 0x0000000000017941 */ /* 0x000fea0003800200 */
.L_x_301:
[----:B------:R-:W-:Y:S01]  /*4170*/  BSSY.RECONVERGENT B1, `(.L_x_303) ;  /* 0x0000027000017945 */ /* 0x000fe20003800200 */
[----:B------:R-:W-:-:S03]  /*4180*/  IMAD.IADD R77, R77, 0x1, R4 ;  /* 0x000000014d4d7824 */ /* 0x000fc600078e0204 */
[----:B------:R-:W-:Y:S05]  /*4190*/  @P1 BRA `(.L_x_304) ;  /* 0x0000000000901947 */ /* 0x000fea0003800000 */
[----:B------:R-:W0:Y:S02]  /*41a0*/  S2UR UR5, SR_CTAID.Y ;  /* 0x00000000000579c3 */ /* 0x000e240000002600 */
[----:B0123--:R-:W-:-:S05]  /*41b0*/  IMAD R12, R4, UR5, RZ ;  /* 0x00000005040c7c24 */ /* 0x00ffca000f8e02ff */
        /* <DEDUP_REMOVED lines=18> */
[----:B----4-:R-:W-:Y:S05]  /*42e0*/  BRA.U UP0, `(.L_x_304) ;  /* 0x00000001003c7547 */ /* 0x010fea000b800000 */
[----:B------:R-:W-:-:S13]  /*42f0*/  ISETP.NE.AND P4, PT, R2, RZ, PT ;  /* 0x000000ff0200720c */ /* 0x000fda0003f85270 */
[----:B------:R-:W2:Y:S01]  /*4300*/  @P4 LDG.E R12, desc[UR36][R46.64+0xb0] ;  /* 0x0000b0242e0c4981 */ /* 0x000ea2000c1e1900 */
[----:B------:R-:W0:Y:S01]  /*4310*/  S2UR UR6, SR_CTAID.X ;  /* 0x00000000000679c3 */ /* 0x000e220000002500 */
[----:B-----5:R-:W-:Y:S01]  /*4320*/  HADD2 R71, R71, R42 ;  /* 0x0000002a47477230 */ /* 0x020fe20000000000 */
        /* <DEDUP_REMOVED lines=11> */
.L_x_304:
[----:B------:R-:W-:Y:S05]  /*43e0*/  BSYNC.RECONVERGENT B1 ;  /* 0x0000000000017941 */ /* 0x000fea0003800200 */
.L_x_303:
[----:B------:R-:W-:Y:S01]  /*43f0*/  BSSY.RECONVERGENT B1, `(.L_x_305) ;  /* 0x0000027000017945 */ /* 0x000fe20003800200 */
[----:B------:R-:W-:-:S03]  /*4400*/  IMAD.IADD R77, R77, 0x1, R4 ;  /* 0x000000014d4d7824 */ /* 0x000fc600078e0204 */
[----:B------:R-:W-:Y:S05]  /*4410*/  @P1 BRA `(.L_x_306) ;  /* 0x0000000000901947 */ /* 0x000fea0003800000 */
[----:B------:R-:W0:Y:S02]  /*4420*/  S2UR UR5, SR_CTAID.Y ;  /* 0x00000000000579c3 */ /* 0x000e240000002600 */
[----:B01234-:R-:W-:-:S05]  /*4430*/  IMAD R12, R4, UR5, RZ ;  /* 0x00000005040c7c24 */ /* 0x01ffca000f8e02ff */
        /* <DEDUP_REMOVED lines=24> */
[----:B------:R-:W-:-:S04]  /*45c0*/  IMAD R12, R4, UR6, RZ ;  /* 0x00000006040c7c24 */ /* 0x000fc8000f8e02ff */
[----:B------:R-:W-:Y:S01]  /*45d0*/  IMAD R79, R12, 0x80, R79 ;  /* 0x000000800c4f7824 */ /* 0x000fe200078e024f */
[----:B------:R-:W-:-:S04]  /*45e0*/  SHF.L.U32 R12, R77, 0x3, RZ ;  /* 0x000000034d0c7819 */ /* 0x000fc800000006ff */
[----:B------:R-:W-:Y:S01]  /*45f0*/  IADD3 R14, P3, PT, R79, R12, RZ ;  /* 0x0000000c4f0e7210 */ /* 0x000fe20007f7e0ff */
[----:B--2---:R-:W-:Y:S01]  /*4600*/  @P4 HMUL2 R68, R68, R13 ;  /* 0x0000000d44444232 */ /* 0x004fe20000000000 */
[----:B------:R-:W-:-:S04]  /*4610*/  SHF.R.S32.HI R13, RZ, 0x1f, R12 ;  /* 0x0000001fff0d7819 */ /* 0x000fc8000001140c */
[----:B------:R-:W-:Y:S02]  /*4620*/  LEA.HI.X.SX32 R13, R79, R13, 0x1, P3 ;  /* 0x0000000d4f0d7211 */ /* 0x000fe400018f0eff */
[----:B------:R-:W-:-:S04]  /*4630*/  LEA R12, P3, R14, UR10, 0x1 ;  /* 0x0000000a0e0c7c11 */ /* 0x000fc8000f8608ff */
[----:B------:R-:W-:-:S05]  /*4640*/  LEA.HI.X R13, R14, UR11, R13, 0x1, P3 ;  /* 0x0000000b0e0d7c11 */ /* 0x000fca00098f0c0d */
[----:B------:R0:W-:Y:S04]  /*4650*/  STG.E desc[UR36][R12.64], R68 ;  /* 0x000000440c007986 */ /* 0x0001e8000c101924 */
.L_x_306:
[----:B------:R-:W-:Y:S05]  /*4660*/  BSYNC.RECONVERGENT B1 ;  /* 0x0000000000017941 */ /* 0x000fea0003800200 */
.L_x_305:
        /* <DEDUP_REMOVED lines=27> */
[----:B-----5:R-:W-:Y:S01]  /*4820*/  HADD2 R73, R73, R44 ;  /* 0x0000002c49497230 */ /* 0x020fe20000000000 */
[----:B0-----:R-:W-:-:S06]  /*4830*/  UIMAD UR6, UR5, UR19, UR6 ;  /* 0x00000013050672a4 */ /* 0x001fcc000f8e0206 */
[----:B------:R-:W-:-:S04]  /*4840*/  IMAD R14, R4, UR6, RZ ;  /* 0x00000006040e7c24 */ /* 0x000fc8000f8e02ff */
[----:B------:R-:W-:Y:S02]  /*4850*/  IMAD R79, R14, 0x80, R79 ;  /* 0x000000800e4f7824 */ /* 0x000fe400078e024f */
[----:B--2---:R-:W-:Y:S01]  /*4860*/  @P4 HFMA2 R73, R73, R12, -RZ ;  /* 0x0000000c49494231 */ /* 0x004fe200001000ff */
[----:B------:R-:W-:-:S04]  /*4870*/  SHF.L.U32 R12, R77, 0x3, RZ ;  /* 0x000000034d0c7819 */ /* 0x000fc800000006ff */
[----:B------:R-:W-:Y:S02]  /*4880*/  SHF.R.S32.HI R13, RZ, 0x1f, R12 ;  /* 0x0000001fff0d7819 */ /* 0x000fe4000001140c */
[----:B------:R-:W-:-:S04]  /*4890*/  IADD3 R14, P3, PT, R79, R12, RZ ;  /* 0x0000000c4f0e7210 */ /* 0x000fc80007f7e0ff */
[----:B------:R-:W-:Y:S02]  /*48a0*/  LEA.HI.X.SX32 R13, R79, R13, 0x1, P3 ;  /* 0x0000000d4f0d7211 */ /* 0x000fe400018f0eff */
[----:B------:R-:W-:-:S04]  /*48b0*/  LEA R12, P3, R14, UR10, 0x1 ;  /* 0x0000000a0e0c7c11 */ /* 0x000fc8000f8608ff */
[----:B------:R-:W-:-:S05]  /*48c0*/  LEA.HI.X R13, R14, UR11, R13, 0x1, P3 ;  /* 0x0000000b0e0d7c11 */ /* 0x000fca00098f0c0d */
[----:B------:R0:W-:Y:S04]  /*48d0*/  STG.E desc[UR36][R12.64], R73 ;  /* 0x000000490c007986 */ /* 0x0001e8000c101924 */
.L_x_308:
[----:B------:R-:W-:Y:S05]  /*48e0*/  BSYNC.RECONVERGENT B1 ;  /* 0x0000000000017941 */ /* 0x000fea0003800200 */
.L_x_307:
[----:B------:R-:W-:Y:S04]  /*48f0*/  BSSY.RECONVERGENT B1, `(.L_x_309) ;  /* 0x000004a000017945 */ /* 0x000fe80003800200 */
[----:B------:R-:W-:Y:S05]  /*4900*/  @P1 BRA `(.L_x_310) ;  /* 0x0000000400201947 */ /* 0x000fea0003800000 */
[----:B------:R-:W0:Y:S01]  /*4910*/  S2UR UR5, SR_CTAID.Y ;  /* 0x00000000000579c3 */ /* 0x000e220000002600 */
[----:B------:R-:W-:Y:S01]  /*4920*/  ISETP.NE.AND P3, PT, R2, RZ, PT ;  /* 0x000000ff0200720c */ /* 0x000fe20003f65270 */
[----:B01234-:R-:W-:-:S05]  /*4930*/  IMAD R12, R4, UR5, RZ ;  /* 0x00000005040c7c24 */ /* 0x01ffca000f8e02ff */
[----:B------:R-:W-:-:S04]  /*4940*/  IADD3 R13, P1, PT, R12, R11, RZ ;  /* 0x0000000b0c0d7210 */ /* 0x000fc80007f3e0ff */
[----:B------:R-:W-:Y:S02]  /*4950*/  LEA.HI.X.SX32 R14, R12, RZ, 0x1, P1 ;  /* 0x000000ff0c0e7211 */ /* 0x000fe400008f0eff */
[----:B------:R-:W-:-:S04]  /*4960*/  LEA R12, P1, R13, UR8, 0x2 ;  /* 0x000000080d0c7c11 */ /* 0x000fc8000f8210ff */
[----:B------:R-:W-:-:S06]  /*4970*/  LEA.HI.X R13, R13, UR9, R14, 0x2, P1 ;  /* 0x000000090d0d7c11 */ /* 0x000fcc00088f140e */
[----:B------:R-:W2:Y:S01]  /*4980*/  LDG.E R13, desc[UR36][R12.64] ;  /* 0x000000240c0d7981 */ /* 0x000ea2000c1e1900 */
[----:B------:R-:W-:Y:S01]  /*4990*/  IMAD.IADD R77, R77, 0x1, R4 ;  /* 0x000000014d4d7824 */ /* 0x000fe200078e0204 */
[----:B------:R-:W-:Y:S01]  /*49a0*/  SHF.L.U32 R15, R17, 0x1, RZ ;  /* 0x00000001110f7819 */ /* 0x000fe200000006ff */
[----:B------:R-:W0:Y:S01]  /*49b0*/  S2UR UR7, SR_CTAID.Y ;  /* 0x00000000000779c3 */ /* 0x000e220000002600 */
[----:B------:R-:W-:Y:S02]  /*49c0*/  UISETP.NE.AND UP0, UPT, UR18, URZ, UPT ;  /* 0x000000ff1200728c */ /* 0x000fe4000bf05270 */
        /* <DEDUP_REMOVED lines=11> */
[----:B0-----:R-:W-:Y:S05]  /*4a80*/  BRA.U UP0, `(.L_x_311) ;  /* 0x0000000100387547 */ /* 0x001fea000b800000 */
[----:B------:R-:W2:Y:S01]  /*4a90*/  @P3 LDG.E R15, desc[UR36][R46.64+0xe0] ;  /* 0x0000e0242e0f3981 */ /* 0x000ea2000c1e1900 */
[----:B------:R-:W0:Y:S01]  /*4aa0*/  S2UR UR6, SR_CTAID.X ;  /* 0x00000000000679c3 */ /* 0x000e220000002500 */
[----:B-----5:R-:W-:Y:S01]  /*4ab0*/  HADD2 R70, R70, R45 ;  /* 0x0000002d46467230 */ /* 0x020fe20000000000 */
[----:B0-----:R-:W-:-:S06]  /*4ac0*/  UIMAD UR6, UR5, UR19, UR6 ;  /* 0x00000013050672a4 */ /* 0x001fcc000f8e0206 */
[----:B-1----:R-:W-:-:S04]  /*4ad0*/  IMAD R12, R4, UR6, RZ ;  /* 0x00000006040c7c24 */ /* 0x002fc8000f8e02ff */
[----:B------:R-:W-:Y:S01]  /*4ae0*/  IMAD R75, R12, 0x80, R75 ;  /* 0x000000800c4b7824 */ /* 0x000fe200078e024b */
[----:B------:R-:W-:-:S04]  /*4af0*/  SHF.L.U32 R12, R77, 0x3, RZ ;  /* 0x000000034d0c7819 */ /* 0x000fc800000006ff */
[----:B------:R-:W-:Y:S02]  /*4b00*/  SHF.R.S32.HI R13, RZ, 0x1f, R12 ;  /* 0x0000001fff0d7819 */ /* 0x000fe4000001140c */
[----:B------:R-:W-:-:S04]  /*4b10*/  IADD3 R14, P1, PT, R75, R12, RZ ;  /* 0x0000000c4b0e7210 */ /* 0x000fc80007f3e0ff */
[----:B------:R-:W-:Y:S02]  /*4b20*/  LEA.HI.X.SX32 R13, R75, R13, 0x1, P1 ;  /* 0x0000000d4b0d7211 */ /* 0x000fe400008f0eff */
[----:B------:R-:W-:-:S04]  /*4b30*/  LEA R12, P1, R14, UR10, 0x1 ;  /* 0x0000000a0e0c7c11 */ /* 0x000fc8000f8208ff */
[----:B------:R-:W-:Y:S01]  /*4b40*/  LEA.HI.X R13, R14, UR11, R13, 0x1, P1 ;  /* 0x0000000b0e0d7c11 */ /* 0x000fe200088f0c0d */
[----:B--2---:R-:W-:-:S05]  /*4b50*/  @P3 HMUL2 R70, R70, R15 ;  /* 0x0000000f46463232 */ /* 0x004fca0000000000 */
[----:B------:R0:W-:Y:S03]  /*4b60*/  STG.E desc[UR36][R12.64], R70 ;  /* 0x000000460c007986 */ /* 0x0001e6000c101924 */
.L_x_311:
[----:B01----:R-:W-:-:S05]  /*4b70*/  IMAD R12, R4, UR7, RZ ;  /* 0x00000007040c7c24 */ /* 0x003fca000f8e02ff */
[----:B------:R-:W-:-:S04]  /*4b80*/  IADD3 R11, P1, PT, R12, R11, RZ ;  /* 0x0000000b0c0b7210 */ /* 0x000fc80007f3e0ff */
[----:B------:R-:W-:Y:S02]  /*4b90*/  LEA.HI.X.SX32 R14, R12, RZ, 0x1, P1 ;  /* 0x000000ff0c0e7211 */ /* 0x000fe400008f0eff */
[----:B------:R-:W-:-:S04]  /*4ba0*/  LEA R12, P1, R11, UR8, 0x2 ;  /* 0x000000080b0c7c11 */ /* 0x000fc8000f8210ff */
[----:B------:R-:W-:-:S06]  /*4bb0*/  LEA.HI.X R13, R11, UR9, R14, 0x2, P1 ;  /* 0x000000090b0d7c11 */ /* 0x000fcc00088f140e */
[----:B------:R-:W2:Y:S01]  /*4bc0*/  LDG.E R13, desc[UR36][R12.64] ;  /* 0x000000240c0d7981 */ /* 0x000ea2000c1e1900 */
[----:B------:R-:W-:Y:S01]  /*4bd0*/  IMAD.SHL.U32 R11, R17, 0x2, RZ ;  /* 0x00000002110b7824 */ /* 0x000fe200078e00ff */
[----:B------:R-:W-:-:S04]  /*4be0*/  IADD3 R77, PT, PT, R77, R4, RZ ;  /* 0x000000044d4d7210 */ /* 0x000fc80007ffe0ff */
[----:B------:R-:W-:Y:S01]  /*4bf0*/  LOP3.LUT R15, R11, 0x6, RZ, 0xc0, !PT ;  /* 0x000000060b0f7812 */ /* 0x000fe200078ec0ff */
[----:B------:R-:W-:-:S04]  /*4c00*/  IMAD.SHL.U32 R74, R77, 0x8, RZ ;  /* 0x000000084d4a7824 */ /* 0x000fc800078e00ff */
[----:B------:R-:W-:Y:S02]  /*4c10*/  IMAD R75, R4, UR4, R15 ;  /* 0x00000004044b7c24 */ /* 0x000fe4000f8e020f */
[----:B--2---:R-:W-:-:S05]  /*4c20*/  IMAD R11, R54, R13, RZ ;  /* 0x0000000d360b7224 */ /* 0x004fca00078e02ff */
[----:B------:R-:W-:-:S04]  /*4c30*/  LEA R11, R11, R74, 0x7 ;  /* 0x0000004a0b0b7211 */ /* 0x000fc800078e38ff */
        /* <DEDUP_REMOVED lines=10> */
[----:B-----5:R-:W-:Y:S01]  /*4ce0*/  HFMA2 R75, R75, 1, 1, R48 ;  /* 0x3c003c004b4b7831 */ /* 0x020fe20000000030 */
[----:B------:R-:W-:Y:S01]  /*4cf0*/  SHF.R.S32.HI R11, RZ, 0x1f, R74 ;  /* 0x0000001fff0b7819 */ /* 0x000fe2000001144a */
[----:B0-----:R-:W-:-:S06]  /*4d00*/  UIMAD UR5, UR7, UR19, UR5 ;  /* 0x00000013070572a4 */ /* 0x001fcc000f8e0205 */
[----:B------:R-:W-:-:S04]  /*4d10*/  IMAD R12, R4, UR5, RZ ;  /* 0x00000005040c7c24 */ /* 0x000fc8000f8e02ff */
[----:B------:R-:W-:-:S05]  /*4d20*/  IMAD R12, R12, 0x80, R15 ;  /* 0x000000800c0c7824 */ /* 0x000fca00078e020f */
[----:B------:R-:W-:-:S04]  /*4d30*/  IADD3 R13, P1, PT, R12, R74, RZ ;  /* 0x0000004a0c0d7210 */ /* 0x000fc80007f3e0ff */
[----:B------:R-:W-:Y:S02]  /*4d40*/  LEA.HI.X.SX32 R74, R12, R11, 0x1, P1 ;  /* 0x0000000b0c4a7211 */ /* 0x000fe400008f0eff */
[----:B------:R-:W-:-:S04]  /*4d50*/  LEA R12, P1, R13, UR10, 0x1 ;  /* 0x0000000a0d0c7c11 */ /* 0x000fc8000f8208ff */
[----:B------:R-:W-:Y:S01]  /*4d60*/  LEA.HI.X R13, R13, UR11, R74, 0x1, P1 ;  /* 0x0000000b0d0d7c11 */ /* 0x000fe200088f0c4a */
[----:B--2---:R-:W-:-:S05]  /*4d70*/  @P3 HMUL2 R75, R75, R14 ;  /* 0x0000000e4b4b3232 */ /* 0x004fca0000000000 */
[----:B------:R0:W-:Y:S03]  /*4d80*/  STG.E desc[UR36][R12.64], R75 ;  /* 0x0000004b0c007986 */ /* 0x0001e6000c101924 */
.L_x_310:
[----:B------:R-:W-:Y:S05]  /*4d90*/  BSYNC.RECONVERGENT B1 ;  /* 0x0000000000017941 */ /* 0x000fea0003800200 */
.L_x_309:
[----:B-----5:R-:W-:Y:S01]  /*4da0*/  HFMA2 R11, R5, R60, -RZ ;  /* 0x0000003c050b7231 */ /* 0x020fe200001000ff */
[----:B------:R-:W-:Y:S01]  /*4db0*/  UMOV UR5, 0xffffffff ;  /* 0xffffffff00057882 */ /* 0x000fe20000000000 */
[----:B------:R-:W-:Y:S02]  /*4dc0*/  LOP3.LUT P1, RZ, R17, 0x3, RZ, 0xc0, !PT ;  /* 0x0000000311ff7812 */ /* 0x000fe4000782c0ff */
[----:B------:R-:W-:-:S04]  /*4dd0*/  HFMA2 R11, R7, R61, R11 ;  /* 0x0000003d070b7231 */ /* 0x000fc8000000000b */
[----:B------:R-:W-:-:S04]  /*4de0*/  HFMA2 R11, R8, R62, R11 ;  /* 0x0000003e080b7231 */ /* 0x000fc8000000000b */
[----:B------:R-:W-:-:S04]  /*4df0*/  HFMA2 R11, R9, R63, R11 ;  /* 0x0000003f090b7231 */ /* 0x000fc8000000000b */
[----:B------:R-:W-:-:S04]  /*4e00*/  HFMA2 R11, R10, R3, R11 ;  /* 0x000000030a0b7231 */ /* 0x000fc8000000000b */
[----:B------:R-:W-:-:S04]  /*4e10*/  HFMA2 R11, R20, R65, R11 ;  /* 0x00000041140b7231 */ /* 0x000fc8000000000b */
[----:B------:R-:W-:-:S04]  /*4e20*/  HFMA2 R11, R21, R64, R11 ;  /* 0x00000040150b7231 */ /* 0x000fc8000000000b */
[----:B------:R-:W-:-:S04]  /*4e30*/  HFMA2 R11, R22, R67, R11 ;  /* 0x00000043160b7231 */ /* 0x000fc8000000000b */
[----:B01234-:R-:W-:-:S04]  /*4e40*/  HFMA2 R12, R23, R72, R11 ;  /* 0x00000048170c7231 */ /* 0x01ffc8000000000b */
[----:B------:R-:W-:-:S04]  /*4e50*/  HFMA2 R12, R24, R69, R12 ;  /* 0x00000045180c7231 */ /* 0x000fc8000000000c */
[----:B------:R-:W-:-:S04]  /*4e60*/  HFMA2 R13, R25, R66, R12 ;  /* 0x00000042190d7231 */ /* 0x000fc8000000000c */
[----:B------:R-:W-:-:S04]  /*4e70*/  HFMA2 R13, R26, R71, R13 ;  /* 0x000000471a0d7231 */ /* 0x000fc8000000000d */
[----:B------:R-:W-:-:S04]  /*4e80*/  HFMA2 R14, R27, R68, R13 ;  /* 0x000000441b0e7231 */ /* 0x000fc8000000000d */
[----:B------:R-:W-:-:S04]  /*4e90*/  HFMA2 R14, R28, R73, R14 ;  /* 0x000000491c0e7231 */ /* 0x000fc8000000000e */
[----:B------:R-:W-:-:S04]  /*4ea0*/  HFMA2 R15, R29, R70, R14 ;  /* 0x000000461d0f7231 */ /* 0x000fc8000000000e */
[----:B------:R-:W-:-:S05]  /*4eb0*/  HFMA2 R15, R30, R75, R15 ;  /* 0x0000004b1e0f7231 */ /* 0x000fca000000000f */
[--C-:B------:R-:W-:Y:S02]  /*4ec0*/  HADD2.F32 R13, -RZ, R15.reuse.H0_H0 ;  /* 0x2000000fff0d7230 */ /* 0x100fe40000004100 */
[----:B------:R-:W-:-:S05]  /*4ed0*/  HADD2.F32 R12, -RZ, R15.H1_H1 ;  /* 0x3000000fff0c7230 */ /* 0x000fca0000004100 */
[----:B------:R-:W-:Y:S01]  /*4ee0*/  FADD.FTZ R13, R13, R12 ;  /* 0x0000000c0d0d7221 */ /* 0x000fe20000010000 */
[----:B------:R-:W-:Y:S06]  /*4ef0*/  BRA.DIV UR5, `(.L_x_312) ;  /* 0x0000004e05447947 */ /* 0x000fec000b800000 */
[----:B------:R-:W0:Y:S02]  /*4f00*/  SHFL.BFLY PT, R14, R13, 0x2, 0x1f ;  /* 0x0c401f000d0e7f89 */ /* 0x000e2400000e0000 */
[----:B0-----:R-:W-:-:S05]  /*4f10*/  FADD.FTZ R13, R13, R14 ;  /* 0x0000000e0d0d7221 */ /* 0x001fca0000010000 */
[----:B------:R0:W1:Y:S02]  /*4f20*/  SHFL.BFLY PT, R14, R13, 0x1, 0x1f ;  /* 0x0c201f000d0e7f89 */ /* 0x00006400000e0000 */
.L_x_385:
[----:B------:R-:W-:Y:S01]  /*4f30*/  ISETP.GE.OR P1, PT, R58, R59, P1 ;  /* 0x0000003b3a00720c */ /* 0x000fe20000f26670 */
[----:B-1----:R-:W-:Y:S01]  /*4f40*/  FADD.FTZ R14, R13, R14 ;  /* 0x0000000e0d0e7221 */ /* 0x002fe20000010000 */
[----:B------:R-:W-:Y:S03]  /*4f50*/  BSSY.RECONVERGENT B1, `(.L_x_313) ;  /* 0x000001b000017945 */ /* 0x000fe60003800200 */
[----:B------:R-:W-:-:S08]  /*4f60*/  FMUL.FTZ R11, R14, UR21 ;  /* 0x000000150e0b7c20 */ /* 0x000fd00008410000 */
[----:B------:R-:W-:Y:S05]  /*4f70*/  @P1 BRA `(.L_x_314) ;  /* 0x0000000000601947 */ /* 0x000fea0003800000 */
[----:B------:R-:W-:-:S04]  /*4f80*/  ISETP.NE.U32.AND P1, PT, RZ, UR12, PT ;  /* 0x0000000cff007c0c */ /* 0x000fc8000bf25070 */
[----:B------:R-:W-:Y:S02]  /*4f90*/  ISETP.NE.AND.EX P3, PT, RZ, UR13, PT, P1 ;  /* 0x0000000dff007c0c */ /* 0x000fe4000bf65310 */
[----:B------:R-:W-:-:S04]  /*4fa0*/  ISETP.NE.U32.AND P1, PT, RZ, UR14, PT ;  /* 0x0000000eff007c0c */ /* 0x000fc8000bf25070 */
[----:B------:R-:W-:-:S07]  /*4fb0*/  ISETP.NE.AND.EX P1, PT, RZ, UR15, PT, P1 ;  /* 0x0000000fff007c0c */ /* 0x000fce000bf25310 */
[----:B0-----:R-:W0:Y:S06]  /*4fc0*/  @P3 LDC.64 R12, c[0x0][0x438] ;  /* 0x00010e00ff0c3b82 */ /* 0x001e2c0000000a00 */
[----:B------:R-:W1:Y:S02]  /*4fd0*/  @P1 S2R R77, SR_CTAID.X ;  /* 0x00000000004d1919 */ /* 0x000e640000002500 */
[----:B------:R-:W2:Y:S08]  /*4fe0*/  @P1 LDC R59, c[0x0][0x408] ;  /* 0x00010200ff3b1b82 */ /* 0x000eb00000000800 */
[----:B------:R-:W2:Y:S01]  /*4ff0*/  @P1 LDC R74, c[0x0][0x430] ;  /* 0x00010c00ff4a1b82 */ /* 0x000ea20000000800 */
[----:B0-----:R-:W-:-:S07]  /*5000*/  @P3 IMAD.WIDE R14, R55, 0x2, R12 ;  /* 0x00000002370e3825 */ /* 0x001fce00078e020c */
[----:B------:R-:W1:Y:S01]  /*5010*/  @P1 LDC.64 R12, c[0x0][0x448] ;  /* 0x00011200ff0c1b82 */ /* 0x000e620000000a00 */
[----:B------:R-:W3:Y:S01]  /*5020*/  @P3 LDG.E.U16 R14, desc[UR36][R14.64] ;  /* 0x000000240e0e3981 */ /* 0x000ee2000c1e1500 */
[----:B--2---:R-:W-:Y:S01]  /*5030*/  @P1 IADD3 R59, PT, PT, R59, R74, RZ ;  /* 0x0000004a3b3b1210 */ /* 0x004fe20007ffe0ff */
[----:B-1----:R-:W-:-:S06]  /*5040*/  @P1 IMAD.WIDE.U32 R12, R77, 0x2, R12 ;  /* 0x000000024d0c1825 */ /* 0x002fcc00078e000c */
[----:B------:R-:W2:Y:S01]  /*5050*/  @P1 LDG.E.U16 R12, desc[UR36][R12.64] ;  /* 0x000000240c0c1981 */ /* 0x000ea2000c1e1500 */
[----:B------:R-:W-:Y:S01]  /*5060*/  @P1 ISETP.GE.AND P4, PT, R58, R59, PT ;  /* 0x0000003b3a00120c */ /* 0x000fe20003f86270 */
[----:B---3--:R-:W-:-:S05]  /*5070*/  @P3 HADD2.F32 R58, -RZ, R14.H0_H0 ;  /* 0x2000000eff3a3230 */ /* 0x008fca0000004100 */
[----:B------:R-:W-:Y:S01]  /*5080*/  @P3 FADD.FTZ R11, R11, R58 ;  /* 0x0000003a0b0b3221 */ /* 0x000fe20000010000 */
[----:B------:R-:W-:-:S04]  /*5090*/  @P1 SEL R58, R16, RZ, !P4 ;  /* 0x000000ff103a1207 */ /* 0x000fc80006000000 */
[----:B------:R-:W-:-:S04]  /*50a0*/  @P1 IADD3 R58, PT, PT, R56, R58, -R19 ;  /* 0x0000003a383a1210 */ /* 0x000fc80007ffe813 */
[----:B------:R-:W-:Y:S01]  /*50b0*/  @P1 I2FP.F32.S32 R58, R58 ;  /* 0x0000003a003a1245 */ /* 0x000fe20000201400 */
[----:B--2---:R-:W-:-:S05]  /*50c0*/  @P1 HADD2.F32 R14, -RZ, R12.H0_H0 ;  /* 0x2000000cff0e1230 */ /* 0x004fca0000004100 */
[----:B------:R-:W-:-:S05]  /*50d0*/  @P1 FFMA.FTZ R11, R58, R14, R11 ;  /* 0x0000000e3a0b1223 */ /* 0x000fca000001000b */
[----:B------:R1:W-:Y:S01]  /*50e0*/  STS [R57], R11 ;  /* 0x0000000b39007388 */ /* 0x0003e20000000800 */
[----:B------:R-:W-:-:S07]  /*50f0*/  @!P2 FMNMX.FTZ R0, R0, R11, !PT ;  /* 0x0000000b0000a209 */ /* 0x000fce0007810000 */
.L_x_314:
[----:B------:R-:W-:Y:S05]  /*5100*/  BSYNC.RECONVERGENT B1 ;  /* 0x0000000000017941 */ /* 0x000fea0003800200 */
.L_x_313:
[----:B------:R-:W-:Y:S01]  /*5110*/  VIADD R12, R56, 0xf ;  /* 0x0000000f380c7836 */ /* 0x000fe20000000000 */
[----:B------:R-:W-:Y:S01]  /*5120*/  IADD3 R52, P2, PT, R52, 0x10, RZ ;  /* 0x0000001034347810 */ /* 0x000fe20007f5e0ff */
[----:B-1----:R-:W-:Y:S01]  /*5130*/  VIADD R57, R57, 0x40 ;  /* 0x0000004039397836 */ /* 0x002fe20000000000 */
[----:B------:R-:W-:Y:S02]  /*5140*/  IADD3 R56, PT, PT, R56, 0x10, RZ ;  /* 0x0000001038387810 */ /* 0x000fe40007ffe0ff */
[----:B------:R-:W-:Y:S01]  /*5150*/  ISETP.GE.AND P1, PT, R12, R51, PT ;  /* 0x000000330c00720c */ /* 0x000fe20003f26270 */
[----:B------:R-:W-:Y:S01]  /*5160*/  IMAD.X R53, RZ, RZ, R53, P2 ;  /* 0x000000ffff357224 */ /* 0x000fe200010e0635 */
[----:B------:R-:W-:-:S11]  /*5170*/  IADD3 R55, PT, PT, R55, 0x10, RZ ;  /* 0x0000001037377810 */ /* 0x000fd60007ffe0ff */
[----:B------:R-:W-:Y:S05]  /*5180*/  @!P1 BRA `(.L_x_315) ;  /* 0xffffffd400909947 */ /* 0x000fea000383ffff */
.L_x_285:
[----:B0-----:R-:W-:Y:S05]  /*5190*/  BSYNC B0 ;  /* 0x0000000000007941 */ /* 0x001fea0003800000 */
.L_x_284:
[----:B------:R-:W-:-:S03]  /*51a0*/  UMOV UR5, 0xffffffff ;  /* 0xffffffff00057882 */ /* 0x000fc60000000000 */
[----:B------:R-:W-:Y:S05]  /*51b0*/  BRA.DIV UR5, `(.L_x_316) ;  /* 0x0000004a05d47947 */ /* 0x000fea000b800000 */
[----:B------:R-:W0:Y:S02]  /*51c0*/  SHFL.BFLY PT, R14, R0, 0x10, 0x1f ;  /* 0x0e001f00000e7f89 */ /* 0x000e2400000e0000 */
[----:B0-----:R-:W-:-:S05]  /*51d0*/  FMNMX.FTZ R13, R14, R0, !PT ;  /* 0x000000000e0d7209 */ /* 0x001fca0007810000 */
[----:B------:R-:W0:Y:S02]  /*51e0*/  SHFL.BFLY PT, R14, R13, 0x8, 0x1f ;  /* 0x0d001f000d0e7f89 */ /* 0x000e2400000e0000 */
[----:B0-----:R-:W-:-:S05]  /*51f0*/  FMNMX.FTZ R3, R13, R14, !PT ;  /* 0x0000000e0d037209 */ /* 0x001fca0007810000 */
[----:B------:R0:W2:Y:S02]  /*5200*/  SHFL.BFLY PT, R14, R3, 0x4, 0x1f ;  /* 0x0c801f00030e7f89 */ /* 0x0000a400000e0000 */
.L_x_390:
[----:B-----5:R-:W3:Y:S01]  /*5210*/  S2R R16, SR_CgaCtaId ;  /* 0x0000000000107919 */ /* 0x020ee20000008800 */
[----:B------:R-:W-:Y:S01]  /*5220*/  LOP3.LUT P0, R5, R17, 0x1f, RZ, 0xc0, !PT ;  /* 0x0000001f11057812 */ /* 0x000fe2000780c0ff */
[----:B------:R-:W-:Y:S05]  /*5230*/  WARPSYNC.ALL ;  /* 0x0000000000007948 */ /* 0x000fea0003800000 */
[----:B------:R-:W-:Y:S02]  /*5240*/  MOV R15, 0x400 ;  /* 0x00000400000f7802 */ /* 0x000fe40000000f00 */
[----:B--2---:R-:W-:Y:S02]  /*5250*/  FMNMX.FTZ R14, R3, R14, !PT ;  /* 0x0000000e030e7209 */ /* 0x004fe40007810000 */
[----:B---3--:R-:W-:-:S04]  /*5260*/  LEA R0, R16, R15, 0x18 ;  /* 0x0000000f10007211 */ /* 0x008fc800078ec0ff */
[----:B0-----:R-:W-:-:S05]  /*5270*/  LEA.HI R3, R17, R0, RZ, 0x1d ;  /* 0x0000000011037211 */ /* 0x001fca00078fe8ff */
[----:B------:R-:W-:Y:S01]  /*5280*/  @!P0 STS [R3], R14 ;  /* 0x0000000e03008388 */ /* 0x000fe20000000800 */
[----:B------:R-:W-:Y:S01]  /*5290*/  BAR.SYNC.DEFER_BLOCKING 0x0 ;  /* 0x0000000000007b1d */ /* 0x000fe20000010000 */
[C---:B------:R-:W-:Y:S01]  /*52a0*/  ISETP.GT.U32.AND P0, PT, R5.reuse, 0x1, PT ;  /* 0x000000010500780c */ /* 0x040fe20003f04070 */
[----:B------:R-:W-:Y:S01]  /*52b0*/  IMAD.MOV.U32 R10, RZ, RZ, -0x800001 ;  /* 0xff7fffffff0a7424 */ /* 0x000fe200078e00ff */
[----:B------:R-:W-:Y:S02]  /*52c0*/  LEA R7, R5, R0, 0x2 ;  /* 0x0000000005077211 */ /* 0x000fe400078e10ff */
[----:B------:R-:W-:-:S03]  /*52d0*/  IADD3 R0, PT, PT, R17, R6, RZ ;  /* 0x0000000611007210 */ /* 0x000fc60007ffe0ff */
[----:B------:R-:W0:Y:S01]  /*52e0*/  S2UR UR10, SR_CTAID.Y ;  /* 0x00000000000a79c3 */ /* 0x000e220000002600 */
[----:B------:R-:W-:Y:S05]  /*52f0*/  BSSY.RECONVERGENT B0, `(.L_x_317) ;  /* 0x000014f000007945 */ /* 0x000fea0003800200 */
[----:B------:R-:W2:Y:S01]  /*5300*/  @!P0 LDS R10, [R7] ;  /* 0x00000000070a8984 */ /* 0x000ea20000000800 */
[----:B------:R-:W-:Y:S01]  /*5310*/  ISETP.GE.AND P0, PT, R0, R19, PT ;  /* 0x000000130000720c */ /* 0x000fe20003f06270 */
[----:B0-----:R-:W-:-:S05]  /*5320*/  IMAD R33, R4, UR10, RZ ;  /* 0x0000000a04217c24 */ /* 0x001fca000f8e02ff */
[----:B------:R-:W-:Y:S01]  /*5330*/  SHF.R.S32.HI R4, RZ, 0x1f, R33 ;  /* 0x0000001fff047819 */ /* 0x000fe20000011421 */
[----:B--2---:R-:W0:Y:S02]  /*5340*/  SHFL.BFLY PT, R9, R10, 0x1, 0x1f ;  /* 0x0c201f000a097f89 */ /* 0x004e2400000e0000 */
[----:B0-----:R-:W-:Y:S01]  /*5350*/  FMNMX.FTZ R8, R9, R10, !PT ;  /* 0x0000000a09087209 */ /* 0x001fe20007810000 */
[----:B------:R-:W-:-:S05]  /*5360*/  IMAD.MOV.U32 R9, RZ, RZ, RZ ;  /* 0x000000ffff097224 */ /* 0x000fca00078e00ff */
[----:B------:R-:W0:Y:S01]  /*5370*/  SHFL.IDX PT, R8, R8, RZ, 0x1f ;  /* 0x00001fff08087589 */ /* 0x000e2200000e0000 */
[----:B------:R-:W-:Y:S05]  /*5380*/  @P0 BRA `(.L_x_318) ;  /* 0x0000001400140947 */ /* 0x000fea0003800000 */
[----:B------:R-:W2:Y:S02]  /*5390*/  LDC.64 R10, c[0x0][0x420] ;  /* 0x00010800ff0a7b82 */ /* 0x000ea40000000a00 */
[----:B--2---:R-:W-:-:S04]  /*53a0*/  ISETP.NE.U32.AND P0, PT, R10, RZ, PT ;  /* 0x000000ff0a00720c */ /* 0x004fc80003f05070 */
[----:B------:R-:W-:-:S13]  /*53b0*/  ISETP.NE.AND.EX P0, PT, R11, RZ, PT, P0 ;  /* 0x000000ff0b00720c */ /* 0x000fda0003f05300 */
[----:B------:R-:W-:Y:S05]  /*53c0*/  @P0 BRA `(.L_x_319) ;  /* 0x0000000c008c0947 */ /* 0x000fea0003800000 */
[----:B------:R-:W-:Y:S01]  /*53d0*/  VIADDMNMX R9, R0, 0x40, R19, !PT ;  /* 0x0000004000097846 */ /* 0x000fe20007800113 */
[----:B------:R-:W-:Y:S01]  /*53e0*/  BSSY.RECONVERGENT B1, `(.L_x_320) ;  /* 0x000001c000017945 */ /* 0x000fe20003800200 */
[----:B------:R-:W-:Y:S01]  /*53f0*/  LOP3.LUT R10, RZ, R17, RZ, 0x33, !PT ;  /* 0x00000011ff0a7212 */ /* 0x000fe200078e33ff */
[----:B-1----:R-:W-:-:S03]  /*5400*/  IMAD.MOV.U32 R12, RZ, RZ, R0 ;  /* 0x000000ffff0c7224 */ /* 0x002fc600078e0000 */
[----:B------:R-:W-:-:S04]  /*5410*/  IADD3 R10, PT, PT, -R6, R9, R10 ;  /* 0x00000009060a7210 */ /* 0x000fc80007ffe10a */
[C---:B------:R-:W-:Y:S02]  /*5420*/  LOP3.LUT R9, R10.reuse, 0xc0, RZ, 0xc0, !PT ;  /* 0x000000c00a097812 */ /* 0x040fe400078ec0ff */
[----:B------:R-:W-:Y:S02]  /*5430*/  ISETP.GE.U32.AND P1, PT, R10, 0xc0, PT ;  /* 0x000000c00a00780c */ /* 0x000fe40003f26070 */
[----:B------:R-:W-:Y:S01]  /*5440*/  ISETP.NE.AND P0, PT, R9, 0xc0, PT ;  /* 0x000000c00900780c */ /* 0x000fe20003f05270 */
[----:B------:R-:W-:-:S12]  /*5450*/  HFMA2 R9, -RZ, RZ, 0, 0 ;  /* 0x00000000ff097431 */ /* 0x000fd800000001ff */
        /* <DEDUP_REMOVED lines=9> */
.L_x_322:
[----:B------:R-:W0:Y:S01]  /*54f0*/  LDS R13, [R11] ;  /* 0x000000000b0d7984 */ /* 0x000e220000000800 */
[----:B------:R-:W-:Y:S01]  /*5500*/  VIADD R10, R10, 0x1 ;  /* 0x000000010a0a7836 */ /* 0x000fe20000000000 */
[----:B------:R-:W-:-:S04]  /*5510*/  IADD3 R12, PT, PT, R12, 0x40, RZ ;  /* 0x000000400c0c7810 */ /* 0x000fc80007ffe0ff */
[----:B------:R-:W-:Y:S01]  /*5520*/  ISETP.NE.AND P0, PT, R10, RZ, PT ;  /* 0x000000ff0a00720c */ /* 0x000fe20003f05270 */
[----:B0-----:R-:W-:-:S04]  /*5530*/  FADD.FTZ R13, -R8, R13 ;  /* 0x0000000d080d7221 */ /* 0x001fc80000010100 */
[----:B------:R-:W-:-:S04]  /*5540*/  FMUL.FTZ R13, R13, 1.4426950216293334961 ;  /* 0x3fb8aa3b0d0d7820 */ /* 0x000fc80000410000 */
[----:B------:R-:W0:Y:S02]  /*5550*/  MUFU.EX2 R14, R13 ;  /* 0x0000000d000e7308 */ /* 0x000e240000000800 */
[----:B0-----:R0:W-:Y:S01]  /*5560*/  STS [R11], R14 ;  /* 0x0000000e0b007388 */ /* 0x0011e20000000800 */
[----:B------:R-:W-:Y:S01]  /*5570*/  FADD.FTZ R9, R14, R9 ;  /* 0x000000090e097221 */ /* 0x000fe20000010000 */
[----:B0-----:R-:W-:Y:S01]  /*5580*/  VIADD R11, R11, 0x100 ;  /* 0x000001000b0b7836 */ /* 0x001fe20000000000 */
[----:B------:R-:W-:Y:S06]  /*5590*/  @P0 BRA `(.L_x_322) ;  /* 0xfffffffc00d40947 */ /* 0x000fec000383ffff */
.L_x_321:
[----:B------:R-:W-:Y:S05]  /*55a0*/  BSYNC.RECONVERGENT B1 ;  /* 0x0000000000017941 */ /* 0x000fea0003800200 */
.L_x_320:
[----:B------:R-:W-:Y:S05]  /*55b0*/  @!P1 BRA `(.L_x_318) ;  /* 0x0000001000889947 */ /* 0x000fea0003800000 */
[----:B------:R-:W-:Y:S01]  /*55c0*/  IADD3 R10, PT, PT, R19, -R12, RZ ;  /* 0x8000000c130a7210 */ /* 0x000fe20007ffe0ff */
[----:B------:R-:W-:Y:S01]  /*55d0*/  VIADD R15, R15, 0x210 ;  /* 0x000002100f0f7836 */ /* 0x000fe20000000000 */
[----:B------:R-:W-:Y:S01]  /*55e0*/  SHF.L.U32 R11, R6, 0x2, RZ ;  /* 0x00000002060b7819 */ /* 0x000fe200000006ff */
[----:B------:R-:W-:Y:S01]  /*55f0*/  BSSY.RECONVERGENT B1, `(.L_x_323) ;  /* 0x000006d000017945 */ /* 0x000fe20003800200 */
[----:B------:R-:W-:Y:S02]  /*5600*/  ISETP.GT.AND P1, PT, R10, 0x300, PT ;  /* 0x000003000a00780c */ /* 0x000fe40003f24270 */
[----:B------:R-:W-:Y:S01]  /*5610*/  LEA R10, R16, R15, 0x18 ;  /* 0x0000000f100a7211 */ /* 0x000fe200078ec0ff */
[----:B------:R-:W-:Y:S01]  /*5620*/  IMAD R11, R12, 0x4, -R11 ;  /* 0x000000040c0b7824 */ /* 0x000fe200078e0a0b */
[----:B------:R-:W-:-:S04]  /*5630*/  PLOP3.LUT P0, PT, PT, PT, PT, 0x80, 0x8 ;  /* 0x000000000008781c */ /* 0x000fc80003f0f070 */
[----:B------:R-:W-:-:S05]  /*5640*/  IADD3 R10, PT, PT, R11, 0x200, R10 ;  /* 0x000002000b0a7810 */ /* 0x000fca0007ffe00a */
[----:B------:R-:W-:Y:S05]  /*5650*/  @!P1 BRA `(.L_x_324) ;  /* 0x0000000400989947 */ /* 0x000fea0003800000 */
[----:B------:R-:W-:Y:S02]  /*5660*/  PLOP3.LUT P0, PT, PT, PT, PT, 0x8, 0x80 ;  /* 0x000000000080781c */ /* 0x000fe40003f0e170 */
[----:B------:R-:W-:-:S11]  /*5670*/  IADD3 R11, PT, PT, R19, -0x300, RZ ;  /* 0xfffffd00130b7810 */ /* 0x000fd60007ffe0ff */
.L_x_325:
[----:B------:R-:W0:Y:S01]  /*5680*/  LDS R13, [R10+-0x200] ;  /* 0xfffe00000a0d7984 */ /* 0x000e220000000800 */
[----:B------:R-:W-:-:S03]  /*5690*/  VIADD R12, R12, 0x400 ;  /* 0x000004000c0c7836 */ /* 0x000fc60000000000 */
[----:B------:R-:W1:Y:S02]  /*56a0*/  LDS R15, [R10+-0x100] ;  /* 0xffff00000a0f7984 */ /* 0x000e640000000800 */
[----:B------:R-:W-:Y:S02]  /*56b0*/  ISETP.GE.AND P1, PT, R12, R11, PT ;  /* 0x0000000b0c00720c */ /* 0x000fe40003f26270 */
[----:B------:R-:W2:Y:S04]  /*56c0*/  LDS R21, [R10] ;  /* 0x000000000a157984 */ /* 0x000ea80000000800 */
[----:B------:R-:W3:Y:S04]  /*56d0*/  LDS R23, [R10+0x100] ;  /* 0x000100000a177984 */ /* 0x000ee80000000800 */
[----:B------:R-:W4:Y:S04]  /*56e0*/  LDS R25, [R10+0x200] ;  /* 0x000200000a197984 */ /* 0x000f280000000800 */
[----:B------:R-:W5:Y:S04]  /*56f0*/  LDS R27, [R10+0x300] ;  /* 0x000300000a1b7984 */ /* 0x000f680000000800 */
[----:B------:R-:W5:Y:S04]  /*5700*/  LDS R29, [R10+0x400] ;  /* 0x000400000a1d7984 */ /* 0x000f680000000800 */
[----:B------:R-:W5:Y:S04]  /*5710*/  LDS R31, [R10+0x500] ;  /* 0x000500000a1f7984 */ /* 0x000f680000000800 */
[----:B------:R-:W5:Y:S04]  /*5720*/  LDS R35, [R10+0x600] ;  /* 0x000600000a237984 */ /* 0x000f680000000800 */
[----:B------:R-:W5:Y:S01]  /*5730*/  LDS R37, [R10+0x700] ;  /* 0x000700000a257984 */ /* 0x000f620000000800 */
        /* <DEDUP_REMOVED lines=8> */
[----:B------:R-:W5:Y:S01]  /*57c0*/  MUFU.EX2 R13, R13 ;  /* 0x0000000d000d7308 */ /* 0x000f620000000800 */
[----:B------:R-:W-:Y:S01]  /*57d0*/  FMUL.FTZ R21, R21, 1.4426950216293334961 ;  /* 0x3fb8aa3b15157820 */ /* 0x000fe20000410000 */
[C---:B---3--:R-:W-:Y:S01]  /*57e0*/  FADD.FTZ R23, -R8.reuse, R23 ;  /* 0x0000001708177221 */ /* 0x048fe20000010100 */
[----:B------:R-:W3:Y:S01]  /*57f0*/  LDS R45, [R10+0xb00] ;  /* 0x000b00000a2d7984 */ /* 0x000ee20000000800 */
[----:B----4-:R-:W-:-:S02]  /*5800*/  FADD.FTZ R25, -R8, R25 ;  /* 0x0000001908197221 */ /* 0x010fc40000010100 */
[----:B------:R-:W-:Y:S01]  /*5810*/  FMUL.FTZ R23, R23, 1.4426950216293334961 ;  /* 0x3fb8aa3b17177820 */ /* 0x000fe20000410000 */
[----:B------:R-:W4:Y:S01]  /*5820*/  LDS R47, [R10+0xc00] ;  /* 0x000c00000a2f7984 */ /* 0x000f220000000800 */
[----:B------:R-:W0:Y:S01]  /*5830*/  MUFU.EX2 R15, R15 ;  /* 0x0000000f000f7308 */ /* 0x000e220000000800 */
[----:B------:R-:W-:Y:S01]  /*5840*/  FMUL.FTZ R25, R25, 1.4426950216293334961 ;  /* 0x3fb8aa3b19197820 */ /* 0x000fe20000410000 */
[C---:B-----5:R-:W-:Y:S01]  /*5850*/  FADD.FTZ R27, -R8.reuse, R27 ;  /* 0x0000001b081b7221 */ /* 0x060fe20000010100 */
[----:B------:R-:W5:Y:S01]  /*5860*/  LDS R49, [R10+0xd00] ;  /* 0x000d00000a317984 */ /* 0x000f620000000800 */
[C---:B------:R-:W-:Y:S02]  /*5870*/  FADD.FTZ R29, -R8.reuse, R29 ;  /* 0x0000001d081d7221 */ /* 0x040fe40000010100 */
[----:B------:R-:W-:Y:S02]  /*5880*/  FMUL.FTZ R27, R27, 1.4426950216293334961 ;  /* 0x3fb8aa3b1b1b7820 */ /* 0x000fe40000410000 */
[----:B------:R-:W1:Y:S01]  /*5890*/  MUFU.EX2 R21, R21 ;  /* 0x0000001500157308 */ /* 0x000e620000000800 */
        /* <DEDUP_REMOVED lines=14> */
[----:B-1----:R-:W-:Y:S01]  /*5980*/  FADD.FTZ R9, R9, R21 ;  /* 0x0000001509097221 */ /* 0x002fe20000010000 */
[----:B------:R-:W-:Y:S01]  /*5990*/  FMUL.FTZ R39, R39, 1.4426950216293334961 ;  /* 0x3fb8aa3b27277820 */ /* 0x000fe20000410000 */
[C---:B------:R-:W-:Y:S01]  /*59a0*/  FADD.FTZ R41, -R8.reuse, R41 ;  /* 0x0000002908297221 */ /* 0x040fe20000010100 */
[----:B------:R-:W-:Y:S03]  /*59b0*/  STS [R10], R21 ;  /* 0x000000150a007388 */ /* 0x000fe60000000800 */
[----:B------:R-:W-:Y:S01]  /*59c0*/  FMUL.FTZ R41, R41, 1.4426950216293334961 ;  /* 0x3fb8aa3b29297820 */ /* 0x000fe20000410000 */
[----:B------:R-:W1:Y:S01]  /*59d0*/  MUFU.EX2 R27, R27 ;  /* 0x0000001b001b7308 */ /* 0x000e620000000800 */
[----:B--2---:R-:W-:Y:S01]  /*59e0*/  FADD.FTZ R9, R9, R23 ;  /* 0x0000001709097221 */ /* 0x004fe20000010000 */
[C---:B------:R-:W-:Y:S01]  /*59f0*/  FADD.FTZ R43, -R8.reuse, R43 ;  /* 0x0000002b082b7221 */ /* 0x040fe20000010100 */
[C---:B---3--:R-:W-:Y:S01]  /*5a00*/  FADD.FTZ R45, -R8.reuse, R45 ;  /* 0x0000002d082d7221 */ /* 0x048fe20000010100 */
[----:B------:R-:W-:Y:S02]  /*5a10*/  STS [R10+0x100], R23 ;  /* 0x000100170a007388 */ /* 0x000fe40000000800 */
[----:B------:R-:W-:Y:S01]  /*5a20*/  FMUL.FTZ R43, R43, 1.4426950216293334961 ;  /* 0x3fb8aa3b2b2b7820 */ /* 0x000fe20000410000 */
[----:B------:R-:W-:Y:S01]  /*5a30*/  FMUL.FTZ R45, R45, 1.4426950216293334961 ;  /* 0x3fb8aa3b2d2d7820 */ /* 0x000fe20000410000 */
[----:B------:R-:W2:Y:S01]  /*5a40*/  MUFU.EX2 R29, R29 ;  /* 0x0000001d001d7308 */ /* 0x000ea20000000800 */
[----:B0-----:R-:W-:Y:S01]  /*5a50*/  FADD.FTZ R9, R9, R25 ;  /* 0x0000001909097221 */ /* 0x001fe20000010000 */
[C---:B----4-:R-:W-:Y:S01]  /*5a60*/  FADD.FTZ R47, -R8.reuse, R47 ;  /* 0x0000002f082f7221 */ /* 0x050fe20000010100 */
[----:B-----5:R-:W-:Y:S01]  /*5a70*/  FADD.FTZ R49, -R8, R49 ;  /* 0x0000003108317221 */ /* 0x020fe20000010100 */
        /* <DEDUP_REMOVED lines=36> */
.L_x_324:
[----:B------:R-:W-:Y:S05]  /*5cc0*/  BSYNC.RECONVERGENT B1 ;  /* 0x0000000000017941 */ /* 0x000fea0003800200 */
.L_x_323:
[----:B------:R-:W-:Y:S01]  /*5cd0*/  IMAD.IADD R11, R19, 0x1, -R12 ;  /* 0x00000001130b7824 */ /* 0x000fe200078e0a0c */
[----:B------:R-:W-:Y:S04]  /*5ce0*/  BSSY.RECONVERGENT B1, `(.L_x_326) ;  /* 0x0000036000017945 */ /* 0x000fe80003800200 */
[----:B------:R-:W-:-:S13]  /*5cf0*/  ISETP.GT.AND P1, PT, R11, 0x100, PT ;  /* 0x000001000b00780c */ /* 0x000fda0003f24270 */
[----:B------:R-:W-:Y:S05]  /*5d00*/  @!P1 BRA `(.L_x_327) ;  /* 0x0000000000cc9947 */ /* 0x000fea0003800000 */
[----:B------:R-:W0:Y:S01]  /*5d10*/  LDS R11, [R10+-0x200] ;  /* 0xfffe00000a0b7984 */ /* 0x000e220000000800 */
[----:B------:R-:W-:Y:S02]  /*5d20*/  PLOP3.LUT P0, PT, PT, PT, PT, 0x8, 0x80 ;  /* 0x000000000080781c */ /* 0x000fe40003f0e170 */
[----:B------:R-:W-:Y:S01]  /*5d30*/  IADD3 R12, PT, PT, R12, 0x200, RZ ;  /* 0x000002000c0c7810 */ /* 0x000fe20007ffe0ff */
[----:B------:R-:W1:Y:S04]  /*5d40*/  LDS R13, [R10+-0x100] ;  /* 0xffff00000a0d7984 */ /* 0x000e680000000800 */
[----:B------:R-:W2:Y:S04]  /*5d50*/  LDS R15, [R10] ;  /* 0x000000000a0f7984 */ /* 0x000ea80000000800 */
[----:B------:R-:W3:Y:S04]  /*5d60*/  LDS R21, [R10+0x100] ;  /* 0x000100000a157984 */ /* 0x000ee80000000800 */
[----:B------:R-:W4:Y:S04]  /*5d70*/  LDS R23, [R10+0x200] ;  /* 0x000200000a177984 */ /* 0x000f280000000800 */
[----:B------:R-:W5:Y:S04]  /*5d80*/  LDS R25, [R10+0x300] ;  /* 0x000300000a197984 */ /* 0x000f680000000800 */
[----:B------:R-:W5:Y:S04]  /*5d90*/  LDS R27, [R10+0x400] ;  /* 0x000400000a1b7984 */ /* 0x000f680000000800 */
[----:B------:R-:W5:Y:S01]  /*5da0*/  LDS R29, [R10+0x500] ;  /* 0x000500000a1d7984 */ /* 0x000f620000000800 */
[----:B0-----:R-:W-:-:S04]  /*5db0*/  FADD.FTZ R11, -R8, R11 ;  /* 0x0000000b080b7221 */ /* 0x001fc80000010100 */
[----:B------:R-:W-:Y:S01]  /*5dc0*/  FMUL.FTZ R11, R11, 1.4426950216293334961 ;  /* 0x3fb8aa3b0b0b7820 */ /* 0x000fe20000410000 */
[C---:B-1----:R-:W-:Y:S01]  /*5dd0*/  FADD.FTZ R13, -R8.reuse, R13 ;  /* 0x0000000d080d7221 */ /* 0x042fe20000010100 */
        /* <DEDUP_REMOVED lines=9> */
[C---:B-----5:R-:W-:Y:S01]  /*5e70*/  FADD.FTZ R25, -R8.reuse, R25 ;  /* 0x0000001908197221 */ /* 0x060fe20000010100 */
        /* <DEDUP_REMOVED lines=27> */
[----:B0-----:R-:W-:-:S07]  /*6030*/  VIADD R10, R10, 0x800 ;  /* 0x000008000a0a7836 */ /* 0x001fce0000000000 */
.L_x_327:
[----:B------:R-:W-:Y:S05]  /*6040*/  BSYNC.RECONVERGENT B1 ;  /* 0x0000000000017941 */ /* 0x000fea0003800200 */
.L_x_326:
[----:B------:R-:W-:-:S13]  /*6050*/  ISETP.LT.OR P0, PT, R12, R19, P0 ;  /* 0x000000130c00720c */ /* 0x000fda0000701670 */
[----:B------:R-:W-:Y:S05]  /*6060*/  @!P0 BRA `(.L_x_318) ;  /* 0x0000000400dc8947 */ /* 0x000fea0003800000 */
[----:B------:R-:W0:Y:S04]  /*6070*/  LDS R11, [R10+-0x200] ;  /* 0xfffe00000a0b7984 */ /* 0x000e280000000800 */
[----:B------:R-:W1:Y:S04]  /*6080*/  LDS R13, [R10+-0x100] ;  /* 0xffff00000a0d7984 */ /* 0x000e680000000800 */
[----:B------:R-:W2:Y:S04]  /*6090*/  LDS R15, [R10] ;  /* 0x000000000a0f7984 */ /* 0x000ea80000000800 */
[----:B------:R-:W3:Y:S01]  /*60a0*/  LDS R21, [R10+0x100] ;  /* 0x000100000a157984 */ /* 0x000ee20000000800 */
[C---:B0-----:R-:W-:Y:S01]  /*60b0*/  FADD.FTZ R11, -R8.reuse, R11 ;  /* 0x0000000b080b7221 */ /* 0x041fe20000010100 */
[----:B-1----:R-:W-:-:S03]  /*60c0*/  FADD.FTZ R13, -R8, R13 ;  /* 0x0000000d080d7221 */ /* 0x002fc60000010100 */
[----:B------:R-:W-:Y:S01]  /*60d0*/  FMUL.FTZ R11, R11, 1.4426950216293334961 ;  /* 0x3fb8aa3b0b0b7820 */ /* 0x000fe20000410000 */
[----:B--2---:R-:W-:Y:S01]  /*60e0*/  FADD.FTZ R15, -R8, R15 ;  /* 0x0000000f080f7221 */ /* 0x004fe20000010100 */
        /* <DEDUP_REMOVED lines=9> */
[----:B------:R-:W0:Y:S01]  /*6180*/  MUFU.EX2 R21, R21 ;  /* 0x0000001500157308 */ /* 0x000e220000000800 */
[----:B-1----:R3:W-:Y:S01]  /*6190*/  STS [R10+-0x100], R13 ;  /* 0xffff000d0a007388 */ /* 0x0027e20000000800 */
[----:B------:R-:W-:-:S03]  /*61a0*/  FADD.FTZ R9, R9, R13 ;  /* 0x0000000d09097221 */ /* 0x000fc60000010000 */
[----:B--2---:R3:W-:Y:S01]  /*61b0*/  STS [R10], R15 ;  /* 0x0000000f0a007388 */ /* 0x0047e20000000800 */
[----:B------:R-:W-:-:S03]  /*61c0*/  FADD.FTZ R9, R9, R15 ;  /* 0x0000000f09097221 */ /* 0x000fc60000010000 */
[----:B0-----:R3:W-:Y:S01]  /*61d0*/  STS [R10+0x100], R21 ;  /* 0x000100150a007388 */ /* 0x0017e20000000800 */
[----:B------:R-:W-:Y:S01]  /*61e0*/  FADD.FTZ R9, R9, R21 ;  /* 0x0000001509097221 */ /* 0x000fe20000010000 */
[----:B------:R-:W-:Y:S06]  /*61f0*/  BRA `(.L_x_318) ;  /* 0x0000000400787947 */ /* 0x000fec0003800000 */
.L_x_319:
[----:B------:R-:W-:Y:S01]  /*6200*/  VIADDMNMX R9, R0, 0x40, R19, !PT ;  /* 0x0000004000097846 */ /* 0x000fe20007800113 */
[----:B------:R-:W-:Y:S01]  /*6210*/  BSSY.RECONVERGENT B1, `(.L_x_328) ;  /* 0x0000024000017945 */ /* 0x000fe20003800200 */
[----:B-1----:R-:W-:-:S04]  /*6220*/  LOP3.LUT R12, RZ, R17, RZ, 0x33, !PT ;  /* 0x00000011ff0c7212 */ /* 0x002fc800078e33ff */
[----:B------:R-:W-:Y:S01]  /*6230*/  IADD3 R13, PT, PT, -R6, R9, R12 ;  /* 0x00000009060d7210 */ /* 0x000fe20007ffe10c */
        /* <DEDUP_REMOVED lines=8> */
[----:B------:R-:W-:Y:S02]  /*62c0*/  IADD3 R20, P1, P2, R33, R10, R0 ;  /* 0x0000000a21147210 */ /* 0x000fe40007a3e000 */
[----:B------:R-:W-:Y:S02]  /*62d0*/  LEA R16, R16, R15, 0x18 ;  /* 0x0000000f10107211 */ /* 0x000fe400078ec0ff */
[----:B------:R-:W-:Y:S01]  /*62e0*/  LOP3.LUT R10, R9, 0x3, RZ, 0xc0, !PT ;  /* 0x00000003090a7812 */ /* 0x000fe200078ec0ff */
[----:B------:R-:W-:Y:S01]  /*62f0*/  IMAD.MOV.U32 R9, RZ, RZ, RZ ;  /* 0x000000ffff097224 */ /* 0x000fe200078e00ff */
[----:B------:R-:W-:Y:S01]  /*6300*/  IADD3.X R11, PT, PT, R4, R11, RZ, P1, P2 ;  /* 0x0000000b040b7210 */ /* 0x000fe20000fe44ff */
[----:B------:R-:W-:Y:S01]  /*6310*/  IMAD R13, R17, 0x4, R16 ;  /* 0x00000004110d7824 */ /* 0x000fe200078e0210 */
[----:B------:R-:W-:-:S02]  /*6320*/  MOV R12, R0 ;  /* 0x00000000000c7202 */ /* 0x000fc40000000f00 */
[----:B------:R-:W-:-:S07]  /*6330*/  IADD3 R14, PT, PT, -R10, RZ, RZ ;  /* 0x000000ff0a0e7210 */ /* 0x000fce0007ffe1ff */
.L_x_330:
        /* <DEDUP_REMOVED lines=17> */
.L_x_329:
[----:B------:R-:W-:Y:S05]  /*6450*/  BSYNC.RECONVERGENT B1 ;  /* 0x0000000000017941 */ /* 0x000fea0003800200 */
.L_x_328:
[----:B------:R-:W-:Y:S05]  /*6460*/  @!P0 BRA `(.L_x_318) ;  /* 0x0000000000dc8947 */ /* 0x000fea0003800000 */
[----:B------:R-:W1:Y:S01]  /*6470*/  S2R R14, SR_CgaCtaId ;  /* 0x00000000000e7919 */ /* 0x000e620000008800 */
[----:B------:R-:W2:Y:S01]  /*6480*/  LDCU.64 UR6, c[0x0][0x420] ;  /* 0x00008400ff0677ac */ /* 0x000ea20008000a00 */
[----:B------:R-:W-:Y:S01]  /*6490*/  MOV R10, 0x400 ;  /* 0x00000400000a7802 */ /* 0x000fe20000000f00 */
[----:B------:R-:W-:-:S03]  /*64a0*/  IMAD.SHL.U32 R11, R6, 0x4, RZ ;  /* 0x00000004060b7824 */ /* 0x000fc600078e00ff */
[----:B------:R-:W-:Y:S01]  /*64b0*/  IADD3 R13, PT, PT, R10, 0x210, RZ ;  /* 0x000002100a0d7810 */ /* 0x000fe20007ffe0ff */
[----:B------:R-:W-:Y:S01]  /*64c0*/  IMAD R10, R12, 0x4, -R11 ;  /* 0x000000040c0a7824 */ /* 0x000fe200078e0a0b */
[----:B--2---:R-:W-:-:S04]  /*64d0*/  IADD3 R15, P0, P1, R33, UR6, R12 ;  /* 0x00000006210f7c10 */ /* 0x004fc8000f91e00c */
[----:B------:R-:W-:Y:S02]  /*64e0*/  IADD3 R15, P2, PT, R15, 0x80, RZ ;  /* 0x000000800f0f7810 */ /* 0x000fe40007f5e0ff */
[----:B------:R-:W-:-:S04]  /*64f0*/  IADD3.X R11, PT, PT, R4, UR7, RZ, P0, P1 ;  /* 0x00000007040b7c10 */ /* 0x000fc800087e24ff */
[----:B------:R-:W-:Y:S02]  /*6500*/  IADD3.X R11, PT, PT, RZ, R11, RZ, P2, !PT ;  /* 0x0000000bff0b7210 */ /* 0x000fe400017fe4ff */
[----:B-1----:R-:W-:-:S04]  /*6510*/  LEA R13, R14, R13, 0x18 ;  /* 0x0000000d0e0d7211 */ /* 0x002fc800078ec0ff */
[----:B------:R-:W-:-:S07]  /*6520*/  IADD3 R13, PT, PT, R10, 0x200, R13 ;  /* 0x000002000a0d7810 */ /* 0x000fce0007ffe00d */
.L_x_331:
[----:B------:R-:W-:-:S05]  /*6530*/  IMAD.MOV.U32 R10, RZ, RZ, R15 ;  /* 0x000000ffff0a7224 */ /* 0x000fca00078e000f */
[----:B------:R-:W2:Y:S04]  /*6540*/  LDG.E.U8 R15, desc[UR36][R10.64+-0x80] ;  /* 0xffff80240a0f7981 */ /* 0x000ea8000c1e1100 */
[----:B------:R-:W3:Y:S04]  /*6550*/  LDG.E.U8 R14, desc[UR36][R10.64+-0x40] ;  /* 0xffffc0240a0e7981 */ /* 0x000ee8000c1e1100 */
[----:B------:R-:W4:Y:S04]  /*6560*/  LDG.E.U8 R16, desc[UR36][R10.64] ;  /* 0x000000240a107981 */ /* 0x000f28000c1e1100 */
[----:B------:R-:W5:Y:S01]  /*6570*/  LDG.E.U8 R20, desc[UR36][R10.64+0x40] ;  /* 0x000040240a147981 */ /* 0x000f62000c1e1100 */
[----:B------:R-:W-:Y:S01]  /*6580*/  IMAD.MOV.U32 R22, RZ, RZ, RZ ;  /* 0x000000ffff167224 */ /* 0x000fe200078e00ff */
[----:B------:R-:W-:-:S02]  /*6590*/  IADD3 R12, PT, PT, R12, 0x100, RZ ;  /* 0x000001000c0c7810 */ /* 0x000fc40007ffe0ff */
[----:B--2---:R-:W-:Y:S02]  /*65a0*/  ISETP.NE.AND P0, PT, R15, RZ, PT ;  /* 0x000000ff0f00720c */ /* 0x004fe40003f05270 */
[----:B---3--:R-:W-:Y:S01]  /*65b0*/  ISETP.NE.AND P1, PT, R14, RZ, PT ;  /* 0x000000ff0e00720c */ /* 0x008fe20003f25270 */
[----:B------:R-:W-:Y:S01]  /*65c0*/  HFMA2 R14, -RZ, RZ, 0, 0 ;  /* 0x00000000ff0e7431 */ /* 0x000fe200000001ff */
[----:B----4-:R-:W-:Y:S01]  /*65d0*/  ISETP.NE.AND P2, PT, R16, RZ, PT ;  /* 0x000000ff1000720c */ /* 0x010fe20003f45270 */
[----:B------:R-:W-:Y:S01]  /*65e0*/  IMAD.MOV.U32 R16, RZ, RZ, RZ ;  /* 0x000000ffff107224 */ /* 0x000fe200078e00ff */
[----:B-----5:R-:W-:-:S07]  /*65f0*/  ISETP.NE.AND P3, PT, R20, RZ, PT ;  /* 0x000000ff1400720c */ /* 0x020fce0003f65270 */
[----:B------:R-:W0:Y:S01]  /*6600*/  @!P0 LDS R15, [R13+-0x200] ;  /* 0xfffe00000d0f8984 */ /* 0x000e220000000800 */
[----:B------:R-:W-:-:S03]  /*6610*/  MOV R20, RZ ;  /* 0x000000ff00147202 */ /* 0x000fc60000000f00 */
        /* <DEDUP_REMOVED lines=9> */
[----:B------:R-:W-:Y:S01]  /*66b0*/  ISETP.GE.AND P0, PT, R12, R19, PT ;  /* 0x000000130c00720c */ /* 0x000fe20003f06270 */
[----:B---3--:R-:W-:Y:S02]  /*66c0*/  @!P3 FADD.FTZ R25, -R8, R25 ;  /* 0x000000190819b221 */ /* 0x008fe40000010100 */
[----:B------:R-:W-:Y:S02]  /*66d0*/  @!P2 FMUL.FTZ R23, R23, 1.4426950216293334961 ;  /* 0x3fb8aa3b1717a820 */ /* 0x000fe40000410000 */
[----:B------:R-:W2:Y:S01]  /*66e0*/  @!P1 MUFU.EX2 R16, R21 ;  /* 0x0000001500109308 */ /* 0x000ea20000000800 */
[----:B------:R-:W-:Y:S01]  /*66f0*/  @!P3 FMUL.FTZ R25, R25, 1.4426950216293334961 ;  /* 0x3fb8aa3b1919b820 */ /* 0x000fe20000410000 */
[----:B0-----:R-:W-:-:S05]  /*6700*/  IADD3 R15, P1, PT, R10, 0x100, RZ ;  /* 0x000001000a0f7810 */ /* 0x001fca0007f3e0ff */
[----:B------:R-:W-:Y:S01]  /*6710*/  IMAD.X R11, RZ, RZ, R11, P1 ;  /* 0x000000ffff0b7224 */ /* 0x000fe200008e060b */
        /* <DEDUP_REMOVED lines=12> */
.L_x_318:
[----:B------:R-:W-:Y:S05]  /*67e0*/  BSYNC.RECONVERGENT B0 ;  /* 0x0000000000007941 */ /* 0x000fea0003800200 */
.L_x_317:
[----:B0-----:R-:W0:Y:S01]  /*67f0*/  SHFL.BFLY PT, R8, R9, 0x10, 0x1f ;  /* 0x0e001f0009087f89 */ /* 0x001e2200000e0000 */
[C---:B------:R-:W-:Y:S01]  /*6800*/  ISETP.NE.AND P0, PT, R5.reuse, RZ, PT ;  /* 0x000000ff0500720c */ /* 0x040fe20003f05270 */
[----:B------:R-:W2:Y:S01]  /*6810*/  LDCU.U8 UR7, c[0x0][0x48c] ;  /* 0x00009180ff0777ac */ /* 0x000ea20008000000 */
[----:B------:R-:W-:Y:S01]  /*6820*/  ISETP.GT.U32.AND P1, PT, R5, 0x1, PT ;  /* 0x000000010500780c */ /* 0x000fe20003f24070 */
[----:B------:R-:W4:Y:S01]  /*6830*/  S2R R35, SR_CTAID.X ;  /* 0x0000000000237919 */ /* 0x000f220000002500 */
[----:B0-----:R-:W-:-:S05]  /*6840*/  FADD.FTZ R8, R8, R9 ;  /* 0x0000000908087221 */ /* 0x001fca0000010000 */
[----:B---3--:R-:W0:Y:S02]  /*6850*/  SHFL.BFLY PT, R11, R8, 0x8, 0x1f ;  /* 0x0d001f00080b7f89 */ /* 0x008e2400000e0000 */
[----:B0-----:R-:W-:Y:S02]  /*6860*/  FADD.FTZ R11, R8, R11 ;  /* 0x0000000b080b7221 */ /* 0x001fe40000010000 */
[----:B------:R-:W0:Y:S03]  /*6870*/  LDC R8, c[0x0][0x3f4] ;  /* 0x0000fd00ff087b82 */ /* 0x000e260000000800 */
[----:B------:R-:W3:Y:S01]  /*6880*/  SHFL.BFLY PT, R10, R11, 0x4, 0x1f ;  /* 0x0c801f000b0a7f89 */ /* 0x000ee200000e0000 */
[----:B0-----:R-:W-:Y:S02]  /*6890*/  VIADD R8, R8, 0x4 ;  /* 0x0000000408087836 */ /* 0x001fe40000000000 */
[----:B---3--:R-:W-:-:S05]  /*68a0*/  FADD.FTZ R10, R11, R10 ;  /* 0x0000000a0b0a7221 */ /* 0x008fca0000010000 */
[----:B------:R-:W0:Y:S02]  /*68b0*/  SHFL.BFLY PT, R13, R10, 0x2, 0x1f ;  /* 0x0c401f000a0d7f89 */ /* 0x000e2400000e0000 */
[----:B0-----:R-:W-:-:S05]  /*68c0*/  FADD.FTZ R13, R10, R13 ;  /* 0x0000000d0a0d7221 */ /* 0x001fca0000010000 */
[----:B-1----:R-:W0:Y:S02]  /*68d0*/  SHFL.BFLY PT, R12, R13, 0x1, 0x1f ;  /* 0x0c201f000d0c7f89 */ /* 0x002e2400000e0000 */
[----:B0-----:R-:W-:-:S05]  /*68e0*/  FADD.FTZ R12, R13, R12 ;  /* 0x0000000c0d0c7221 */ /* 0x001fca0000010000 */
[----:B------:R0:W-:Y:S01]  /*68f0*/  @!P0 STS [R3+0x8], R12 ;  /* 0x0000080c03008388 */ /* 0x0001e20000000800 */
[----:B------:R-:W-:Y:S01]  /*6900*/  BAR.SYNC.DEFER_BLOCKING 0x0 ;  /* 0x0000000000007b1d */ /* 0x000fe20000010000 */
[----:B--2---:R-:W-:Y:S02]  /*6910*/  ISETP.NE.AND P0, PT, RZ, UR7, PT ;  /* 0x00000007ff007c0c */ /* 0x004fe4000bf05270 */
[----:B0-----:R-:W-:-:S04]  /*6920*/  SHF.R.S32.HI R3, RZ, 0x1f, R8 ;  /* 0x0000001fff037819 */ /* 0x001fc80000011408 */
[----:B------:R-:W-:Y:S02]  /*6930*/  LEA.HI R3, R3, R8, RZ, 0x2 ;  /* 0x0000000803037211 */ /* 0x000fe400078f10ff */
[----:B------:R-:W-:Y:S02]  /*6940*/  CS2R R8, SRZ ;  /* 0x0000000000087805 */ /* 0x000fe4000001ff00 */
[----:B------:R-:W-:Y:S01]  /*6950*/  SHF.L.U32 R46, R3, 0x2, RZ ;  /* 0x00000002032e7819 */ /* 0x000fe200000006ff */
[----:B------:R-:W0:Y:S01]  /*6960*/  @!P1 LDS R12, [R7+0x8] ;  /* 0x00000800070c9984 */ /* 0x000e220000000800 */
[----:B------:R-:W-:-:S03]  /*6970*/  ISETP.GE.AND P1, PT, R0, R19, PT ;  /* 0x000000130000720c */ /* 0x000fc60003f26270 */
[----:B0-----:R-:W0:Y:S02]  /*6980*/  SHFL.BFLY PT, R5, R12, 0x1, 0x1f ;  /* 0x0c201f000c057f89 */ /* 0x001e2400000e0000 */
[----:B0-----:R-:W-:-:S06]  /*6990*/  FADD.FTZ R5, R5, R12 ;  /* 0x0000000c05057221 */ /* 0x001fcc0000010000 */
[----:B------:R-:W0:Y:S02]  /*69a0*/  SHFL.IDX PT, R5, R5, RZ, 0x1f ;  /* 0x00001fff05057589 */ /* 0x000e2400000e0000 */
[----:B0-----:R-:W-:-:S04]  /*69b0*/  FADD.FTZ R10, R5, 9.9999999747524270788e-07 ;  /* 0x358637bd050a7421 */ /* 0x001fc80000010000 */
[----:B------:R0:W1:Y:S01]  /*69c0*/  MUFU.RCP R14, R10 ;  /* 0x0000000a000e7308 */ /* 0x0000620000001000 */
[----:B----4-:R-:W-:Y:S05]  /*69d0*/  @!P0 BRA `(.L_x_332) ;  /* 0x0000000000208947 */ /* 0x010fea0003800000 */
[----:B------:R-:W2:Y:S08]  /*69e0*/  LDC R8, c[0x0][0x3f8] ;  /* 0x0000fe00ff087b82 */ /* 0x000eb00000000800 */
[----:B------:R-:W3:Y:S08]  /*69f0*/  LDC R3, c[0x0][0x488] ;  /* 0x00012200ff037b82 */ /* 0x000ef00000000800 */
[----:B------:R-:W3:Y:S08]  /*6a00*/  LDC R5, c[0x0][0x40c] ;  /* 0x00010300ff057b82 */ /* 0x000ef00000000800 */
[----:B0-----:R-:W0:Y:S01]  /*6a10*/  LDC R10, c[0x0][0x3f4] ;  /* 0x0000fd00ff0a7b82 */ /* 0x001e220000000800 */
[----:B--2---:R-:W-:-:S04]  /*6a20*/  IMAD R8, R8, UR10, R35 ;  /* 0x0000000a08087c24 */ /* 0x004fc8000f8e0223 */
[----:B---3--:R-:W-:-:S04]  /*6a30*/  IMAD R3, R8, R3, R5 ;  /* 0x0000000308037224 */ /* 0x008fc800078e0205 */
[----:B0-----:R-:W-:-:S05]  /*6a40*/  IMAD R8, R3, R10, RZ ;  /* 0x0000000a03087224 */ /* 0x001fca00078e02ff */
[----:B------:R-:W-:-:S07]  /*6a50*/  SHF.R.S32.HI R9, RZ, 0x1f, R8 ;  /* 0x0000001fff097819 */ /* 0x000fce0000011408 */
.L_x_332:
[----:B------:R-:W-:Y:S01]  /*6a60*/  BSSY.RECONVERGENT B0, `(.L_x_333) ;  /* 0x0000063000007945 */ /* 0x000fe20003800200 */
[----:B------:R-:W-:-:S03]  /*6a70*/  LOP3.LUT R46, R46, 0xfffffff0, RZ, 0xc0, !PT ;  /* 0xfffffff02e2e7812 */ /* 0x000fc600078ec0ff */
[----:B------:R-:W-:Y:S05]  /*6a80*/  @P1 BRA `(.L_x_334) ;  /* 0x0000000400801947 */ /* 0x000fea0003800000 */
[----:B------:R-:W-:Y:S01]  /*6a90*/  VIADDMNMX R3, R0, 0x40, R19, !PT ;  /* 0x0000004000037846 */ /* 0x000fe20007800113 */
[----:B------:R-:W-:Y:S01]  /*6aa0*/  BSSY.RECONVERGENT B1, `(.L_x_335) ;  /* 0x0000028000017945 */ /* 0x000fe20003800200 */
[----:B------:R-:W-:-:S04]  /*6ab0*/  LOP3.LUT R5, RZ, R17, RZ, 0x33, !PT ;  /* 0x00000011ff057212 */ /* 0x000fc800078e33ff */
[----:B------:R-:W-:-:S04]  /*6ac0*/  IADD3 R3, PT, PT, -R6, R3, R5 ;  /* 0x0000000306037210 */ /* 0x000fc80007ffe105 */
[C---:B------:R-:W-:Y:S02]  /*6ad0*/  LOP3.LUT R5, R3.reuse, 0xc0, RZ, 0xc0, !PT ;  /* 0x000000c003057812 */ /* 0x040fe400078ec0ff */
[----:B------:R-:W-:Y:S02]  /*6ae0*/  ISETP.GE.U32.AND P1, PT, R3, 0xc0, PT ;  /* 0x000000c00300780c */ /* 0x000fe40003f26070 */
[----:B------:R-:W-:-:S13]  /*6af0*/  ISETP.NE.AND P2, PT, R5, 0xc0, PT ;  /* 0x000000c00500780c */ /* 0x000fda0003f45270 */
[----:B------:R-:W-:Y:S05]  /*6b00*/  @!P2 BRA `(.L_x_336) ;  /* 0x000000000084a947 */ /* 0x000fea0003800000 */
[----:B------:R-:W2:Y:S01]  /*6b10*/  S2UR UR6, SR_CgaCtaId ;  /* 0x00000000000679c3 */ /* 0x000ea20000008800 */
[----:B------:R-:W3:Y:S01]  /*6b20*/  LDCU.64 UR8, c[0x0][0x480] ;  /* 0x00009000ff0877ac */ /* 0x000ee20008000a00 */
[----:B------:R-:W-:Y:S02]  /*6b30*/  LEA.HI R3, R3, 0x1, RZ, 0x1a ;  /* 0x0000000103037811 */ /* 0x000fe400078fd0ff */
[----:B------:R-:W-:Y:S01]  /*6b40*/  IADD3 R13, P2, PT, R0, R8, RZ ;  /* 0x00000008000d7210 */ /* 0x000fe20007f5e0ff */
[----:B------:R-:W-:Y:S02]  /*6b50*/  UMOV UR5, 0x400 ;  /* 0x0000040000057882 */ /* 0x000fe40000000000 */
[C---:B------:R-:W-:Y:S01]  /*6b60*/  IMAD.SHL.U32 R5, R3.reuse, 0x40, RZ ;  /* 0x0000004003057824 */ /* 0x040fe200078e00ff */
[----:B------:R-:W-:Y:S01]  /*6b70*/  UIADD3 UR5, UPT, UPT, UR5, 0x210, URZ ;  /* 0x0000021005057890 */ /* 0x000fe2000fffe0ff */
[----:B------:R-:W-:Y:S02]  /*6b80*/  LOP3.LUT R3, R3, 0x3, RZ, 0xc0, !PT ;  /* 0x0000000303037812 */ /* 0x000fe400078ec0ff */
[----:B0-----:R-:W-:-:S02]  /*6b90*/  IADD3.X R10, PT, PT, RZ, R9, RZ, P2, !PT ;  /* 0x00000009ff0a7210 */ /* 0x001fc400017fe4ff */
[----:B------:R-:W-:Y:S01]  /*6ba0*/  LOP3.LUT R7, R5, 0xc0, RZ, 0xc0, !PT ;  /* 0x000000c005077812 */ /* 0x000fe200078ec0ff */
[----:B------:R-:W-:-:S03]  /*6bb0*/  IMAD R5, R17, 0x2, R46 ;  /* 0x0000000211057824 */ /* 0x000fc600078e022e */
[----:B------:R-:W-:Y:S01]  /*6bc0*/  IADD3 R0, PT, PT, R0, R7, RZ ;  /* 0x0000000700007210 */ /* 0x000fe20007ffe0ff */
[----:B------:R-:W-:Y:S01]  /*6bd0*/  IMAD.MOV R7, RZ, RZ, -R3 ;  /* 0x000000ffff077224 */ /* 0x000fe200078e0a03 */
[----:B---3--:R-:W-:-:S04]  /*6be0*/  LEA R12, P2, R13, UR8, 0x2 ;  /* 0x000000080d0c7c11 */ /* 0x008fc8000f8410ff */
[----:B------:R-:W-:Y:S01]  /*6bf0*/  LEA.HI.X R13, R13, UR9, R10, 0x2, P2 ;  /* 0x000000090d0d7c11 */ /* 0x000fe200090f140a */
[----:B--2---:R-:W-:-:S06]  /*6c00*/  ULEA UR5, UR6, UR5, 0x18 ;  /* 0x0000000506057291 */ /* 0x004fcc000f8ec0ff */
[----:B------:R-:W-:Y:S02]  /*6c10*/  IADD3 R5, PT, PT, R5, UR5, RZ ;  /* 0x0000000505057c10 */ /* 0x000fe4000fffe0ff */
[----:B------:R-:W-:-:S07]  /*6c20*/  LEA R3, R17, UR5, 0x2 ;  /* 0x0000000511037c11 */ /* 0x000fce000f8e10ff */
.L_x_337:
[----:B--2---:R0:W1:Y:S01]  /*6c30*/  LDS R10, [R3] ;  /* 0x00000000030a7984 */ /* 0x0040620000000800 */
[----:B------:R-:W-:Y:S01]  /*6c40*/  @P0 MOV R11, R13 ;  /* 0x0000000d000b0202 */ /* 0x000fe20000000f00 */
[----:B------:R-:W-:-:S05]  /*6c50*/  VIADD R7, R7, 0x1 ;  /* 0x0000000107077836 */ /* 0x000fca0000000000 */
[----:B------:R-:W-:Y:S02]  /*6c60*/  ISETP.NE.AND P3, PT, R7, RZ, PT ;  /* 0x000000ff0700720c */ /* 0x000fe40003f65270 */
[----:B0-----:R-:W-:Y:S01]  /*6c70*/  IADD3 R3, PT, PT, R3, 0x100, RZ ;  /* 0x0000010003037810 */ /* 0x001fe20007ffe0ff */
[----:B-1----:R-:W-:-:S05]  /*6c80*/  FMUL.FTZ R15, R10, R14 ;  /* 0x0000000e0a0f7220 */ /* 0x002fca0000410000 */
[----:B------:R-:W-:-:S04]  /*6c90*/  F2FP.F16.F32.PACK_AB R10, RZ, R15 ;  /* 0x0000000fff0a723e */ /* 0x000fc800000000ff */
[----:B------:R-:W-:Y:S01]  /*6ca0*/  PRMT R16, R10, 0x7610, R16 ;  /* 0x000076100a107816 */ /* 0x000fe20000000010 */
[----:B------:R-:W-:Y:S01]  /*6cb0*/  @P0 IMAD.MOV.U32 R10, RZ, RZ, R12 ;  /* 0x000000ffff0a0224 */ /* 0x000fe200078e000c */
[----:B------:R-:W-:-:S03]  /*6cc0*/  IADD3 R12, P2, PT, R12, 0x100, RZ ;  /* 0x000001000c0c7810 */ /* 0x000fc60007f5e0ff */
[----:B------:R0:W-:Y:S02]  /*6cd0*/  STS.U16 [R5], R16 ;  /* 0x0000001005007388 */ /* 0x0001e40000000400 */
[----:B------:R-:W-:Y:S02]  /*6ce0*/  IMAD.X R13, RZ, RZ, R13, P2 ;  /* 0x000000ffff0d7224 */ /* 0x000fe400010e060d */
[----:B------:R2:W-:Y:S01]  /*6cf0*/  @P0 STG.E desc[UR36][R10.64], R15 ;  /* 0x0000000f0a000986 */ /* 0x0005e2000c101924 */
[----:B0-----:R-:W-:Y:S01]  /*6d00*/  IADD3 R5, PT, PT, R5, 0x80, RZ ;  /* 0x0000008005057810 */ /* 0x001fe20007ffe0ff */
[----:B------:R-:W-:Y:S06]  /*6d10*/  @P3 BRA `(.L_x_337) ;  /* 0xfffffffc00c43947 */ /* 0x000fec000383ffff */
.L_x_336:
[----:B------:R-:W-:Y:S05]  /*6d20*/  BSYNC.RECONVERGENT B1 ;  /* 0x0000000000017941 */ /* 0x000fea0003800200 */
.L_x_335:
[----:B------:R-:W-:Y:S05]  /*6d30*/  @!P1 BRA `(.L_x_334) ;  /* 0x0000000000d49947 */ /* 0x000fea0003800000 */
[----:B0-2---:R-:W0:Y:S01]  /*6d40*/  S2R R10, SR_CgaCtaId ;  /* 0x00000000000a7919 */ /* 0x005e220000008800 */
[----:B------:R-:W2:Y:S01]  /*6d50*/  LDCU.64 UR8, c[0x0][0x480] ;  /* 0x00009000ff0877ac */ /* 0x000ea20008000a00 */
[----:B------:R-:W-:Y:S01]  /*6d60*/  MOV R3, 0x400 ;  /* 0x0000040000037802 */ /* 0x000fe20000000f00 */
[C---:B------:R-:W-:Y:S01]  /*6d70*/  IMAD R5, R0.reuse, 0x2, R46 ;  /* 0x0000000200057824 */ /* 0x040fe200078e022e */
[----:B------:R-:W-:Y:S01]  /*6d80*/  IADD3 R7, P0, PT, R0, R8, RZ ;  /* 0x0000000800077210 */ /* 0x000fe20007f1e0ff */
[----:B------:R-:W-:Y:S02]  /*6d90*/  UISETP.NE.AND UP0, UPT, UR7, URZ, UPT ;  /* 0x000000ff0700728c */ /* 0x000fe4000bf05270 */
[----:B------:R-:W-:Y:S01]  /*6da0*/  ISETP.NE.AND P1, PT, RZ, UR7, PT ;  /* 0x00000007ff007c0c */ /* 0x000fe2000bf25270 */
[----:B------:R-:W-:Y:S01]  /*6db0*/  VIADD R3, R3, 0x210 ;  /* 0x0000021003037836 */ /* 0x000fe20000000000 */
[----:B------:R-:W-:Y:S01]  /*6dc0*/  IADD3.X R12, PT, PT, RZ, R9, RZ, P0, !PT ;  /* 0x00000009ff0c7210 */ /* 0x000fe200007fe4ff */
[----:B------:R-:W-:Y:S01]  /*6dd0*/  IMAD R5, R6, -0x2, R5 ;  /* 0xfffffffe06057824 */ /* 0x000fe200078e0205 */
[----:B------:R-:W-:-:S02]  /*6de0*/  PLOP3.LUT P0, PT, PT, PT, UP0, 0x80, 0x8 ;  /* 0x000000000008781c */ /* 0x000fc40003f0f008 */
[----:B0-----:R-:W-:Y:S02]  /*6df0*/  LEA R8, R10, R3, 0x18 ;  /* 0x000000030a087211 */ /* 0x001fe400078ec0ff */
[----:B------:R-:W-:Y:S02]  /*6e00*/  SHF.L.U32 R3, R6, 0x2, RZ ;  /* 0x0000000206037819 */ /* 0x000fe400000006ff */
[C---:B--2---:R-:W-:Y:S02]  /*6e10*/  LEA R10, P3, R7.reuse, UR8, 0x2 ;  /* 0x00000008070a7c11 */ /* 0x044fe4000f8610ff */
[----:B------:R-:W-:Y:S02]  /*6e20*/  LEA R3, R0, -R3, 0x2 ;  /* 0x8000000300037211 */ /* 0x000fe400078e10ff */
[----:B------:R-:W-:Y:S02]  /*6e30*/  IADD3 R10, P2, PT, R10, 0x200, RZ ;  /* 0x000002000a0a7810 */ /* 0x000fe40007f5e0ff */
[----:B------:R-:W-:-:S02]  /*6e40*/  LEA.HI.X R12, R7, UR9, R12, 0x2, P3 ;  /* 0x00000009070c7c11 */ /* 0x000fc400098f140c */
[--C-:B------:R-:W-:Y:S02]  /*6e50*/  IADD3 R3, PT, PT, R3, 0x200, R8.reuse ;  /* 0x0000020003037810 */ /* 0x100fe40007ffe008 */
[----:B------:R-:W-:Y:S02]  /*6e60*/  IADD3 R5, PT, PT, R5, 0x100, R8 ;  /* 0x0000010005057810 */ /* 0x000fe40007ffe008 */
[----:B------:R-:W-:-:S07]  /*6e70*/  IADD3.X R11, PT, PT, RZ, R12, RZ, P2, !PT ;  /* 0x0000000cff0b7210 */ /* 0x000fce00017fe4ff */
.L_x_338:
[----:B------:R-:W1:Y:S01]  /*6e80*/  LDS R7, [R3+-0x200] ;  /* 0xfffe000003077984 */ /* 0x000e620000000800 */
[----:B------:R-:W-:-:S04]  /*6e90*/  IADD3 R0, PT, PT, R0, 0x100, RZ ;  /* 0x0000010000007810 */ /* 0x000fc80007ffe0ff */
[----:B------:R-:W-:Y:S01]  /*6ea0*/  ISETP.GE.AND P2, PT, R0, R19, PT ;  /* 0x000000130000720c */ /* 0x000fe20003f46270 */
[----:B-1----:R-:W-:-:S05]  /*6eb0*/  FMUL.FTZ R13, R7, R14 ;  /* 0x0000000e070d7220 */ /* 0x002fca0000410000 */
[----:B------:R-:W-:-:S04]  /*6ec0*/  F2FP.F16.F32.PACK_AB R7, RZ, R13 ;  /* 0x0000000dff07723e */ /* 0x000fc800000000ff */
[----:B------:R-:W-:-:S05]  /*6ed0*/  PRMT R8, R7, 0x7610, R8 ;  /* 0x0000761007087816 */ /* 0x000fca0000000008 */
[----:B------:R0:W-:Y:S04]  /*6ee0*/  STS.U16 [R5+-0x100], R8 ;  /* 0xffff000805007388 */ /* 0x0001e80000000400 */
[----:B------:R-:W1:Y:S01]  /*6ef0*/  LDS R7, [R3+-0x100] ;  /* 0xffff000003077984 */ /* 0x000e620000000800 */
[----:B0-----:R-:W-:-:S05]  /*6f00*/  IMAD.MOV.U32 R8, RZ, RZ, R10 ;  /* 0x000000ffff087224 */ /* 0x001fca00078e000a */
[----:B------:R-:W-:Y:S01]  /*6f10*/  IADD3 R10, P3, PT, R8, 0x400, RZ ;  /* 0x00000400080a7810 */ /* 0x000fe20007f7e0ff */
[----:B-1----:R-:W-:-:S05]  /*6f20*/  FMUL.FTZ R15, R7, R14 ;  /* 0x0000000e070f7220 */ /* 0x002fca0000410000 */
[----:B------:R-:W-:-:S04]  /*6f30*/  F2FP.F16.F32.PACK_AB R7, RZ, R15 ;  /* 0x0000000fff07723e */ /* 0x000fc800000000ff */
[----:B------:R-:W-:-:S05]  /*6f40*/  PRMT R9, R7, 0x7610, R9 ;  /* 0x0000761007097816 */ /* 0x000fca0000000009 */
[----:B------:R0:W-:Y:S04]  /*6f50*/  STS.U16 [R5+-0x80], R9 ;  /* 0xffff800905007388 */ /* 0x0001e80000000400 */
[----:B------:R-:W1:Y:S01]  /*6f60*/  LDS R7, [R3] ;  /* 0x0000000003077984 */ /* 0x000e620000000800 */
[----:B0-----:R-:W-:-:S05]  /*6f70*/  MOV R9, R11 ;  /* 0x0000000b00097202 */ /* 0x001fca0000000f00 */
[----:B------:R-:W-:Y:S01]  /*6f80*/  @P0 STG.E desc[UR36][R8.64+-0x200], R13 ;  /* 0xfffe000d08000986 */ /* 0x000fe2000c101924 */
[----:B------:R-:W-:Y:S01]  /*6f90*/  PLOP3.LUT P0, PT, P1, PT, PT, 0x80, 0x8 ;  /* 0x000000000008781c */ /* 0x000fe20000f0f070 */
[----:B------:R-:W-:-:S12]  /*6fa0*/  IMAD.X R11, RZ, RZ, R9, P3 ;  /* 0x000000ffff0b7224 */ /* 0x000fd800018e0609 */
[----:B------:R-:W-:Y:S01]  /*6fb0*/  @P0 STG.E desc[UR36][R8.64+-0x100], R15 ;  /* 0xffff000f08000986 */ /* 0x000fe2000c101924 */
[----:B-1----:R-:W-:-:S05]  /*6fc0*/  FMUL.FTZ R21, R7, R14 ;  /* 0x0000000e07157220 */ /* 0x002fca0000410000 */
[----:B------:R-:W-:Y:S01]  /*6fd0*/  F2FP.F16.F32.PACK_AB R7, RZ, R21 ;  /* 0x00000015ff07723e */ /* 0x000fe200000000ff */
[----:B------:R-:W-:Y:S03]  /*6fe0*/  @P0 STG.E desc[UR36][R8.64], R21 ;  /* 0x0000001508000986 */ /* 0x000fe6000c101924 */
[----:B------:R-:W-:-:S05]  /*6ff0*/  PRMT R12, R7, 0x7610, R12 ;  /* 0x00007610070c7816 */ /* 0x000fca000000000c */
[----:B------:R-:W-:Y:S04]  /*7000*/  STS.U16 [R5], R12 ;  /* 0x0000000c05007388 */ /* 0x000fe80000000400 */
[----:B------:R0:W1:Y:S02]  /*7010*/  LDS R7, [R3+0x100] ;  /* 0x0001000003077984 */ /* 0x0000640000000800 */
[----:B0-----:R-:W-:Y:S01]  /*7020*/  IADD3 R3, PT, PT, R3, 0x400, RZ ;  /* 0x0000040003037810 */ /* 0x001fe20007ffe0ff */
[----:B-1----:R-:W-:-:S05]  /*7030*/  FMUL.FTZ R23, R7, R14 ;  /* 0x0000000e07177220 */ /* 0x002fca0000410000 */
[----:B------:R-:W-:Y:S01]  /*7040*/  @P0 STG.E desc[UR36][R8.64+0x100], R23 ;  /* 0x0001001708000986 */ /* 0x000fe2000c101924 */
[----:B------:R-:W-:-:S05]  /*7050*/  F2FP.F16.F32.PACK_AB R7, RZ, R23 ;  /* 0x00000017ff07723e */ /* 0x000fca00000000ff */
[----:B------:R0:W-:Y:S02]  /*7060*/  STS.U16 [R5+0x80], R7 ;  /* 0x0000800705007388 */ /* 0x0001e40000000400 */
[----:B0-----:R-:W-:Y:S01]  /*7070*/  IADD3 R5, PT, PT, R5, 0x200, RZ ;  /* 0x0000020005057810 */ /* 0x001fe20007ffe0ff */
[----:B------:R-:W-:Y:S06]  /*7080*/  @!P2 BRA `(.L_x_338) ;  /* 0xfffffffc007ca947 */ /* 0x000fec000383ffff */
.L_x_334:
[----:B------:R-:W-:Y:S05]  /*7090*/  BSYNC.RECONVERGENT B0 ;  /* 0x0000000000007941 */ /* 0x000fea0003800200 */
.L_x_333:
[----:B------:R-:W-:Y:S01]  /*70a0*/  VIADD R16, R19, 0xffffffff ;  /* 0xffffffff13107836 */ /* 0x000fe20000000000 */
[----:B------:R-:W3:Y:S01]  /*70b0*/  LDCU UR6, c[0x0][0x40c] ;  /* 0x00008180ff0677ac */ /* 0x000ee20008000800 */
[----:B------:R-:W4:Y:S01]  /*70c0*/  S2UR UR7, SR_CgaCtaId ;  /* 0x00000000000779c3 */ /* 0x000f220000008800 */
[----:B------:R-:W-:Y:S01]  /*70d0*/  SHF.R.U32.HI R37, RZ, 0x4, R17 ;  /* 0x00000004ff257819 */ /* 0x000fe20000011611 */
[----:B------:R-:W-:Y:S01]  /*70e0*/  BSSY.RECONVERGENT B0, `(.L_x_339) ;  /* 0x000001c000007945 */ /* 0x000fe20003800200 */
[----:B------:R-:W-:Y:S01]  /*70f0*/  SHF.R.S32.HI R3, RZ, 0x1f, R16 ;  /* 0x0000001fff037819 */ /* 0x000fe20000011410 */
[----:B------:R-:W-:Y:S01]  /*7100*/  UMOV UR5, 0x400 ;  /* 0x0000040000057882 */ /* 0x000fe20000000000 */
[----:B------:R-:W-:Y:S02]  /*7110*/  SHF.L.U32 R34, R17, 0x3, RZ ;  /* 0x0000000311227819 */ /* 0x000fe400000006ff */
[----:B------:R-:W-:Y:S02]  /*7120*/  CS2R R22, SRZ ;  /* 0x0000000000167805 */ /* 0x000fe4000001ff00 */
[----:B------:R-:W-:-:S02]  /*7130*/  LEA.HI R3, R3, R16, RZ, 0x2 ;  /* 0x0000001003037211 */ /* 0x000fc400078f10ff */
[----:B------:R-:W-:Y:S02]  /*7140*/  CS2R R20, SRZ ;  /* 0x0000000000147805 */ /* 0x000fe4000001ff00 */
[----:B------:R-:W-:Y:S02]  /*7150*/  SHF.L.U32 R36, R17, 0x4, RZ ;  /* 0x0000000411247819 */ /* 0x000fe400000006ff */
[----:B------:R-:W-:Y:S02]  /*7160*/  LOP3.LUT R3, R3, 0xfffffffc, RZ, 0xc0, !PT ;  /* 0xfffffffc03037812 */ /* 0x000fe400078ec0ff */
[----:B------:R-:W-:Y:S02]  /*7170*/  LOP3.LUT R34, R34, 0x78, RZ, 0xc0, !PT ;  /* 0x0000007822227812 */ /* 0x000fe400078ec0ff */
[----:B------:R-:W-:Y:S01]  /*7180*/  IADD3 R32, PT, PT, R16, -R3, RZ ;  /* 0x8000000310207210 */ /* 0x000fe20007ffe0ff */
[----:B---3--:R-:W-:Y:S01]  /*7190*/  IMAD.U32 R49, RZ, RZ, UR6 ;  /* 0x00000006ff317e24 */ /* 0x008fe2000f8e00ff */
[----:B------:R-:W-:-:S02]  /*71a0*/  UIADD3 UR6, UPT, UPT, UR5, 0x110, URZ ;  /* 0x0000011005067890 */ /* 0x000fc4000fffe0ff */
[----:B------:R-:W-:Y:S02]  /*71b0*/  ISETP.NE.AND P0, PT, R37, R32, PT ;  /* 0x000000202500720c */ /* 0x000fe40003f05270 */
[----:B------:R-:W-:Y:S02]  /*71c0*/  LOP3.LUT R36, R36, 0xf0, RZ, 0xc0, !PT ;  /* 0x000000f024247812 */ /* 0x000fe400078ec0ff */
[----:B------:R-:W-:Y:S01]  /*71d0*/  ISETP.NE.OR P0, PT, R49, RZ, P0 ;  /* 0x000000ff3100720c */ /* 0x000fe20000705670 */
[----:B----4-:R-:W-:-:S12]  /*71e0*/  ULEA UR6, UR7, UR6, 0x18 ;  /* 0x0000000607067291 */ /* 0x010fd8000f8ec0ff */
[----:B------:R-:W-:Y:S05]  /*71f0*/  @P0 BRA `(.L_x_340) ;  /* 0x0000000000280947 */ /* 0x000fea0003800000 */
[----:B------:R-:W3:Y:S01]  /*7200*/  LDCU.64 UR8, c[0x0][0x3b0] ;  /* 0x00007600ff0877ac */ /* 0x000ee20008000a00 */
[----:B------:R-:W-:Y:S01]  /*7210*/  HFMA2 R23, -RZ, RZ, 0, 0 ;  /* 0x00000000ff177431 */ /* 0x000fe200000001ff */
[----:B---3--:R-:W-:-:S04]  /*7220*/  UISETP.NE.U32.AND UP0, UPT, UR8, URZ, UPT ;  /* 0x000000ff0800728c */ /* 0x008fc8000bf05070 */
[----:B------:R-:W-:-:S09]  /*7230*/  UISETP.NE.AND.EX UP0, UPT, UR9, URZ, UPT, UP0 ;  /* 0x000000ff0900728c */ /* 0x000fd2000bf05300 */
[----:B------:R-:W-:Y:S05]  /*7240*/  BRA.U !UP0, `(.L_x_341) ;  /* 0x0000000108107547 */ /* 0x000fea000b800000 */
[----:B------:R-:W3:Y:S01]  /*7250*/  LDC.64 R20, c[0x0][0x3b0] ;  /* 0x0000ec00ff147b82 */ /* 0x000ee20000000a00 */
[----:B------:R-:W-:-:S04]  /*7260*/  IMAD R3, R35, 0x80, R34 ;  /* 0x0000008023037824 */ /* 0x000fc800078e0222 */
[----:B---3--:R-:W-:-:S06]  /*7270*/  IMAD.WIDE.U32 R20, R3, 0x2, R20 ;  /* 0x0000000203147825 */ /* 0x008fcc00078e0014 */
[----:B------:R-:W5:Y:S02]  /*7280*/  LDG.E.128 R20, desc[UR36][R20.64] ;  /* 0x0000002414147981 */ /* 0x000f64000c1e1d00 */
.L_x_341:
[----:B-----5:R3:W-:Y:S02]  /*7290*/  STS.128 [R36+UR6], R20 ;  /* 0x0000001424007988 */ /* 0x0207e40008000c06 */
.L_x_340:
[----:B------:R-:W-:Y:S05]  /*72a0*/  BSYNC.RECONVERGENT B0 ;  /* 0x0000000000007941 */ /* 0x000fea0003800200 */
.L_x_339:
[----:B------:R-:W4:Y:S01]  /*72b0*/  LDC R8, c[0x0][0x3f8] ;  /* 0x0000fe00ff087b82 */ /* 0x000f220000000800 */
[----:B------:R-:W5:Y:S01]  /*72c0*/  LDCU UR8, c[0x0][0x3f4] ;  /* 0x00007e80ff0877ac */ /* 0x000f620008000800 */
[----:B------:R-:W-:Y:S01]  /*72d0*/  IMAD.IADD R43, R37, 0x1, R6 ;  /* 0x00000001252b7824 */ /* 0x000fe200078e0206 */
[----:B------:R-:W-:Y:S01]  /*72e0*/  BSSY.RECONVERGENT B0, `(.L_x_342) ;  /* 0x00000bc000007945 */ /* 0x000fe20003800200 */
[----:B------:R-:W-:Y:S01]  /*72f0*/  HFMA2 R48, -RZ, RZ, 0, 0 ;  /* 0x00000000ff307431 */ /* 0x000fe200000001ff */
[----:B------:R-:W-:Y:S01]  /*7300*/  UIADD3 UR5, UPT, UPT, UR5, 0x210, URZ ;  /* 0x0000021005057890 */ /* 0x000fe2000fffe0ff */
[----:B------:R-:W-:Y:S01]  /*7310*/  HFMA2 R42, -RZ, RZ, 0, 0 ;  /* 0x00000000ff2a7431 */ /* 0x000fe200000001ff */
[----:B------:R-:W0:Y:S01]  /*7320*/  LDCU.64 UR12, c[0x0][0x3c8] ;  /* 0x00007900ff0c77ac */ /* 0x000e220008000a00 */
[----:B------:R-:W1:Y:S01]  /*7330*/  LDC.64 R28, c[0x0][0x3c0] ;  /* 0x0000f000ff1c7b82 */ /* 0x000e620000000a00 */
[----:B------:R-:W-:Y:S02]  /*7340*/  MOV R0, RZ ;  /* 0x000000ff00007202 */ /* 0x000fe40000000f00 */
[----:B------:R-:W-:Y:S01]  /*7350*/  CS2R R44, SRZ ;  /* 0x00000000002c7805 */ /* 0x000fe2000001ff00 */
[----:B------:R-:W-:Y:S01]  /*7360*/  ULEA UR5, UR7, UR5, 0x18 ;  /* 0x0000000507057291 */ /* 0x000fe2000f8ec0ff */
[----:B------:R-:W-:Y:S01]  /*7370*/  IMAD.MOV.U32 R7, RZ, RZ, RZ ;  /* 0x000000ffff077224 */ /* 0x000fe200078e00ff */
[----:B------:R-:W-:-:S04]  /*7380*/  MOV R5, RZ ;  /* 0x000000ff00057202 */ /* 0x000fc80000000f00 */
[----:B------:R-:W-:Y:S02]  /*7390*/  IADD3 R38, PT, PT, R46, UR5, RZ ;  /* 0x000000052e267c10 */ /* 0x000fe4000fffe0ff */
[----:B-----5:R-:W-:Y:S02]  /*73a0*/  VIMNMX R50, PT, PT, R16, UR8, PT ;  /* 0x0000000810327c48 */ /* 0x020fe4000bfe0100 */
[----:B------:R-:W-:Y:S01]  /*73b0*/  MOV R31, UR8 ;  /* 0x00000008001f7c02 */ /* 0x000fe20008000f00 */
[----:B------:R-:W-:Y:S01]  /*73c0*/  BAR.SYNC.DEFER_BLOCKING 0x0 ;  /* 0x0000000000007b1d */ /* 0x000fe20000010000 */
[----:B------:R-:W-:Y:S01]  /*73d0*/  ISETP.GE.AND P0, PT, R43, R50, PT ;  /* 0x000000322b00720c */ /* 0x000fe20003f06270 */
[----:B----4-:R-:W-:Y:S01]  /*73e0*/  IMAD R39, R8, UR10, R35 ;  /* 0x0000000a08277c24 */ /* 0x010fe2000f8e0223 */
[----:B------:R-:W-:Y:S01]  /*73f0*/  LEA R47, R37, R38, 0x1 ;  /* 0x00000026252f7211 */ /* 0x000fe200078e08ff */
[----:B------:R-:W-:Y:S02]  /*7400*/  IMAD R31, R31, UR4, R34 ;  /* 0x000000041f1f7c24 */ /* 0x000fe4000f8e0222 */
[----:B------:R-:W4:Y:S01]  /*7410*/  LDCU UR4, c[0x0][0x40c] ;  /* 0x00008180ff0477ac */ /* 0x000f220008000800 */
[----:B------:R-:W-:Y:S01]  /*7420*/  SHF.L.U32 R39, R39, 0x7, RZ ;  /* 0x0000000727277819 */ /* 0x000fe200000006ff */
[----:B-1----:R-:W-:-:S04]  /*7430*/  IMAD.WIDE R30, R31, 0x2, R28 ;  /* 0x000000021f1e7825 */ /* 0x002fc800078e021c */
[----:B------:R-:W-:-:S04]  /*7440*/  IMAD R3, R39, UR8, R34 ;  /* 0x0000000827037c24 */ /* 0x000fc8000f8e0222 */
[----:B------:R-:W-:-:S04]  /*7450*/  IMAD.WIDE R28, R3, 0x2, R28 ;  /* 0x00000002031c7825 */ /* 0x000fc800078e021c */
[----:B------:R-:W-:Y:S01]  /*7460*/  IMAD.MOV.U32 R3, RZ, RZ, RZ ;  /* 0x000000ffff037224 */ /* 0x000fe200078e00ff */
[----:B0---4-:R-:W-:Y:S06]  /*7470*/  @P0 BRA `(.L_x_343) ;  /* 0x0000000800880947 */ /* 0x011fec0003800000 */
[----:B------:R-:W-:Y:S01]  /*7480*/  VIADD R53, R43, 0x4 ;  /* 0x000000042b357836 */ /* 0x000fe20000000000 */
[----:B------:R-:W0:Y:S01]  /*7490*/  LDC.64 R40, c[0x0][0x458] ;  /* 0x00011600ff287b82 */ /* 0x000e220000000a00 */
[----:B------:R-:W-:Y:S01]  /*74a0*/  LOP3.LUT R5, RZ, R6, RZ, 0x33, !PT ;  /* 0x00000006ff057212 */ /* 0x000fe200078e33ff */
[----:B------:R-:W-:Y:S01]  /*74b0*/  IMAD R3, R18, R8, R35 ;  /* 0x0000000812037224 */ /* 0x000fe200078e0223 */
[----:B------:R-:W-:Y:S01]  /*74c0*/  BSSY.RECONVERGENT B1, `(.L_x_344) ;  /* 0x000003d000017945 */ /* 0x000fe20003800200 */
[----:B------:R-:W-:Y:S01]  /*74d0*/  VIMNMX R0, PT, PT, R50, R53, !PT ;  /* 0x0000003532007248 */ /* 0x000fe20007fe0100 */
[----:B------:R-:W-:Y:S01]  /*74e0*/  IMAD R51, R8, UR8, RZ ;  /* 0x0000000808337c24 */ /* 0x000fe2000f8e02ff */
[----:B------:R-:W-:Y:S01]  /*74f0*/  MOV R42, RZ ;  /* 0x000000ff002a7202 */ /* 0x000fe20000000f00 */
[----:B------:R-:W-:Y:S01]  /*7500*/  IMAD.MOV.U32 R55, RZ, RZ, R43 ;  /* 0x000000ffff377224 */ /* 0x000fe200078e002b */
[----:B------:R-:W-:Y:S02]  /*7510*/  IADD3 R52, PT, PT, -R37, R0, R5 ;  /* 0x0000000025347210 */ /* 0x000fe40007ffe105 */
[----:B------:R-:W-:-:S02]  /*7520*/  CS2R R44, SRZ ;  /* 0x00000000002c7805 */ /* 0x000fc4000001ff00 */
[----:B------:R-:W-:Y:S01]  /*7530*/  LEA R3, R3, R34, 0x7 ;  /* 0x0000002203037211 */ /* 0x000fe200078e38ff */
[----:B------:R-:W-:Y:S01]  /*7540*/  IMAD.MOV.U32 R7, RZ, RZ, RZ ;  /* 0x000000ffff077224 */ /* 0x000fe200078e00ff */
[----:B------:R-:W-:Y:S02]  /*7550*/  LOP3.LUT P0, RZ, R52, 0x4, RZ, 0xc0, !PT ;  /* 0x0000000434ff7812 */ /* 0x000fe4000780c0ff */
[----:B------:R-:W-:Y:S02]  /*7560*/  MOV R5, RZ ;  /* 0x000000ff00057202 */ /* 0x000fe40000000f00 */
[----:B------:R-:W-:Y:S02]  /*7570*/  MOV R48, RZ ;  /* 0x000000ff00307202 */ /* 0x000fe40000000f00 */
[----:B------:R-:W-:Y:S01]  /*7580*/  MOV R0, RZ ;  /* 0x000000ff00007202 */ /* 0x000fe20000000f00 */
[----:B0-----:R-:W-:Y:S01]  /*7590*/  IMAD.WIDE R40, R3, 0x2, R40 ;  /* 0x0000000203287825 */ /* 0x001fe200078e0228 */
[----:B------:R-:W-:-:S05]  /*75a0*/  MOV R3, RZ ;  /* 0x000000ff00037202 */ /* 0x000fca0000000f00 */
[----:B------:R-:W-:Y:S05]  /*75b0*/  @P0 BRA `(.L_x_345) ;  /* 0x0000000000b40947 */ /* 0x000fea0003800000 */
[----:B------:R-:W0:Y:S01]  /*75c0*/  LDCU.64 UR10, c[0x0][0x3c8] ;  /* 0x00007900ff0a77ac */ /* 0x000e220008000a00 */
[----:B------:R-:W-:-:S05]  /*75d0*/  IADD3 R0, P0, PT, R33, R43, RZ ;  /* 0x0000002b21007210 */ /* 0x000fca0007f1e0ff */
[----:B------:R-:W-:Y:S01]  /*75e0*/  IMAD.X R3, RZ, RZ, R4, P0 ;  /* 0x000000ffff037224 */ /* 0x000fe200000e0604 */
[----:B0-----:R-:W-:-:S04]  /*75f0*/  LEA R8, P0, R0, UR10, 0x2 ;  /* 0x0000000a00087c11 */ /* 0x001fc8000f8010ff */
[----:B------:R-:W-:-:S05]  /*7600*/  LEA.HI.X R9, R0, UR11, R3, 0x2, P0 ;  /* 0x0000000b00097c11 */ /* 0x000fca00080f1403 */
[----:B------:R-:W4:Y:S01]  /*7610*/  LDG.E R8, desc[UR36][R8.64] ;  /* 0x0000002408087981 */ /* 0x000f22000c1e1900 */
[----:B------:R-:W-:Y:S02]  /*7620*/  SHF.L.U32 R3, R43, 0x7, RZ ;  /* 0x000000072b037819 */ /* 0x000fe400000006ff */
[----:B------:R-:W-:Y:S01]  /*7630*/  ISETP.NE.AND P0, PT, R49, RZ, PT ;  /* 0x000000ff3100720c */ /* 0x000fe20003f05270 */
[----:B----4-:R-:W-:-:S05]  /*7640*/  IMAD R0, R51, R8, RZ ;  /* 0x0000000833007224 */ /* 0x010fca00078e02ff */
[----:B------:R-:W-:Y:S02]  /*7650*/  LEA R13, R0, R3, 0x7 ;  /* 0x00000003000d7211 */ /* 0x000fe400078e38ff */
[----:B------:R-:W0:Y:S03]  /*7660*/  LDS.U16 R0, [R47] ;  /* 0x000000002f007984 */ /* 0x000e260000000400 */
[----:B------:R-:W-:-:S06]  /*7670*/  IMAD.WIDE R12, R13, 0x2, R30 ;  /* 0x000000020d0c7825 */ /* 0x000fcc00078e021e */
[----:B--2---:R-:W5:Y:S01]  /*7680*/  LDG.E.128 R12, desc[UR36][R12.64] ;  /* 0x000000240c0c7981 */ /* 0x004f62000c1e1d00 */
[----:B0-----:R-:W-:Y:S01]  /*7690*/  HADD2.F32 R0, -RZ, R0.H0_H0 ;  /* 0x20000000ff007230 */ /* 0x001fe20000004100 */
[----:B------:R-:W-:Y:S06]  /*76a0*/  @P0 BRA `(.L_x_346) ;  /* 0x0000000000340947 */ /* 0x000fec0003800000 */
[----:B------:R-:W-:Y:S01]  /*76b0*/  ISETP.NE.AND P1, PT, R2, RZ, PT ;  /* 0x000000ff0200720c */ /* 0x000fe20003f25270 */
[----:B------:R-:W0:-:S12]  /*76c0*/  LDS.128 R24, [R36+UR6] ;  /* 0x0000000624187984 */ /* 0x000e180008000c00 */
[----:B------:R-:W2:Y:S01]  /*76d0*/  @P1 LDG.E.128 R8, desc[UR36][R40.64] ;  /* 0x0000002428081981 */ /* 0x000ea2000c1e1d00 */
[----:B0----5:R-:W-:Y:S02]  /*76e0*/  HFMA2 R12, R12, 1, 1, R24 ;  /* 0x3c003c000c0c7831 */ /* 0x021fe40000000018 */
[----:B------:R-:W-:Y:S02]  /*76f0*/  HADD2 R13, R13, R25 ;  /* 0x000000190d0d7230 */ /* 0x000fe40000000000 */
[----:B------:R-:W-:Y:S02]  /*7700*/  HFMA2 R14, R14, 1, 1, R26 ;  /* 0x3c003c000e0e7831 */ /* 0x000fe4000000001a */
[----:B------:R-:W-:Y:S02]  /*7710*/  HADD2 R15, R15, R27 ;  /* 0x0000001b0f0f7230 */ /* 0x000fe40000000000 */
[----:B--2---:R-:W-:Y:S02]  /*7720*/  @P1 HFMA2 R13, R13, R9, -RZ ;  /* 0x000000090d0d1231 */ /* 0x004fe400001000ff */
[----:B------:R-:W-:-:S02]  /*7730*/  @P1 HMUL2 R12, R12, R8 ;  /* 0x000000080c0c1232 */ /* 0x000fc40000000000 */
[----:B------:R-:W-:Y:S02]  /*7740*/  @P1 HFMA2 R15, R15, R11, -RZ ;  /* 0x0000000b0f0f1231 */ /* 0x000fe400001000ff */
[----:B------:R-:W-:Y:S02]  /*7750*/  @P1 HMUL2 R14, R14, R10 ;  /* 0x0000000a0e0e1232 */ /* 0x000fe40000000000 */
[----:B------:R-:W-:-:S05]  /*7760*/  IMAD.WIDE.U32 R8, R3, 0x2, R28 ;  /* 0x0000000203087825 */ /* 0x000fca00078e001c */
[----:B------:R0:W-:Y:S02]  /*7770*/  STG.E.128 desc[UR36][R8.64], R12 ;  /* 0x0000000c08007986 */ /* 0x0001e4000c101d24 */
.L_x_346:
[--C-:B-----5:R-:W-:Y:S02]  /*7780*/  HADD2.F32 R5, -RZ, R13.reuse.H0_H0 ;  /* 0x2000000dff057230 */ /* 0x120fe40000004100 */
[----:B------:R-:W-:Y:S02]  /*7790*/  HADD2.F32 R7, -RZ, R13.H1_H1 ;  /* 0x3000000dff077230 */ /* 0x000fe40000004100 */
[--C-:B------:R-:W-:Y:S02]  /*77a0*/  HADD2.F32 R25, -RZ, R12.reuse.H0_H0 ;  /* 0x2000000cff197230 */ /* 0x100fe40000004100 */
[C---:B------:R-:W-:Y:S01]  /*77b0*/  FFMA.FTZ R5, R0.reuse, R5, RZ ;  /* 0x0000000500057223 */ /* 0x040fe200000100ff */
[----:B------:R-:W-:Y:S02]  /*77c0*/  HADD2.F32 R3, -RZ, R12.H1_H1 ;  /* 0x3000000cff037230 */ /* 0x000fe40000004100 */
[----:B------:R-:W-:Y:S01]  /*77d0*/  FFMA.FTZ R44, R0, R7, RZ ;  /* 0x00000007002c7223 */ /* 0x000fe200000100ff */
[----:B0-----:R-:W-:-:S02]  /*77e0*/  HADD2.F32 R9, -RZ, R14.H0_H0 ;  /* 0x2000000eff097230 */ /* 0x001fc40000004100 */
        /* <DEDUP_REMOVED lines=10> */
.L_x_345:
[----:B------:R-:W-:Y:S05]  /*7890*/  BSYNC.RECONVERGENT B1 ;  /* 0x0000000000017941 */ /* 0x000fea0003800200 */
.L_x_344:
[----:B------:R-:W-:-:S13]  /*78a0*/  ISETP.GE.U32.AND P0, PT, R52, 0x4, PT ;  /* 0x000000043400780c */ /* 0x000fda0003f06070 */
[----:B------:R-:W-:Y:S05]  /*78b0*/  @!P0 BRA `(.L_x_343) ;  /* 0x0000000400788947 */ /* 0x000fea0003800000 */
[C---:B------:R-:W-:Y:S01]  /*78c0*/  LEA R9, R55.reuse, R46, 0x1 ;  /* 0x0000002e37097211 */ /* 0x040fe200078e08ff */
[----:B------:R-:W-:Y:S01]  /*78d0*/  IMAD.SHL.U32 R57, R55, 0x80, RZ ;  /* 0x0000008037397824 */ /* 0x000fe200078e00ff */
[----:B------:R-:W-:Y:S02]  /*78e0*/  MOV R54, UR5 ;  /* 0x0000000500367c02 */ /* 0x000fe40008000f00 */
[----:B------:R-:W-:Y:S01]  /*78f0*/  ISETP.NE.AND P1, PT, R49, RZ, PT ;  /* 0x000000ff3100720c */ /* 0x000fe20003f25270 */
[----:B------:R-:W-:Y:S01]  /*7900*/  IMAD R9, R6, -0x2, R9 ;  /* 0xfffffffe06097824 */ /* 0x000fe200078e0209 */
[----:B------:R-:W-:-:S04]  /*7910*/  SHF.L.U32 R56, R51, 0x7, RZ ;  /* 0x0000000733387819 */ /* 0x000fc800000006ff */
[----:B------:R-:W-:-:S07]  /*7920*/  IADD3 R54, PT, PT, R9, 0x8, R54 ;  /* 0x0000000809367810 */ /* 0x000fce0007ffe036 */
.L_x_350:
[----:B------:R-:W-:Y:S02]  /*7930*/  IADD3 R8, P0, PT, R33, R55, RZ ;  /* 0x0000003721087210 */ /* 0x000fe40007f1e0ff */
[----:B------:R-:W-:Y:S02]  /*7940*/  ISETP.NE.AND P2, PT, R2, RZ, PT ;  /* 0x000000ff0200720c */ /* 0x000fe40003f45270 */
[----:B------:R-:W-:Y:S02]  /*7950*/  IADD3.X R9, PT, PT, RZ, R4, RZ, P0, !PT ;  /* 0x00000004ff097210 */ /* 0x000fe400007fe4ff */
[----:B------:R-:W-:-:S04]  /*7960*/  LEA R52, P0, R8, UR12, 0x2 ;  /* 0x0000000c08347c11 */ /* 0x000fc8000f8010ff */
[----:B------:R-:W-:-:S05]  /*7970*/  LEA.HI.X R53, R8, UR13, R9, 0x2, P0 ;  /* 0x0000000d08357c11 */ /* 0x000fca00080f1409 */
[----:B------:R-:W4:Y:S02]  /*7980*/  LDG.E R8, desc[UR36][R52.64] ;  /* 0x0000002434087981 */ /* 0x000f24000c1e1900 */
[----:B----4-:R-:W-:-:S04]  /*7990*/  IMAD R9, R8, R56, R57 ;  /* 0x0000003808097224 */ /* 0x010fc800078e0239 */
[----:B------:R-:W-:-:S06]  /*79a0*/  IMAD.WIDE R8, R9, 0x2, R30 ;  /* 0x0000000209087825 */ /* 0x000fcc00078e021e */
[----:B--2---:R-:W5:Y:S01]  /*79b0*/  LDG.E.128 R8, desc[UR36][R8.64] ;  /* 0x0000002408087981 */ /* 0x004f62000c1e1d00 */
[----:B------:R-:W-:Y:S04]  /*79c0*/  BSSY.RECONVERGENT B1, `(.L_x_347) ;  /* 0x000000e000017945 */ /* 0x000fe80003800200 */
[----:B------:R-:W-:Y:S05]  /*79d0*/  @P1 BRA `(.L_x_348) ;  /* 0x0000000000301947 */ /* 0x000fea0003800000 */
[----:B------:R-:W2:Y:S04]  /*79e0*/  @P2 LDG.E.128 R12, desc[UR36][R40.64] ;  /* 0x00000024280c2981 */ /* 0x000ea8000c1e1d00 */
[----:B------:R-:W0:Y:S02]  /*79f0*/  LDS.128 R24, [R36+UR6] ;  /* 0x0000000624187984 */ /* 0x000e240008000c00 */
[----:B0----5:R-:W-:Y:S02]  /*7a00*/  HFMA2 R8, R8, 1, 1, R24 ;  /* 0x3c003c0008087831 */ /* 0x021fe40000000018 */
[----:B------:R-:W-:Y:S02]  /*7a10*/  HADD2 R9, R9, R25 ;  /* 0x0000001909097230 */ /* 0x000fe40000000000 */
[----:B------:R-:W-:-:S02]  /*7a20*/  HFMA2 R10, R10, 1, 1, R26 ;  /* 0x3c003c000a0a7831 */ /* 0x000fc4000000001a */
[----:B------:R-:W-:Y:S02]  /*7a30*/  HADD2 R11, R11, R27 ;  /* 0x0000001b0b0b7230 */ /* 0x000fe40000000000 */
[----:B--2---:R-:W-:Y:S02]  /*7a40*/  @P2 HFMA2 R9, R9, R13, -RZ ;  /* 0x0000000d09092231 */ /* 0x004fe400001000ff */
[----:B------:R-:W-:Y:S02]  /*7a50*/  @P2 HMUL2 R8, R8, R12 ;  /* 0x0000000c08082232 */ /* 0x000fe40000000000 */
[----:B------:R-:W-:Y:S02]  /*7a60*/  @P2 HFMA2 R11, R11, R15, -RZ ;  /* 0x0000000f0b0b2231 */ /* 0x000fe400001000ff */
[----:B------:R-:W-:Y:S02]  /*7a70*/  @P2 HMUL2 R10, R10, R14 ;  /* 0x0000000e0a0a2232 */ /* 0x000fe40000000000 */
[----:B------:R-:W-:-:S05]  /*7a80*/  IMAD.WIDE.U32 R12, R57, 0x2, R28 ;  /* 0x00000002390c7825 */ /* 0x000fca00078e001c */
[----:B------:R0:W-:Y:S02]  /*7a90*/  STG.E.128 desc[UR36][R12.64], R8 ;  /* 0x000000080c007986 */ /* 0x0001e4000c101d24 */
.L_x_348:
[----:B------:R-:W-:Y:S05]  /*7aa0*/  BSYNC.RECONVERGENT B1 ;  /* 0x0000000000017941 */ /* 0x000fea0003800200 */
.L_x_347:
[----:B------:R-:W0:Y:S04]  /*7ab0*/  LDG.E R52, desc[UR36][R52.64+0x10] ;  /* 0x0000102434347981 */ /* 0x000e28000c1e1900 */
[----:B------:R-:W1:Y:S01]  /*7ac0*/  LDS.U16 R24, [R54+-0x8] ;  /* 0xfffff80036187984 */ /* 0x000e620000000400 */
[----:B0-----:R-:W-:-:S04]  /*7ad0*/  IMAD R12, R51, R52, RZ ;  /* 0x00000034330c7224 */ /* 0x001fc800078e02ff */
[----:B------:R-:W-:-:S05]  /*7ae0*/  IMAD R12, R12, 0x80, R57 ;  /* 0x000000800c0c7824 */ /* 0x000fca00078e0239 */
[----:B------:R-:W-:-:S05]  /*7af0*/  IADD3 R13, PT, PT, R12, 0x200, RZ ;  /* 0x000002000c0d7810 */ /* 0x000fca0007ffe0ff */
[----:B------:R-:W-:-:S06]  /*7b00*/  IMAD.WIDE R12, R13, 0x2, R30 ;  /* 0x000000020d0c7825 */ /* 0x000fcc00078e021e */
[----:B------:R-:W5:Y:S01]  /*7b10*/  LDG.E.128 R12, desc[UR36][R12.64] ;  /* 0x000000240c0c7981 */ /* 0x000f62000c1e1d00 */
[----:B------:R-:W-:Y:S01]  /*7b20*/  MOV R49, UR4 ;  /* 0x0000000400317c02 */ /* 0x000fe20008000f00 */
[----:B-1----:R-:W-:Y:S02]  /*7b30*/  HADD2.F32 R25, -RZ, R24.H0_H0 ;  /* 0x20000018ff197230 */ /* 0x002fe40000004100 */
[--C-:B-----5:R-:W-:Y:S01]  /*7b40*/  HADD2.F32 R52, -RZ, R10.reuse.H0_H0 ;  /* 0x2000000aff347230 */ /* 0x120fe20000004100 */
[----:B------:R-:W-:Y:S01]  /*7b50*/  ISETP.NE.AND P1, PT, R49, RZ, PT ;  /* 0x000000ff3100720c */ /* 0x000fe20003f25270 */
[----:B------:R-:W-:Y:S02]  /*7b60*/  HADD2.F32 R27, -RZ, R10.H1_H1 ;  /* 0x3000000aff1b7230 */ /* 0x000fe40000004100 */
[----:B------:R-:W-:Y:S02]  /*7b70*/  HADD2.F32 R24, -RZ, R8.H0_H0 ;  /* 0x20000008ff187230 */ /* 0x000fe40000004100 */
[----:B------:R-:W-:Y:S01]  /*7b80*/  FFMA.FTZ R52, R25, R52, R7 ;  /* 0x0000003419347223 */ /* 0x000fe20000010007 */
        /* <DEDUP_REMOVED lines=10> */
[C---:B------:R-:W-:Y:S02]  /*7c30*/  FFMA.FTZ R44, R25.reuse, R9, R44 ;  /* 0x00000009192c7223 */ /* 0x040fe4000001002c */
[----:B------:R-:W-:Y:S01]  /*7c40*/  FFMA.FTZ R64, R25, R11, R0 ;  /* 0x0000000b19407223 */ /* 0x000fe20000010000 */
[----:B------:R-:W-:Y:S06]  /*7c50*/  @P1 BRA `(.L_x_349) ;  /* 0x0000000000341947 */ /* 0x000fec0003800000 */
[----:B------:R-:W2:Y:S01]  /*7c60*/  @P2 LDG.E.128 R8, desc[UR36][R40.64] ;  /* 0x0000002428082981 */ /* 0x000ea2000c1e1d00 */
[----:B------:R-:W-:-:S03]  /*7c70*/  VIADD R3, R57, 0x200 ;  /* 0x0000020039037836 */ /* 0x000fc60000000000 */
[----:B------:R-:W0:Y:S02]  /*7c80*/  LDS.128 R24, [R36+UR6] ;  /* 0x0000000624187984 */ /* 0x000e240008000c00 */
[----:B0-----:R-:W-:Y:S02]  /*7c90*/  HFMA2 R12, R12, 1, 1, R24 ;  /* 0x3c003c000c0c7831 */ /* 0x001fe40000000018 */
[----:B------:R-:W-:Y:S02]  /*7ca0*/  HADD2 R13, R13, R25 ;  /* 0x000000190d0d7230 */ /* 0x000fe40000000000 */
[----:B------:R-:W-:Y:S02]  /*7cb0*/  HFMA2 R14, R14, 1, 1, R26 ;  /* 0x3c003c000e0e7831 */ /* 0x000fe4000000001a */
[----:B------:R-:W-:Y:S02]  /*7cc0*/  HADD2 R15, R15, R27 ;  /* 0x0000001b0f0f7230 */ /* 0x000fe40000000000 */
[----:B--2---:R-:W-:-:S02]  /*7cd0*/  @P2 HFMA2 R13, R13, R9, -RZ ;  /* 0x000000090d0d2231 */ /* 0x004fc400001000ff */
[----:B------:R-:W-:Y:S02]  /*7ce0*/  @P2 HMUL2 R12, R12, R8 ;  /* 0x000000080c0c2232 */ /* 0x000fe40000000000 */
[----:B------:R-:W-:Y:S02]  /*7cf0*/  @P2 HFMA2 R15, R15, R11, -RZ ;  /* 0x0000000b0f0f2231 */ /* 0x000fe400001000ff */
[----:B------:R-:W-:Y:S02]  /*7d00*/  @P2 HMUL2 R14, R14, R10 ;  /* 0x0000000a0e0e2232 */ /* 0x000fe40000000000 */
[----:B------:R-:W-:-:S05]  /*7d10*/  IMAD.WIDE.U32 R8, R3, 0x2, R28 ;  /* 0x0000000203087825 */ /* 0x000fca00078e001c */
[----:B------:R0:W-:Y:S02]  /*7d20*/  STG.E.128 desc[UR36][R8.64], R12 ;  /* 0x0000000c08007986 */ /* 0x0001e4000c101d24 */
.L_x_349:
[----:B------:R1:W2:Y:S01]  /*7d30*/  LDS.U16 R0, [R54] ;  /* 0x0000000036007984 */ /* 0x0002a20000000400 */
[----:B------:R-:W-:Y:S01]  /*7d40*/  IADD3 R55, PT, PT, R55, 0x8, RZ ;  /* 0x0000000837377810 */ /* 0x000fe20007ffe0ff */
[--C-:B------:R-:W-:Y:S01]  /*7d50*/  HADD2.F32 R3, -RZ, R12.reuse.H0_H0 ;  /* 0x2000000cff037230 */ /* 0x100fe20000004100 */
[----:B------:R-:W-:Y:S01]  /*7d60*/  IADD3 R57, PT, PT, R57, 0x400, RZ ;  /* 0x0000040039397810 */ /* 0x000fe20007ffe0ff */
[----:B------:R-:W-:Y:S01]  /*7d70*/  HADD2.F32 R5, -RZ, R12.H1_H1 ;  /* 0x3000000cff057230 */ /* 0x000fe20000004100 */
[----:B------:R-:W-:Y:S01]  /*7d80*/  ISETP.GE.AND P0, PT, R55, R50, PT ;  /* 0x000000323700720c */ /* 0x000fe20003f06270 */
[--C-:B------:R-:W-:Y:S02]  /*7d90*/  HADD2.F32 R7, -RZ, R13.reuse.H0_H0 ;  /* 0x2000000dff077230 */ /* 0x100fe40000004100 */
[----:B0-----:R-:W-:Y:S02]  /*7da0*/  HADD2.F32 R13, -RZ, R13.H1_H1 ;  /* 0x3000000dff0d7230 */ /* 0x001fe40000004100 */
[----:B------:R-:W-:-:S02]  /*7db0*/  HADD2.F32 R9, -RZ, R14.H0_H0 ;  /* 0x2000000eff097230 */ /* 0x000fc40000004100 */
[----:B------:R-:W-:Y:S02]  /*7dc0*/  HADD2.F32 R11, -RZ, R14.H1_H1 ;  /* 0x3000000eff0b7230 */ /* 0x000fe40000004100 */
[--C-:B------:R-:W-:Y:S02]  /*7dd0*/  HADD2.F32 R45, -RZ, R15.reuse.H0_H0 ;  /* 0x2000000fff2d7230 */ /* 0x100fe40000004100 */
[----:B------:R-:W-:Y:S02]  /*7de0*/  HADD2.F32 R15, -RZ, R15.H1_H1 ;  /* 0x3000000fff0f7230 */ /* 0x000fe40000004100 */
[----:B-1----:R-:W-:Y:S02]  /*7df0*/  VIADD R54, R54, 0x10 ;  /* 0x0000001036367836 */ /* 0x002fe40000000000 */
        /* <DEDUP_REMOVED lines=10> */
.L_x_343:
[----:B------:R-:W-:Y:S05]  /*7ea0*/  BSYNC.RECONVERGENT B0 ;  /* 0x0000000000007941 */ /* 0x000fea0003800200 */
.L_x_342:
[----:B------:R-:W-:Y:S01]  /*7eb0*/  ISETP.GE.AND P0, PT, R43, R16, PT ;  /* 0x000000102b00720c */ /* 0x000fe20003f06270 */
[----:B------:R-:W0:Y:S01]  /*7ec0*/  LDCU UR7, c[0x0][0x40c] ;  /* 0x00008180ff0777ac */ /* 0x000e220008000800 */
[----:B------:R-:W-:Y:S01]  /*7ed0*/  BSSY.RECONVERGENT B0, `(.L_x_351) ;  /* 0x00000f4000007945 */ /* 0x000fe20003800200 */
[----:B------:R-:W1:Y:S10]  /*7ee0*/  LDCU.64 UR10, c[0x0][0x3c8] ;  /* 0x00007900ff0a77ac */ /* 0x000e740008000a00 */
[----:B------:R-:W-:Y:S05]  /*7ef0*/  @P0 BRA `(.L_x_352) ;  /* 0x0000000c00c40947 */ /* 0x000fea0003800000 */
[----:B------:R-:W4:Y:S01]  /*7f00*/  LDCU UR4, c[0x0][0x3f8] ;  /* 0x00007f00ff0477ac */ /* 0x000f220008000800 */
[----:B--2---:R-:W2:Y:S01]  /*7f10*/  LDC R10, c[0x0][0x3f4] ;  /* 0x0000fd00ff0a7b82 */ /* 0x004ea20000000800 */
[----:B------:R-:W-:Y:S01]  /*7f20*/  IADD3 R51, PT, PT, R43, 0x4, RZ ;  /* 0x000000042b337810 */ /* 0x000fe20007ffe0ff */
[----:B------:R-:W-:Y:S01]  /*7f30*/  BSSY.RECONVERGENT B1, `(.L_x_353) ;  /* 0x0000054000017945 */ /* 0x000fe20003800200 */
[----:B------:R-:W-:Y:S02]  /*7f40*/  LOP3.LUT R8, RZ, R6, RZ, 0x33, !PT ;  /* 0x00000006ff087212 */ /* 0x000fe400078e33ff */
[----:B------:R-:W-:-:S03]  /*7f50*/  VIMNMX R52, PT, PT, R16, R51, !PT ;  /* 0x0000003310347248 */ /* 0x000fc60007fe0100 */
[----:B------:R-:W5:Y:S01]  /*7f60*/  LDC.64 R40, c[0x0][0x458] ;  /* 0x00011600ff287b82 */ /* 0x000f620000000a00 */
[----:B------:R-:W-:-:S04]  /*7f70*/  IADD3 R52, PT, PT, -R37, R52, R8 ;  /* 0x0000003425347210 */ /* 0x000fc80007ffe108 */
[----:B------:R-:W-:Y:S01]  /*7f80*/  LOP3.LUT P0, RZ, R52, 0x4, RZ, 0xc0, !PT ;  /* 0x0000000434ff7812 */ /* 0x000fe2000780c0ff */
[----:B----4-:R-:W-:-:S05]  /*7f90*/  IMAD R9, R18, UR4, R35 ;  /* 0x0000000412097c24 */ /* 0x010fca000f8e0223 */
[----:B------:R-:W-:Y:S01]  /*7fa0*/  LEA R9, R9, R34, 0x7 ;  /* 0x0000002209097211 */ /* 0x000fe200078e38ff */
[----:B--2---:R-:W-:-:S04]  /*7fb0*/  IMAD R50, R10, UR4, RZ ;  /* 0x000000040a327c24 */ /* 0x004fc8000f8e02ff */
[----:B-----5:R-:W-:-:S04]  /*7fc0*/  IMAD.WIDE R40, R9, 0x2, R40 ;  /* 0x0000000209287825 */ /* 0x020fc800078e0228 */
[----:B------:R-:W-:Y:S01]  /*7fd0*/  IMAD.MOV.U32 R9, RZ, RZ, R43 ;  /* 0x000000ffff097224 */ /* 0x000fe200078e002b */
[----:B------:R-:W-:Y:S06]  /*7fe0*/  @P0 BRA `(.L_x_354) ;  /* 0x0000000400200947 */ /* 0x000fec0003800000 */
[----:B------:R-:W-:Y:S02]  /*7ff0*/  ISETP.GE.AND P0, PT, R43, R10, PT ;  /* 0x0000000a2b00720c */ /* 0x000fe40003f06270 */
[----:B------:R-:W-:-:S11]  /*8000*/  MOV R9, R51 ;  /* 0x0000003300097202 */ /* 0x000fd60000000f00 */
        /* <DEDUP_REMOVED lines=14> */
[----:B------:R-:W-:Y:S01]  /*80f0*/  IMAD.HI.U32 R8, R9, R15, R8 ;  /* 0x0000000f09087227 */ /* 0x000fe200078e0008 */
[----:B------:R-:W-:-:S05]  /*8100*/  MOV R9, R14 ;  /* 0x0000000e00097202 */ /* 0x000fca0000000f00 */
[----:B------:R-:W-:-:S04]  /*8110*/  IMAD.HI.U32 R8, R8, R9, RZ ;  /* 0x0000000908087227 */ /* 0x000fc800078e00ff */
[----:B------:R-:W-:-:S04]  /*8120*/  IMAD.MOV R8, RZ, RZ, -R8 ;  /* 0x000000ffff087224 */ /* 0x000fc800078e0a08 */
[----:B------:R-:W-:-:S05]  /*8130*/  IMAD R8, R11, R8, R9 ;  /* 0x000000080b087224 */ /* 0x000fca00078e0209 */
[----:B------:R-:W-:-:S13]  /*8140*/  ISETP.GT.U32.AND P0, PT, R11, R8, PT ;  /* 0x000000080b00720c */ /* 0x000fda0003f04070 */
[----:B------:R-:W-:-:S04]  /*8150*/  @!P0 IADD3 R8, PT, PT, R8, -R11, RZ ;  /* 0x8000000b08088210 */ /* 0x000fc80007ffe0ff */
[----:B------:R-:W-:-:S13]  /*8160*/  ISETP.GT.U32.AND P0, PT, R11, R8, PT ;  /* 0x000000080b00720c */ /* 0x000fda0003f04070 */
[----:B------:R-:W-:-:S05]  /*8170*/  @!P0 IADD3 R8, PT, PT, R8, -R11, RZ ;  /* 0x8000000b08088210 */ /* 0x000fca0007ffe0ff */
[----:B------:R-:W-:Y:S01]  /*8180*/  @!P1 IMAD.MOV R8, RZ, RZ, -R8 ;  /* 0x000000ffff089224 */ /* 0x000fe200078e0a08 */
[----:B------:R-:W-:-:S04]  /*8190*/  @!P2 LOP3.LUT R8, RZ, R10, RZ, 0x33, !PT ;  /* 0x0000000aff08a212 */ /* 0x000fc800078e33ff */
[----:B------:R-:W-:-:S04]  /*81a0*/  IADD3 R9, P0, PT, R33, R8, RZ ;  /* 0x0000000821097210 */ /* 0x000fc80007f1e0ff */
[----:B------:R-:W-:Y:S02]  /*81b0*/  IADD3.X R10, PT, PT, RZ, R4, RZ, P0, !PT ;  /* 0x00000004ff0a7210 */ /* 0x000fe400007fe4ff */
[----:B--2---:R-:W-:-:S04]  /*81c0*/  LEA R12, P0, R9, UR8, 0x2 ;  /* 0x00000008090c7c11 */ /* 0x004fc8000f8010ff */
[----:B------:R-:W-:-:S06]  /*81d0*/  LEA.HI.X R13, R9, UR9, R10, 0x2, P0 ;  /* 0x00000009090d7c11 */ /* 0x000fcc00080f140a */
[----:B------:R-:W2:Y:S01]  /*81e0*/  LDG.E R13, desc[UR36][R12.64] ;  /* 0x000000240c0d7981 */ /* 0x000ea2000c1e1900 */
[----:B------:R-:W-:Y:S01]  /*81f0*/  ISETP.NE.AND P0, PT, R49, RZ, PT ;  /* 0x000000ff3100720c */ /* 0x000fe20003f05270 */
[----:B--2---:R-:W-:-:S05]  /*8200*/  IMAD R9, R50, R13, R8 ;  /* 0x0000000d32097224 */ /* 0x004fca00078e0208 */
[----:B------:R-:W-:-:S05]  /*8210*/  SHF.L.U32 R9, R9, 0x7, RZ ;  /* 0x0000000709097819 */ /* 0x000fca00000006ff */
[----:B------:R-:W-:-:S06]  /*8220*/  IMAD.WIDE R8, R9, 0x2, R30 ;  /* 0x0000000209087825 */ /* 0x000fcc00078e021e */
[----:B------:R-:W5:Y:S01]  /*8230*/  LDG.E.128 R8, desc[UR36][R8.64] ;  /* 0x0000002408087981 */ /* 0x000f62000c1e1d00 */
[----:B------:R-:W-:Y:S01]  /*8240*/  BSSY.RECONVERGENT B2, `(.L_x_355) ;  /* 0x0000011000027945 */ /* 0x000fe20003800200 */
[----:B----4-:R-:W-:-:S03]  /*8250*/  HADD2.F32 R49, -RZ, R47.H0_H0 ;  /* 0x2000002fff317230 */ /* 0x010fc60000004100 */
[----:B------:R-:W-:Y:S05]  /*8260*/  @P0 BRA `(.L_x_356) ;  /* 0x0000000000380947 */ /* 0x000fea0003800000 */
[----:B------:R-:W-:Y:S01]  /*8270*/  ISETP.NE.AND P3, PT, R2, RZ, PT ;  /* 0x000000ff0200720c */ /* 0x000fe20003f65270 */
[----:B------:R-:W0:-:S12]  /*8280*/  LDS.128 R24, [R36+UR6] ;  /* 0x0000000624187984 */ /* 0x000e180008000c00 */
[----:B------:R-:W2:Y:S01]  /*8290*/  @P3 LDG.E.128 R12, desc[UR36][R40.64] ;  /* 0x00000024280c3981 */ /* 0x000ea2000c1e1d00 */
[----:B------:R-:W-:Y:S02]  /*82a0*/  IMAD.SHL.U32 R43, R43, 0x80, RZ ;  /* 0x000000802b2b7824 */ /* 0x000fe400078e00ff */
[----:B0----5:R-:W-:Y:S02]  /*82b0*/  HFMA2 R8, R8, 1, 1, R24 ;  /* 0x3c003c0008087831 */ /* 0x021fe40000000018 */
        /* <DEDUP_REMOVED lines=9> */
.L_x_356:
[----:B-1----:R-:W-:Y:S05]  /*8350*/  BSYNC.RECONVERGENT B2 ;  /* 0x0000000000027941 */ /* 0x002fea0003800200 */
.L_x_355:
[--C-:B-----5:R-:W-:Y:S02]  /*8360*/  HADD2.F32 R14, -RZ, R9.reuse.H0_H0 ;  /* 0x20000009ff0e7230 */ /* 0x120fe40000004100 */
[--C-:B------:R-:W-:Y:S02]  /*8370*/  HADD2.F32 R24, -RZ, R10.reuse.H0_H0 ;  /* 0x2000000aff187230 */ /* 0x100fe40000004100 */
[----:B0-----:R-:W-:Y:S02]  /*8380*/  HADD2.F32 R13, -RZ, R10.H1_H1 ;  /* 0x3000000aff0d7230 */ /* 0x001fe40000004100 */
[C---:B------:R-:W-:Y:S01]  /*8390*/  FFMA.FTZ R5, R49.reuse, R14, R5 ;  /* 0x0000000e31057223 */ /* 0x040fe20000010005 */
[----:B------:R-:W-:Y:S02]  /*83a0*/  HADD2.F32 R12, -RZ, R8.H0_H0 ;  /* 0x20000008ff0c7230 */ /* 0x000fe40000004100 */
        /* <DEDUP_REMOVED lines=9> */
[----:B------:R-:W-:Y:S01]  /*8440*/  MOV R9, R51 ;  /* 0x0000003300097202 */ /* 0x000fe20000000f00 */
[C---:B------:R-:W-:Y:S01]  /*8450*/  FFMA.FTZ R3, R49.reuse, R8, R3 ;  /* 0x0000000831037223 */ /* 0x040fe20000010003 */
[----:B------:R-:W-:-:S07]  /*8460*/  FFMA.FTZ R0, R49, R11, R0 ;  /* 0x0000000b31007223 */ /* 0x000fce0000010000 */
.L_x_354:
[----:B01----:R-:W-:Y:S05]  /*8470*/  BSYNC.RECONVERGENT B1 ;  /* 0x0000000000017941 */ /* 0x003fea0003800200 */
.L_x_353:
[----:B------:R-:W-:-:S13]  /*8480*/  ISETP.GE.U32.AND P0, PT, R52, 0x4, PT ;  /* 0x000000043400780c */ /* 0x000fda0003f06070 */
[----:B------:R-:W-:Y:S05]  /*8490*/  @!P0 BRA `(.L_x_352) ;  /* 0x00000008005c8947 */ /* 0x000fea0003800000 */
[C---:B------:R-:W-:Y:S01]  /*84a0*/  LEA R11, R9.reuse, R46, 0x1 ;  /* 0x0000002e090b7211 */ /* 0x040fe200078e08ff */
[----:B------:R-:W-:Y:S01]  /*84b0*/  IMAD.U32 R46, RZ, RZ, UR5 ;  /* 0x00000005ff2e7e24 */ /* 0x000fe2000f8e00ff */
[C---:B------:R-:W-:Y:S02]  /*84c0*/  IADD3 R43, PT, PT, R9.reuse, 0x4, RZ ;  /* 0x00000004092b7810 */ /* 0x040fe40007ffe0ff */
[----:B------:R-:W-:Y:S01]  /*84d0*/  SHF.L.U32 R47, R9, 0x7, RZ ;  /* 0x00000007092f7819 */ /* 0x000fe200000006ff */
[----:B------:R-:W-:-:S05]  /*84e0*/  IMAD R11, R6, -0x2, R11 ;  /* 0xfffffffe060b7824 */ /* 0x000fca00078e020b */
[----:B------:R-:W-:-:S07]  /*84f0*/  IADD3 R46, PT, PT, R11, 0x8, R46 ;  /* 0x000000080b2e7810 */ /* 0x000fce0007ffe02e */
.L_x_363:
[----:B------:R-:W0:Y:S01]  /*8500*/  LDC R52, c[0x0][0x3f4] ;  /* 0x0000fd00ff347b82 */ /* 0x000e220000000800 */
[----:B------:R-:W-:Y:S01]  /*8510*/  VIADD R11, R43, 0xfffffffc ;  /* 0xfffffffc2b0b7836 */ /* 0x000fe20000000000 */
[----:B------:R-:W-:Y:S04]  /*8520*/  BSSY.RECONVERGENT B1, `(.L_x_357) ;  /* 0x0000043000017945 */ /* 0x000fe80003800200 */
        /* <DEDUP_REMOVED lines=9> */
[----:B------:R-:W0:Y:S02]  /*85c0*/  F2I.FTZ.U32.TRUNC.NTZ R9, R12 ;  /* 0x0000000c00097305 */ /* 0x000e24000021f000 */
[----:B0-----:R-:W-:-:S05]  /*85d0*/  IADD3 R8, PT, PT, RZ, -R9, RZ ;  /* 0x80000009ff087210 */ /* 0x001fca0007ffe0ff */
[----:B------:R-:W-:Y:S02]  /*85e0*/  IMAD R15, R8, R13, RZ ;  /* 0x0000000d080f7224 */ /* 0x000fe400078e02ff */
[----:B------:R-:W-:-:S04]  /*85f0*/  IMAD.MOV.U32 R8, RZ, RZ, RZ ;  /* 0x000000ffff087224 */ /* 0x000fc800078e00ff */
[----:B------:R-:W-:Y:S01]  /*8600*/  IMAD.HI.U32 R8, R9, R15, R8 ;  /* 0x0000000f09087227 */ /* 0x000fe200078e0008 */
[----:B------:R-:W-:Y:S02]  /*8610*/  MOV R9, R14 ;  /* 0x0000000e00097202 */ /* 0x000fe40000000f00 */
[----:B------:R-:W0:Y:S03]  /*8620*/  LDS.U16 R14, [R46+-0x8] ;  /* 0xfffff8002e0e7984 */ /* 0x000e260000000400 */
        /* <DEDUP_REMOVED lines=9> */
[----:B------:R-:W-:-:S05]  /*86c0*/  IADD3 R9, P0, PT, R33, R8, RZ ;  /* 0x0000000821097210 */ /* 0x000fca0007f1e0ff */
[----:B------:R-:W-:Y:S01]  /*86d0*/  IMAD.X R10, RZ, RZ, R4, P0 ;  /* 0x000000ffff0a7224 */ /* 0x000fe200000e0604 */
[----:B------:R-:W-:-:S04]  /*86e0*/  LEA R12, P0, R9, UR10, 0x2 ;  /* 0x0000000a090c7c11 */ /* 0x000fc8000f8010ff */
[----:B------:R-:W-:-:S06]  /*86f0*/  LEA.HI.X R13, R9, UR11, R10, 0x2, P0 ;  /* 0x0000000b090d7c11 */ /* 0x000fcc00080f140a */
        /* <DEDUP_REMOVED lines=21> */
.L_x_359:
        /* <DEDUP_REMOVED lines=16> */
.L_x_358:
[----:B------:R-:W-:Y:S05]  /*8950*/  BSYNC.RECONVERGENT B1 ;  /* 0x0000000000017941 */ /* 0x000fea0003800200 */
.L_x_357:
        /* <DEDUP_REMOVED lines=11> */
[----:B0-----:R-:W-:-:S04]  /*8a10*/  IMAD.MOV R8, RZ, RZ, -R9 ;  /* 0x000000ffff087224 */ /* 0x001fc800078e0a09 */
[----:B------:R-:W-:Y:S01]  /*8a20*/  IMAD R13, R8, R11, RZ ;  /* 0x0000000b080d7224 */ /* 0x000fe200078e02ff */
[----:B------:R-:W-:-:S05]  /*8a30*/  MOV R8, RZ ;  /* 0x000000ff00087202 */ /* 0x000fca0000000f00 */
        /* <DEDUP_REMOVED lines=31> */
[----:B------:R-:W-:Y:S02]  /*8c30*/  VIADD R25, R47, 0x200 ;  /* 0x000002002f197836 */ /* 0x000fe40000000000 */
[----:B--2---:R-:W-:-:S02]  /*8c40*/  @P3 HFMA2 R9, R9, R13, -RZ ;  /* 0x0000000d09093231 */ /* 0x004fc400001000ff */
[----:B------:R-:W-:Y:S02]  /*8c50*/  @P3 HMUL2 R8, R8, R12 ;  /* 0x0000000c08083232 */ /* 0x000fe40000000000 */
[----:B------:R-:W-:Y:S02]  /*8c60*/  @P3 HFMA2 R11, R11, R15, -RZ ;  /* 0x0000000f0b0b3231 */ /* 0x000fe400001000ff */
[----:B------:R-:W-:Y:S02]  /*8c70*/  @P3 HMUL2 R10, R10, R14 ;  /* 0x0000000e0a0a3232 */ /* 0x000fe40000000000 */
[----:B------:R-:W-:-:S05]  /*8c80*/  IMAD.WIDE.U32 R12, R25, 0x2, R28 ;  /* 0x00000002190c7825 */ /* 0x000fca00078e001c */
[----:B------:R0:W-:Y:S02]  /*8c90*/  STG.E.128 desc[UR36][R12.64], R8 ;  /* 0x000000080c007986 */ /* 0x0001e4000c101d24 */
.L_x_362:
        /* <DEDUP_REMOVED lines=16> */
.L_x_361:
[----:B------:R-:W-:Y:S05]  /*8da0*/  BSYNC.RECONVERGENT B1 ;  /* 0x0000000000017941 */ /* 0x000fea0003800200 */
.L_x_360:
[----:B------:R-:W-:Y:S01]  /*8db0*/  IADD3 R9, PT, PT, R43, 0x4, RZ ;  /* 0x000000042b097810 */ /* 0x000fe20007ffe0ff */
[----:B------:R-:W-:Y:S01]  /*8dc0*/  VIADD R47, R47, 0x400 ;  /* 0x000004002f2f7836 */ /* 0x000fe20000000000 */
[----:B------:R-:W-:Y:S02]  /*8dd0*/  IADD3 R43, PT, PT, R43, 0x8, RZ ;  /* 0x000000082b2b7810 */ /* 0x000fe40007ffe0ff */
[----:B------:R-:W-:Y:S02]  /*8de0*/  ISETP.GE.AND P0, PT, R9, R16, PT ;  /* 0x000000100900720c */ /* 0x000fe40003f06270 */
[----:B------:R-:W-:-:S11]  /*8df0*/  IADD3 R46, PT, PT, R46, 0x10, RZ ;  /* 0x000000102e2e7810 */ /* 0x000fd60007ffe0ff */
[----:B------:R-:W-:Y:S05]  /*8e00*/  @!P0 BRA `(.L_x_363) ;  /* 0xfffffff400bc8947 */ /* 0x000fea000383ffff */
.L_x_352:
[----:B01----:R-:W-:Y:S05]  /*8e10*/  BSYNC.RECONVERGENT B0 ;  /* 0x0000000000007941 */ /* 0x003fea0003800200 */
.L_x_351:
[----:B------:R-:W-:Y:S01]  /*8e20*/  ISETP.NE.AND P0, PT, R37, R32, PT ;  /* 0x000000202500720c */ /* 0x000fe20003f05270 */
[----:B------:R-:W-:-:S12]  /*8e30*/  BSSY.RECONVERGENT B0, `(.L_x_364) ;  /* 0x0000031000007945 */ /* 0x000fd80003800200 */
[----:B------:R-:W-:Y:S05]  /*8e40*/  @P0 BRA `(.L_x_365) ;  /* 0x0000000000bc0947 */ /* 0x000fea0003800000 */
[----:B------:R-:W-:Y:S01]  /*8e50*/  SHF.L.U32 R9, R16, 0x7, RZ ;  /* 0x0000000710097819 */ /* 0x000fe200000006ff */
[----:B------:R-:W-:Y:S01]  /*8e60*/  IMAD.IADD R19, R19, 0x1, -R6 ;  /* 0x0000000113137824 */ /* 0x000fe200078e0a06 */
[----:B------:R-:W0:Y:S03]  /*8e70*/  LDCU UR4, c[0x0][0x40c] ;  /* 0x00008180ff0477ac */ /* 0x000e260008000800 */
[----:B------:R-:W-:-:S06]  /*8e80*/  IMAD.WIDE R8, R9, 0x2, R28 ;  /* 0x0000000209087825 */ /* 0x000fcc00078e021c */
[----:B--2---:R-:W5:Y:S01]  /*8e90*/  LDG.E.128 R8, desc[UR36][R8.64] ;  /* 0x0000002408087981 */ /* 0x004f62000c1e1d00 */
[----:B------:R-:W-:-:S06]  /*8ea0*/  LEA R38, R19, R38, 0x1 ;  /* 0x0000002613267211 */ /* 0x000fcc00078e08ff */
[----:B------:R-:W1:Y:S01]  /*8eb0*/  LDS.U16 R38, [R38+-0x2] ;  /* 0xfffffe0026267984 */ /* 0x000e620000000400 */
[----:B0-----:R-:W-:Y:S01]  /*8ec0*/  UISETP.NE.AND UP0, UPT, UR4, URZ, UPT ;  /* 0x000000ff0400728c */ /* 0x001fe2000bf05270 */
[----:B-1----:R-:W-:-:S08]  /*8ed0*/  HADD2.F32 R19, -RZ, R38.H0_H0 ;  /* 0x20000026ff137230 */ /* 0x002fd00000004100 */
[----:B------:R-:W-:Y:S05]  /*8ee0*/  BRA.U UP0, `(.L_x_366) ;  /* 0x0000000100547547 */ /* 0x000fea000b800000 */
[----:B------:R-:W0:Y:S02]  /*8ef0*/  LDCU.64 UR6, c[0x0][0x460] ;  /* 0x00008c00ff0677ac */ /* 0x000e240008000a00 */
[----:B0-----:R-:W-:-:S04]  /*8f00*/  ISETP.NE.U32.AND P0, PT, RZ, UR6, PT ;  /* 0x00000006ff007c0c */ /* 0x001fc8000bf05070 */
[----:B------:R-:W-:-:S13]  /*8f10*/  ISETP.NE.AND.EX P0, PT, RZ, UR7, PT, P0 ;  /* 0x00000007ff007c0c */ /* 0x000fda000bf05300 */
[----:B------:R-:W0:Y:S08]  /*8f20*/  @P0 LDC R2, c[0x0][0x3f8] ;  /* 0x0000fe00ff020b82 */ /* 0x000e300000000800 */
[----:B------:R-:W1:Y:S01]  /*8f30*/  @P0 LDC.64 R12, c[0x0][0x458] ;  /* 0x00011600ff0c0b82 */ /* 0x000e620000000a00 */
[----:B0-----:R-:W-:-:S05]  /*8f40*/  @P0 IMAD R35, R18, R2, R35 ;  /* 0x0000000212230224 */ /* 0x001fca00078e0223 */
[----:B------:R-:W-:-:S05]  /*8f50*/  @P0 LEA R35, R35, R34, 0x7 ;  /* 0x0000002223230211 */ /* 0x000fca00078e38ff */
[----:B-1----:R-:W-:-:S06]  /*8f60*/  @P0 IMAD.WIDE R12, R35, 0x2, R12 ;  /* 0x00000002230c0825 */ /* 0x002fcc00078e020c */
        /* <DEDUP_REMOVED lines=13> */
.L_x_366:
        /* <DEDUP_REMOVED lines=16> */
.L_x_365:
[----:B------:R-:W-:Y:S05]  /*9140*/  BSYNC.RECONVERGENT B0 ;  /* 0x0000000000007941 */ /* 0x000fea0003800200 */
.L_x_364:
[C---:B------:R-:W-:Y:S01]  /*9150*/  LOP3.LUT R2, R17.reuse, 0x3e0, RZ, 0xc0, !PT ;  /* 0x000003e011027812 */ /* 0x040fe200078ec0ff */
[----:B------:R-:W-:Y:S01]  /*9160*/  BAR.SYNC.DEFER_BLOCKING 0x0 ;  /* 0x0000000000007b1d */ /* 0x000fe20000010000 */
[C---:B------:R-:W-:Y:S02]  /*9170*/  LOP3.LUT R4, R17.reuse, 0x3f0, RZ, 0xc0, !PT ;  /* 0x000003f011047812 */ /* 0x040fe400078ec0ff */
[----:B------:R-:W-:Y:S02]  /*9180*/  ISETP.NE.AND P0, PT, R2, 0x20, PT ;  /* 0x000000200200780c */ /* 0x000fe40003f05270 */
[----:B------:R-:W-:Y:S01]  /*9190*/  SHF.L.U32 R2, R34, 0x1, RZ ;  /* 0x0000000122027819 */ /* 0x000fe200000006ff */
[----:B------:R-:W-:Y:S01]  /*91a0*/  BSSY.RECONVERGENT B0, `(.L_x_367) ;  /* 0x000000b000007945 */ /* 0x000fe20003800200 */
[C---:B------:R-:W-:Y:S02]  /*91b0*/  ISETP.GT.U32.AND P3, PT, R17.reuse, 0x1f, PT ;  /* 0x0000001f1100780c */ /* 0x040fe40003f64070 */
[----:B------:R-:W-:-:S02]  /*91c0*/  ISETP.GT.U32.AND P2, PT, R17, 0xf, PT ;  /* 0x0000000f1100780c */ /* 0x000fc40003f44070 */
[----:B------:R-:W-:Y:S02]  /*91d0*/  ISETP.NE.AND P1, PT, R4, 0x10, PT ;  /* 0x000000100400780c */ /* 0x000fe40003f25270 */
[----:B------:R-:W-:-:S03]  /*91e0*/  LEA R37, R37, R2, 0x8 ;  /* 0x0000000225257211 */ /* 0x000fc600078e40ff */
[----:B------:R-:W-:Y:S08]  /*91f0*/  @P0 BRA `(.L_x_368) ;  /* 0x0000000000140947 */ /* 0x000ff00003800000 */
[----:B------:R-:W-:Y:S02]  /*9200*/  F2FP.F16.F32.PACK_AB R8, R3, R42 ;  /* 0x0000002a0308723e */ /* 0x000fe400000000ff */
[----:B------:R-:W-:Y:S02]  /*9210*/  F2FP.F16.F32.PACK_AB R9, R44, R5 ;  /* 0x000000052c09723e */ /* 0x000fe400000000ff */
[----:B--2---:R-:W-:Y:S02]  /*9220*/  F2FP.F16.F32.PACK_AB R10, R48, R7 ;  /* 0x00000007300a723e */ /* 0x004fe400000000ff */
[----:B------:R-:W-:-:S05]  /*9230*/  F2FP.F16.F32.PACK_AB R11, R0, R45 ;  /* 0x0000002d000b723e */ /* 0x000fca00000000ff */
[----:B------:R0:W-:Y:S02]  /*9240*/  STS.128 [R37+UR5+-0x200], R8 ;  /* 0xfffe000825007988 */ /* 0x0001e40008000c05 */
.L_x_368:
[----:B------:R-:W-:Y:S05]  /*9250*/  BSYNC.RECONVERGENT B0 ;  /* 0x0000000000007941 */ /* 0x000fea0003800200 */
.L_x_367:
[----:B------:R-:W-:Y:S06]  /*9260*/  BAR.SYNC.DEFER_BLOCKING 0x0 ;  /* 0x0000000000007b1d */ /* 0x000fec0000010000 */
[----:B------:R-:W-:Y:S04]  /*9270*/  BSSY.RECONVERGENT B0, `(.L_x_369) ;  /* 0x0000013000007945 */ /* 0x000fe80003800200 */
[----:B------:R-:W-:Y:S05]  /*9280*/  @P3 BRA `(.L_x_370) ;  /* 0x0000000000443947 */ /* 0x000fea0003800000 */
[----:B0-2---:R-:W0:Y:S02]  /*9290*/  LDS.128 R8, [R37+UR5] ;  /* 0x0000000525087984 */ /* 0x005e240008000c00 */
        /* <DEDUP_REMOVED lines=16> */
.L_x_370:
[----:B------:R-:W-:Y:S05]  /*93a0*/  BSYNC.RECONVERGENT B0 ;  /* 0x0000000000007941 */ /* 0x000fea0003800200 */
.L_x_369:
[----:B------:R-:W-:Y:S06]  /*93b0*/  BAR.SYNC.DEFER_BLOCKING 0x0 ;  /* 0x0000000000007b1d */ /* 0x000fec0000010000 */
[----:B------:R-:W-:Y:S04]  /*93c0*/  BSSY.RECONVERGENT B0, `(.L_x_371) ;  /* 0x0000007000007945 */ /* 0x000fe80003800200 */
[----:B------:R-:W-:Y:S05]  /*93d0*/  @P1 BRA `(.L_x_372) ;  /* 0x0000000000141947 */ /* 0x000fea0003800000 */
[----:B0-----:R-:W-:Y:S02]  /*93e0*/  F2FP.F16.F32.PACK_AB R8, R3, R42 ;  /* 0x0000002a0308723e */ /* 0x001fe400000000ff */
[----:B------:R-:W-:Y:S02]  /*93f0*/  F2FP.F16.F32.PACK_AB R9, R44, R5 ;  /* 0x000000052c09723e */ /* 0x000fe400000000ff */
[----:B--2---:R-:W-:Y:S02]  /*9400*/  F2FP.F16.F32.PACK_AB R10, R48, R7 ;  /* 0x00000007300a723e */ /* 0x004fe400000000ff */
[----:B------:R-:W-:-:S05]  /*9410*/  F2FP.F16.F32.PACK_AB R11, R0, R45 ;  /* 0x0000002d000b723e */ /* 0x000fca00000000ff */
[----:B------:R1:W-:Y:S02]  /*9420*/  STS.128 [R2+UR5], R8 ;  /* 0x0000000802007988 */ /* 0x0003e40008000c05 */
.L_x_372:
[----:B------:R-:W-:Y:S05]  /*9430*/  BSYNC.RECONVERGENT B0 ;  /* 0x0000000000007941 */ /* 0x000fea0003800200 */
.L_x_371:
[----:B------:R-:W-:Y:S06]  /*9440*/  BAR.SYNC.DEFER_BLOCKING 0x0 ;  /* 0x0000000000007b1d */ /* 0x000fec0000010000 */
[----:B------:R-:W-:Y:S04]  /*9450*/  BSSY.RECONVERGENT B0, `(.L_x_373) ;  /* 0x0000013000007945 */ /* 0x000fe80003800200 */
[----:B------:R-:W-:Y:S05]  /*9460*/  @P2 BRA `(.L_x_374) ;  /* 0x0000000000442947 */ /* 0x000fea0003800000 */
[----:B012---:R-:W0:Y:S02]  /*9470*/  LDS.128 R8, [R37+UR5] ;  /* 0x0000000525087984 */ /* 0x007e240008000c00 */
[--C-:B0-----:R-:W-:Y:S02]  /*9480*/  HADD2.F32 R13, -RZ, R8.reuse.H0_H0 ;  /* 0x20000008ff0d7230 */ /* 0x101fe40000004100 */
[----:B------:R-:W-:Y:S02]  /*9490*/  HADD2.F32 R2, -RZ, R9.H0_H0 ;  /* 0x20000009ff027230 */ /* 0x000fe40000004100 */
[----:B------:R-:W-:Y:S02]  /*94a0*/  HADD2.F32 R6, -RZ, R11.H0_H0 ;  /* 0x2000000bff067230 */ /* 0x000fe40000004100 */
[----:B------:R-:W-:Y:S01]  /*94b0*/  FADD.FTZ R42, R42, R13 ;  /* 0x0000000d2a2a7221 */ /* 0x000fe20000010000 */
[----:B------:R-:W-:Y:S02]  /*94c0*/  HADD2.F32 R8, -RZ, R8.H1_H1 ;  /* 0x30000008ff087230 */ /* 0x000fe40000004100 */
[----:B------:R-:W-:Y:S01]  /*94d0*/  FADD.FTZ R5, R5, R2 ;  /* 0x0000000205057221 */ /* 0x000fe20000010000 */
[----:B------:R-:W-:-:S02]  /*94e0*/  HADD2.F32 R9, -RZ, R9.H1_H1 ;  /* 0x30000009ff097230 */ /* 0x000fc40000004100 */
[----:B------:R-:W-:Y:S01]  /*94f0*/  FADD.FTZ R45, R45, R6 ;  /* 0x000000062d2d7221 */ /* 0x000fe20000010000 */
[--C-:B------:R-:W-:Y:S02]  /*9500*/  HADD2.F32 R4, -RZ, R10.reuse.H0_H0 ;  /* 0x2000000aff047230 */ /* 0x100fe40000004100 */
[----:B------:R-:W-:Y:S01]  /*9510*/  FADD.FTZ R3, R3, R8 ;  /* 0x0000000803037221 */ /* 0x000fe20000010000 */
[----:B------:R-:W-:Y:S02]  /*9520*/  HADD2.F32 R15, -RZ, R10.H1_H1 ;  /* 0x3000000aff0f7230 */ /* 0x000fe40000004100 */
[----:B------:R-:W-:Y:S01]  /*9530*/  FADD.FTZ R44, R44, R9 ;  /* 0x000000092c2c7221 */ /* 0x000fe20000010000 */
[----:B------:R-:W-:Y:S02]  /*9540*/  HADD2.F32 R11, -RZ, R11.H1_H1 ;  /* 0x3000000bff0b7230 */ /* 0x000fe40000004100 */
[----:B------:R-:W-:Y:S01]  /*9550*/  FADD.FTZ R7, R7, R4 ;  /* 0x0000000407077221 */ /* 0x000fe20000010000 */
[----:B------:R-:W-:-:S02]  /*9560*/  FADD.FTZ R48, R48, R15 ;  /* 0x0000000f30307221 */ /* 0x000fc40000010000 */
[----:B------:R-:W-:-:S07]  /*9570*/  FADD.FTZ R0, R0, R11 ;  /* 0x0000000b00007221 */ /* 0x000fce0000010000 */
.L_x_374:
[----:B------:R-:W-:Y:S05]  /*9580*/  BSYNC.RECONVERGENT B0 ;  /* 0x0000000000007941 */ /* 0x000fea0003800200 */
.L_x_373:
[----:B------:R-:W-:Y:S06]  /*9590*/  BAR.SYNC.DEFER_BLOCKING 0x0 ;  /* 0x0000000000007b1d */ /* 0x000fec0000010000 */
[----:B------:R-:W-:Y:S05]  /*95a0*/  @P2 EXIT ;  /* 0x000000000000294d */ /* 0x000fea0003800000 */
[----:B------:R-:W4:Y:S02]  /*95b0*/  LDCU UR4, c[0x0][0x478] ;  /* 0x00008f00ff0477ac */ /* 0x000f240008000800 */
[----:B----4-:R-:W-:-:S09]  /*95c0*/  UISETP.NE.AND UP0, UPT, UR4, 0x2, UPT ;  /* 0x000000020400788c */ /* 0x010fd2000bf05270 */
[----:B------:R-:W-:Y:S05]  /*95d0*/  BRA.U UP0, `(.L_x_375) ;  /* 0x0000000100e07547 */ /* 0x000fea000b800000 */
[----:B01----:R-:W0:Y:S01]  /*95e0*/  LDC.64 R8, c[0x0][0x470] ;  /* 0x00011c00ff087b82 */ /* 0x003e220000000a00 */
[----:B------:R-:W1:Y:S01]  /*95f0*/  LDCU.64 UR4, c[0x0][0x380] ;  /* 0x00007000ff0477ac */ /* 0x000e620008000a00 */
[----:B0-----:R-:W4:Y:S01]  /*9600*/  LDG.E R8, desc[UR36][R8.64] ;  /* 0x0000002408087981 */ /* 0x001f22000c1e1900 */
[----:B------:R-:W-:Y:S01]  /*9610*/  IADD3 R34, PT, PT, R39, R34, RZ ;  /* 0x0000002227227210 */ /* 0x000fe20007ffe0ff */
[C---:B----4-:R-:W-:Y:S01]  /*9620*/  FMUL.FTZ R45, R8.reuse, R45 ;  /* 0x0000002d082d7220 */ /* 0x050fe20000410000 */
        /* <DEDUP_REMOVED lines=8> */
[----:B------:R-:W4:Y:S01]  /*96b0*/  F2I.S8.NTZ R48, R48 ;  /* 0x0000003000307305 */ /* 0x000f220000202100 */
[----:B0-----:R-:W-:-:S07]  /*96c0*/  PRMT R2, R45, 0x8880, RZ ;  /* 0x000088802d027816 */ /* 0x001fce00000000ff */
[----:B------:R-:W0:Y:S01]  /*96d0*/  F2I.S8.NTZ R0, R0 ;  /* 0x0000000000007305 */ /* 0x000e220000202100 */
[----:B------:R-:W-:Y:S02]  /*96e0*/  PRMT R2, R2, 0x7710, RZ ;  /* 0x0000771002027816 */ /* 0x000fe400000000ff */
[----:B----4-:R-:W-:-:S05]  /*96f0*/  PRMT R48, R48, 0x8880, RZ ;  /* 0x0000888030307816 */ /* 0x010fca00000000ff */
[----:B------:R-:W4:Y:S01]  /*9700*/  F2I.S8.NTZ R3, R3 ;  /* 0x0000000300037305 */ /* 0x000f220000202100 */
[----:B------:R-:W-:-:S05]  /*9710*/  IMAD.U32 R4, R2, 0x10000, RZ ;  /* 0x0001000002047824 */ /* 0x000fca00078e00ff */
[----:B------:R-:W-:Y:S02]  /*9720*/  LOP3.LUT R9, R4, 0xff0000, RZ, 0xc0, !PT ;  /* 0x00ff000004097812 */ /* 0x000fe400078ec0ff */
[----:B------:R-:W5:Y:S01]  /*9730*/  F2I.S8.NTZ R5, R5 ;  /* 0x0000000500057305 */ /* 0x000f620000202100 */
[----:B0-----:R-:W-:Y:S02]  /*9740*/  PRMT R6, R0, 0x8880, RZ ;  /* 0x0000888000067816 */ /* 0x001fe400000000ff */
[----:B------:R-:W-:Y:S02]  /*9750*/  PRMT R0, R48, 0x7710, RZ ;  /* 0x0000771030007816 */ /* 0x000fe400000000ff */
[----:B------:R-:W-:Y:S02]  /*9760*/  PRMT R2, R6, 0x7710, RZ ;  /* 0x0000771006027816 */ /* 0x000fe400000000ff */
[----:B------:R-:W-:Y:S01]  /*9770*/  SHF.L.U32 R0, R0, 0x8, RZ ;  /* 0x0000000800007819 */ /* 0x000fe200000006ff */
[----:B------:R-:W0:Y:S01]  /*9780*/  F2I.S8.NTZ R44, R44 ;  /* 0x0000002c002c7305 */ /* 0x000e220000202100 */
[----:B------:R-:W-:-:S02]  /*9790*/  PRMT R9, R9, 0x4210, R2 ;  /* 0x0000421009097816 */ /* 0x000fc40000000002 */
[----:B----4-:R-:W-:Y:S02]  /*97a0*/  PRMT R4, R3, 0x8880, RZ ;  /* 0x0000888003047816 */ /* 0x010fe400000000ff */
[----:B------:R-:W-:Y:S02]  /*97b0*/  LOP3.LUT R9, R9, 0xff00, R0, 0xf8, !PT ;  /* 0x0000ff0009097812 */ /* 0x000fe400078ef800 */
[----:B-----5:R-:W-:Y:S01]  /*97c0*/  PRMT R2, R5, 0x8880, RZ ;  /* 0x0000888005027816 */ /* 0x020fe200000000ff */
[----:B------:R-:W4:Y:S01]  /*97d0*/  F2I.S8.NTZ R7, R7 ;  /* 0x0000000700077305 */ /* 0x000f220000202100 */
[----:B------:R-:W-:Y:S02]  /*97e0*/  PRMT R0, R4, 0x7710, RZ ;  /* 0x0000771004007816 */ /* 0x000fe400000000ff */
[----:B------:R-:W-:Y:S02]  /*97f0*/  PRMT R2, R2, 0x7710, RZ ;  /* 0x0000771002027816 */ /* 0x000fe400000000ff */
[----:B------:R-:W-:-:S02]  /*9800*/  LOP3.LUT R6, R0, 0xff, RZ, 0xc0, !PT ;  /* 0x000000ff00067812 */ /* 0x000fc400078ec0ff */
[----:B0-----:R-:W-:Y:S01]  /*9810*/  PRMT R44, R44, 0x8880, RZ ;  /* 0x000088802c2c7816 */ /* 0x001fe200000000ff */
[----:B------:R-:W2:Y:S01]  /*9820*/  F2I.S8.NTZ R8, R8 ;  /* 0x0000000800087305 */ /* 0x000ea20000202100 */
[----:B------:R-:W-:Y:S02]  /*9830*/  LOP3.LUT R4, R2, 0xff, RZ, 0xc0, !PT ;  /* 0x000000ff02047812 */ /* 0x000fe400078ec0ff */
[----:B------:R-:W-:-:S03]  /*9840*/  PRMT R3, R44, 0x7710, RZ ;  /* 0x000077102c037816 */ /* 0x000fc600000000ff */
[----:B------:R-:W-:Y:S01]  /*9850*/  IMAD.WIDE.U32 R4, R4, 0x10000, RZ ;  /* 0x0001000004047825 */ /* 0x000fe200078e00ff */
[----:B----4-:R-:W-:Y:S02]  /*9860*/  PRMT R7, R7, 0x8880, RZ ;  /* 0x0000888007077816 */ /* 0x010fe400000000ff */
[----:B------:R-:W-:Y:S02]  /*9870*/  LOP3.LUT R3, R3, 0xff, RZ, 0xc0, !PT ;  /* 0x000000ff03037812 */ /* 0x000fe400078ec0ff */
[----:B------:R-:W-:Y:S01]  /*9880*/  PRMT R0, R7, 0x7710, RZ ;  /* 0x0000771007007816 */ /* 0x000fe200000000ff */
[----:B------:R-:W-:Y:S01]  /*9890*/  IMAD.WIDE.U32 R6, R6, 0x100, RZ ;  /* 0x0000010006067825 */ /* 0x000fe200078e00ff */
[----:B--2---:R-:W-:-:S03]  /*98a0*/  PRMT R10, R8, 0x8880, RZ ;  /* 0x00008880080a7816 */ /* 0x004fc600000000ff */
[----:B------:R-:W-:Y:S01]  /*98b0*/  IMAD.WIDE.U32 R2, R3, 0x1000000, RZ ;  /* 0x0100000003027825 */ /* 0x000fe200078e00ff */
[----:B------:R-:W-:Y:S02]  /*98c0*/  LOP3.LUT R9, R9, 0xff, R0, 0xf8, !PT ;  /* 0x000000ff09097812 */ /* 0x000fe400078ef800 */
[----:B-1----:R-:W-:Y:S02]  /*98d0*/  IADD3 R8, P0, PT, R34, UR4, RZ ;  /* 0x0000000422087c10 */ /* 0x002fe4000ff1e0ff */
        /* <DEDUP_REMOVED lines=8> */
.L_x_375:
[----:B01----:R-:W0:Y:S01]  /*9960*/  LDC.64 R8, c[0x0][0x380] ;  /* 0x0000e000ff087b82 */ /* 0x003e220000000a00 */
[----:B------:R-:W-:Y:S01]  /*9970*/  IMAD.IADD R39, R39, 0x1, R34 ;  /* 0x0000000127277824 */ /* 0x000fe200078e0222 */
[----:B--2---:R-:W-:Y:S02]  /*9980*/  F2FP.F16.F32.PACK_AB R11, R3, R42 ;  /* 0x0000002a030b723e */ /* 0x004fe400000000ff */
        /* <DEDUP_REMOVED lines=9> */
.L_x_282:
[----:B-1----:R-:W-:Y:S01]  /*9a20*/  MOV R12, 0x10 ;  /* 0x00000010000c7802 */ /* 0x002fe20000000f00 */
[----:B------:R-:W-:Y:S01]  /*9a30*/  IMAD.MOV.U32 R15, RZ, RZ, -0x1 ;  /* 0xffffffffff0f7424 */ /* 0x000fe200078e00ff */
[----:B------:R-:W-:-:S07]  /*9a40*/  MOV R11, 0x1f ;  /* 0x0000001f000b7802 */ /* 0x000fce0000000f00 */
[----:B-----5:R-:W-:Y:S05]  /*9a50*/  WARPSYNC.COLLECTIVE R15, `(.L_x_376) ;  /* 0x000000000f087348 */ /* 0x020fea0003c00000 */
[----:B------:R0:W1:Y:S02]  /*9a60*/  SHFL.BFLY P6, R14, R13, R12, R11 ;  /* 0x0c00000c0d0e7389 */ /* 0x00006400000c000b */
[----:B01---5:R-:W-:Y:S05]  /*9a70*/  ENDCOLLECTIVE ;  /* 0x000000000000791b */ /* 0x023fea0003800000 */
.L_x_376:
[----:B------:R-:W-:Y:S01]  /*9a80*/  MOV R12, 0x8 ;  /* 0x00000008000c7802 */ /* 0x000fe20000000f00 */
[----:B------:R-:W-:-:S05]  /*9a90*/  FADD.FTZ R3, R13, R14 ;  /* 0x0000000e0d037221 */ /* 0x000fca0000010000 */
[----:B------:R-:W-:-:S07]  /*9aa0*/  MOV R13, R3 ;  /* 0x00000003000d7202 */ /* 0x000fce0000000f00 */
[----:B------:R-:W-:Y:S05]  /*9ab0*/  WARPSYNC.COLLECTIVE R15, `(.L_x_377) ;  /* 0x000000000f087348 */ /* 0x000fea0003c00000 */
[----:B------:R0:W1:Y:S02]  /*9ac0*/  SHFL.BFLY P6, R14, R13, R12, R11 ;  /* 0x0c00000c0d0e7389 */ /* 0x00006400000c000b */
[----:B01----:R-:W-:Y:S05]  /*9ad0*/  ENDCOLLECTIVE ;  /* 0x000000000000791b */ /* 0x003fea0003800000 */
.L_x_377:
[----:B------:R-:W-:Y:S01]  /*9ae0*/  MOV R12, 0x4 ;  /* 0x00000004000c7802 */ /* 0x000fe20000000f00 */
[----:B------:R-:W-:-:S04]  /*9af0*/  FADD.FTZ R5, R3, R14 ;  /* 0x0000000e03057221 */ /* 0x000fc80000010000 */
[----:B------:R-:W-:-:S07]  /*9b00*/  IMAD.MOV.U32 R13, RZ, RZ, R5 ;  /* 0x000000ffff0d7224 */ /* 0x000fce00078e0005 */
[----:B------:R-:W-:Y:S05]  /*9b10*/  WARPSYNC.COLLECTIVE R15, `(.L_x_378) ;  /* 0x000000000f087348 */ /* 0x000fea0003c00000 */
[----:B------:R0:W1:Y:S02]  /*9b20*/  SHFL.BFLY P6, R14, R13, R12, R11 ;  /* 0x0c00000c0d0e7389 */ /* 0x00006400000c000b */
[----:B01----:R-:W-:Y:S05]  /*9b30*/  ENDCOLLECTIVE ;  /* 0x000000000000791b */ /* 0x003fea0003800000 */
.L_x_378:
[----:B------:R-:W-:Y:S02]  /*9b40*/  IMAD.MOV.U32 R12, RZ, RZ, 0x2 ;  /* 0x00000002ff0c7424 */ /* 0x000fe400078e00ff */
[----:B------:R-:W-:-:S05]  /*9b50*/  FADD.FTZ R7, R5, R14 ;  /* 0x0000000e05077221 */ /* 0x000fca0000010000 */
[----:B------:R-:W-:-:S07]  /*9b60*/  MOV R13, R7 ;  /* 0x00000007000d7202 */ /* 0x000fce0000000f00 */
[----:B------:R-:W-:Y:S05]  /*9b70*/  WARPSYNC.COLLECTIVE R15, `(.L_x_379) ;  /* 0x000000000f087348 */ /* 0x000fea0003c00000 */
[----:B------:R0:W1:Y:S02]  /*9b80*/  SHFL.BFLY P6, R14, R13, R12, R11 ;  /* 0x0c00000c0d0e7389 */ /* 0x00006400000c000b */
[----:B01----:R-:W-:Y:S05]  /*9b90*/  ENDCOLLECTIVE ;  /* 0x000000000000791b */ /* 0x003fea0003800000 */
.L_x_379:
[----:B------:R-:W-:Y:S01]  /*9ba0*/  MOV R12, 0x1 ;  /* 0x00000001000c7802 */ /* 0x000fe20000000f00 */
[----:B------:R-:W-:-:S05]  /*9bb0*/  FADD.FTZ R8, R7, R14 ;  /* 0x0000000e07087221 */ /* 0x000fca0000010000 */
[----:B------:R-:W-:-:S07]  /*9bc0*/  MOV R13, R8 ;  /* 0x00000008000d7202 */ /* 0x000fce0000000f00 */
[----:B------:R-:W-:Y:S05]  /*9bd0*/  WARPSYNC.COLLECTIVE R15, `(.L_x_380) ;  /* 0x000000000f087348 */ /* 0x000fea0003c00000 */
[----:B------:R0:W1:Y:S02]  /*9be0*/  SHFL.BFLY P6, R14, R13, R12, R11 ;  /* 0x0c00000c0d0e7389 */ /* 0x00006400000c000b */
[----:B01----:R-:W-:Y:S05]  /*9bf0*/  ENDCOLLECTIVE ;  /* 0x000000000000791b */ /* 0x003fea0003800000 */
.L_x_380:
[----:B------:R-:W-:Y:S05]  /*9c00*/  BRA `(.L_x_381) ;  /* 0xffffff8400007947 */ /* 0x000fea000383ffff */
.L_x_312:
[----:B------:R-:W-:Y:S01]  /*9c10*/  BSSY B1, `(.L_x_382) ;  /* 0x0000007000017945 */ /* 0x000fe20003800000 */
[----:B------:R-:W-:Y:S01]  /*9c20*/  IMAD.MOV.U32 R12, RZ, RZ, 0x2 ;  /* 0x00000002ff0c7424 */ /* 0x000fe200078e00ff */
[----:B------:R-:W-:Y:S02]  /*9c30*/  MOV R11, 0x1f ;  /* 0x0000001f000b7802 */ /* 0x000fe40000000f00 */
[----:B------:R-:W-:-:S07]  /*9c40*/  MOV R15, 0xffffffff ;  /* 0xffffffff000f7802 */ /* 0x000fce0000000f00 */
[----:B------:R-:W-:Y:S05]  /*9c50*/  WARPSYNC.COLLECTIVE R15, `(.L_x_383) ;  /* 0x000000000f087348 */ /* 0x000fea0003c00000 */
[----:B------:R0:W1:Y:S02]  /*9c60*/  SHFL.BFLY P6, R14, R13, R12, R11 ;  /* 0x0c00000c0d0e7389 */ /* 0x00006400000c000b */
[----:B01----:R-:W-:Y:S05]  /*9c70*/  ENDCOLLECTIVE ;  /* 0x000000000000791b */ /* 0x003fea0003800000 */
.L_x_383:
[----:B------:R-:W-:Y:S05]  /*9c80*/  BSYNC B1 ;  /* 0x0000000000017941 */ /* 0x000fea0003800000 */
.L_x_382:
[----:B------:R-:W-:Y:S02]  /*9c90*/  HFMA2 R11, -RZ, RZ, 0, 1.847743988037109375e-06 ;  /* 0x0000001fff0b7431 */ /* 0x000fe400000001ff */
[----:B------:R-:W-:Y:S01]  /*9ca0*/  FADD.FTZ R13, R13, R14 ;  /* 0x0000000e0d0d7221 */ /* 0x000fe20000010000 */
[----:B------:R-:W-:Y:S01]  /*9cb0*/  IMAD.MOV.U32 R12, RZ, RZ, 0x1 ;  /* 0x00000001ff0c7424 */ /* 0x000fe200078e00ff */
[----:B------:R-:W-:-:S07]  /*9cc0*/  MOV R15, 0xffffffff ;  /* 0xffffffff000f7802 */ /* 0x000fce0000000f00 */
[----:B------:R-:W-:Y:S05]  /*9cd0*/  WARPSYNC.COLLECTIVE R15, `(.L_x_384) ;  /* 0x000000000f087348 */ /* 0x000fea0003c00000 */
[----:B------:R0:W1:Y:S02]  /*9ce0*/  SHFL.BFLY P6, R14, R13, R12, R11 ;  /* 0x0c00000c0d0e7389 */ /* 0x00006400000c000b */
[----:B01----:R-:W-:Y:S05]  /*9cf0*/  ENDCOLLECTIVE ;  /* 0x000000000000791b */ /* 0x003fea0003800000 */
.L_x_384:
[----:B------:R-:W-:Y:S05]  /*9d00*/  BRA `(.L_x_385) ;  /* 0xffffffb000887947 */ /* 0x000fea000383ffff */
.L_x_316:
[----:B-1----:R-:W-:Y:S01]  /*9d10*/  HFMA2 R12, -RZ, RZ, 0, 9.5367431640625e-07 ;  /* 0x00000010ff0c7431 */ /* 0x002fe200000001ff */
[----:B------:R-:W-:Y:S01]  /*9d20*/  BSSY B0, `(.L_x_386) ;  /* 0x0000007000007945 */ /* 0x000fe20003800000 */
[----:B------:R-:W-:Y:S01]  /*9d30*/  IMAD.MOV.U32 R13, RZ, RZ, R0 ;  /* 0x000000ffff0d7224 */ /* 0x000fe200078e0000 */
[----:B------:R-:W-:Y:S01]  /*9d40*/  MOV R11, 0x1f ;  /* 0x0000001f000b7802 */ /* 0x000fe20000000f00 */
[----:B------:R-:W-:-:S07]  /*9d50*/  IMAD.MOV.U32 R15, RZ, RZ, -0x1 ;  /* 0xffffffffff0f7424 */ /* 0x000fce00078e00ff */
[----:B-----5:R-:W-:Y:S05]  /*9d60*/  WARPSYNC.COLLECTIVE R15, `(.L_x_387) ;  /* 0x000000000f087348 */ /* 0x020fea0003c00000 */
[----:B------:R0:W1:Y:S02]  /*9d70*/  SHFL.BFLY P6, R14, R13, R12, R11 ;  /* 0x0c00000c0d0e7389 */ /* 0x00006400000c000b */
[----:B01---5:R-:W-:Y:S05]  /*9d80*/  ENDCOLLECTIVE ;  /* 0x000000000000791b */ /* 0x023fea0003800000 */
.L_x_387:
[----:B------:R-:W-:Y:S05]  /*9d90*/  BSYNC B0 ;  /* 0x0000000000007941 */ /* 0x000fea0003800000 */
.L_x_386:
[----:B------:R-:W-:Y:S01]  /*9da0*/  HFMA2 R12, -RZ, RZ, 0, 4.76837158203125e-07 ;  /* 0x00000008ff0c7431 */ /* 0x000fe200000001ff */
[----:B------:R-:W-:Y:S01]  /*9db0*/  FMNMX.FTZ R13, R14, R0, !PT ;  /* 0x000000000e0d7209 */ /* 0x000fe20007810000 */
[----:B------:R-:W-:Y:S01]  /*9dc0*/  IMAD.MOV.U32 R15, RZ, RZ, -0x1 ;  /* 0xffffffffff0f7424 */ /* 0x000fe200078e00ff */
[----:B------:R-:W-:-:S07]  /*9dd0*/  MOV R11, 0x1f ;  /* 0x0000001f000b7802 */ /* 0x000fce0000000f00 */
[----:B------:R-:W-:Y:S05]  /*9de0*/  WARPSYNC.COLLECTIVE R15, `(.L_x_388) ;  /* 0x000000000f087348 */ /* 0x000fea0003c00000 */
[----:B------:R0:W1:Y:S02]  /*9df0*/  SHFL.BFLY P6, R14, R13, R12, R11 ;  /* 0x0c00000c0d0e7389 */ /* 0x00006400000c000b */
[----:B01----:R-:W-:Y:S05]  /*9e00*/  ENDCOLLECTIVE ;  /* 0x000000000000791b */ /* 0x003fea0003800000 */
.L_x_388:
[----:B------:R-:W-:Y:S01]  /*9e10*/  HFMA2 R12, -RZ, RZ, 0, 2.384185791015625e-07 ;  /* 0x00000004ff0c7431 */ /* 0x000fe200000001ff */
[----:B------:R-:W-:-:S04]  /*9e20*/  FMNMX.FTZ R3, R13, R14, !PT ;  /* 0x0000000e0d037209 */ /* 0x000fc80007810000 */
[----:B------:R-:W-:-:S07]  /*9e30*/  MOV R13, R3 ;  /* 0x00000003000d7202 */ /* 0x000fce0000000f00 */
[----:B------:R-:W-:Y:S05]  /*9e40*/  WARPSYNC.COLLECTIVE R15, `(.L_x_389) ;  /* 0x000000000f087348 */ /* 0x000fea0003c00000 */
[----:B------:R0:W1:Y:S02]  /*9e50*/  SHFL.BFLY P6, R14, R13, R12, R11 ;  /* 0x0c00000c0d0e7389 */ /* 0x00006400000c000b */
[----:B01----:R-:W-:Y:S05]  /*9e60*/  ENDCOLLECTIVE ;  /* 0x000000000000791b */ /* 0x003fea0003800000 */
.L_x_389:
[----:B------:R-:W-:Y:S05]  /*9e70*/  BRA `(.L_x_390) ;  /* 0xffffffb000e47947 */ /* 0x000fea000383ffff */
.L_x_391:
        /* <DEDUP_REMOVED lines=16> */
.L_x_3495:


//--------------------- .text._ZN4mmha33masked_multihead_attention_kernelItLi128ELi128ELi1ELi16ELi256ELb1ELb0EEEv26Multihead_attention_paramsIT_XT5_EE --------------------------
	.section	.text._ZN4mmha33masked_multihead_attention_kernelItLi128ELi128ELi1ELi16ELi256ELb1ELb0EEEv26Multihead_attention_paramsIT_XT5_EE,"ax",@progbits
	.align	128
        .global         _ZN4mmha33masked_multihead_attention_kernelItLi128ELi128ELi1ELi16ELi256ELb1ELb0EEEv26Multihead_attention_paramsIT_XT5_EE
        .type           _ZN4mmha33masked_multihead_attention_kernelItLi128ELi128ELi1ELi16ELi256ELb1ELb0EEEv26Multihead_attention_paramsIT_XT5_EE,@function
        .size           _ZN4mmha33masked_multihead_attention_kernelItLi128ELi128ELi1ELi16ELi256ELb1ELb0EEEv26Multihead_attention_paramsIT_XT5_EE,(.L_x_3496 - _ZN4mmha33masked_multihead_attention_kernelItLi128ELi128ELi1ELi16ELi256ELb1ELb0EEEv26Multihead_attention_paramsIT_XT5_EE)
        .other          _ZN4mmha33masked_multihead_attention_kernelItLi128ELi128ELi1ELi16ELi256ELb1ELb0EEEv26Multihead_attention_paramsIT_XT5_EE,@"STO_CUDA_ENTRY STV_DEFAULT"
_ZN4mmha33masked_multihead_attention_kernelItLi128ELi128ELi1ELi16ELi256ELb1ELb0EEEv26Multihead_attention_paramsIT_XT5_EE:
.text._ZN4mmha33masked_multihead_attention_kernelItLi128ELi128ELi1ELi16ELi256ELb1ELb0EEEv26Multihead_attention_paramsIT_XT5_EE:
        /* <DEDUP_REMOVED lines=12> */
.L_x_392:
[----:B------:R-:W1:Y:S08]  /*00c0*/  LDC R6, c[0x0][0x3f0] ;  /* 0x0000fc00ff067b82 */ /* 0x000e700000000800 */
[----:B------:R-:W3:Y:S08]  /*00d0*/  LDC.64 R8, c[0x0][0x460] ;  /* 0x00011800ff087b82 */ /* 0x000ef00000000a00 */
[----:B------:R-:W4:Y:S01]  /*00e0*/  LDC R34, c[0x0][0x40c] ;  /* 0x00010300ff227b82 */ /* 0x000f220000000800 */
[----:B-1----:R-:W-:-:S07]  /*00f0*/  IABS R5, R6 ;  /* 0x0000000600057213 */ /* 0x002fce0000000000 */
[----:B------:R-:W2:Y:S01]  /*0100*/  LDC.64 R16, c[0x0][0x498] ;  /* 0x00012600ff107b82 */ /* 0x000ea20000000a00 */
[----:B------:R-:W1:Y:S01]  /*0110*/  I2F.RP R0, R5 ;  /* 0x0000000500007306 */ /* 0x000e620000209400 */
[----:B---3--:R-:W-:Y:S01]  /*0120*/  ISETP.NE.U32.AND P0, PT, R8, RZ, PT ;  /* 0x000000ff0800720c */ /* 0x008fe20003f05070 */
[----:B------:R-:W3:Y:S05]  /*0130*/  S2R R29, SR_TID.X ;  /* 0x00000000001d7919 */ /* 0x000eea0000002100 */
[----:B------:R-:W0:Y:S01]  /*0140*/  LDC R35, c[0x0][0x3f8] ;  /* 0x0000fe00ff237b82 */ /* 0x000e220000000800 */
[----:B------:R-:W-:-:S04]  /*0150*/  ISETP.NE.AND.EX P0, PT, R9, RZ, PT, P0 ;  /* 0x000000ff0900720c */ /* 0x000fc80003f05300 */
[----:B----4-:R-:W-:Y:S01]  /*0160*/  ISETP.EQ.AND P3, PT, R34, RZ, P0 ;  /* 0x000000ff2200720c */ /* 0x010fe20000762270 */
[----:B-1----:R-:W1:Y:S01]  /*0170*/  MUFU.RCP R0, R0 ;  /* 0x0000000000007308 */ /* 0x002e620000001000 */
[----:B------:R-:W0:Y:S01]  /*0180*/  S2R R28, SR_CTAID.X ;  /* 0x00000000001c7919 */ /* 0x000e220000002500 */
[----:B------:R-:W-:Y:S01]  /*0190*/  BSSY.RECONVERGENT B0, `(.L_x_393) ;  /* 0x000003c000007945 */ /* 0x000fe20003800200 */
[----:B------:R-:W-:Y:S01]  /*01a0*/  P2R R19, PR, RZ, 0x8 ;  /* 0x00000008ff137803 */ /* 0x000fe20000000000 */
[----:B--2---:R-:W-:-:S06]  /*01b0*/  IMAD.WIDE.U32 R16, R21, 0x4, R16 ;  /* 0x0000000415107825 */ /* 0x004fcc00078e0010 */
[----:B------:R2:W5:Y:S01]  /*01c0*/  LDG.E R16, desc[UR36][R16.64] ;  /* 0x0000002410107981 */ /* 0x000562000c1e1900 */
[----:B-1----:R-:W-:-:S04]  /*01d0*/  IADD3 R2, PT, PT, R0, 0xffffffe, RZ ;  /* 0x0ffffffe00027810 */ /* 0x002fc80007ffe0ff */
[----:B------:R1:W4:Y:S02]  /*01e0*/  F2I.FTZ.U32.TRUNC.NTZ R3, R2 ;  /* 0x0000000200037305 */ /* 0x000324000021f000 */
[----:B-1----:R-:W-:Y:S01]  /*01f0*/  HFMA2 R2, -RZ, RZ, 0, 0 ;  /* 0x00000000ff027431 */ /* 0x002fe200000001ff */
[----:B----4-:R-:W-:-:S05]  /*0200*/  IADD3 R4, PT, PT, RZ, -R3, RZ ;  /* 0x80000003ff047210 */ /* 0x010fca0007ffe0ff */
[----:B------:R-:W-:Y:S01]  /*0210*/  IMAD R7, R4, R5, RZ ;  /* 0x0000000504077224 */ /* 0x000fe200078e02ff */
[----:B------:R-:W-:-:S03]  /*0220*/  IABS R4, R21 ;  /* 0x0000001500047213 */ /* 0x000fc60000000000 */
[----:B------:R-:W-:-:S06]  /*0230*/  IMAD.HI.U32 R3, R3, R7, R2 ;  /* 0x0000000703037227 */ /* 0x000fcc00078e0002 */
[----:B------:R-:W-:-:S05]  /*0240*/  IMAD.HI.U32 R3, R3, R4, RZ ;  /* 0x0000000403037227 */ /* 0x000fca00078e00ff */
[----:B------:R-:W-:-:S05]  /*0250*/  IADD3 R0, PT, PT, -R3, RZ, RZ ;  /* 0x000000ff03007210 */ /* 0x000fca0007ffe1ff */
[----:B------:R-:W-:-:S05]  /*0260*/  IMAD R0, R5, R0, R4 ;  /* 0x0000000005007224 */ /* 0x000fca00078e0204 */
[----:B------:R-:W-:-:S13]  /*0270*/  ISETP.GT.U32.AND P1, PT, R5, R0, PT ;  /* 0x000000000500720c */ /* 0x000fda0003f24070 */
[-C--:B------:R-:W-:Y:S02]  /*0280*/  @!P1 IADD3 R0, PT, PT, R0, -R5.reuse, RZ ;  /* 0x8000000500009210 */ /* 0x080fe40007ffe0ff */
[----:B------:R-:W-:Y:S02]  /*0290*/  @!P1 IADD3 R3, PT, PT, R3, 0x1, RZ ;  /* 0x0000000103039810 */ /* 0x000fe40007ffe0ff */
[----:B------:R-:W-:Y:S02]  /*02a0*/  ISETP.GE.U32.AND P0, PT, R0, R5, PT ;  /* 0x000000050000720c */ /* 0x000fe40003f06070 */
[----:B------:R-:W1:Y:S01]  /*02b0*/  @P3 LDC.64 R4, c[0x0][0x460] ;  /* 0x00011800ff043b82 */ /* 0x000e620000000a00 */
[----:B------:R-:W-:Y:S02]  /*02c0*/  LOP3.LUT R0, R21, R6, RZ, 0x3c, !PT ;  /* 0x0000000615007212 */ /* 0x000fe400078e3cff */
[----:B------:R-:W-:Y:S02]  /*02d0*/  ISETP.NE.AND P1, PT, R6, RZ, PT ;  /* 0x000000ff0600720c */ /* 0x000fe40003f25270 */
[----:B------:R-:W-:-:S06]  /*02e0*/  ISETP.GE.AND P2, PT, R0, RZ, PT ;  /* 0x000000ff0000720c */ /* 0x000fcc0003f46270 */
[----:B------:R-:W-:-:S04]  /*02f0*/  @P0 IADD3 R3, PT, PT, R3, 0x1, RZ ;  /* 0x0000000103030810 */ /* 0x000fc80007ffe0ff */
[----:B------:R-:W-:-:S04]  /*0300*/  MOV R84, R3 ;  /* 0x0000000300547202 */ /* 0x000fc80000000f00 */
[----:B------:R-:W-:Y:S02]  /*0310*/  @!P2 IADD3 R84, PT, PT, -R84, RZ, RZ ;  /* 0x000000ff5454a210 */ /* 0x000fe40007ffe1ff */
[----:B------:R-:W-:Y:S02]  /*0320*/  @!P1 LOP3.LUT R84, RZ, R6, RZ, 0x33, !PT ;  /* 0x00000006ff549212 */ /* 0x000fe400078e33ff */
[----:B------:R-:W4:Y:S03]  /*0330*/  LDC R6, c[0x0][0x3e8] ;  /* 0x0000fa00ff067b82 */ /* 0x000f260000000800 */
[----:B-1----:R-:W-:-:S05]  /*0340*/  @P3 IMAD.WIDE R4, R84, 0x4, R4 ;  /* 0x0000000454043825 */ /* 0x002fca00078e0204 */
[----:B------:R2:W5:Y:S01]  /*0350*/  @P3 LDG.E R2, desc[UR36][R4.64] ;  /* 0x0000002404023981 */ /* 0x000562000c1e1900 */
[----:B---3--:R-:W-:Y:S01]  /*0360*/  ISETP.GT.U32.AND P2, PT, R29, 0x1f, PT ;  /* 0x0000001f1d00780c */ /* 0x008fe20003f44070 */
[----:B0-----:R-:W-:Y:S01]  /*0370*/  IMAD R33, R21, R35, R28 ;  /* 0x0000002315217224 */ /* 0x001fe200078e021c */
[----:B----4-:R-:W-:Y:S02]  /*0380*/  ISETP.NE.AND P0, PT, R6, RZ, PT ;  /* 0x000000ff0600720c */ /* 0x010fe40003f05270 */
[----:B------:R-:W-:-:S11]  /*0390*/  CS2R R26, SRZ ;  /* 0x00000000001a7805 */ /* 0x000fd6000001ff00 */
[----:B------:R-:W-:Y:S02]  /*03a0*/  @P0 SHF.L.U32 R3, R28, 0x7, RZ ;  /* 0x000000071c030819 */ /* 0x000fe400000006ff */
[----:B------:R-:W-:-:S03]  /*03b0*/  @!P0 SHF.L.U32 R0, R33, 0x7, RZ ;  /* 0x0000000721008819 */ /* 0x000fc600000006ff */
[----:B------:R-:W-:Y:S01]  /*03c0*/  @P0 IMAD R0, R21, R6, R3 ;  /* 0x0000000615000224 */ /* 0x000fe200078e0203 */
[----:B------:R-:W-:Y:S01]  /*03d0*/  SHF.L.U32 R3, R29, 0x2, RZ ;  /* 0x000000021d037819 */ /* 0x000fe200000006ff */
[----:B--2---:R-:W-:Y:S06]  /*03e0*/  @P2 BRA `(.L_x_394) ;  /* 0x0000000000582947 */ /* 0x004fec0003800000 */
[----:B------:R-:W0:Y:S01]  /*03f0*/  LDC R4, c[0x0][0x478] ;  /* 0x00011e00ff047b82 */ /* 0x000e220000000800 */
[----:B------:R-:W-:Y:S02]  /*0400*/  IADD3 R23, PT, PT, R3, R0, RZ ;  /* 0x0000000003177210 */ /* 0x000fe40007ffe0ff */
        /* <DEDUP_REMOVED lines=20> */
.L_x_394:
[----:B------:R-:W-:Y:S05]  /*0550*/  BSYNC.RECONVERGENT B0 ;  /* 0x0000000000007941 */ /* 0x000fea0003800200 */
.L_x_393:
[----:B------:R-:W1:Y:S01]  /*0560*/  LDCU.64 UR6, c[0x0][0x3a0] ;  /* 0x00007400ff0677ac */ /* 0x000e620008000a00 */
[----:B------:R-:W2:Y:S01]  /*0570*/  LDC.64 R10, c[0x0][0x418] ;  /* 0x00010600ff0a7b82 */ /* 0x000ea20000000a00 */
[----:B------:R-:W-:Y:S02]  /*0580*/  ISETP.GT.U32.OR P3, PT, R29, 0x1f, !P3 ;  /* 0x0000001f1d00780c */ /* 0x000fe40005f64470 */
[----:B------:R-:W-:Y:S01]  /*0590*/  CS2R R24, SRZ ;  /* 0x0000000000187805 */ /* 0x000fe2000001ff00 */
[----:B------:R-:W3:Y:S01]  /*05a0*/  LDCU.64 UR4, c[0x0][0x390] ;  /* 0x00007200ff0477ac */ /* 0x000ee20008000a00 */
[----:B------:R-:W-:Y:S02]  /*05b0*/  SHF.R.U32.HI R31, RZ, 0x1, R29 ;  /* 0x00000001ff1f7819 */ /* 0x000fe4000001161d */
[----:B------:R-:W-:Y:S02]  /*05c0*/  CS2R R22, SRZ ;  /* 0x0000000000167805 */ /* 0x000fe4000001ff00 */
[----:B------:R-:W-:Y:S01]  /*05d0*/  LOP3.LUT R32, R3, 0x4, RZ, 0xc0, !PT ;  /* 0x0000000403207812 */ /* 0x000fe200078ec0ff */
[----:B------:R-:W4:Y:S01]  /*05e0*/  LDC R20, c[0x0][0x3f4] ;  /* 0x0000fd00ff147b82 */ /* 0x000f220000000800 */
[----:B------:R-:W-:-:S02]  /*05f0*/  SHF.L.U32 R33, R33, 0x7, RZ ;  /* 0x0000000721217819 */ /* 0x000fc400000006ff */
[----:B-----5:R-:W-:-:S05]  /*0600*/  IADD3 R30, PT, PT, R16, -0x1, RZ ;  /* 0xffffffff101e7810 */ /* 0x020fca0007ffe0ff */
[----:B------:R-:W0:Y:S01]  /*0610*/  @!P2 LDC.64 R4, c[0x0][0x3b8] ;  /* 0x0000ee00ff04ab82 */ /* 0x000e220000000a00 */
[----:B-1----:R-:W-:-:S04]  /*0620*/  ISETP.NE.U32.AND P1, PT, RZ, UR6, PT ;  /* 0x00000006ff007c0c */ /* 0x002fc8000bf25070 */
[----:B------:R-:W-:Y:S02]  /*0630*/  ISETP.NE.AND.EX P1, PT, RZ, UR7, PT, P1 ;  /* 0x00000007ff007c0c */ /* 0x000fe4000bf25310 */
[----:B---3--:R-:W-:Y:S01]  /*0640*/  ISETP.NE.U32.AND P0, PT, RZ, UR4, PT ;  /* 0x00000004ff007c0c */ /* 0x008fe2000bf05070 */
[----:B------:R-:W1:Y:S01]  /*0650*/  LDCU.U8 UR4, c[0x0][0x404] ;  /* 0x00008080ff0477ac */ /* 0x000e620008000000 */
[C---:B------:R-:W-:Y:S02]  /*0660*/  ISETP.GT.U32.OR P1, PT, R29.reuse, 0x1f, !P1 ;  /* 0x0000001f1d00780c */ /* 0x040fe40004f24470 */
[----:B------:R-:W-:Y:S02]  /*0670*/  ISETP.NE.AND.EX P0, PT, RZ, UR5, PT, P0 ;  /* 0x00000005ff007c0c */ /* 0x000fe4000bf05300 */
[----:B------:R-:W-:Y:S02]  /*0680*/  ISETP.NE.OR P4, PT, R34, RZ, P1 ;  /* 0x000000ff2200720c */ /* 0x000fe40000f85670 */
[----:B------:R-:W-:Y:S01]  /*0690*/  ISETP.GT.U32.OR P0, PT, R29, 0x1f, !P0 ;  /* 0x0000001f1d00780c */ /* 0x000fe20004704470 */
[-C--:B----4-:R-:W-:Y:S01]  /*06a0*/  @!P2 IMAD R0, R33, R20.reuse, R32 ;  /* 0x000000142100a224 */ /* 0x090fe200078e0220 */
[----:B--2---:R-:W-:Y:S01]  /*06b0*/  ISETP.NE.U32.AND P1, PT, R10, RZ, PT ;  /* 0x000000ff0a00720c */ /* 0x004fe20003f25070 */
[----:B------:R-:W-:-:S03]  /*06c0*/  @!P2 IMAD R15, R31, R20, R30 ;  /* 0x000000141f0fa224 */ /* 0x000fc600078e021e */
[----:B------:R-:W-:Y:S02]  /*06d0*/  ISETP.NE.AND.EX P1, PT, R11, RZ, PT, P1 ;  /* 0x000000ff0b00720c */ /* 0x000fe40003f25310 */
[----:B------:R-:W2:Y:S01]  /*06e0*/  @!P3 LDC.64 R10, c[0x0][0x450] ;  /* 0x00011400ff0abb82 */ /* 0x000ea20000000a00 */
[----:B------:R-:W-:Y:S01]  /*06f0*/  @!P2 LEA R17, R15, R0, 0x3 ;  /* 0x000000000f11a211 */ /* 0x000fe200078e18ff */
[----:B------:R-:W-:Y:S01]  /*0700*/  @!P3 IMAD R0, R2, R35, RZ ;  /* 0x000000230200b224 */ /* 0x000fe200078e02ff */
[----:B------:R-:W-:-:S03]  /*0710*/  LEA R15, R28, R3, 0x7 ;  /* 0x000000031c0f7211 */ /* 0x000fc600078e38ff */
[----:B0-----:R-:W-:Y:S01]  /*0720*/  @!P2 IMAD.WIDE R4, R17, 0x2, R4 ;  /* 0x000000021104a825 */ /* 0x001fe200078e0204 */
[----:B------:R-:W-:Y:S01]  /*0730*/  @!P3 LEA R17, R0, R15, 0x7 ;  /* 0x0000000f0011b211 */ /* 0x000fe200078e38ff */
[----:B------:R-:W0:Y:S03]  /*0740*/  @!P4 LDC.64 R8, c[0x0][0x3a0] ;  /* 0x0000e800ff08cb82 */ /* 0x000e260000000a00 */
[----:B------:R3:W4:Y:S05]  /*0750*/  @!P2 LDG.E.64 R24, desc[UR36][R4.64] ;  /* 0x000000240418a981 */ /* 0x00072a000c1e1b00 */
[----:B------:R-:W1:Y:S01]  /*0760*/  @!P0 LDC.64 R6, c[0x0][0x390] ;  /* 0x0000e400ff068b82 */ /* 0x000e620000000a00 */
[----:B--2---:R-:W-:-:S07]  /*0770*/  @!P3 IMAD.WIDE R10, R17, 0x2, R10 ;  /* 0x00000002110ab825 */ /* 0x004fce00078e020a */
[----:B------:R-:W2:Y:S01]  /*0780*/  @P1 LDC.64 R12, c[0x0][0x418] ;  /* 0x00010600ff0c1b82 */ /* 0x000ea20000000a00 */
[----:B------:R-:W4:Y:S01]  /*0790*/  @!P3 LDG.E.64 R10, desc[UR36][R10.64] ;  /* 0x000000240a0ab981 */ /* 0x000f22000c1e1b00 */
[----:B0-----:R-:W-:-:S05]  /*07a0*/  @!P4 IMAD.WIDE.U32 R8, R15, 0x2, R8 ;  /* 0x000000020f08c825 */ /* 0x001fca00078e0008 */
[----:B------:R-:W4:Y:S01]  /*07b0*/  @!P4 LDG.E.64 R22, desc[UR36][R8.64] ;  /* 0x000000240816c981 */ /* 0x000f22000c1e1b00 */
[----:B-1----:R-:W-:Y:S01]  /*07c0*/  @!P0 IMAD.WIDE.U32 R6, R15, 0x2, R6 ;  /* 0x000000020f068825 */ /* 0x002fe200078e0006 */
[----:B------:R-:W-:-:S06]  /*07d0*/  CS2R R14, SRZ ;  /* 0x00000000000e7805 */ /* 0x000fcc000001ff00 */
[----:B------:R0:W4:Y:S01]  /*07e0*/  @!P0 LDG.E.64 R14, desc[UR36][R6.64] ;  /* 0x00000024060e8981 */ /* 0x000122000c1e1b00 */
[----:B--2---:R-:W-:Y:S01]  /*07f0*/  @P1 IMAD.WIDE.U32 R12, R21, 0x4, R12 ;  /* 0x00000004150c1825 */ /* 0x004fe200078e000c */
[----:B------:R-:W-:-:S04]  /*0800*/  IABS R21, R20 ;  /* 0x0000001400157213 */ /* 0x000fc80000000000 */
[----:B------:R-:W1:Y:S08]  /*0810*/  I2F.RP R0, R21 ;  /* 0x0000001500007306 */ /* 0x000e700000209400 */
[----:B-1----:R-:W3:Y:S02]  /*0820*/  MUFU.RCP R0, R0 ;  /* 0x0000000000007308 */ /* 0x002ee40000001000 */
[----:B---3--:R-:W-:-:S06]  /*0830*/  IADD3 R4, PT, PT, R0, 0xffffffe, RZ ;  /* 0x0ffffffe00047810 */ /* 0x008fcc0007ffe0ff */
[----:B------:R1:W0:Y:S01]  /*0840*/  F2I.FTZ.U32.TRUNC.NTZ R5, R4 ;  /* 0x0000000400057305 */ /* 0x000222000021f000 */
[----:B------:R-:W-:Y:S02]  /*0850*/  IABS R18, R30 ;  /* 0x0000001e00127213 */ /* 0x000fe40000000000 */
[----:B-1----:R-:W-:Y:S02]  /*0860*/  MOV R4, RZ ;  /* 0x000000ff00047202 */ /* 0x002fe40000000f00 */
[----:B0-----:R-:W-:-:S05]  /*0870*/  IADD3 R6, PT, PT, RZ, -R5, RZ ;  /* 0x80000005ff067210 */ /* 0x001fca0007ffe0ff */
[----:B------:R-:W-:Y:S02]  /*0880*/  IMAD R7, R6, R21, RZ ;  /* 0x0000001506077224 */ /* 0x000fe400078e02ff */
[----:B------:R-:W0:Y:S02]  /*0890*/  LDC R6, c[0x0][0x400] ;  /* 0x00010000ff067b82 */ /* 0x000e240000000800 */
[----:B------:R-:W-:-:S06]  /*08a0*/  IMAD.HI.U32 R5, R5, R7, R4 ;  /* 0x0000000705057227 */ /* 0x000fcc00078e0004 */
[----:B------:R-:W-:-:S05]  /*08b0*/  IMAD.HI.U32 R5, R5, R18, RZ ;  /* 0x0000001205057227 */ /* 0x000fca00078e00ff */
[----:B------:R-:W-:-:S05]  /*08c0*/  IADD3 R5, PT, PT, -R5, RZ, RZ ;  /* 0x000000ff05057210 */ /* 0x000fca0007ffe1ff */
[----:B------:R-:W-:-:S05]  /*08d0*/  IMAD R18, R21, R5, R18 ;  /* 0x0000000515127224 */ /* 0x000fca00078e0212 */
[----:B------:R-:W-:-:S13]  /*08e0*/  ISETP.GT.U32.AND P0, PT, R21, R18, PT ;  /* 0x000000121500720c */ /* 0x000fda0003f04070 */
[----:B------:R-:W-:-:S04]  /*08f0*/  @!P0 IADD3 R18, PT, PT, R18, -R21, RZ ;  /* 0x8000001512128210 */ /* 0x000fc80007ffe0ff */
[----:B------:R-:W-:Y:S01]  /*0900*/  ISETP.GT.U32.AND P0, PT, R21, R18, PT ;  /* 0x000000121500720c */ /* 0x000fe20003f04070 */
[----:B------:R-:W-:Y:S01]  /*0910*/  HFMA2 R17, -RZ, RZ, 0, 0 ;  /* 0x00000000ff117431 */ /* 0x000fe200000001ff */
[----:B------:R-:W-:Y:S02]  /*0920*/  ISETP.NE.AND P4, PT, R34, RZ, PT ;  /* 0x000000ff2200720c */ /* 0x000fe40003f85270 */
[----:B------:R-:W-:-:S03]  /*0930*/  ISETP.GE.AND P2, PT, R30, RZ, PT ;  /* 0x000000ff1e00720c */ /* 0x000fc60003f46270 */
[----:B------:R1:W5:Y:S06]  /*0940*/  @P1 LDG.E R17, desc[UR36][R12.64] ;  /* 0x000000240c111981 */ /* 0x00036c000c1e1900 */
[----:B------:R-:W-:Y:S02]  /*0950*/  @!P0 IADD3 R18, PT, PT, R18, -R21, RZ ;  /* 0x8000001512128210 */ /* 0x000fe40007ffe0ff */
[----:B------:R-:W-:Y:S02]  /*0960*/  ISETP.NE.AND P0, PT, RZ, UR4, PT ;  /* 0x00000004ff007c0c */ /* 0x000fe4000bf05270 */
[----:B------:R-:W-:-:S02]  /*0970*/  ISETP.NE.AND P1, PT, R20, RZ, PT ;  /* 0x000000ff1400720c */ /* 0x000fc40003f25270 */
[----:B0-----:R-:W-:Y:S01]  /*0980*/  ISETP.LT.OR P0, PT, R6, 0x1, P0 ;  /* 0x000000010600780c */ /* 0x001fe20000701670 */
[----:B------:R-:W-:Y:S01]  /*0990*/  BSSY.RECONVERGENT B6, `(.L_x_395) ;  /* 0x000013b000067945 */ /* 0x000fe20003800200 */
[----:B------:R-:W-:Y:S01]  /*09a0*/  @!P2 IADD3 R18, PT, PT, -R18, RZ, RZ ;  /* 0x000000ff1212a210 */ /* 0x000fe20007ffe1ff */
[----:B------:R-:W-:-:S08]  /*09b0*/  IMAD R84, R84, R35, RZ ;  /* 0x0000002354547224 */ /* 0x000fd000078e02ff */
[----:B------:R-:W-:Y:S01]  /*09c0*/  @!P1 LOP3.LUT R18, RZ, R20, RZ, 0x33, !PT ;  /* 0x00000014ff129212 */ /* 0x000fe200078e33ff */
[----:B----4-:R-:W-:Y:S02]  /*09d0*/  @!P4 HFMA2 R25, R25, 1, 1, R23 ;  /* 0x3c003c001919c831 */ /* 0x010fe40000000017 */
[----:B------:R-:W-:-:S04]  /*09e0*/  @!P4 HADD2 R24, R24, R22 ;  /* 0x000000161818c230 */ /* 0x000fc80000000000 */
[----:B------:R-:W-:Y:S02]  /*09f0*/  @!P3 HMUL2 R24, R24, R10 ;  /* 0x0000000a1818b232 */ /* 0x000fe40000000000 */
[----:B------:R-:W-:Y:S02]  /*0a00*/  @!P3 HFMA2 R25, R25, R11, -RZ ;  /* 0x0000000b1919b231 */ /* 0x000fe400001000ff */
[----:B------:R-:W-:Y:S02]  /*0a10*/  HFMA2 R27, R27, 1, 1, R15 ;  /* 0x3c003c001b1b7831 */ /* 0x000fe4000000000f */
[----:B------:R-:W-:Y:S01]  /*0a20*/  HADD2 R26, R26, R14 ;  /* 0x0000000e1a1a7230 */ /* 0x000fe20000000000 */
[----:B-1----:R-:W-:Y:S06]  /*0a30*/  @P0 BRA `(.L_x_396) ;  /* 0x00000004006c0947 */ /* 0x002fec0003800000 */
[----:B------:R-:W-:Y:S05]  /*0a40*/  @P4 BRA `(.L_x_397) ;  /* 0x0000000000d04947 */ /* 0x000fea0003800000 */
[----:B------:R-:W-:-:S13]  /*0a50*/  ISETP.GE.AND P0, PT, R3, R6, PT ;  /* 0x000000060300720c */ /* 0x000fda0003f06270 */
[----:B------:R-:W-:Y:S05]  /*0a60*/  @P0 BRA `(.L_x_398) ;  /* 0x0000001000b40947 */ /* 0x000fea0003800000 */
[----:B------:R-:W-:Y:S01]  /*0a70*/  I2FP.F32.U32 R4, R6 ;  /* 0x0000000600047245 */ /* 0x000fe20000201000 */
[--C-:B------:R-:W-:Y:S01]  /*0a80*/  HADD2.F32 R8, -RZ, R25.reuse.H1_H1 ;  /* 0x30000019ff087230 */ /* 0x100fe20000004100 */
[----:B------:R-:W-:Y:S01]  /*0a90*/  IADD3 R0, PT, PT, R3, 0x2, RZ ;  /* 0x0000000203007810 */ /* 0x000fe20007ffe0ff */
[----:B------:R-:W-:Y:S01]  /*0aa0*/  HADD2.F32 R25, -RZ, R25.H0_H0 ;  /* 0x20000019ff197230 */ /* 0x000fe20000004100 */
[----:B------:R-:W-:Y:S02]  /*0ab0*/  I2FP.F32.U32 R3, R3 ;  /* 0x0000000300037245 */ /* 0x000fe40000201000 */
[----:B------:R-:W0:Y:S01]  /*0ac0*/  MUFU.RCP R4, R4 ;  /* 0x0000000400047308 */ /* 0x000e220000001000 */
[----:B------:R-:W-:-:S05]  /*0ad0*/  I2FP.F32.U32 R0, R0 ;  /* 0x0000000000007245 */ /* 0x000fca0000201000 */
[-C--:B0-----:R-:W-:Y:S01]  /*0ae0*/  FMUL.FTZ R0, R0, R4.reuse ;  /* 0x0000000400007220 */ /* 0x081fe20000410000 */
[----:B------:R-:W-:-:S03]  /*0af0*/  FMUL.FTZ R3, R3, R4 ;  /* 0x0000000403037220 */ /* 0x000fc60000410000 */
[----:B------:R-:W-:Y:S01]  /*0b00*/  FMUL.FTZ R5, R0, 13.28771209716796875 ;  /* 0x41549a7800057820 */ /* 0x000fe20000410000 */
[----:B------:R-:W-:Y:S01]  /*0b10*/  FMUL.FTZ R3, R3, 13.28771209716796875 ;  /* 0x41549a7803037820 */ /* 0x000fe20000410000 */
[----:B-----5:R-:W-:-:S04]  /*0b20*/  IADD3 R0, PT, PT, -R17, R34, RZ ;  /* 0x0000002211007210 */ /* 0x020fc80007ffe1ff */
[----:B------:R-:W0:Y:S01]  /*0b30*/  MUFU.EX2 R5, -R5 ;  /* 0x8000000500057308 */ /* 0x000e220000000800 */
[----:B------:R-:W-:-:S07]  /*0b40*/  I2FP.F32.S32 R0, R0 ;  /* 0x0000000000007245 */ /* 0x000fce0000201400 */
[----:B------:R-:W1:Y:S01]  /*0b50*/  MUFU.EX2 R3, -R3 ;  /* 0x8000000300037308 */ /* 0x000e620000000800 */
[----:B0-----:R-:W-:Y:S01]  /*0b60*/  FMUL.FTZ R4, R0, R5 ;  /* 0x0000000500047220 */ /* 0x001fe20000410000 */
[--C-:B------:R-:W-:Y:S02]  /*0b70*/  HADD2.F32 R5, -RZ, R27.reuse.H1_H1 ;  /* 0x3000001bff057230 */ /* 0x100fe40000004100 */
[----:B------:R-:W-:Y:S02]  /*0b80*/  HADD2.F32 R27, -RZ, R27.H0_H0 ;  /* 0x2000001bff1b7230 */ /* 0x000fe40000004100 */
[----:B------:R-:W-:Y:S01]  /*0b90*/  FMUL.RZ R11, R4, 0.15915493667125701904 ;  /* 0x3e22f983040b7820 */ /* 0x000fe2000040c000 */
[----:B-1----:R-:W-:-:S03]  /*0ba0*/  FMUL.FTZ R0, R0, R3 ;  /* 0x0000000300007220 */ /* 0x002fc60000410000 */
[----:B------:R-:W0:Y:S01]  /*0bb0*/  MUFU.SIN R7, R11 ;  /* 0x0000000b00077308 */ /* 0x000e220000000400 */
[----:B------:R-:W-:-:S07]  /*0bc0*/  FMUL.RZ R9, R0, 0.15915493667125701904 ;  /* 0x3e22f98300097820 */ /* 0x000fce000040c000 */
[----:B------:R1:W2:Y:S08]  /*0bd0*/  MUFU.COS R6, R11 ;  /* 0x0000000b00067308 */ /* 0x0002b00000000000 */
[----:B------:R-:W3:Y:S01]  /*0be0*/  MUFU.SIN R4, R9 ;  /* 0x0000000900047308 */ /* 0x000ee20000000400 */
[C---:B0-----:R-:W-:Y:S01]  /*0bf0*/  FMUL.FTZ R3, R7.reuse, R5 ;  /* 0x0000000507037220 */ /* 0x041fe20000410000 */
[----:B------:R-:W-:Y:S01]  /*0c00*/  FMUL.FTZ R12, R7, R8 ;  /* 0x00000008070c7220 */ /* 0x000fe20000410000 */
[----:B-1----:R-:W-:-:S05]  /*0c10*/  HADD2.F32 R11, -RZ, R24.H1_H1 ;  /* 0x30000018ff0b7230 */ /* 0x002fca0000004100 */
[----:B------:R0:W1:Y:S01]  /*0c20*/  MUFU.COS R0, R9 ;  /* 0x0000000900007308 */ /* 0x0000620000000000 */
[C---:B--2---:R-:W-:Y:S01]  /*0c30*/  FMUL.FTZ R10, R6.reuse, R5 ;  /* 0x00000005060a7220 */ /* 0x044fe20000410000 */
[C---:B------:R-:W-:Y:S01]  /*0c40*/  FMUL.FTZ R14, R6.reuse, R8 ;  /* 0x00000008060e7220 */ /* 0x040fe20000410000 */
[--C-:B------:R-:W-:Y:S02]  /*0c50*/  HADD2.F32 R5, -RZ, R26.reuse.H1_H1 ;  /* 0x3000001aff057230 */ /* 0x100fe40000004100 */
[C---:B------:R-:W-:Y:S01]  /*0c60*/  FFMA.FTZ R8, R6.reuse, R27, -R3 ;  /* 0x0000001b06087223 */ /* 0x040fe20000010803 */
[----:B------:R-:W-:Y:S01]  /*0c70*/  FFMA.FTZ R12, R6, R25, -R12 ;  /* 0x00000019060c7223 */ /* 0x000fe2000001080c */
[C---:B------:R-:W-:Y:S01]  /*0c80*/  FFMA.FTZ R27, R7.reuse, R27, R10 ;  /* 0x0000001b071b7223 */ /* 0x040fe2000001000a */
[----:B------:R-:W-:Y:S01]  /*0c90*/  FFMA.FTZ R25, R7, R25, R14 ;  /* 0x0000001907197223 */ /* 0x000fe2000001000e */
[----:B------:R-:W-:Y:S02]  /*0ca0*/  HADD2.F32 R3, -RZ, R26.H0_H0 ;  /* 0x2000001aff037230 */ /* 0x000fe40000004100 */
[----:B---3--:R-:W-:Y:S01]  /*0cb0*/  FMUL.FTZ R7, R4, R5 ;  /* 0x0000000504077220 */ /* 0x008fe20000410000 */
[----:B0-----:R-:W-:-:S02]  /*0cc0*/  HADD2.F32 R9, -RZ, R24.H0_H0 ;  /* 0x20000018ff097230 */ /* 0x001fc40000004100 */
[----:B------:R-:W-:Y:S01]  /*0cd0*/  FMUL.FTZ R6, R4, R11 ;  /* 0x0000000b04067220 */ /* 0x000fe20000410000 */
[----:B------:R-:W-:Y:S02]  /*0ce0*/  F2FP.F16.F32.PACK_AB R27, R27, R8 ;  /* 0x000000081b1b723e */ /* 0x000fe400000000ff */
[----:B------:R-:W-:Y:S01]  /*0cf0*/  F2FP.F16.F32.PACK_AB R25, R25, R12 ;  /* 0x0000000c1919723e */ /* 0x000fe200000000ff */
[C---:B-1----:R-:W-:Y:S01]  /*0d00*/  FMUL.FTZ R5, R0.reuse, R5 ;  /* 0x0000000500057220 */ /* 0x042fe20000410000 */
        /* <DEDUP_REMOVED lines=8> */
.L_x_397:
        /* <DEDUP_REMOVED lines=8> */
[----:B------:R-:W-:Y:S02]  /*0e10*/  I2FP.F32.U32 R5, R0 ;  /* 0x0000000000057245 */ /* 0x000fe40000201000 */
[----:B-----5:R-:W-:-:S04]  /*0e20*/  IADD3 R34, PT, PT, -R17, R34, RZ ;  /* 0x0000002211227210 */ /* 0x020fc80007ffe1ff */
[----:B------:R-:W-:Y:S01]  /*0e30*/  I2FP.F32.S32 R34, R34 ;  /* 0x0000002200227245 */ /* 0x000fe20000201400 */
[-C--:B0-----:R-:W-:Y:S01]  /*0e40*/  FMUL.FTZ R5, R5, R6.reuse ;  /* 0x0000000605057220 */ /* 0x081fe20000410000 */
[----:B------:R-:W-:-:S03]  /*0e50*/  FMUL.FTZ R3, R3, R6 ;  /* 0x0000000603037220 */ /* 0x000fc60000410000 */
[----:B------:R-:W-:Y:S01]  /*0e60*/  FMUL.FTZ R5, R5, 13.28771209716796875 ;  /* 0x41549a7805057820 */ /* 0x000fe20000410000 */
[----:B------:R-:W-:-:S05]  /*0e70*/  FMUL.FTZ R3, R3, 13.28771209716796875 ;  /* 0x41549a7803037820 */ /* 0x000fca0000410000 */
[----:B------:R-:W0:Y:S08]  /*0e80*/  MUFU.EX2 R5, -R5 ;  /* 0x8000000500057308 */ /* 0x000e300000000800 */
[----:B------:R-:W1:Y:S01]  /*0e90*/  MUFU.EX2 R3, -R3 ;  /* 0x8000000300037308 */ /* 0x000e620000000800 */
[----:B0-----:R-:W-:Y:S01]  /*0ea0*/  FMUL.FTZ R0, R34, R5 ;  /* 0x0000000522007220 */ /* 0x001fe20000410000 */
[----:B------:R-:W-:-:S03]  /*0eb0*/  HADD2.F32 R5, -RZ, R26.H1_H1 ;  /* 0x3000001aff057230 */ /* 0x000fc60000004100 */
[----:B------:R-:W-:Y:S01]  /*0ec0*/  FMUL.RZ R6, R0, 0.15915493667125701904 ;  /* 0x3e22f98300067820 */ /* 0x000fe2000040c000 */
[----:B-1----:R-:W-:-:S03]  /*0ed0*/  FMUL.FTZ R34, R34, R3 ;  /* 0x0000000322227220 */ /* 0x002fc60000410000 */
[----:B------:R-:W0:Y:S01]  /*0ee0*/  MUFU.COS R8, R6 ;  /* 0x0000000600087308 */ /* 0x000e220000000000 */
[----:B------:R-:W-:Y:S02]  /*0ef0*/  HADD2.F32 R3, -RZ, R26.H0_H0 ;  /* 0x2000001aff037230 */ /* 0x000fe40000004100 */
[----:B------:R-:W-:-:S05]  /*0f00*/  FMUL.RZ R34, R34, 0.15915493667125701904 ;  /* 0x3e22f98322227820 */ /* 0x000fca000040c000 */
        /* <DEDUP_REMOVED lines=14> */
.L_x_396:
        /* <DEDUP_REMOVED lines=13> */
[----:B0-----:R-:W-:Y:S01]  /*10c0*/  HFMA2 R4, -RZ, RZ, 0, 0 ;  /* 0x00000000ff047431 */ /* 0x001fe200000001ff */
[----:B-1----:R-:W-:-:S05]  /*10d0*/  IADD3 R8, PT, PT, RZ, -R5, RZ ;  /* 0x80000005ff087210 */ /* 0x002fca0007ffe0ff */
[----:B------:R-:W-:Y:S01]  /*10e0*/  IMAD R9, R8, R7, RZ ;  /* 0x0000000708097224 */ /* 0x000fe200078e02ff */
[----:B------:R-:W-:-:S03]  /*10f0*/  MOV R8, R10 ;  /* 0x0000000a00087202 */ /* 0x000fc60000000f00 */
[----:B------:R-:W-:-:S06]  /*1100*/  IMAD.HI.U32 R5, R5, R9, R4 ;  /* 0x0000000905057227 */ /* 0x000fcc00078e0004 */
[----:B------:R-:W-:-:S04]  /*1110*/  IMAD.HI.U32 R5, R5, R8, RZ ;  /* 0x0000000805057227 */ /* 0x000fc800078e00ff */
[----:B------:R-:W-:-:S05]  /*1120*/  IMAD R0, R5, R0, R8 ;  /* 0x0000000005007224 */ /* 0x000fca00078e0208 */
[----:B------:R-:W-:-:S13]  /*1130*/  ISETP.GT.U32.AND P1, PT, R7, R0, PT ;  /* 0x000000000700720c */ /* 0x000fda0003f24070 */
[-C--:B------:R-:W-:Y:S02]  /*1140*/  @!P1 IADD3 R0, PT, PT, R0, -R7.reuse, RZ ;  /* 0x8000000700009210 */ /* 0x080fe40007ffe0ff */
[----:B------:R-:W-:Y:S02]  /*1150*/  @!P1 IADD3 R5, PT, PT, R5, 0x1, RZ ;  /* 0x0000000105059810 */ /* 0x000fe40007ffe0ff */
[----:B------:R-:W-:Y:S02]  /*1160*/  ISETP.GE.U32.AND P0, PT, R0, R7, PT ;  /* 0x000000070000720c */ /* 0x000fe40003f06070 */
[----:B------:R-:W-:Y:S02]  /*1170*/  LOP3.LUT R0, R3, R34, RZ, 0x3c, !PT ;  /* 0x0000002203007212 */ /* 0x000fe400078e3cff */
[----:B------:R-:W-:Y:S02]  /*1180*/  ISETP.NE.AND P1, PT, R34, RZ, PT ;  /* 0x000000ff2200720c */ /* 0x000fe40003f25270 */
[----:B------:R-:W-:-:S07]  /*1190*/  ISETP.GE.AND P2, PT, R0, RZ, PT ;  /* 0x000000ff0000720c */ /* 0x000fce0003f46270 */
[----:B------:R-:W-:Y:S02]  /*11a0*/  @P0 IADD3 R5, PT, PT, R5, 0x1, RZ ;  /* 0x0000000105050810 */ /* 0x000fe40007ffe0ff */
[----:B------:R-:W-:Y:S02]  /*11b0*/  ISETP.GE.AND P0, PT, R3, R6, PT ;  /* 0x000000060300720c */ /* 0x000fe40003f06270 */
[----:B------:R-:W-:-:S04]  /*11c0*/  MOV R35, R5 ;  /* 0x0000000500237202 */ /* 0x000fc80000000f00 */
        /* <DEDUP_REMOVED lines=10> */
[----:B------:R-:W-:Y:S02]  /*1270*/  MOV R8, 0x53f ;  /* 0x0000053f00087802 */ /* 0x000fe40000000f00 */
[----:B------:R1:W2:Y:S01]  /*1280*/  LDC.64 R14, c[0x4][R0] ;  /* 0x01000000000e7b82 */ /* 0x0002a20000000a00 */
[----:B------:R-:W3:Y:S01]  /*1290*/  LDCU.64 UR6, c[0x4][0xd0] ;  /* 0x01001a00ff0677ac */ /* 0x000ee20008000a00 */
[----:B------:R-:W-:Y:S02]  /*12a0*/  MOV R12, 0x1 ;  /* 0x00000001000c7802 */ /* 0x000fe40000000f00 */
[----:B------:R-:W-:Y:S01]  /*12b0*/  MOV R13, RZ ;  /* 0x000000ff000d7202 */ /* 0x000fe20000000f00 */
[----:B------:R-:W4:Y:S01]  /*12c0*/  LDCU.64 UR8, c[0x4][0xa8] ;  /* 0x01001500ff0877ac */ /* 0x000f220008000a00 */
[----:B0-----:R-:W-:-:S02]  /*12d0*/  MOV R4, UR4 ;  /* 0x0000000400047c02 */ /* 0x001fc40008000f00 */
[----:B------:R-:W-:Y:S02]  /*12e0*/  MOV R5, UR5 ;  /* 0x0000000500057c02 */ /* 0x000fe40008000f00 */
[----:B---3--:R-:W-:Y:S02]  /*12f0*/  MOV R6, UR6 ;  /* 0x0000000600067c02 */ /* 0x008fe40008000f00 */
[----:B------:R-:W-:Y:S02]  /*1300*/  MOV R7, UR7 ;  /* 0x0000000700077c02 */ /* 0x000fe40008000f00 */
[----:B----4-:R-:W-:Y:S02]  /*1310*/  MOV R10, UR8 ;  /* 0x00000008000a7c02 */ /* 0x010fe40008000f00 */
[----:B-1----:R-:W-:-:S07]  /*1320*/  MOV R11, UR9 ;  /* 0x00000009000b7c02 */ /* 0x002fce0008000f00 */
[----:B------:R-:W-:-:S07]  /*1330*/  LEPC R20, `(.L_x_399) ;  /* 0x000000001014794e */ /* 0x000fce0000000000 */
[----:B--2--5:R-:W-:Y:S05]  /*1340*/  CALL.ABS.NOINC R14 ;  /* 0x000000000e007343 */ /* 0x024fea0003c00000 */
.L_x_399:
[----:B------:R-:W0:Y:S01]  /*1350*/  S2R R3, SR_CgaCtaId ;  /* 0x0000000000037919 */ /* 0x000e220000008800 */
[----:B------:R-:W1:Y:S01]  /*1360*/  LDC R9, c[0x0][0x400] ;  /* 0x00010000ff097b82 */ /* 0x000e620000000800 */
[----:B------:R-:W-:Y:S02]  /*1370*/  ISETP.NE.AND P6, PT, R37, RZ, PT ;  /* 0x000000ff2500720c */ /* 0x000fe40003fc5270 */
[----:B------:R-:W-:-:S04]  /*1380*/  MOV R0, 0x400 ;  /* 0x0000040000007802 */ /* 0x000fc80000000f00 */
[----:B------:R-:W-:-:S04]  /*1390*/  IADD3 R0, PT, PT, R0, 0x240, RZ ;  /* 0x0000024000007810 */ /* 0x000fc80007ffe0ff */
        /* <DEDUP_REMOVED lines=8> */
[----:B------:R-:W-:-:S05]  /*1420*/  @!P0 LEA R5, R5, R3, 0x1 ;  /* 0x0000000305058211 */ /* 0x000fca00078e08ff */
[----:B------:R1:W-:Y:S02]  /*1430*/  @!P0 STS.64 [R5], R24 ;  /* 0x0000001805008388 */ /* 0x0003e40000000a00 */
.L_x_400:
        /* <DEDUP_REMOVED lines=22> */
[----:B------:R-:W-:Y:S02]  /*15a0*/  LEA.HI R5, R5, R5, RZ, 0x1 ;  /* 0x0000000505057211 */ /* 0x000fe400078f08ff */
        /* <DEDUP_REMOVED lines=10> */
[----:B------:R-:W-:Y:S01]  /*1650*/  HADD2.F32 R11, -RZ, R25.H1_H1 ;  /* 0x30000019ff0b7230 */ /* 0x000fe20000004100 */
[----:B------:R-:W-:Y:S01]  /*1660*/  IADD3 R4, PT, PT, R7, 0x2, RZ ;  /* 0x0000000207047810 */ /* 0x000fe20007ffe0ff */
[----:B------:R-:W-:Y:S01]  /*1670*/  HADD2.F32 R37, -RZ, R27.H0_H0 ;  /* 0x2000001bff257230 */ /* 0x000fe20000004100 */
[----:B-----5:R-:W-:Y:S01]  /*1680*/  IADD3 R8, PT, PT, -R17, R8, RZ ;  /* 0x0000000811087210 */ /* 0x020fe20007ffe1ff */
[----:B------:R-:W-:Y:S01]  /*1690*/  HADD2.F32 R25, -RZ, R25.H0_H0 ;  /* 0x20000019ff197230 */ /* 0x000fe20000004100 */
[----:B------:R-:W0:Y:S01]  /*16a0*/  MUFU.RCP R5, R5 ;  /* 0x0000000500057308 */ /* 0x000e220000001000 */
[----:B------:R-:W-:Y:S02]  /*16b0*/  I2FP.F32.S32 R4, R4 ;  /* 0x0000000400047245 */ /* 0x000fe40000201400 */
        /* <DEDUP_REMOVED lines=41> */
.L_x_406:
[----:B------:R-:W-:Y:S05]  /*1950*/  BSYNC.RECONVERGENT B2 ;  /* 0x0000000000027941 */ /* 0x000fea0003800200 */
.L_x_405:
[C-C-:B------:R-:W-:Y:S02]  /*1960*/  PRMT R4, R24.reuse, 0x5410, R25.reuse ;  /* 0x0000541018047816 */ /* 0x140fe40000000019 */
[----:B------:R-:W-:-:S03]  /*1970*/  PRMT R5, R24, 0x7632, R25 ;  /* 0x0000763218057816 */ /* 0x000fc60000000019 */
[----:B------:R0:W-:Y:S04]  /*1980*/  STS [R21], R4 ;  /* 0x0000000415007388 */ /* 0x0001e80000000800 */
[----:B------:R0:W-:Y:S01]  /*1990*/  STS [R20], R5 ;  /* 0x0000000514007388 */ /* 0x0001e20000000800 */
[----:B------:R-:W-:Y:S05]  /*19a0*/  BRA `(.L_x_407) ;  /* 0x00000000009c7947 */ /* 0x000fea0003800000 */
.L_x_404:
[----:B------:R-:W-:-:S04]  /*19b0*/  LEA.HI R5, R5, R5, RZ, 0x1 ;  /* 0x0000000505057211 */ /* 0x000fc800078f08ff */
[----:B------:R-:W-:-:S04]  /*19c0*/  SHF.L.U32 R5, R5, 0x1, RZ ;  /* 0x0000000105057819 */ /* 0x000fc800000006ff */
        /* <DEDUP_REMOVED lines=37> */
.L_x_407:
[----:B------:R-:W-:Y:S05]  /*1c20*/  BSYNC.RECONVERGENT B1 ;  /* 0x0000000000017941 */ /* 0x000fea0003800200 */
.L_x_403:
[C-C-:B0-----:R-:W-:Y:S02]  /*1c30*/  PRMT R4, R26.reuse, 0x5410, R27.reuse ;  /* 0x000054101a047816 */ /* 0x141fe4000000001b */
[----:B------:R-:W-:-:S03]  /*1c40*/  PRMT R5, R26, 0x7632, R27 ;  /* 0x000076321a057816 */ /* 0x000fc6000000001b */
[----:B------:R0:W-:Y:S04]  /*1c50*/  STS [R15], R4 ;  /* 0x000000040f007388 */ /* 0x0001e80000000800 */
[----:B------:R0:W-:Y:S02]  /*1c60*/  STS [R14], R5 ;  /* 0x000000050e007388 */ /* 0x0001e40000000800 */
.L_x_402:
[----:B------:R-:W-:Y:S05]  /*1c70*/  BSYNC.RECONVERGENT B0 ;  /* 0x0000000000007941 */ /* 0x000fea0003800200 */
.L_x_401:
        /* <DEDUP_REMOVED lines=10> */
.L_x_409:
[----:B------:R-:W-:Y:S05]  /*1d20*/  BSYNC.RECONVERGENT B0 ;  /* 0x0000000000007941 */ /* 0x000fea0003800200 */
.L_x_408:
[----:B------:R-:W-:Y:S06]  /*1d30*/  BAR.SYNC.DEFER_BLOCKING 0x0 ;  /* 0x0000000000007b1d */ /* 0x000fec0000010000 */
.L_x_398:
[----:B------:R-:W-:Y:S05]  /*1d40*/  BSYNC.RECONVERGENT B6 ;  /* 0x0000000000067941 */ /* 0x000fea0003800200 */
.L_x_395:
[----:B------:R-:W0:Y:S01]  /*1d50*/  LDCU UR4, c[0x0][0x3f4] ;  /* 0x00007e80ff0477ac */ /* 0x000e220008000800 */
[----:B------:R-:W-:Y:S02]  /*1d60*/  ISETP.GT.U32.AND P0, PT, R29, 0x1f, PT ;  /* 0x0000001f1d00780c */ /* 0x000fe40003f04070 */
[----:B---3--:R-:W-:Y:S02]  /*1d70*/  MOV R0, 0xff7fffff ;  /* 0xff7fffff00007802 */ /* 0x008fe40000000f00 */
[----:B0-----:R-:W-:-:S04]  /*1d80*/  MOV R3, UR4 ;  /* 0x0000000400037c02 */ /* 0x001fc80008000f00 */
[----:B-1----:R-:W-:-:S05]  /*1d90*/  VIADDMNMX R5, R16, -R3, RZ, !PT ;  /* 0x8000000310057246 */ /* 0x002fca00078001ff */
[----:B------:R-:W-:Y:S05]  /*1da0*/  @P0 BRA `(.L_x_410) ;  /* 0x0000000000e00947 */ /* 0x000fea0003800000 */
[----:B------:R-:W0:Y:S01]  /*1db0*/  LDCU UR4, c[0x0][0x40c] ;  /* 0x00008180ff0477ac */ /* 0x000e220008000800 */
[----:B------:R-:W1:Y:S01]  /*1dc0*/  S2R R21, SR_CgaCtaId ;  /* 0x0000000000157919 */ /* 0x000e620000008800 */
[----:B------:R-:W-:Y:S01]  /*1dd0*/  MOV R10, 0x400 ;  /* 0x00000400000a7802 */ /* 0x000fe20000000f00 */
[-C--:B------:R-:W-:Y:S02]  /*1de0*/  IMAD R32, R33, R3.reuse, R32 ;  /* 0x0000000321207224 */ /* 0x080fe400078e0220 */
[----:B--2-4-:R-:W-:Y:S02]  /*1df0*/  HMUL2 R12, R27, R25 ;  /* 0x000000191b0c7232 */ /* 0x014fe40000000000 */
[----:B------:R-:W-:Y:S01]  /*1e00*/  IMAD R31, R31, R3, R18 ;  /* 0x000000031f1f7224 */ /* 0x000fe200078e0212 */
[----:B------:R-:W-:-:S04]  /*1e10*/  IADD3 R4, PT, PT, R10, 0x40, RZ ;  /* 0x000000400a047810 */ /* 0x000fc80007ffe0ff */
[----:B------:R-:W-:Y:S01]  /*1e20*/  LEA R31, R31, R32, 0x3 ;  /* 0x000000201f1f7211 */ /* 0x000fe200078e18ff */
[----:B------:R-:W-:Y:S01]  /*1e30*/  HFMA2 R12, R26, R24, R12 ;  /* 0x000000181a0c7231 */ /* 0x000fe2000000000c */
[----:B0-----:R-:W-:Y:S01]  /*1e40*/  ISETP.NE.AND P0, PT, RZ, UR4, PT ;  /* 0x00000004ff007c0c */ /* 0x001fe2000bf05270 */
[----:B------:R-:W-:-:S03]  /*1e50*/  UMOV UR4, 0xffffffff ;  /* 0xffffffff00047882 */ /* 0x000fc60000000000 */
[--C-:B------:R-:W-:Y:S02]  /*1e60*/  HADD2.F32 R13, -RZ, R12.reuse.H0_H0 ;  /* 0x2000000cff0d7230 */ /* 0x100fe40000004100 */
[----:B------:R-:W-:-:S05]  /*1e70*/  HADD2.F32 R12, -RZ, R12.H1_H1 ;  /* 0x3000000cff0c7230 */ /* 0x000fca0000004100 */
[----:B------:R-:W-:Y:S02]  /*1e80*/  FADD.FTZ R13, R13, R12 ;  /* 0x0000000c0d0d7221 */ /* 0x000fe40000010000 */
[----:B------:R-:W0:Y:S01]  /*1e90*/  @!P0 LDC.64 R6, c[0x0][0x3b8] ;  /* 0x0000ee00ff068b82 */ /* 0x000e220000000a00 */
[----:B------:R-:W-:Y:S02]  /*1ea0*/  @!P0 IADD3 R8, PT, PT, R10, 0x140, RZ ;  /* 0x000001400a088810 */ /* 0x000fe40007ffe0ff */
[C---:B-1----:R-:W-:Y:S02]  /*1eb0*/  LEA R4, R21.reuse, R4, 0x18 ;  /* 0x0000000415047211 */ /* 0x042fe400078ec0ff */
[----:B------:R-:W-:Y:S02]  /*1ec0*/  @!P0 LEA R8, R21, R8, 0x18 ;  /* 0x0000000815088211 */ /* 0x000fe400078ec0ff */
[C---:B------:R-:W-:Y:S02]  /*1ed0*/  LEA R4, R29.reuse, R4, 0x3 ;  /* 0x000000041d047211 */ /* 0x040fe400078e18ff */
[----:B------:R-:W-:-:S03]  /*1ee0*/  @!P0 LEA R8, R29, R8, 0x3 ;  /* 0x000000081d088211 */ /* 0x000fc600078e18ff */
        /* <DEDUP_REMOVED lines=14> */
.L_x_518:
        /* <DEDUP_REMOVED lines=9> */
[----:B------:R-:W3:Y:S01]  /*2060*/  @P0 LDC.64 R6, c[0x0][0x438] ;  /* 0x00010e00ff060b82 */ /* 0x000ee20000000a00 */
[----:B--2---:R-:W-:-:S04]  /*2070*/  @P0 IMAD R28, R28, R0, R9 ;  /* 0x000000001c1c0224 */ /* 0x004fc800078e0209 */
[----:B------:R-:W-:-:S04]  /*2080*/  @P0 IMAD R9, R28, R0, R9 ;  /* 0x000000001c090224 */ /* 0x000fc800078e0209 */
[----:B---3--:R-:W-:-:S06]  /*2090*/  @P0 IMAD.WIDE R6, R9, 0x2, R6 ;  /* 0x0000000209060825 */ /* 0x008fcc00078e0206 */
[----:B------:R-:W2:Y:S01]  /*20a0*/  @P0 LDG.E.U16 R6, desc[UR36][R6.64] ;  /* 0x0000002406060981 */ /* 0x000ea2000c1e1500 */
[----:B------:R-:W-:Y:S01]  /*20b0*/  IADD3 R10, PT, PT, R10, 0x240, RZ ;  /* 0x000002400a0a7810 */ /* 0x000fe20007ffe0ff */
[----:B-1----:R-:W-:Y:S01]  /*20c0*/  FMUL.FTZ R0, R14, UR4 ;  /* 0x000000040e007c20 */ /* 0x002fe20008410000 */
[----:B------:R-:W-:Y:S02]  /*20d0*/  IADD3 R4, PT, PT, R16, -R5, RZ ;  /* 0x8000000510047210 */ /* 0x000fe40007ffe0ff */
[----:B------:R-:W-:-:S04]  /*20e0*/  LEA R11, R21, R10, 0x18 ;  /* 0x0000000a150b7211 */ /* 0x000fc800078ec0ff */
[----:B------:R-:W-:Y:S01]  /*20f0*/  LEA R11, R4, R11, 0x2 ;  /* 0x0000000b040b7211 */ /* 0x000fe200078e10ff */
[----:B--2---:R-:W-:-:S05]  /*2100*/  @P0 HADD2.F32 R9, -RZ, R6.H0_H0 ;  /* 0x20000006ff090230 */ /* 0x004fca0000004100 */
[----:B------:R-:W-:-:S05]  /*2110*/  @P0 FADD.FTZ R0, R0, R9 ;  /* 0x0000000900000221 */ /* 0x000fca0000010000 */
[----:B------:R1:W-:Y:S02]  /*2120*/  STS [R11+-0x4], R0 ;  /* 0xfffffc000b007388 */ /* 0x0003e40000000800 */
.L_x_410:
[----:B------:R-:W-:Y:S05]  /*2130*/  WARPSYNC.ALL ;  /* 0x0000000000007948 */ /* 0x000fea0003800000 */
[----:B------:R-:W3:Y:S08]  /*2140*/  S2UR UR12, SR_CgaCtaId ;  /* 0x00000000000c79c3 */ /* 0x000ef00000008800 */
[----:B------:R-:W-:Y:S01]  /*2150*/  BAR.SYNC.DEFER_BLOCKING 0x0 ;  /* 0x0000000000007b1d */ /* 0x000fe20000010000 */
[----:B------:R-:W-:-:S04]  /*2160*/  LOP3.LUT R7, RZ, R5, RZ, 0x33, !PT ;  /* 0x00000005ff077212 */ /* 0x000fc800078e33ff */
[----:B------:R-:W-:Y:S01]  /*2170*/  IADD3 R7, PT, PT, R7, 0x1f, R16 ;  /* 0x0000001f07077810 */ /* 0x000fe20007ffe010 */
[----:B------:R-:W-:Y:S01]  /*2180*/  UMOV UR5, 0x400 ;  /* 0x0000040000057882 */ /* 0x000fe20000000000 */
[----:B------:R-:W0:Y:S01]  /*2190*/  LDCU UR6, c[0x0][0x40c] ;  /* 0x00008180ff0677ac */ /* 0x000e220008000800 */
[----:B------:R-:W1:Y:S01]  /*21a0*/  S2R R212, SR_TID.X ;  /* 0x0000000000d47919 */ /* 0x000e620000002100 */
[----:B------:R-:W1:Y:S01]  /*21b0*/  S2UR UR13, SR_CTAID.X ;  /* 0x00000000000d79c3 */ /* 0x000e620000002500 */
[----:B------:R-:W-:Y:S01]  /*21c0*/  SHF.R.S32.HI R4, RZ, 0x1f, R7 ;  /* 0x0000001fff047819 */ /* 0x000fe20000011407 */
[----:B------:R-:W1:Y:S03]  /*21d0*/  LDCU UR15, c[0x0][0x40c] ;  /* 0x00008180ff0f77ac */ /* 0x000e660008000800 */
[----:B------:R-:W-:Y:S01]  /*21e0*/  LEA.HI R4, R4, R7, RZ, 0x5 ;  /* 0x0000000704047211 */ /* 0x000fe200078f28ff */
[----:B------:R-:W1:Y:S02]  /*21f0*/  LDCU UR17, c[0x0][0x3f4] ;  /* 0x00007e80ff1177ac */ /* 0x000e640008000800 */
[----:B------:R-:W1:Y:S01]  /*2200*/  LDC R9, c[0x0][0x3f0] ;  /* 0x0000fc00ff097b82 */ /* 0x000e620000000800 */
[----:B------:R-:W-:Y:S01]  /*2210*/  LOP3.LUT R214, R4, 0xffffffe0, RZ, 0xc0, !PT ;  /* 0xffffffe004d67812 */ /* 0x000fe200078ec0ff */
[----:B------:R-:W1:Y:S01]  /*2220*/  LDCU UR16, c[0x0][0x410] ;  /* 0x00008200ff1077ac */ /* 0x000e620008000800 */
[----:B---3--:R-:W-:-:S02]  /*2230*/  ULEA UR4, UR12, UR5, 0x18 ;  /* 0x000000050c047291 */ /* 0x008fc4000f8ec0ff */
[----:B0-----:R-:W-:Y:S01]  /*2240*/  UISETP.NE.AND UP0, UPT, UR6, URZ, UPT ;  /* 0x000000ff0600728c */ /* 0x001fe2000bf05270 */
[----:B------:R-:W0:Y:S01]  /*2250*/  LDCU.64 UR8, c[0x0][0x3b8] ;  /* 0x00007700ff0877ac */ /* 0x000e220008000a00 */
[----:B------:R-:W3:Y:S05]  /*2260*/  LDCU.64 UR18, c[0x0][0x438] ;  /* 0x00008700ff1277ac */ /* 0x000eea0008000a00 */
[----:B------:R-:W0:Y:S01]  /*2270*/  LDS.128 R20, [UR4+0x40] ;  /* 0x00004004ff147984 */ /* 0x000e220008000c00 */
[----:B------:R-:W0:Y:S03]  /*2280*/  LDCU.64 UR10, c[0x0][0x448] ;  /* 0x00008900ff0a77ac */ /* 0x000e260008000a00 */
[----:B--2-4-:R-:W2:Y:S04]  /*2290*/  LDS.128 R24, [UR4+0x50] ;  /* 0x00005004ff187984 */ /* 0x014ea80008000c00 */
[----:B------:R-:W4:Y:S01]  /*22a0*/  LDS.128 R28, [UR4+0x60] ;  /* 0x00006004ff1c7984 */ /* 0x000f220008000c00 */
[----:B-1----:R-:W-:Y:S01]  /*22b0*/  ISETP.GE.AND P0, PT, R212, R214, PT ;  /* 0x000000d6d400720c */ /* 0x002fe20003f06270 */
[----:B------:R-:W-:-:S02]  /*22c0*/  IMAD R4, R84, R9, UR13 ;  /* 0x0000000d54047e24 */ /* 0x000fc4000f8e0209 */
[----:B------:R-:W1:Y:S04]  /*22d0*/  LDS.128 R32, [UR4+0x70] ;  /* 0x00007004ff207984 */ /* 0x000e680008000c00 */
        /* <DEDUP_REMOVED lines=29> */
.L_x_412:
[----:B------:R-:W-:Y:S01]  /*24b0*/  BSSY.RECONVERGENT B0, `(.L_x_413) ;  /* 0x00002f7000007945 */ /* 0x000fe20003800200 */
[----:B------:R-:W-:-:S03]  /*24c0*/  SHF.L.U32 R4, R4, 0x7, RZ ;  /* 0x0000000704047819 */ /* 0x000fc600000006ff */
[----:B------:R-:W-:Y:S05]  /*24d0*/  @P0 BRA `(.L_x_414) ;  /* 0x0000002c00d00947 */ /* 0x000fea0003800000 */
[----:B------:R-:W-:Y:S01]  /*24e0*/  IABS R6, R3 ;  /* 0x0000000300067213 */ /* 0x000fe20000000000 */
[----:B------:R-:W1:Y:S01]  /*24f0*/  S2UR UR14, SR_CTAID.Y ;  /* 0x00000000000e79c3 */ /* 0x000e620000002600 */
[----:B------:R-:W2:Y:S01]  /*2500*/  LDCU.64 UR6, c[0x0][0x420] ;  /* 0x00008400ff0677ac */ /* 0x000ea20008000a00 */
[-C--:B------:R-:W-:Y:S01]  /*2510*/  IADD3 R12, PT, PT, R212, R5.reuse, RZ ;  /* 0x00000005d40c7210 */ /* 0x080fe20007ffe0ff */
[----:B------:R-:W3:Y:S01]  /*2520*/  I2F.RP R8, R6 ;  /* 0x0000000600087306 */ /* 0x000ee20000209400 */
[----:B------:R-:W-:Y:S01]  /*2530*/  IADD3 R214, PT, PT, R214, R5, RZ ;  /* 0x00000005d6d67210 */ /* 0x000fe20007ffe0ff */
[----:B------:R-:W-:Y:S01]  /*2540*/  UIADD3 UR4, UPT, UPT, UR5, 0x240, URZ ;  /* 0x0000024005047890 */ /* 0x000fe2000fffe0ff */
[----:B------:R-:W-:Y:S02]  /*2550*/  IADD3 R213, PT, PT, R12, 0x1, RZ ;  /* 0x000000010cd57810 */ /* 0x000fe40007ffe0ff */
[----:B------:R-:W4:Y:S01]  /*2560*/  LDC R13, c[0x0][0x440] ;  /* 0x00011000ff0d7b82 */ /* 0x000f220000000800 */
[----:B------:R-:W-:-:S06]  /*2570*/  ULEA UR4, UR12, UR4, 0x18 ;  /* 0x000000040c047291 */ /* 0x000fcc000f8ec0ff */
[----:B------:R-:W-:Y:S01]  /*2580*/  LEA R212, R212, UR4, 0x2 ;  /* 0x00000004d4d47c11 */ /* 0x000fe2000f8e10ff */
[----:B---3--:R-:W3:Y:S01]  /*2590*/  MUFU.RCP R8, R8 ;  /* 0x0000000800087308 */ /* 0x008ee20000001000 */
[----:B--2---:R-:W-:-:S04]  /*25a0*/  ISETP.NE.U32.AND P0, PT, RZ, UR6, PT ;  /* 0x00000006ff007c0c */ /* 0x004fc8000bf05070 */
[----:B------:R-:W-:Y:S01]  /*25b0*/  ISETP.NE.AND.EX P0, PT, RZ, UR7, PT, P0 ;  /* 0x00000007ff007c0c */ /* 0x000fe2000bf05300 */
[----:B-1----:R-:W-:-:S05]  /*25c0*/  IMAD R7, R3, UR14, RZ ;  /* 0x0000000e03077c24 */ /* 0x002fca000f8e02ff */
[----:B------:R-:W-:Y:S01]  /*25d0*/  SHF.R.S32.HI R9, RZ, 0x1f, R7 ;  /* 0x0000001fff097819 */ /* 0x000fe20000011407 */
[----:B----4-:R-:W-:Y:S01]  /*25e0*/  IMAD R3, R13, UR13, R16 ;  /* 0x0000000d0d037c24 */ /* 0x010fe2000f8e0210 */
[----:B---3--:R-:W-:-:S04]  /*25f0*/  IADD3 R10, PT, PT, R8, 0xffffffe, RZ ;  /* 0x0ffffffe080a7810 */ /* 0x008fc80007ffe0ff */
[----:B------:R-:W-:Y:S01]  /*2600*/  IADD3 R3, PT, PT, R3, -0x1, RZ ;  /* 0xffffffff03037810 */ /* 0x000fe20007ffe0ff */
[----:B------:R1:W2:Y:S01]  /*2610*/  F2I.FTZ.U32.TRUNC.NTZ R11, R10 ;  /* 0x0000000a000b7305 */ /* 0x0002a2000021f000 */
[----:B------:R-:W-:-:S04]  /*2620*/  IADD3 R8, P1, P2, R7, UR6, R12 ;  /* 0x0000000607087c10 */ /* 0x000fc8000fa3e00c */
[----:B------:R-:W-:Y:S01]  /*2630*/  IADD3.X R9, PT, PT, R9, UR7, RZ, P1, P2 ;  /* 0x0000000709097c10 */ /* 0x000fe20008fe44ff */
[----:B-1----:R-:W-:Y:S01]  /*2640*/  HFMA2 R10, -RZ, RZ, 0, 0 ;  /* 0x00000000ff0a7431 */ /* 0x002fe200000001ff */
[----:B--2---:R-:W-:-:S05]  /*2650*/  IADD3 R15, PT, PT, RZ, -R11, RZ ;  /* 0x8000000bff0f7210 */ /* 0x004fca0007ffe0ff */
[----:B------:R-:W-:-:S04]  /*2660*/  IMAD R15, R15, R6, RZ ;  /* 0x000000060f0f7224 */ /* 0x000fc800078e02ff */
[----:B------:R-:W-:-:S04]  /*2670*/  IMAD.HI.U32 R7, R11, R15, R10 ;  /* 0x0000000f0b077227 */ /* 0x000fc800078e000a */
[----:B------:R-:W-:-:S07]  /*2680*/  IMAD R11, R3, R13, R12 ;  /* 0x0000000d030b7224 */ /* 0x000fce00078e020c */
.L_x_443:
[----:B--2---:R-:W2:Y:S01]  /*2690*/  @P0 LDG.E.U8 R210, desc[UR36][R8.64] ;  /* 0x0000002408d20981 */ /* 0x004ea2000c1e1100 */
[----:B------:R-:W-:Y:S01]  /*26a0*/  IADD3 R10, PT, PT, R213, -0x1, RZ ;  /* 0xffffffffd50a7810 */ /* 0x000fe20007ffe0ff */
[----:B------:R-:W-:Y:S01]  /*26b0*/  BSSY.RECONVERGENT B1, `(.L_x_415) ;  /* 0x000007a000017945 */ /* 0x000fe20003800200 */
[----:B------:R-:W-:Y:S02]  /*26c0*/  MOV R3, UR17 ;  /* 0x0000001100037c02 */ /* 0x000fe40008000f00 */
[----:B------:R-:W-:Y:S02]  /*26d0*/  IABS R216, R10 ;  /* 0x0000000a00d87213 */ /* 0x000fe40000000000 */
[----:B------:R-:W-:Y:S02]  /*26e0*/  IABS R211, R3 ;  /* 0x0000000300d37213 */ /* 0x000fe40000000000 */
[----:B------:R-:W-:Y:S01]  /*26f0*/  ISETP.GE.AND P2, PT, R10, RZ, PT ;  /* 0x000000ff0a00720c */ /* 0x000fe20003f46270 */
[----:B------:R-:W-:Y:S01]  /*2700*/  IMAD.HI.U32 R208, R7, R216, RZ ;  /* 0x000000d807d07227 */ /* 0x000fe200078e00ff */
[----:B------:R-:W-:-:S04]  /*2710*/  ISETP.NE.AND P4, PT, R3, RZ, PT ;  /* 0x000000ff0300720c */ /* 0x000fc80003f85270 */
[----:B------:R-:W-:-:S05]  /*2720*/  IADD3 R209, PT, PT, -R208, RZ, RZ ;  /* 0x000000ffd0d17210 */ /* 0x000fca0007ffe1ff */
[----:B------:R-:W-:Y:S01]  /*2730*/  IMAD R216, R211, R209, R216 ;  /* 0x000000d1d3d87224 */ /* 0x000fe200078e02d8 */
[----:B------:R-:W-:-:S04]  /*2740*/  IADD3 R209, PT, PT, R16, -0x1, RZ ;  /* 0xffffffff10d17810 */ /* 0x000fc80007ffe0ff */
[----:B------:R-:W-:-:S13]  /*2750*/  ISETP.GT.U32.AND P1, PT, R6, R216, PT ;  /* 0x000000d80600720c */ /* 0x000fda0003f24070 */
[----:B------:R-:W-:-:S04]  /*2760*/  @!P1 IADD3 R216, PT, PT, R216, -R211, RZ ;  /* 0x800000d3d8d89210 */ /* 0x000fc80007ffe0ff */
[----:B------:R-:W-:-:S13]  /*2770*/  ISETP.GT.U32.AND P1, PT, R6, R216, PT ;  /* 0x000000d80600720c */ /* 0x000fda0003f24070 */
[----:B------:R-:W-:Y:S02]  /*2780*/  @!P1 IADD3 R216, PT, PT, R216, -R211, RZ ;  /* 0x800000d3d8d89210 */ /* 0x000fe40007ffe0ff */
[----:B------:R-:W-:Y:S02]  /*2790*/  ISETP.GE.AND P1, PT, R10, R209, PT ;  /* 0x000000d10a00720c */ /* 0x000fe40003f26270 */
[----:B------:R-:W-:Y:S02]  /*27a0*/  @!P2 IADD3 R216, PT, PT, -R216, RZ, RZ ;  /* 0x000000ffd8d8a210 */ /* 0x000fe40007ffe1ff */
[----:B------:R-:W-:Y:S02]  /*27b0*/  @!P4 LOP3.LUT R216, RZ, R3, RZ, 0x33, !PT ;  /* 0x00000003ffd8c212 */ /* 0x000fe400078e33ff */
[----:B--2---:R-:W-:-:S07]  /*27c0*/  ISETP.NE.AND P3, PT, R210, RZ, P0 ;  /* 0x000000ffd200720c */ /* 0x004fce0000765270 */
[----:B-1-345:R-:W-:Y:S06]  /*27d0*/  @P1 BRA `(.L_x_416) ;  /* 0x00000004009c1947 */ /* 0x03afec0003800000 */
[-C--:B------:R-:W-:Y:S01]  /*27e0*/  IMAD R149, R4, R3.reuse, RZ ;  /* 0x0000000304957224 */ /* 0x080fe200078e02ff */
[----:B------:R-:W-:Y:S01]  /*27f0*/  SHF.L.U32 R158, R216, 0x3, RZ ;  /* 0x00000003d89e7819 */ /* 0x000fe200000006ff */
[-C--:B------:R-:W-:Y:S01]  /*2800*/  IMAD R150, R4, R3.reuse, RZ ;  /* 0x0000000304967224 */ /* 0x080fe200078e02ff */
[----:B------:R-:W-:Y:S01]  /*2810*/  IADD3 R210, PT, PT, R216, R3, RZ ;  /* 0x00000003d8d27210 */ /* 0x000fe20007ffe0ff */
[----:B------:R-:W-:Y:S01]  /*2820*/  UISETP.NE.AND UP0, UPT, UR15, URZ, UPT ;  /* 0x000000ff0f00728c */ /* 0x000fe2000bf05270 */
[----:B------:R-:W-:Y:S01]  /*2830*/  LEA R215, R3, R216, 0x1 ;  /* 0x000000d803d77211 */ /* 0x000fe200078e08ff */
[----:B------:R-:W-:Y:S01]  /*2840*/  UISETP.NE.AND UP1, UPT, UR15, URZ, UPT ;  /* 0x000000ff0f00728c */ /* 0x000fe2000bf25270 */
[----:B------:R-:W-:Y:S02]  /*2850*/  IADD3 R151, P2, PT, R158, R149, RZ ;  /* 0x000000959e977210 */ /* 0x000fe40007f5e0ff */
[----:B------:R-:W-:Y:S02]  /*2860*/  SHF.L.U32 R210, R210, 0x3, RZ ;  /* 0x00000003d2d27819 */ /* 0x000fe400000006ff */
[----:B------:R-:W-:-:S02]  /*2870*/  SHF.L.U32 R215, R215, 0x3, RZ ;  /* 0x00000003d7d77819 */ /* 0x000fc400000006ff */
[----:B------:R-:W-:Y:S02]  /*2880*/  LEA.HI.X.SX32 R154, R149, RZ, 0x1, P2 ;  /* 0x000000ff959a7211 */ /* 0x000fe400010f0eff */
[----:B------:R-:W-:Y:S02]  /*2890*/  SHF.R.S32.HI R156, RZ, 0x1f, R150 ;  /* 0x0000001fff9c7819 */ /* 0x000fe40000011496 */
[----:B0-----:R-:W-:Y:S02]  /*28a0*/  LEA R148, P2, R151, UR8, 0x1 ;  /* 0x0000000897947c11 */ /* 0x001fe4000f8408ff */
[C---:B------:R-:W-:Y:S02]  /*28b0*/  IADD3 R152, P4, PT, R150.reuse, R210, RZ ;  /* 0x000000d296987210 */ /* 0x040fe40007f9e0ff */
[----:B------:R-:W-:Y:S02]  /*28c0*/  IADD3 R150, P5, PT, R150, R215, RZ ;  /* 0x000000d796967210 */ /* 0x000fe40007fbe0ff */
[----:B------:R-:W-:-:S02]  /*28d0*/  SHF.R.S32.HI R211, RZ, 0x1f, R210 ;  /* 0x0000001fffd37819 */ /* 0x000fc400000114d2 */
[----:B------:R-:W-:Y:S02]  /*28e0*/  SHF.R.S32.HI R217, RZ, 0x1f, R215 ;  /* 0x0000001fffd97819 */ /* 0x000fe400000114d7 */
[----:B------:R-:W-:Y:S02]  /*28f0*/  LEA.HI.X R149, R151, UR9, R154, 0x1, P2 ;  /* 0x0000000997957c11 */ /* 0x000fe400090f0c9a */
[C---:B------:R-:W-:Y:S02]  /*2900*/  IADD3.X R153, PT, PT, R156.reuse, R211, RZ, P4, !PT ;  /* 0x000000d39c997210 */ /* 0x040fe400027fe4ff */
[----:B------:R-:W-:Y:S02]  /*2910*/  IADD3.X R151, PT, PT, R156, R217, RZ, P5, !PT ;  /* 0x000000d99c977210 */ /* 0x000fe40002ffe4ff */
[----:B------:R-:W-:Y:S02]  /*2920*/  LEA R208, P4, R150, UR8, 0x1 ;  /* 0x0000000896d07c11 */ /* 0x000fe4000f8808ff */
[----:B------:R-:W-:-:S02]  /*2930*/  LEA R156, P2, R152, UR8, 0x1 ;  /* 0x00000008989c7c11 */ /* 0x000fc4000f8408ff */
[----:B------:R-:W-:Y:S02]  /*2940*/  LEA.HI.X R209, R150, UR9, R151, 0x1, P4 ;  /* 0x0000000996d17c11 */ /* 0x000fe4000a0f0c97 */
[----:B------:R-:W5:Y:S01]  /*2950*/  LDG.E.128 R148, desc[UR36][R148.64] ;  /* 0x0000002494947981 */ /* 0x000f62000c1e1d00 */
[----:B------:R-:W-:Y:S02]  /*2960*/  ISETP.NE.AND P6, PT, R19, RZ, PT ;  /* 0x000000ff1300720c */ /* 0x000fe40003fc5270 */
[----:B------:R-:W-:Y:S01]  /*2970*/  LEA.HI.X R157, R152, UR9, R153, 0x1, P2 ;  /* 0x00000009989d7c11 */ /* 0x000fe200090f0c99 */
[----:B------:R-:W-:Y:S10]  /*2980*/  BRA.U UP0, `(.L_x_417) ;  /* 0x0000000100607547 */ /* 0x000ff4000b800000 */
[----:B------:R-:W0:Y:S01]  /*2990*/  S2R R159, SR_CTAID.X ;  /* 0x00000000009f7919 */ /* 0x000e220000002500 */
[----:B------:R-:W0:Y:S08]  /*29a0*/  LDC R218, c[0x0][0x3f8] ;  /* 0x0000fe00ffda7b82 */ /* 0x000e300000000800 */
[----:B------:R-:W1:Y:S01]  /*29b0*/  @P6 LDC.64 R152, c[0x0][0x450] ;  /* 0x00011400ff986b82 */ /* 0x000e620000000a00 */
[----:B0-----:R-:W-:-:S05]  /*29c0*/  @P6 IMAD R154, R2, R218, R159 ;  /* 0x000000da029a6224 */ /* 0x001fca00078e029f */
[----:B------:R-:W-:-:S05]  /*29d0*/  @P6 SHF.L.U32 R155, R154, 0x7, RZ ;  /* 0x000000079a9b6819 */ /* 0x000fca00000006ff */
[----:B-1----:R-:W-:-:S06]  /*29e0*/  @P6 IMAD.WIDE R152, R155, 0x2, R152 ;  /* 0x000000029b986825 */ /* 0x002fcc00078e0298 */
[----:B------:R-:W2:Y:S01]  /*29f0*/  @P6 LDG.E.128 R152, desc[UR36][R152.64] ;  /* 0x0000002498986981 */ /* 0x000ea2000c1e1d00 */
[----:B-----5:R-:W-:Y:S02]  /*2a00*/  HFMA2 R149, R149, 1, 1, R85 ;  /* 0x3c003c0095957831 */ /* 0x020fe40000000055 */
[----:B------:R-:W-:Y:S02]  /*2a10*/  HADD2 R148, R148, R84 ;  /* 0x0000005494947230 */ /* 0x000fe40000000000 */
[----:B------:R-:W-:Y:S01]  /*2a20*/  HFMA2 R151, R151, 1, 1, R87 ;  /* 0x3c003c0097977831 */ /* 0x000fe20000000057 */
[----:B------:R-:W0:Y:S01]  /*2a30*/  S2R R219, SR_CTAID.Y ;  /* 0x0000000000db7919 */ /* 0x000e220000002600 */
[----:B------:R-:W-:Y:S02]  /*2a40*/  HADD2 R150, R150, R86 ;  /* 0x0000005696967230 */ /* 0x000fe40000000000 */
[----:B0-----:R-:W-:-:S04]  /*2a50*/  IMAD R218, R219, R218, R159 ;  /* 0x000000dadbda7224 */ /* 0x001fc800078e029f */
[----:B------:R-:W-:-:S05]  /*2a60*/  IMAD R159, R218, R3, RZ ;  /* 0x00000003da9f7224 */ /* 0x000fca00078e02ff */
[----:B------:R-:W-:-:S04]  /*2a70*/  SHF.L.U32 R159, R159, 0x7, RZ ;  /* 0x000000079f9f7819 */ /* 0x000fc800000006ff */
[----:B------:R-:W-:-:S04]  /*2a80*/  IADD3 R218, P2, PT, R158, R159, RZ ;  /* 0x0000009f9eda7210 */ /* 0x000fc80007f5e0ff */
[----:B------:R-:W-:Y:S02]  /*2a90*/  LEA.HI.X.SX32 R159, R159, RZ, 0x1, P2 ;  /* 0x000000ff9f9f7211 */ /* 0x000fe400010f0eff */
[----:B------:R-:W-:-:S04]  /*2aa0*/  LEA R158, P2, R218, UR8, 0x1 ;  /* 0x00000008da9e7c11 */ /* 0x000fc8000f8408ff */
[----:B------:R-:W-:Y:S01]  /*2ab0*/  LEA.HI.X R159, R218, UR9, R159, 0x1, P2 ;  /* 0x00000009da9f7c11 */ /* 0x000fe200090f0c9f */
[----:B--2---:R-:W-:Y:S02]  /*2ac0*/  @P6 HFMA2 R149, R149, R153, -RZ ;  /* 0x0000009995956231 */ /* 0x004fe400001000ff */
[----:B------:R-:W-:Y:S02]  /*2ad0*/  @P6 HMUL2 R148, R148, R152 ;  /* 0x0000009894946232 */ /* 0x000fe40000000000 */
[----:B------:R-:W-:Y:S02]  /*2ae0*/  @P6 HFMA2 R151, R151, R155, -RZ ;  /* 0x0000009b97976231 */ /* 0x000fe400001000ff */
[----:B------:R-:W-:-:S05]  /*2af0*/  @P6 HMUL2 R150, R150, R154 ;  /* 0x0000009a96966232 */ /* 0x000fca0000000000 */
[----:B------:R0:W-:Y:S02]  /*2b00*/  STG.E.128 desc[UR36][R158.64], R148 ;  /* 0x000000949e007986 */ /* 0x0001e4000c101d24 */
.L_x_417:
[----:B------:R1:W5:Y:S01]  /*2b10*/  LDG.E.128 R152, desc[UR36][R156.64] ;  /* 0x000000249c987981 */ /* 0x000362000c1e1d00 */
[----:B------:R-:W-:Y:S05]  /*2b20*/  BRA.U UP1, `(.L_x_418) ;  /* 0x0000000101607547 */ /* 0x000fea000b800000 */
[----:B------:R-:W0:Y:S01]  /*2b30*/  S2R R219, SR_CTAID.X ;  /* 0x0000000000db7919 */ /* 0x000e220000002500 */
[----:B------:R-:W0:Y:S08]  /*2b40*/  LDC R218, c[0x0][0x3f8] ;  /* 0x0000fe00ffda7b82 */ /* 0x000e300000000800 */
[----:B-1----:R-:W1:Y:S01]  /*2b50*/  @P6 LDC.64 R156, c[0x0][0x450] ;  /* 0x00011400ff9c6b82 */ /* 0x002e620000000a00 */
        /* <DEDUP_REMOVED lines=13> */
[----:B------:R-:W-:Y:S02]  /*2c30*/  LEA.HI.X.SX32 R211, R220, R211, 0x1, P2 ;  /* 0x000000d3dcd37211 */ /* 0x000fe400010f0eff */
[----:B------:R-:W-:-:S04]  /*2c40*/  LEA R210, P2, R218, UR8, 0x1 ;  /* 0x00000008dad27c11 */ /* 0x000fc8000f8408ff */
[----:B------:R-:W-:Y:S01]  /*2c50*/  LEA.HI.X R211, R218, UR9, R211, 0x1, P2 ;  /* 0x00000009dad37c11 */ /* 0x000fe200090f0cd3 */
[----:B--2---:R-:W-:Y:S02]  /*2c60*/  @P6 HFMA2 R153, R153, R157, -RZ ;  /* 0x0000009d99996231 */ /* 0x004fe400001000ff */
[----:B------:R-:W-:Y:S02]  /*2c70*/  @P6 HMUL2 R152, R152, R156 ;  /* 0x0000009c98986232 */ /* 0x000fe40000000000 */
[----:B------:R-:W-:Y:S02]  /*2c80*/  @P6 HFMA2 R155, R155, R159, -RZ ;  /* 0x0000009f9b9b6231 */ /* 0x000fe400001000ff */
[----:B------:R-:W-:-:S05]  /*2c90*/  @P6 HMUL2 R154, R154, R158 ;  /* 0x0000009e9a9a6232 */ /* 0x000fca0000000000 */
[----:B------:R2:W-:Y:S02]  /*2ca0*/  STG.E.128 desc[UR36][R210.64], R152 ;  /* 0x00000098d2007986 */ /* 0x0005e4000c101d24 */
.L_x_418:
[----:B01----:R1:W5:Y:S01]  /*2cb0*/  LDG.E.128 R156, desc[UR36][R208.64] ;  /* 0x00000024d09c7981 */ /* 0x003362000c1e1d00 */
[----:B------:R-:W-:Y:S05]  /*2cc0*/  BRA.U UP1, `(.L_x_416) ;  /* 0x0000000101607547 */ /* 0x000fea000b800000 */
[----:B------:R-:W2:Y:S01]  /*2cd0*/  S2R R219, SR_CTAID.X ;  /* 0x0000000000db7919 */ /* 0x000ea20000002500 */
[----:B------:R-:W2:Y:S08]  /*2ce0*/  LDC R218, c[0x0][0x3f8] ;  /* 0x0000fe00ffda7b82 */ /* 0x000eb00000000800 */
[----:B-1----:R-:W0:Y:S01]  /*2cf0*/  @P6 LDC.64 R208, c[0x0][0x450] ;  /* 0x00011400ffd06b82 */ /* 0x002e220000000a00 */
[----:B--2---:R-:W-:-:S05]  /*2d00*/  @P6 IMAD R210, R2, R218, R219 ;  /* 0x000000da02d26224 */ /* 0x004fca00078e02db */
[----:B------:R-:W-:-:S05]  /*2d10*/  @P6 SHF.L.U32 R211, R210, 0x7, RZ ;  /* 0x00000007d2d36819 */ /* 0x000fca00000006ff */
[----:B0-----:R-:W-:-:S06]  /*2d20*/  @P6 IMAD.WIDE R208, R211, 0x2, R208 ;  /* 0x00000002d3d06825 */ /* 0x001fcc00078e02d0 */
        /* <DEDUP_REMOVED lines=18> */
.L_x_416:
[----:B0-----:R-:W-:Y:S05]  /*2e50*/  BSYNC.RECONVERGENT B1 ;  /* 0x0000000000017941 */ /* 0x001fea0003800200 */
.L_x_415:
[----:B------:R-:W-:Y:S04]  /*2e60*/  BSSY.RECONVERGENT B1, `(.L_x_419) ;  /* 0x0000099000017945 */ /* 0x000fe80003800200 */
[----:B------:R-:W-:Y:S04]  /*2e70*/  BSSY.RELIABLE B2, `(.L_x_420) ;  /* 0x0000071000027945 */ /* 0x000fe80003800100 */
[----:B------:R-:W-:Y:S05]  /*2e80*/  @P1 BRA `(.L_x_421) ;  /* 0x0000000400b41947 */ /* 0x000fea0003800000 */
[-C--:B--2---:R-:W-:Y:S01]  /*2e90*/  IADD3 R210, PT, PT, R216, R3.reuse, RZ ;  /* 0x00000003d8d27210 */ /* 0x084fe20007ffe0ff */
[----:B------:R-:W-:Y:S01]  /*2ea0*/  IMAD R14, R4, R3, RZ ;  /* 0x00000003040e7224 */ /* 0x000fe200078e02ff */
[C---:B------:R-:W-:Y:S01]  /*2eb0*/  LEA R215, R3.reuse, R216, 0x2 ;  /* 0x000000d803d77211 */ /* 0x040fe200078e10ff */
[----:B------:R-:W-:Y:S01]  /*2ec0*/  UISETP.NE.AND UP0, UPT, UR15, URZ, UPT ;  /* 0x000000ff0f00728c */ /* 0x000fe2000bf05270 */
[----:B------:R-:W-:Y:S02]  /*2ed0*/  LEA R210, R3, R210, 0x1 ;  /* 0x000000d203d27211 */ /* 0x000fe400078e08ff */
[----:B------:R-:W-:Y:S02]  /*2ee0*/  SHF.L.U32 R215, R215, 0x3, RZ ;  /* 0x00000003d7d77819 */ /* 0x000fe400000006ff */
[----:B------:R-:W-:Y:S02]  /*2ef0*/  SHF.L.U32 R210, R210, 0x3, RZ ;  /* 0x00000003d2d27819 */ /* 0x000fe400000006ff */
[----:B------:R-:W-:-:S02]  /*2f00*/  SHF.R.S32.HI R160, RZ, 0x1f, R14 ;  /* 0x0000001fffa07819 */ /* 0x000fc4000001140e */
[C---:B------:R-:W-:Y:S02]  /*2f10*/  IADD3 R12, P4, PT, R14.reuse, R215, RZ ;  /* 0x000000d70e0c7210 */ /* 0x040fe40007f9e0ff */
[----:B------:R-:W-:Y:S02]  /*2f20*/  SHF.R.S32.HI R217, RZ, 0x1f, R215 ;  /* 0x0000001fffd97819 */ /* 0x000fe400000114d7 */
[----:B------:R-:W-:Y:S02]  /*2f30*/  IADD3 R14, P2, PT, R14, R210, RZ ;  /* 0x000000d20e0e7210 */ /* 0x000fe40007f5e0ff */
[----:B------:R-:W-:Y:S02]  /*2f40*/  SHF.R.S32.HI R211, RZ, 0x1f, R210 ;  /* 0x0000001fffd37819 */ /* 0x000fe400000114d2 */
[C---:B------:R-:W-:Y:S02]  /*2f50*/  IADD3.X R13, PT, PT, R160.reuse, R217, RZ, P4, !PT ;  /* 0x000000d9a00d7210 */ /* 0x040fe400027fe4ff */
[----:B------:R-:W-:-:S02]  /*2f60*/  IADD3.X R15, PT, PT, R160, R211, RZ, P2, !PT ;  /* 0x000000d3a00f7210 */ /* 0x000fc400017fe4ff */
[----:B------:R-:W-:Y:S02]  /*2f70*/  LEA R160, P2, R14, UR8, 0x1 ;  /* 0x000000080ea07c11 */ /* 0x000fe4000f8408ff */
[----:B-1----:R-:W-:Y:S02]  /*2f80*/  LEA R208, P4, R12, UR8, 0x1 ;  /* 0x000000080cd07c11 */ /* 0x002fe4000f8808ff */
[----:B------:R-:W-:Y:S02]  /*2f90*/  LEA.HI.X R161, R14, UR9, R15, 0x1, P2 ;  /* 0x000000090ea17c11 */ /* 0x000fe400090f0c0f */
[----:B------:R-:W-:Y:S02]  /*2fa0*/  ISETP.NE.AND P5, PT, R19, RZ, PT ;  /* 0x000000ff1300720c */ /* 0x000fe40003fa5270 */
[----:B------:R-:W-:Y:S02]  /*2fb0*/  LEA.HI.X R209, R12, UR9, R13, 0x1, P4 ;  /* 0x000000090cd17c11 */ /* 0x000fe4000a0f0c0d */
[----:B------:R-:W5:Y:S01]  /*2fc0*/  LDG.E.128 R160, desc[UR36][R160.64] ;  /* 0x00000024a0a07981 */ /* 0x000f62000c1e1d00 */
[----:B------:R-:W-:Y:S08]  /*2fd0*/  BRA.U UP0, `(.L_x_422) ;  /* 0x0000000100607547 */ /* 0x000ff0000b800000 */
[----:B---3--:R-:W0:Y:S01]  /*2fe0*/  S2R R219, SR_CTAID.X ;  /* 0x0000000000db7919 */ /* 0x008e220000002500 */
        /* <DEDUP_REMOVED lines=23> */
.L_x_422:
[----:B------:R1:W5:Y:S01]  /*3160*/  LDG.E.128 R12, desc[UR36][R208.64] ;  /* 0x00000024d00c7981 */ /* 0x000362000c1e1d00 */
[----:B------:R-:W-:Y:S05]  /*3170*/  BRA.U UP0, `(.L_x_423) ;  /* 0x0000000100607547 */ /* 0x000fea000b800000 */
[----:B---3--:R-:W0:Y:S01]  /*3180*/  S2R R219, SR_CTAID.X ;  /* 0x0000000000db7919 */ /* 0x008e220000002500 */
        /* <DEDUP_REMOVED lines=23> */
.L_x_423:
[----:B------:R-:W-:Y:S05]  /*3300*/  @P1 BREAK.RELIABLE B2 ;  /* 0x0000000000021942 */ /* 0x000fea0003800100 */
[----:B------:R-:W-:Y:S05]  /*3310*/  @P1 BRA `(.L_x_424) ;  /* 0x0000000400341947 */ /* 0x000fea0003800000 */
[-C--:B------:R-:W-:Y:S01]  /*3320*/  IADD3 R164, PT, PT, R216, R3.reuse, RZ ;  /* 0x00000003d8a47210 */ /* 0x080fe20007ffe0ff */
[----:B------:R-:W-:-:S03]  /*3330*/  IMAD R166, R4, R3, RZ ;  /* 0x0000000304a67224 */ /* 0x000fc600078e02ff */
[----:B------:R-:W-:-:S04]  /*3340*/  LEA R164, R3, R164, 0x2 ;  /* 0x000000a403a47211 */ /* 0x000fc800078e10ff */
[----:B------:R-:W-:-:S04]  /*3350*/  SHF.L.U32 R215, R164, 0x3, RZ ;  /* 0x00000003a4d77819 */ /* 0x000fc800000006ff */
[----:B------:R-:W-:Y:S02]  /*3360*/  SHF.R.S32.HI R217, RZ, 0x1f, R215 ;  /* 0x0000001fffd97819 */ /* 0x000fe400000114d7 */
[----:B------:R-:W-:-:S04]  /*3370*/  IADD3 R165, P2, PT, R166, R215, RZ ;  /* 0x000000d7a6a57210 */ /* 0x000fc80007f5e0ff */
[----:B------:R-:W-:Y:S02]  /*3380*/  LEA.HI.X.SX32 R166, R166, R217, 0x1, P2 ;  /* 0x000000d9a6a67211 */ /* 0x000fe400010f0eff */
[----:B------:R-:W-:-:S04]  /*3390*/  LEA R164, P2, R165, UR8, 0x1 ;  /* 0x00000008a5a47c11 */ /* 0x000fc8000f8408ff */
[----:B------:R-:W-:-:S06]  /*33a0*/  LEA.HI.X R165, R165, UR9, R166, 0x1, P2 ;  /* 0x00000009a5a57c11 */ /* 0x000fcc00090f0ca6 */
[----:B------:R-:W5:Y:S01]  /*33b0*/  LDG.E.128 R164, desc[UR36][R164.64] ;  /* 0x00000024a4a47981 */ /* 0x000f62000c1e1d00 */
[----:B------:R-:W-:-:S09]  /*33c0*/  UISETP.NE.AND UP0, UPT, UR15, URZ, UPT ;  /* 0x000000ff0f00728c */ /* 0x000fd2000bf05270 */
[----:B------:R-:W-:Y:S05]  /*33d0*/  BRA.U UP0, `(.L_x_421) ;  /* 0x0000000100607547 */ /* 0x000fea000b800000 */
[----:B--23--:R-:W0:Y:S01]  /*33e0*/  S2R R219, SR_CTAID.X ;  /* 0x0000000000db7919 */ /* 0x00ce220000002500 */
        /* <DEDUP_REMOVED lines=23> */
.L_x_421:
[----:B------:R-:W-:Y:S05]  /*3560*/  @P1 BREAK.RELIABLE B2 ;  /* 0x0000000000021942 */ /* 0x000fea0003800100 */
[----:B------:R-:W-:Y:S05]  /*3570*/  @P1 BRA `(.L_x_424) ;  /* 0x00000000009c1947 */ /* 0x000fea0003800000 */
[----:B------:R-:W-:Y:S05]  /*3580*/  BSYNC.RELIABLE B2 ;  /* 0x0000000000027941 */ /* 0x000fea0003800100 */
.L_x_420:
[-C--:B------:R-:W-:Y:S01]  /*3590*/  IADD3 R168, PT, PT, R216, R3.reuse, RZ ;  /* 0x00000003d8a87210 */ /* 0x080fe20007ffe0ff */
[----:B------:R-:W-:-:S03]  /*35a0*/  IMAD R170, R4, R3, RZ ;  /* 0x0000000304aa7224 */ /* 0x000fc600078e02ff */
[----:B------:R-:W-:-:S04]  /*35b0*/  LEA R168, R3, R168, 0x2 ;  /* 0x000000a803a87211 */ /* 0x000fc800078e10ff */
[----:B------:R-:W-:-:S04]  /*35c0*/  IADD3 R168, PT, PT, R168, R3, RZ ;  /* 0x00000003a8a87210 */ /* 0x000fc80007ffe0ff */
        /* <DEDUP_REMOVED lines=9> */
[----:B--234-:R-:W0:Y:S01]  /*3660*/  S2R R219, SR_CTAID.X ;  /* 0x0000000000db7919 */ /* 0x01ce220000002500 */
[----:B------:R-:W-:Y:S01]  /*3670*/  ISETP.NE.AND P4, PT, R19, RZ, PT ;  /* 0x000000ff1300720c */ /* 0x000fe20003f85270 */
[----:B------:R-:W0:-:S12]  /*3680*/  LDC R218, c[0x0][0x3f8] ;  /* 0x0000fe00ffda7b82 */ /* 0x000e180000000800 */
        /* <DEDUP_REMOVED lines=22> */
.L_x_424:
[----:B------:R-:W-:Y:S05]  /*37f0*/  BSYNC.RECONVERGENT B1 ;  /* 0x0000000000017941 */ /* 0x000fea0003800200 */
.L_x_419:
[----:B-1----:R-:W-:Y:S01]  /*3800*/  IADD3 R208, PT, PT, R216, R3, RZ ;  /* 0x00000003d8d07210 */ /* 0x002fe20007ffe0ff */
[----:B------:R-:W-:Y:S03]  /*3810*/  BSSY.RECONVERGENT B1, `(.L_x_425) ;  /* 0x0000049000017945 */ /* 0x000fe60003800200 */
[----:B------:R-:W-:-:S04]  /*3820*/  LEA R208, R3, R208, 0x2 ;  /* 0x000000d003d07211 */ /* 0x000fc800078e10ff */
[----:B0-234-:R-:W-:Y:S01]  /*3830*/  LEA R218, R3, R208, 0x1 ;  /* 0x000000d003da7211 */ /* 0x01dfe200078e08ff */
[----:B------:R-:W-:Y:S06]  /*3840*/  @P1 BRA `(.L_x_426) ;  /* 0x0000000400141947 */ /* 0x000fec0003800000 */
[----:B------:R-:W-:Y:S01]  /*3850*/  IMAD R174, R4, R3, RZ ;  /* 0x0000000304ae7224 */ /* 0x000fe200078e02ff */
[----:B------:R-:W-:Y:S01]  /*3860*/  SHF.L.U32 R210, R218, 0x3, RZ ;  /* 0x00000003dad27819 */ /* 0x000fe200000006ff */
[----:B------:R-:W-:Y:S01]  /*3870*/  UISETP.NE.AND UP0, UPT, UR15, URZ, UPT ;  /* 0x000000ff0f00728c */ /* 0x000fe2000bf05270 */
[----:B------:R-:W-:Y:S02]  /*3880*/  LEA R215, R3, R216, 0x3 ;  /* 0x000000d803d77211 */ /* 0x000fe400078e18ff */
[----:B------:R-:W-:Y:S02]  /*3890*/  SHF.R.S32.HI R211, RZ, 0x1f, R210 ;  /* 0x0000001fffd37819 */ /* 0x000fe400000114d2 */
[----:B------:R-:W-:Y:S02]  /*38a0*/  SHF.R.S32.HI R175, RZ, 0x1f, R174 ;  /* 0x0000001fffaf7819 */ /* 0x000fe400000114ae */
[----:B------:R-:W-:Y:S02]  /*38b0*/  IADD3 R173, P2, PT, R174, R210, RZ ;  /* 0x000000d2aead7210 */ /* 0x000fe40007f5e0ff */
[----:B------:R-:W-:-:S02]  /*38c0*/  SHF.L.U32 R215, R215, 0x3, RZ ;  /* 0x00000003d7d77819 */ /* 0x000fc400000006ff */
[----:B------:R-:W-:Y:S02]  /*38d0*/  IADD3.X R176, PT, PT, R175, R211, RZ, P2, !PT ;  /* 0x000000d3afb07210 */ /* 0x000fe400017fe4ff */
[----:B------:R-:W-:Y:S02]  /*38e0*/  IADD3 R174, P4, PT, R174, R215, RZ ;  /* 0x000000d7aeae7210 */ /* 0x000fe40007f9e0ff */
[----:B------:R-:W-:Y:S02]  /*38f0*/  SHF.R.S32.HI R216, RZ, 0x1f, R215 ;  /* 0x0000001fffd87819 */ /* 0x000fe400000114d7 */
[----:B------:R-:W-:Y:S02]  /*3900*/  LEA R172, P2, R173, UR8, 0x1 ;  /* 0x00000008adac7c11 */ /* 0x000fe4000f8408ff */
[----:B------:R-:W-:Y:S02]  /*3910*/  IADD3.X R175, PT, PT, R175, R216, RZ, P4, !PT ;  /* 0x000000d8afaf7210 */ /* 0x000fe400027fe4ff */
[----:B------:R-:W-:-:S02]  /*3920*/  LEA.HI.X R173, R173, UR9, R176, 0x1, P2 ;  /* 0x00000009adad7c11 */ /* 0x000fc400090f0cb0 */
[C---:B------:R-:W-:Y:S02]  /*3930*/  LEA R208, P4, R174.reuse, UR8, 0x1 ;  /* 0x00000008aed07c11 */ /* 0x040fe4000f8808ff */
[----:B------:R-:W-:Y:S02]  /*3940*/  ISETP.NE.AND P5, PT, R19, RZ, PT ;  /* 0x000000ff1300720c */ /* 0x000fe40003fa5270 */
[----:B------:R-:W-:Y:S02]  /*3950*/  LEA.HI.X R209, R174, UR9, R175, 0x1, P4 ;  /* 0x00000009aed17c11 */ /* 0x000fe4000a0f0caf */
[----:B------:R-:W5:Y:S01]  /*3960*/  LDG.E.128 R172, desc[UR36][R172.64] ;  /* 0x00000024acac7981 */ /* 0x000f62000c1e1d00 */
[----:B------:R-:W-:Y:S08]  /*3970*/  BRA.U UP0, `(.L_x_427) ;  /* 0x0000000100607547 */ /* 0x000ff0000b800000 */
        /* <DEDUP_REMOVED lines=24> */
.L_x_427:
        /* <DEDUP_REMOVED lines=26> */
.L_x_426:
[----:B------:R-:W-:Y:S05]  /*3ca0*/  BSYNC.RECONVERGENT B1 ;  /* 0x0000000000017941 */ /* 0x000fea0003800200 */
.L_x_425:
[----:B-1----:R-:W-:Y:S01]  /*3cb0*/  LEA R208, R3, R218, 0x1 ;  /* 0x000000da03d07211 */ /* 0x002fe200078e08ff */
[----:B------:R-:W-:Y:S03]  /*3cc0*/  BSSY.RECONVERGENT B1, `(.L_x_428) ;  /* 0x0000029000017945 */ /* 0x000fe60003800200 */
[----:B------:R-:W-:-:S04]  /*3cd0*/  IADD3 R226, PT, PT, R208, R3, RZ ;  /* 0x00000003d0e27210 */ /* 0x000fc80007ffe0ff */
[----:B------:R-:W-:-:S04]  /*3ce0*/  IADD3 R220, PT, PT, R226, R3, RZ ;  /* 0x00000003e2dc7210 */ /* 0x000fc80007ffe0ff */
[----:B------:R-:W-:-:S04]  /*3cf0*/  IADD3 R218, PT, PT, R220, R3, RZ ;  /* 0x00000003dcda7210 */ /* 0x000fc80007ffe0ff */
[----:B--2---:R-:W-:Y:S01]  /*3d00*/  IADD3 R216, PT, PT, R218, R3, RZ ;  /* 0x00000003dad87210 */ /* 0x004fe20007ffe0ff */
[----:B------:R-:W-:Y:S06]  /*3d10*/  @P1 BRA `(.L_x_429) ;  /* 0x00000000008c1947 */ /* 0x000fec0003800000 */
[----:B------:R-:W-:Y:S01]  /*3d20*/  IMAD R182, R4, R3, RZ ;  /* 0x0000000304b67224 */ /* 0x000fe200078e02ff */
        /* <DEDUP_REMOVED lines=9> */
[----:B------:R-:W0:Y:S01]  /*3dc0*/  S2R R219, SR_CTAID.X ;  /* 0x0000000000db7919 */ /* 0x000e220000002500 */
[----:B------:R-:W-:Y:S01]  /*3dd0*/  ISETP.NE.AND P4, PT, R19, RZ, PT ;  /* 0x000000ff1300720c */ /* 0x000fe20003f85270 */
[----:B------:R-:W0:-:S12]  /*3de0*/  LDC R222, c[0x0][0x3f8] ;  /* 0x0000fe00ffde7b82 */ /* 0x000e180000000800 */
        /* <DEDUP_REMOVED lines=22> */
.L_x_429:
[----:B------:R-:W-:Y:S05]  /*3f50*/  BSYNC.RECONVERGENT B1 ;  /* 0x0000000000017941 */ /* 0x000fea0003800200 */
.L_x_428:
[----:B------:R-:W-:Y:S04]  /*3f60*/  BSSY.RECONVERGENT B1, `(.L_x_430) ;  /* 0x0000025000017945 */ /* 0x000fe80003800200 */
[----:B------:R-:W-:Y:S05]  /*3f70*/  @P1 BRA `(.L_x_431) ;  /* 0x00000000008c1947 */ /* 0x000fea0003800000 */
        /* <DEDUP_REMOVED lines=12> */
[----:B-1----:R-:W0:-:S12]  /*4040*/  LDC R222, c[0x0][0x3f8] ;  /* 0x0000fe00ffde7b82 */ /* 0x002e180000000800 */
        /* <DEDUP_REMOVED lines=22> */
.L_x_431:
[----:B------:R-:W-:Y:S05]  /*41b0*/  BSYNC.RECONVERGENT B1 ;  /* 0x0000000000017941 */ /* 0x000fea0003800200 */
.L_x_430:
        /* <DEDUP_REMOVED lines=14> */
[----:B-12---:R-:W0:-:S12]  /*42a0*/  LDC R222, c[0x0][0x3f8] ;  /* 0x0000fe00ffde7b82 */ /* 0x006e180000000800 */
        /* <DEDUP_REMOVED lines=22> */
.L_x_433:
[----:B------:R-:W-:Y:S05]  /*4410*/  BSYNC.RECONVERGENT B1 ;  /* 0x0000000000017941 */ /* 0x000fea0003800200 */
.L_x_432:
        /* <DEDUP_REMOVED lines=14> */
[----:B---3--:R-:W0:-:S12]  /*4500*/  LDC R220, c[0x0][0x3f8] ;  /* 0x0000fe00ffdc7b82 */ /* 0x008e180000000800 */
[----:B------:R-:W3:Y:S01]  /*4510*/  @P4 LDC.64 R208, c[0x0][0x450] ;  /* 0x00011400ffd04b82 */ /* 0x000ee20000000a00 */
[----:B0-----:R-:W-:-:S05]  /*4520*/  @P4 IMAD R210, R2, R220, R217 ;  /* 0x000000dc02d24224 */ /* 0x001fca00078e02d9 */
[----:B------:R-:W-:-:S05]  /*4530*/  @P4 SHF.L.U32 R211, R210, 0x7, RZ ;  /* 0x00000007d2d34819 */ /* 0x000fca00000006ff */
[----:B---3--:R-:W-:-:S06]  /*4540*/  @P4 IMAD.WIDE R208, R211, 0x2, R208 ;  /* 0x00000002d3d04825 */ /* 0x008fcc00078e02d0 */
[----:B------:R-:W3:Y:S01]  /*4550*/  @P4 LDG.E.128 R208, desc[UR36][R208.64+0xc0] ;  /* 0x0000c024d0d04981 */ /* 0x000ee2000c1e1d00 */
        /* <DEDUP_REMOVED lines=12> */
[----:B---3--:R-:W-:Y:S02]  /*4620*/  @P4 HFMA2 R193, R193, R209, -RZ ;  /* 0x000000d1c1c14231 */ /* 0x008fe400001000ff */
[----:B------:R-:W-:Y:S02]  /*4630*/  @P4 HMUL2 R192, R192, R208 ;  /* 0x000000d0c0c04232 */ /* 0x000fe40000000000 */
[----:B------:R-:W-:Y:S02]  /*4640*/  @P4 HFMA2 R195, R195, R211, -RZ ;  /* 0x000000d3c3c34231 */ /* 0x000fe400001000ff */
[----:B------:R-:W-:-:S05]  /*4650*/  @P4 HMUL2 R194, R194, R210 ;  /* 0x000000d2c2c24232 */ /* 0x000fca0000000000 */
[----:B------:R4:W-:Y:S02]  /*4660*/  STG.E.128 desc[UR36][R218.64], R192 ;  /* 0x000000c0da007986 */ /* 0x0009e4000c101d24 */
.L_x_435:
[----:B------:R-:W-:Y:S05]  /*4670*/  BSYNC.RECONVERGENT B1 ;  /* 0x0000000000017941 */ /* 0x000fea0003800200 */
.L_x_434:
        /* <DEDUP_REMOVED lines=12> */
[----:B----4-:R-:W0:Y:S01]  /*4740*/  S2R R219, SR_CTAID.X ;  /* 0x0000000000db7919 */ /* 0x010e220000002500 */
[----:B------:R-:W-:Y:S01]  /*4750*/  ISETP.NE.AND P4, PT, R19, RZ, PT ;  /* 0x000000ff1300720c */ /* 0x000fe20003f85270 */
[----:B------:R-:W0:-:S12]  /*4760*/  LDC R218, c[0x0][0x3f8] ;  /* 0x0000fe00ffda7b82 */ /* 0x000e180000000800 */
[----:B------:R-:W4:Y:S01]  /*4770*/  @P4 LDC.64 R208, c[0x0][0x450] ;  /* 0x00011400ffd04b82 */ /* 0x000f220000000a00 */
[----:B0-----:R-:W-:-:S05]  /*4780*/  @P4 IMAD R210, R2, R218, R219 ;  /* 0x000000da02d24224 */ /* 0x001fca00078e02db */
[----:B------:R-:W-:-:S05]  /*4790*/  @P4 SHF.L.U32 R211, R210, 0x7, RZ ;  /* 0x00000007d2d34819 */ /* 0x000fca00000006ff */
[----:B----4-:R-:W-:-:S06]  /*47a0*/  @P4 IMAD.WIDE R208, R211, 0x2, R208 ;  /* 0x00000002d3d04825 */ /* 0x010fcc00078e02d0 */
[----:B------:R-:W4:Y:S01]  /*47b0*/  @P4 LDG.E.128 R208, desc[UR36][R208.64+0xd0] ;  /* 0x0000d024d0d04981 */ /* 0x000f22000c1e1d00 */
[----:B-----5:R-:W-:Y:S02]  /*47c0*/  HFMA2 R197, R197, 1, 1, R137 ;  /* 0x3c003c00c5c57831 */ /* 0x020fe40000000089 */
[----:B------:R-:W-:Y:S02]  /*47d0*/  HADD2 R196, R196, R136 ;  /* 0x00000088c4c47230 */ /* 0x000fe40000000000 */
[----:B------:R-:W-:Y:S01]  /*47e0*/  HFMA2 R199, R199, 1, 1, R139 ;  /* 0x3c003c00c7c77831 */ /* 0x000fe2000000008b */
[----:B---3--:R-:W0:Y:S01]  /*47f0*/  S2R R220, SR_CTAID.Y ;  /* 0x0000000000dc7919 */ /* 0x008e220000002600 */
        /* <DEDUP_REMOVED lines=8> */
[----:B----4-:R-:W-:Y:S02]  /*4880*/  @P4 HFMA2 R197, R197, R209, -RZ ;  /* 0x000000d1c5c54231 */ /* 0x010fe400001000ff */
[----:B------:R-:W-:Y:S02]  /*4890*/  @P4 HMUL2 R196, R196, R208 ;  /* 0x000000d0c4c44232 */ /* 0x000fe40000000000 */
[----:B------:R-:W-:Y:S02]  /*48a0*/  @P4 HFMA2 R199, R199, R211, -RZ ;  /* 0x000000d3c7c74231 */ /* 0x000fe400001000ff */
[----:B------:R-:W-:-:S05]  /*48b0*/  @P4 HMUL2 R198, R198, R210 ;  /* 0x000000d2c6c64232 */ /* 0x000fca0000000000 */
[----:B------:R0:W-:Y:S02]  /*48c0*/  STG.E.128 desc[UR36][R218.64], R196 ;  /* 0x000000c4da007986 */ /* 0x0001e4000c101d24 */
.L_x_437:
[----:B------:R-:W-:Y:S05]  /*48d0*/  BSYNC.RECONVERGENT B1 ;  /* 0x0000000000017941 */ /* 0x000fea0003800200 */
.L_x_436:
[----:B------:R-:W-:Y:S04]  /*48e0*/  BSSY.RECONVERGENT B1, `(.L_x_438) ;  /* 0x0000049000017945 */ /* 0x000fe80003800200 */
[----:B------:R-:W-:Y:S05]  /*48f0*/  @P1 BRA `(.L_x_439) ;  /* 0x00000004001c1947 */ /* 0x000fea0003800000 */
[-C--:B0-----:R-:W-:Y:S01]  /*4900*/  IADD3 R210, PT, PT, R216, R3.reuse, RZ ;  /* 0x00000003d8d27210 */ /* 0x081fe20007ffe0ff */
[CC--:B------:R-:W-:Y:S01]  /*4910*/  IMAD R204, R4.reuse, R3.reuse, RZ ;  /* 0x0000000304cc7224 */ /* 0x0c0fe200078e02ff */
[----:B------:R-:W-:Y:S01]  /*4920*/  UISETP.NE.AND UP0, UPT, UR15, URZ, UPT ;  /* 0x000000ff0f00728c */ /* 0x000fe2000bf05270 */
[-C--:B------:R-:W-:Y:S01]  /*4930*/  IMAD R203, R4, R3.reuse, RZ ;  /* 0x0000000304cb7224 */ /* 0x080fe200078e02ff */
[C---:B------:R-:W-:Y:S02]  /*4940*/  IADD3 R216, PT, PT, R210.reuse, R3, RZ ;  /* 0x00000003d2d87210 */ /* 0x040fe40007ffe0ff */
[----:B------:R-:W-:Y:S02]  /*4950*/  SHF.L.U32 R210, R210, 0x3, RZ ;  /* 0x00000003d2d27819 */ /* 0x000fe400000006ff */
[----:B------:R-:W-:Y:S02]  /*4960*/  SHF.L.U32 R216, R216, 0x3, RZ ;  /* 0x00000003d8d87819 */ /* 0x000fe400000006ff */
[----:B------:R-:W-:-:S02]  /*4970*/  SHF.R.S32.HI R211, RZ, 0x1f, R210 ;  /* 0x0000001fffd37819 */ /* 0x000fc400000114d2 */
[C---:B------:R-:W-:Y:S02]  /*4980*/  IADD3 R201, P2, PT, R204.reuse, R210, RZ ;  /* 0x000000d2ccc97210 */ /* 0x040fe40007f5e0ff */
[----:B------:R-:W-:Y:S02]  /*4990*/  SHF.R.S32.HI R215, RZ, 0x1f, R216 ;  /* 0x0000001fffd77819 */ /* 0x000fe400000114d8 */
[----:B------:R-:W-:Y:S02]  /*49a0*/  LEA.HI.X.SX32 R204, R204, R211, 0x1, P2 ;  /* 0x000000d3cccc7211 */ /* 0x000fe400010f0eff */
[----:B------:R-:W-:Y:S02]  /*49b0*/  IADD3 R202, P4, PT, R203, R216, RZ ;  /* 0x000000d8cbca7210 */ /* 0x000fe40007f9e0ff */
[----:B------:R-:W-:Y:S02]  /*49c0*/  LEA R200, P2, R201, UR8, 0x1 ;  /* 0x00000008c9c87c11 */ /* 0x000fe4000f8408ff */
[----:B------:R-:W-:-:S02]  /*49d0*/  LEA.HI.X.SX32 R203, R203, R215, 0x1, P4 ;  /* 0x000000d7cbcb7211 */ /* 0x000fc400020f0eff */
[----:B------:R-:W-:Y:S02]  /*49e0*/  LEA.HI.X R201, R201, UR9, R204, 0x1, P2 ;  /* 0x00000009c9c97c11 */ /* 0x000fe400090f0ccc */
[C---:B------:R-:W-:Y:S02]  /*49f0*/  LEA R208, P4, R202.reuse, UR8, 0x1 ;  /* 0x00000008cad07c11 */ /* 0x040fe4000f8808ff */
[----:B------:R-:W-:Y:S02]  /*4a00*/  ISETP.NE.AND P5, PT, R19, RZ, PT ;  /* 0x000000ff1300720c */ /* 0x000fe40003fa5270 */
[----:B------:R-:W-:Y:S02]  /*4a10*/  LEA.HI.X R209, R202, UR9, R203, 0x1, P4 ;  /* 0x00000009cad17c11 */ /* 0x000fe4000a0f0ccb */
[----:B------:R-:W5:Y:S01]  /*4a20*/  LDG.E.128 R200, desc[UR36][R200.64] ;  /* 0x00000024c8c87981 */ /* 0x000f62000c1e1d00 */
[----:B------:R-:W-:Y:S08]  /*4a30*/  BRA.U UP0, `(.L_x_440) ;  /* 0x0000000100607547 */ /* 0x000ff0000b800000 */
[----:B------:R-:W0:Y:S01]  /*4a40*/  S2R R217, SR_CTAID.X ;  /* 0x0000000000d97919 */ /* 0x000e220000002500 */
[----:B----4-:R-:W0:Y:S08]  /*4a50*/  LDC R218, c[0x0][0x3f8] ;  /* 0x0000fe00ffda7b82 */ /* 0x010e300000000800 */
        /* <DEDUP_REMOVED lines=22> */
.L_x_440:
[----:B------:R0:W5:Y:S01]  /*4bc0*/  LDG.E.128 R204, desc[UR36][R208.64] ;  /* 0x00000024d0cc7981 */ /* 0x000162000c1e1d00 */
[----:B------:R-:W-:-:S09]  /*4bd0*/  UISETP.NE.AND UP0, UPT, UR15, URZ, UPT ;  /* 0x000000ff0f00728c */ /* 0x000fd2000bf05270 */
[----:B------:R-:W-:Y:S05]  /*4be0*/  BRA.U UP0, `(.L_x_439) ;  /* 0x0000000100607547 */ /* 0x000fea000b800000 */
[----:B------:R-:W1:Y:S01]  /*4bf0*/  S2R R217, SR_CTAID.X ;  /* 0x0000000000d97919 */ /* 0x000e620000002500 */
[----:B----4-:R-:W1:Y:S08]  /*4c00*/  LDC R218, c[0x0][0x3f8] ;  /* 0x0000fe00ffda7b82 */ /* 0x010e700000000800 */
[----:B0-----:R-:W0:Y:S01]  /*4c10*/  @P5 LDC.64 R208, c[0x0][0x450] ;  /* 0x00011400ffd05b82 */ /* 0x001e220000000a00 */
[----:B-1----:R-:W-:-:S05]  /*4c20*/  @P5 IMAD R210, R2, R218, R217 ;  /* 0x000000da02d25224 */ /* 0x002fca00078e02d9 */
[----:B------:R-:W-:-:S05]  /*4c30*/  @P5 SHF.L.U32 R211, R210, 0x7, RZ ;  /* 0x00000007d2d35819 */ /* 0x000fca00000006ff */
[----:B0-----:R-:W-:-:S06]  /*4c40*/  @P5 IMAD.WIDE R208, R211, 0x2, R208 ;  /* 0x00000002d3d05825 */ /* 0x001fcc00078e02d0 */
        /* <DEDUP_REMOVED lines=18> */
.L_x_439:
[----:B------:R-:W-:Y:S05]  /*4d70*/  BSYNC.RECONVERGENT B1 ;  /* 0x0000000000017941 */ /* 0x000fea0003800200 */
.L_x_438:
[----:B------:R-:W-:Y:S04]  /*4d80*/  BSSY.RECONVERGENT B1, `(.L_x_441) ;  /* 0x0000061000017945 */ /* 0x000fe80003800200 */
[----:B------:R-:W-:Y:S05]  /*4d90*/  @P1 BRA `(.L_x_442) ;  /* 0x00000004007c1947 */ /* 0x000fea0003800000 */
[----:B------:R-:W-:Y:S02]  /*4da0*/  ISETP.NE.U32.AND P1, PT, RZ, UR10, PT ;  /* 0x0000000aff007c0c */ /* 0x000fe4000bf25070 */
[----:B------:R-:W-:Y:S02]  /*4db0*/  ISETP.NE.U32.AND P2, PT, RZ, UR18, PT ;  /* 0x00000012ff007c0c */ /* 0x000fe4000bf45070 */
[----:B------:R-:W-:Y:S02]  /*4dc0*/  ISETP.NE.AND.EX P1, PT, RZ, UR11, PT, P1 ;  /* 0x0000000bff007c0c */ /* 0x000fe4000bf25310 */
[----:B------:R-:W-:-:S11]  /*4dd0*/  ISETP.NE.AND.EX P2, PT, RZ, UR19, PT, P2 ;  /* 0x00000013ff007c0c */ /* 0x000fd6000bf45320 */
[----:B0-----:R-:W0:Y:S01]  /*4de0*/  @P1 S2R R209, SR_CTAID.X ;  /* 0x0000000000d11919 */ /* 0x001e220000002500 */
[----:B------:R-:W0:Y:S08]  /*4df0*/  @P1 LDC.64 R216, c[0x0][0x448] ;  /* 0x00011200ffd81b82 */ /* 0x000e300000000a00 */
[----:B------:R-:W1:Y:S01]  /*4e00*/  @P2 LDC.64 R210, c[0x0][0x438] ;  /* 0x00010e00ffd22b82 */ /* 0x000e620000000a00 */
[----:B0-----:R-:W-:-:S04]  /*4e10*/  @P1 IMAD.WIDE.U32 R216, R209, 0x2, R216 ;  /* 0x00000002d1d81825 */ /* 0x001fc800078e00d8 */
[----:B-1----:R-:W-:Y:S01]  /*4e20*/  @P2 IMAD.WIDE R210, R11, 0x2, R210 ;  /* 0x000000020bd22825 */ /* 0x002fe200078e02d2 */
[----:B------:R-:W2:Y:S04]  /*4e30*/  @P1 LDG.E.U16 R209, desc[UR36][R216.64] ;  /* 0x00000024d8d11981 */ /* 0x000ea8000c1e1500 */
[----:B------:R0:W3:Y:S01]  /*4e40*/  @P2 LDG.E.U16 R208, desc[UR36][R210.64] ;  /* 0x00000024d2d02981 */ /* 0x0000e2000c1e1500 */
[----:B-----5:R-:W-:Y:S02]  /*4e50*/  HFMA2 R215, R21, R149, -RZ ;  /* 0x0000009515d77231 */ /* 0x020fe400001000ff */
[----:B0-----:R-:W-:Y:S01]  /*4e60*/  HMUL2 R211, R20, R148 ;  /* 0x0000009414d37232 */ /* 0x001fe20000000000 */
[----:B------:R-:W0:Y:S01]  /*4e70*/  @P1 LDC R210, c[0x0][0x408] ;  /* 0x00010200ffd21b82 */ /* 0x000e220000000800 */
[----:B------:R-:W-:-:S04]  /*4e80*/  HFMA2 R215, R25, R153, R215 ;  /* 0x0000009919d77231 */ /* 0x000fc800000000d7 */
[----:B------:R-:W-:Y:S02]  /*4e90*/  HFMA2 R215, R29, R157, R215 ;  /* 0x0000009d1dd77231 */ /* 0x000fe400000000d7 */
[----:B----4-:R-:W-:Y:S02]  /*4ea0*/  HFMA2 R218, R24, R152, R211 ;  /* 0x0000009818da7231 */ /* 0x010fe400000000d3 */
[----:B------:R-:W-:Y:S02]  /*4eb0*/  HMUL2 R211, R23, R151 ;  /* 0x0000009717d37232 */ /* 0x000fe40000000000 */
[----:B------:R-:W-:Y:S02]  /*4ec0*/  HFMA2 R216, R33, R161, R215 ;  /* 0x000000a121d87231 */ /* 0x000fe400000000d7 */
[----:B------:R-:W-:-:S04]  /*4ed0*/  HFMA2 R211, R27, R155, R211 ;  /* 0x0000009b1bd37231 */ /* 0x000fc800000000d3 */
[----:B------:R-:W-:Y:S02]  /*4ee0*/  HFMA2 R215, R31, R159, R211 ;  /* 0x0000009f1fd77231 */ /* 0x000fe400000000d3 */
[----:B------:R-:W-:Y:S01]  /*4ef0*/  HMUL2 R217, R22, R150 ;  /* 0x0000009616d97232 */ /* 0x000fe20000000000 */
[----:B------:R-:W0:Y:S01]  /*4f00*/  @P1 LDC R211, c[0x0][0x430] ;  /* 0x00010c00ffd31b82 */ /* 0x000e220000000800 */
        /* <DEDUP_REMOVED lines=52> */
[----:B------:R-:W-:Y:S02]  /*5250*/  HADD2 R216, R218, R216 ;  /* 0x000000d8dad87230 */ /* 0x000fe40000000000 */
[----:B------:R-:W-:Y:S02]  /*5260*/  HFMA2 R217, R82, R206, R217 ;  /* 0x000000ce52d97231 */ /* 0x000fe400000000d9 */
[----:B------:R-:W-:Y:S02]  /*5270*/  HFMA2 R215, R83, R207, R215 ;  /* 0x000000cf53d77231 */ /* 0x000fe400000000d7 */
[----:B------:R-:W-:Y:S01]  /*5280*/  HADD2 R216, R216, R217 ;  /* 0x000000d9d8d87230 */ /* 0x000fe20000000000 */
[----:B0-----:R-:W-:-:S03]  /*5290*/  @P1 IADD3 R211, PT, PT, R210, R211, RZ ;  /* 0x000000d3d2d31210 */ /* 0x001fc60007ffe0ff */
[----:B------:R-:W-:Y:S01]  /*52a0*/  HFMA2 R215, R216, 1, 1, R215 ;  /* 0x3c003c00d8d77831 */ /* 0x000fe200000000d7 */
[----:B------:R-:W-:-:S04]  /*52b0*/  @P1 ISETP.GE.AND P4, PT, R10, R211, PT ;  /* 0x000000d30a00120c */ /* 0x000fc80003f86270 */
[----:B------:R-:W-:Y:S01]  /*52c0*/  @P1 SEL R210, R17, RZ, !P4 ;  /* 0x000000ff11d21207 */ /* 0x000fe20006000000 */
[--C-:B------:R-:W-:Y:S02]  /*52d0*/  HADD2.F32 R10, -RZ, R215.reuse.H0_H0 ;  /* 0x200000d7ff0a7230 */ /* 0x100fe40000004100 */
[----:B------:R-:W-:Y:S01]  /*52e0*/  HADD2.F32 R215, -RZ, R215.H1_H1 ;  /* 0x300000d7ffd77230 */ /* 0x000fe20000004100 */
[----:B------:R-:W-:-:S04]  /*52f0*/  @P1 IADD3 R210, PT, PT, R213, R210, -R16 ;  /* 0x000000d2d5d21210 */ /* 0x000fc80007ffe810 */
[----:B------:R-:W-:Y:S01]  /*5300*/  FADD.FTZ R10, R10, R215 ;  /* 0x000000d70a0a7221 */ /* 0x000fe20000010000 */
[----:B------:R-:W-:-:S03]  /*5310*/  @P1 I2FP.F32.S32 R210, R210 ;  /* 0x000000d200d21245 */ /* 0x000fc60000201400 */
[----:B------:R-:W-:Y:S01]  /*5320*/  FMUL.FTZ R211, R10, UR16 ;  /* 0x000000100ad37c20 */ /* 0x000fe20008410000 */
[----:B--2---:R-:W-:Y:S02]  /*5330*/  @P1 HADD2.F32 R209, -RZ, R209.H0_H0 ;  /* 0x200000d1ffd11230 */ /* 0x004fe40000004100 */
[----:B---3--:R-:W-:-:S05]  /*5340*/  @P2 HADD2.F32 R208, -RZ, R208.H0_H0 ;  /* 0x200000d0ffd02230 */ /* 0x008fca0000004100 */
[----:B------:R-:W-:-:S04]  /*5350*/  @P2 FADD.FTZ R211, R211, R208 ;  /* 0x000000d0d3d32221 */ /* 0x000fc80000010000 */
[----:B------:R-:W-:-:S05]  /*5360*/  @P1 FFMA.FTZ R211, R210, R209, R211 ;  /* 0x000000d1d2d31223 */ /* 0x000fca00000100d3 */
[----:B------:R0:W-:Y:S01]  /*5370*/  STS [R212], R211 ;  /* 0x000000d3d4007388 */ /* 0x0001e20000000800 */
[----:B------:R-:W-:-:S07]  /*5380*/  @!P3 FMNMX.FTZ R0, R0, R211, !PT ;  /* 0x000000d30000b209 */ /* 0x000fce0007810000 */
.L_x_442:
[----:B------:R-:W-:Y:S05]  /*5390*/  BSYNC.RECONVERGENT B1 ;  /* 0x0000000000017941 */ /* 0x000fea0003800200 */
.L_x_441:
[----:B0-----:R-:W-:Y:S02]  /*53a0*/  IADD3 R209, PT, PT, R213, 0xff, RZ ;  /* 0x000000ffd5d17810 */ /* 0x001fe40007ffe0ff */
[----:B------:R-:W-:Y:S02]  /*53b0*/  IADD3 R8, P2, PT, R8, 0x100, RZ ;  /* 0x0000010008087810 */ /* 0x000fe40007f5e0ff */
[----:B------:R-:W-:Y:S02]  /*53c0*/  ISETP.GE.AND P1, PT, R209, R214, PT ;  /* 0x000000d6d100720c */ /* 0x000fe40003f26270 */
[----:B------:R-:W-:Y:S02]  /*53d0*/  IADD3 R213, PT, PT, R213, 0x100, RZ ;  /* 0x00000100d5d57810 */ /* 0x000fe40007ffe0ff */
[----:B------:R-:W-:Y:S02]  /*53e0*/  IADD3 R212, PT, PT, R212, 0x400, RZ ;  /* 0x00000400d4d47810 */ /* 0x000fe40007ffe0ff */
[----:B------:R-:W-:-:S02]  /*53f0*/  IADD3 R11, PT, PT, R11, 0x100, RZ ;  /* 0x000001000b0b7810 */ /* 0x000fc40007ffe0ff */
[----:B------:R-:W-:-:S05]  /*5400*/  IADD3.X R9, PT, PT, RZ, R9, RZ, P2, !PT ;  /* 0x00000009ff097210 */ /* 0x000fca00017fe4ff */
[----:B------:R-:W-:Y:S05]  /*5410*/  @!P1 BRA `(.L_x_443) ;  /* 0xffffffd0009c9947 */ /* 0x000fea000383ffff */
.L_x_414:
[----:B0-----:R-:W-:Y:S05]  /*5420*/  BSYNC.RECONVERGENT B0 ;  /* 0x0000000000007941 */ /* 0x001fea0003800200 */
.L_x_413:
[----:B------:R-:W-:Y:S05]  /*5430*/  WARPSYNC.ALL ;  /* 0x0000000000007948 */ /* 0x000fea0003800000 */
[----:B------:R-:W0:Y:S01]  /*5440*/  SHFL.BFLY PT, R7, R0, 0x10, 0x1f ;  /* 0x0e001f0000077f89 */ /* 0x000e2200000e0000 */
[----:B-----5:R-:W-:Y:S01]  /*5450*/  MOV R17, 0x400 ;  /* 0x0000040000117802 */ /* 0x020fe20000000f00 */
[----:B------:R-:W-:Y:S01]  /*5460*/  BSSY.RECONVERGENT B0, `(.L_x_444) ;  /* 0x0000168000007945 */ /* 0x000fe20003800200 */
[----:B------:R-:W-:Y:S01]  /*5470*/  HFMA2 R14, -RZ, RZ, 0, 0 ;  /* 0x00000000ff0e7431 */ /* 0x000fe200000001ff */
[----:B------:R-:W1:Y:S01]  /*5480*/  S2R R22, SR_CgaCtaId ;  /* 0x0000000000167919 */ /* 0x000e620000008800 */
[----:B0-----:R-:W-:-:S05]  /*5490*/  FMNMX.FTZ R7, R7, R0, !PT ;  /* 0x0000000007077209 */ /* 0x001fca0007810000 */
[----:B------:R-:W0:Y:S02]  /*54a0*/  SHFL.BFLY PT, R6, R7, 0x8, 0x1f ;  /* 0x0d001f0007067f89 */ /* 0x000e2400000e0000 */
[----:B0-----:R-:W-:Y:S02]  /*54b0*/  FMNMX.FTZ R9, R7, R6, !PT ;  /* 0x0000000607097209 */ /* 0x001fe40007810000 */
[----:B-1----:R-:W-:-:S03]  /*54c0*/  LEA R7, R22, R17, 0x18 ;  /* 0x0000001116077211 */ /* 0x002fc600078ec0ff */
[----:B------:R-:W0:Y:S02]  /*54d0*/  SHFL.BFLY PT, R6, R9, 0x4, 0x1f ;  /* 0x0c801f0009067f89 */ /* 0x000e2400000e0000 */
[----:B0-----:R-:W-:Y:S02]  /*54e0*/  FMNMX.FTZ R10, R9, R6, !PT ;  /* 0x00000006090a7209 */ /* 0x001fe40007810000 */
[----:B------:R-:W0:Y:S03]  /*54f0*/  S2R R6, SR_TID.X ;  /* 0x0000000000067919 */ /* 0x000e260000002100 */
[----:B------:R-:W1:Y:S02]  /*5500*/  SHFL.BFLY PT, R11, R10, 0x2, 0x1f ;  /* 0x0c401f000a0b7f89 */ /* 0x000e6400000e0000 */
[----:B-1----:R-:W-:Y:S02]  /*5510*/  FMNMX.FTZ R11, R10, R11, !PT ;  /* 0x0000000b0a0b7209 */ /* 0x002fe40007810000 */
[----:B------:R-:W-:-:S02]  /*5520*/  MOV R10, 0xff7fffff ;  /* 0xff7fffff000a7802 */ /* 0x000fc40000000f00 */
[C---:B0-----:R-:W-:Y:S01]  /*5530*/  LOP3.LUT P0, R8, R6.reuse, 0x1f, RZ, 0xc0, !PT ;  /* 0x0000001f06087812 */ /* 0x041fe2000780c0ff */
[----:B------:R-:W0:Y:S01]  /*5540*/  SHFL.BFLY PT, R12, R11, 0x1, 0x1f ;  /* 0x0c201f000b0c7f89 */ /* 0x000e2200000e0000 */
[-C--:B------:R-:W-:Y:S02]  /*5550*/  LEA.HI R0, R6, R7.reuse, RZ, 0x1d ;  /* 0x0000000706007211 */ /* 0x080fe400078fe8ff */
[C---:B------:R-:W-:Y:S02]  /*5560*/  ISETP.GT.U32.AND P1, PT, R8.reuse, 0x7, PT ;  /* 0x000000070800780c */ /* 0x040fe40003f24070 */
[----:B------:R-:W-:Y:S02]  /*5570*/  LEA R9, R8, R7, 0x2 ;  /* 0x0000000708097211 */ /* 0x000fe400078e10ff */
[----:B0-----:R-:W-:-:S05]  /*5580*/  FMNMX.FTZ R15, R11, R12, !PT ;  /* 0x0000000c0b0f7209 */ /* 0x001fca0007810000 */
[----:B------:R-:W-:Y:S01]  /*5590*/  @!P0 STS [R0], R15 ;  /* 0x0000000f00008388 */ /* 0x000fe20000000800 */
[----:B------:R-:W-:Y:S06]  /*55a0*/  BAR.SYNC.DEFER_BLOCKING 0x0 ;  /* 0x0000000000007b1d */ /* 0x000fec0000010000 */
[----:B------:R-:W0:Y:S04]  /*55b0*/  @!P1 LDS R10, [R9] ;  /* 0x00000000090a9984 */ /* 0x000e280000000800 */
[----:B0-----:R-:W0:Y:S02]  /*55c0*/  SHFL.BFLY PT, R7, R10, 0x4, 0x1f ;  /* 0x0c801f000a077f89 */ /* 0x001e2400000e0000 */
[----:B0-----:R-:W-:-:S05]  /*55d0*/  FMNMX.FTZ R11, R7, R10, !PT ;  /* 0x0000000a070b7209 */ /* 0x001fca0007810000 */
[----:B------:R-:W0:Y:S02]  /*55e0*/  SHFL.BFLY PT, R12, R11, 0x2, 0x1f ;  /* 0x0c401f000b0c7f89 */ /* 0x000e2400000e0000 */
[----:B0-----:R-:W-:-:S05]  /*55f0*/  FMNMX.FTZ R12, R11, R12, !PT ;  /* 0x0000000c0b0c7209 */ /* 0x001fca0007810000 */
[----:B------:R-:W0:Y:S02]  /*5600*/  SHFL.BFLY PT, R7, R12, 0x1, 0x1f ;  /* 0x0c201f000c077f89 */ /* 0x000e2400000e0000 */
[----:B0-----:R-:W-:Y:S02]  /*5610*/  FMNMX.FTZ R13, R12, R7, !PT ;  /* 0x000000070c0d7209 */ /* 0x001fe40007810000 */
[----:B------:R-:W-:-:S03]  /*5620*/  IADD3 R7, PT, PT, R6, R5, RZ ;  /* 0x0000000506077210 */ /* 0x000fc60007ffe0ff */
[----:B------:R0:W1:Y:S01]  /*5630*/  SHFL.IDX PT, R42, R13, RZ, 0x1f ;  /* 0x00001fff0d2a7589 */ /* 0x00006200000e0000 */
[----:B------:R-:W-:-:S13]  /*5640*/  ISETP.GE.AND P0, PT, R7, R16, PT ;  /* 0x000000100700720c */ /* 0x000fda0003f06270 */
[----:B0-----:R-:W-:Y:S05]  /*5650*/  @P0 BRA `(.L_x_445) ;  /* 0x0000001400200947 */ /* 0x001fea0003800000 */
[----:B------:R-:W0:Y:S02]  /*5660*/  LDC.64 R10, c[0x0][0x420] ;  /* 0x00010800ff0a7b82 */ /* 0x000e240000000a00 */
[----:B0-----:R-:W-:-:S04]  /*5670*/  ISETP.NE.U32.AND P0, PT, R10, RZ, PT ;  /* 0x000000ff0a00720c */ /* 0x001fc80003f05070 */
[----:B------:R-:W-:-:S13]  /*5680*/  ISETP.NE.AND.EX P0, PT, R11, RZ, PT, P0 ;  /* 0x000000ff0b00720c */ /* 0x000fda0003f05300 */
[----:B------:R-:W-:Y:S05]  /*5690*/  @P0 BRA `(.L_x_446) ;  /* 0x0000000c008c0947 */ /* 0x000fea0003800000 */
[----:B------:R-:W-:Y:S01]  /*56a0*/  VIADDMNMX R10, R7, 0x100, R16, !PT ;  /* 0x00000100070a7846 */ /* 0x000fe20007800110 */
[----:B------:R-:W-:Y:S01]  /*56b0*/  BSSY.RECONVERGENT B1, `(.L_x_447) ;  /* 0x000001c000017945 */ /* 0x000fe20003800200 */
[----:B------:R-:W-:Y:S02]  /*56c0*/  LOP3.LUT R3, RZ, R6, RZ, 0x33, !PT ;  /* 0x00000006ff037212 */ /* 0x000fe400078e33ff */
[----:B------:R-:W-:Y:S02]  /*56d0*/  MOV R14, RZ ;  /* 0x000000ff000e7202 */ /* 0x000fe40000000f00 */
[----:B------:R-:W-:-:S04]  /*56e0*/  IADD3 R10, PT, PT, -R5, R10, R3 ;  /* 0x0000000a050a7210 */ /* 0x000fc80007ffe103 */
[C---:B------:R-:W-:Y:S02]  /*56f0*/  LOP3.LUT R3, R10.reuse, 0x300, RZ, 0xc0, !PT ;  /* 0x000003000a037812 */ /* 0x040fe400078ec0ff */
[----:B------:R-:W-:Y:S02]  /*5700*/  ISETP.GE.U32.AND P1, PT, R10, 0x300, PT ;  /* 0x000003000a00780c */ /* 0x000fe40003f26070 */
[----:B------:R-:W-:Y:S02]  /*5710*/  ISETP.NE.AND P0, PT, R3, 0x300, PT ;  /* 0x000003000300780c */ /* 0x000fe40003f05270 */
[----:B------:R-:W-:-:S11]  /*5720*/  MOV R3, R7 ;  /* 0x0000000700037202 */ /* 0x000fd60000000f00 */
[----:B------:R-:W-:Y:S05]  /*5730*/  @!P0 BRA `(.L_x_448) ;  /* 0x00000000004c8947 */ /* 0x000fea0003800000 */
[----:B------:R-:W-:Y:S01]  /*5740*/  IADD3 R11, PT, PT, R17, 0x240, RZ ;  /* 0x00000240110b7810 */ /* 0x000fe20007ffe0ff */
[----:B------:R-:W-:Y:S01]  /*5750*/  HFMA2 R14, -RZ, RZ, 0, 0 ;  /* 0x00000000ff0e7431 */ /* 0x000fe200000001ff */
[----:B------:R-:W-:Y:S02]  /*5760*/  LEA.HI R3, R10, 0x1, RZ, 0x18 ;  /* 0x000000010a037811 */ /* 0x000fe400078fc0ff */
[----:B------:R-:W-:Y:S02]  /*5770*/  LEA R11, R22, R11, 0x18 ;  /* 0x0000000b160b7211 */ /* 0x000fe400078ec0ff */
[----:B------:R-:W-:Y:S02]  /*5780*/  LOP3.LUT R10, R3, 0x3, RZ, 0xc0, !PT ;  /* 0x00000003030a7812 */ /* 0x000fe400078ec0ff */
[----:B------:R-:W-:Y:S02]  /*5790*/  MOV R3, R7 ;  /* 0x0000000700037202 */ /* 0x000fe40000000f00 */
[----:B------:R-:W-:-:S02]  /*57a0*/  LEA R11, R6, R11, 0x2 ;  /* 0x0000000b060b7211 */ /* 0x000fc400078e10ff */
[----:B------:R-:W-:-:S07]  /*57b0*/  IADD3 R10, PT, PT, -R10, RZ, RZ ;  /* 0x000000ff0a0a7210 */ /* 0x000fce0007ffe1ff */
.L_x_449:
        /* <DEDUP_REMOVED lines=9> */
[----:B0-----:R-:W-:Y:S01]  /*5850*/  IADD3 R11, PT, PT, R11, 0x400, RZ ;  /* 0x000004000b0b7810 */ /* 0x001fe20007ffe0ff */
[----:B------:R-:W-:Y:S06]  /*5860*/  @P0 BRA `(.L_x_449) ;  /* 0xfffffffc00d40947 */ /* 0x000fec000383ffff */
.L_x_448:
[----:B------:R-:W-:Y:S05]  /*5870*/  BSYNC.RECONVERGENT B1 ;  /* 0x0000000000017941 */ /* 0x000fea0003800200 */
.L_x_447:
[----:B------:R-:W-:Y:S05]  /*5880*/  @!P1 BRA `(.L_x_445) ;  /* 0x0000001000949947 */ /* 0x000fea0003800000 */
[----:B------:R-:W-:Y:S01]  /*5890*/  IADD3 R11, PT, PT, R16, -R3, RZ ;  /* 0x80000003100b7210 */ /* 0x000fe20007ffe0ff */
[----:B------:R-:W-:Y:S01]  /*58a0*/  BSSY.RECONVERGENT B1, `(.L_x_450) ;  /* 0x000006f000017945 */ /* 0x000fe20003800200 */
[----:B------:R-:W-:Y:S02]  /*58b0*/  IADD3 R17, PT, PT, R17, 0x240, RZ ;  /* 0x0000024011117810 */ /* 0x000fe40007ffe0ff */
[----:B------:R-:W-:Y:S02]  /*58c0*/  ISETP.GT.AND P1, PT, R11, 0xc00, PT ;  /* 0x00000c000b00780c */ /* 0x000fe40003f24270 */
[----:B------:R-:W-:Y:S02]  /*58d0*/  SHF.L.U32 R10, R5, 0x2, RZ ;  /* 0x00000002050a7819 */ /* 0x000fe400000006ff */
[----:B------:R-:W-:Y:S02]  /*58e0*/  LEA R17, R22, R17, 0x18 ;  /* 0x0000001116117211 */ /* 0x000fe400078ec0ff */
[----:B------:R-:W-:-:S02]  /*58f0*/  LEA R10, R3, -R10, 0x2 ;  /* 0x8000000a030a7211 */ /* 0x000fc400078e10ff */
[----:B------:R-:W-:Y:S02]  /*5900*/  PLOP3.LUT P0, PT, PT, PT, PT, 0x80, 0x8 ;  /* 0x000000000008781c */ /* 0x000fe40003f0f070 */
[----:B------:R-:W-:-:S03]  /*5910*/  IADD3 R10, PT, PT, R10, 0x800, R17 ;  /* 0x000008000a0a7810 */ /* 0x000fc60007ffe011 */
[----:B------:R-:W-:Y:S08]  /*5920*/  @!P1 BRA `(.L_x_451) ;  /* 0x0000000400989947 */ /* 0x000ff00003800000 */
[----:B------:R-:W-:Y:S02]  /*5930*/  PLOP3.LUT P0, PT, PT, PT, PT, 0x8, 0x80 ;  /* 0x000000000080781c */ /* 0x000fe40003f0e170 */
[----:B------:R-:W-:-:S11]  /*5940*/  IADD3 R40, PT, PT, R16, -0xc00, RZ ;  /* 0xfffff40010287810 */ /* 0x000fd60007ffe0ff */
.L_x_452:
[----:B------:R-:W1:Y:S01]  /*5950*/  LDS R11, [R10+-0x800] ;  /* 0xfff800000a0b7984 */ /* 0x000e620000000800 */
[----:B------:R-:W-:-:S03]  /*5960*/  IADD3 R3, PT, PT, R3, 0x1000, RZ ;  /* 0x0000100003037810 */ /* 0x000fc60007ffe0ff */
[----:B------:R-:W0:Y:S01]  /*5970*/  LDS R12, [R10+-0x400] ;  /* 0xfffc00000a0c7984 */ /* 0x000e220000000800 */
[----:B------:R-:W-:-:S03]  /*5980*/  ISETP.GE.AND P1, PT, R3, R40, PT ;  /* 0x000000280300720c */ /* 0x000fc60003f26270 */
[----:B------:R-:W5:Y:S04]  /*5990*/  LDS R13, [R10] ;  /* 0x000000000a0d7984 */ /* 0x000f680000000800 */
[----:B------:R-:W2:Y:S04]  /*59a0*/  LDS R20, [R10+0x800] ;  /* 0x000800000a147984 */ /* 0x000ea80000000800 */
[----:B------:R-:W3:Y:S04]  /*59b0*/  LDS R17, [R10+0x400] ;  /* 0x000400000a117984 */ /* 0x000ee80000000800 */
[----:B------:R-:W-:Y:S04]  /*59c0*/  LDS R21, [R10+0xc00] ;  /* 0x000c00000a157984 */ /* 0x000fe80000000800 */
[----:B------:R-:W4:Y:S04]  /*59d0*/  LDS R22, [R10+0x1000] ;  /* 0x001000000a167984 */ /* 0x000f280000000800 */
[----:B------:R-:W4:Y:S04]  /*59e0*/  LDS R24, [R10+0x1400] ;  /* 0x001400000a187984 */ /* 0x000f280000000800 */
[----:B------:R-:W4:Y:S04]  /*59f0*/  LDS R26, [R10+0x1800] ;  /* 0x001800000a1a7984 */ /* 0x000f280000000800 */
[----:B------:R-:W4:Y:S01]  /*5a00*/  LDS R28, [R10+0x1c00] ;  /* 0x001c00000a1c7984 */ /* 0x000f220000000800 */
[----:B-1----:R-:W-:-:S03]  /*5a10*/  FADD.FTZ R11, -R42, R11 ;  /* 0x0000000b2a0b7221 */ /* 0x002fc60000010100 */
[----:B------:R-:W1:Y:S01]  /*5a20*/  LDS R30, [R10+0x2000] ;  /* 0x002000000a1e7984 */ /* 0x000e620000000800 */
[----:B------:R-:W-:Y:S01]  /*5a30*/  FMUL.FTZ R11, R11, 1.4426950216293334961 ;  /* 0x3fb8aa3b0b0b7820 */ /* 0x000fe20000410000 */
[C---:B0-----:R-:W-:Y:S02]  /*5a40*/  FADD.FTZ R12, -R42.reuse, R12 ;  /* 0x0000000c2a0c7221 */ /* 0x041fe40000010100 */
[----:B------:R-:W0:Y:S01]  /*5a50*/  LDS R32, [R10+0x2400] ;  /* 0x002400000a207984 */ /* 0x000e220000000800 */
[----:B-----5:R-:W-:Y:S01]  /*5a60*/  FADD.FTZ R15, -R42, R13 ;  /* 0x0000000d2a0f7221 */ /* 0x020fe20000010100 */
[----:B------:R-:W-:Y:S01]  /*5a70*/  FMUL.FTZ R12, R12, 1.4426950216293334961 ;  /* 0x3fb8aa3b0c0c7820 */ /* 0x000fe20000410000 */
[----:B------:R-:W5:Y:S01]  /*5a80*/  MUFU.EX2 R11, R11 ;  /* 0x0000000b000b7308 */ /* 0x000f620000000800 */
[----:B------:R-:W0:Y:S01]  /*5a90*/  LDS R34, [R10+0x2800] ;  /* 0x002800000a227984 */ /* 0x000e220000000800 */
[----:B--2---:R-:W-:Y:S01]  /*5aa0*/  FADD.FTZ R20, -R42, R20 ;  /* 0x000000142a147221 */ /* 0x004fe20000010100 */
[----:B------:R-:W-:-:S02]  /*5ab0*/  FMUL.FTZ R15, R15, 1.4426950216293334961 ;  /* 0x3fb8aa3b0f0f7820 */ /* 0x000fc40000410000 */
[----:B------:R-:W2:Y:S01]  /*5ac0*/  LDS R36, [R10+0x2c00] ;  /* 0x002c00000a247984 */ /* 0x000ea20000000800 */
[----:B---3--:R-:W-:Y:S01]  /*5ad0*/  FADD.FTZ R17, -R42, R17 ;  /* 0x000000112a117221 */ /* 0x008fe20000010100 */
[----:B------:R-:W-:Y:S01]  /*5ae0*/  FMUL.FTZ R20, R20, 1.4426950216293334961 ;  /* 0x3fb8aa3b14147820 */ /* 0x000fe20000410000 */
[----:B------:R3:W5:Y:S01]  /*5af0*/  MUFU.EX2 R13, R12 ;  /* 0x0000000c000d7308 */ /* 0x0007620000000800 */
[----:B------:R-:W2:Y:S01]  /*5b00*/  LDS R38, [R10+0x3000] ;  /* 0x003000000a267984 */ /* 0x000ea20000000800 */
[----:B------:R-:W-:Y:S01]  /*5b10*/  FMUL.FTZ R17, R17, 1.4426950216293334961 ;  /* 0x3fb8aa3b11117820 */ /* 0x000fe20000410000 */
[----:B----4-:R-:W-:-:S05]  /*5b20*/  FADD.FTZ R22, -R42, R22 ;  /* 0x000000162a167221 */ /* 0x010fca0000010100 */
[----:B------:R-:W4:Y:S01]  /*5b30*/  MUFU.EX2 R15, R15 ;  /* 0x0000000f000f7308 */ /* 0x000f220000000800 */
[----:B---3--:R-:W-:Y:S01]  /*5b40*/  FADD.FTZ R12, -R42, R21 ;  /* 0x000000152a0c7221 */ /* 0x008fe20000010100 */
[----:B-----5:R-:W-:Y:S01]  /*5b50*/  FADD.FTZ R14, R11, R14 ;  /* 0x0000000e0b0e7221 */ /* 0x020fe20000010000 */
[----:B------:R-:W-:Y:S01]  /*5b60*/  FMUL.FTZ R22, R22, 1.4426950216293334961 ;  /* 0x3fb8aa3b16167820 */ /* 0x000fe20000410000 */
[----:B------:R-:W-:Y:S01]  /*5b70*/  FADD.FTZ R24, -R42, R24 ;  /* 0x000000182a187221 */ /* 0x000fe20000010100 */
[----:B------:R-:W-:Y:S01]  /*5b80*/  FMUL.FTZ R12, R12, 1.4426950216293334961 ;  /* 0x3fb8aa3b0c0c7820 */ /* 0x000fe20000410000 */
[----:B------:R-:W-:Y:S01]  /*5b90*/  FADD.FTZ R26, -R42, R26 ;  /* 0x0000001a2a1a7221 */ /* 0x000fe20000010100 */
[----:B------:R-:W-:Y:S01]  /*5ba0*/  STS [R10+-0x800], R11 ;  /* 0xfff8000b0a007388 */ /* 0x000fe20000000800 */
[----:B------:R3:W5:Y:S01]  /*5bb0*/  MUFU.EX2 R21, R20 ;  /* 0x0000001400157308 */ /* 0x0007620000000800 */
[----:B------:R-:W-:Y:S01]  /*5bc0*/  FADD.FTZ R14, R14, R13 ;  /* 0x0000000d0e0e7221 */ /* 0x000fe20000010000 */
[----:B------:R-:W-:Y:S01]  /*5bd0*/  FMUL.FTZ R24, R24, 1.4426950216293334961 ;  /* 0x3fb8aa3b18187820 */ /* 0x000fe20000410000 */
[----:B------:R-:W-:Y:S01]  /*5be0*/  FMUL.FTZ R26, R26, 1.4426950216293334961 ;  /* 0x3fb8aa3b1a1a7820 */ /* 0x000fe20000410000 */
[C---:B------:R-:W-:Y:S01]  /*5bf0*/  FADD.FTZ R28, -R42.reuse, R28 ;  /* 0x0000001c2a1c7221 */ /* 0x040fe20000010100 */
[----:B------:R-:W-:Y:S01]  /*5c00*/  STS [R10+-0x400], R13 ;  /* 0xfffc000d0a007388 */ /* 0x000fe20000000800 */
[----:B-1----:R-:W-:-:S02]  /*5c10*/  FADD.FTZ R30, -R42, R30 ;  /* 0x0000001e2a1e7221 */ /* 0x002fc40000010100 */
[----:B------:R-:W1:Y:S01]  /*5c20*/  MUFU.EX2 R17, R17 ;  /* 0x0000001100117308 */ /* 0x000e620000000800 */
[----:B---3--:R-:W3:Y:S01]  /*5c30*/  LDS R20, [R10+0x3400] ;  /* 0x003400000a147984 */ /* 0x008ee20000000800 */
[----:B----4-:R-:W-:Y:S01]  /*5c40*/  FADD.FTZ R14, R14, R15 ;  /* 0x0000000f0e0e7221 */ /* 0x010fe20000010000 */
[----:B------:R-:W-:Y:S01]  /*5c50*/  FMUL.FTZ R28, R28, 1.4426950216293334961 ;  /* 0x3fb8aa3b1c1c7820 */ /* 0x000fe20000410000 */
[----:B------:R-:W-:Y:S01]  /*5c60*/  FMUL.FTZ R30, R30, 1.4426950216293334961 ;  /* 0x3fb8aa3b1e1e7820 */ /* 0x000fe20000410000 */
[----:B0-----:R-:W-:Y:S01]  /*5c70*/  FADD.FTZ R32, -R42, R32 ;  /* 0x000000202a207221 */ /* 0x001fe20000010100 */
[----:B------:R-:W-:Y:S02]  /*5c80*/  STS [R10], R15 ;  /* 0x0000000f0a007388 */ /* 0x000fe40000000800 */
[----:B------:R-:W0:Y:S01]  /*5c90*/  MUFU.EX2 R23, R12 ;  /* 0x0000000c00177308 */ /* 0x000e220000000800 */
[----:B------:R-:W-:Y:S01]  /*5ca0*/  FMUL.FTZ R32, R32, 1.4426950216293334961 ;  /* 0x3fb8aa3b20207820 */ /* 0x000fe20000410000 */
[C---:B------:R-:W-:Y:S01]  /*5cb0*/  FADD.FTZ R34, -R42.reuse, R34 ;  /* 0x000000222a227221 */ /* 0x040fe20000010100 */
[----:B-----5:R-:W-:Y:S01]  /*5cc0*/  STS [R10+0x800], R21 ;  /* 0x000800150a007388 */ /* 0x020fe20000000800 */
[----:B--2---:R-:W-:-:S02]  /*5cd0*/  FADD.FTZ R36, -R42, R36 ;  /* 0x000000242a247221 */ /* 0x004fc40000010100 */
[----:B------:R-:W-:Y:S02]  /*5ce0*/  FMUL.FTZ R34, R34, 1.4426950216293334961 ;  /* 0x3fb8aa3b22227820 */ /* 0x000fe40000410000 */
[----:B------:R-:W2:Y:S01]  /*5cf0*/  MUFU.EX2 R25, R22 ;  /* 0x0000001600197308 */ /* 0x000ea20000000800 */
[----:B-1----:R-:W-:Y:S01]  /*5d00*/  FADD.FTZ R14, R14, R17 ;  /* 0x000000110e0e7221 */ /* 0x002fe20000010000 */
[----:B------:R-:W-:Y:S01]  /*5d10*/  FMUL.FTZ R36, R36, 1.4426950216293334961 ;  /* 0x3fb8aa3b24247820 */ /* 0x000fe20000410000 */
[----:B------:R-:W-:Y:S01]  /*5d20*/  FADD.FTZ R38, -R42, R38 ;  /* 0x000000262a267221 */ /* 0x000fe20000010100 */
[----:B------:R-:W-:Y:S01]  /*5d30*/  STS [R10+0x400], R17 ;  /* 0x000400110a007388 */ /* 0x000fe20000000800 */
[----:B------:R-:W-:Y:S02]  /*5d40*/  FADD.FTZ R14, R14, R21 ;  /* 0x000000150e0e7221 */ /* 0x000fe40000010000 */
[----:B------:R-:W-:Y:S01]  /*5d50*/  FMUL.FTZ R38, R38, 1.4426950216293334961 ;  /* 0x3fb8aa3b26267820 */ /* 0x000fe20000410000 */
[----:B------:R-:W1:Y:S01]  /*5d60*/  MUFU.EX2 R27, R24 ;  /* 0x00000018001b7308 */ /* 0x000e620000000800 */
[----:B0-----:R-:W-:Y:S01]  /*5d70*/  FADD.FTZ R14, R14, R23 ;  /* 0x000000170e0e7221 */ /* 0x001fe20000010000 */
[----:B------:R-:W-:Y:S06]  /*5d80*/  STS [R10+0xc00], R23 ;  /* 0x000c00170a007388 */ /* 0x000fec0000000800 */
[----:B------:R-:W0:Y:S01]  /*5d90*/  MUFU.EX2 R29, R26 ;  /* 0x0000001a001d7308 */ /* 0x000e220000000800 */
[----:B--2---:R-:W-:Y:S01]  /*5da0*/  FADD.FTZ R14, R14, R25 ;  /* 0x000000190e0e7221 */ /* 0x004fe20000010000 */
[----:B------:R-:W-:Y:S06]  /*5db0*/  STS [R10+0x1000], R25 ;  /* 0x001000190a007388 */ /* 0x000fec0000000800 */
[----:B------:R-:W2:Y:S01]  /*5dc0*/  MUFU.EX2 R31, R28 ;  /* 0x0000001c001f7308 */ /* 0x000ea20000000800 */
[----:B-1----:R-:W-:Y:S01]  /*5dd0*/  FADD.FTZ R14, R14, R27 ;  /* 0x0000001b0e0e7221 */ /* 0x002fe20000010000 */
[----:B---3--:R-:W-:Y:S01]  /*5de0*/  FADD.FTZ R20, -R42, R20 ;  /* 0x000000142a147221 */ /* 0x008fe20000010100 */
[----:B------:R-:W-:Y:S03]  /*5df0*/  STS [R10+0x1400], R27 ;  /* 0x0014001b0a007388 */ /* 0x000fe60000000800 */
[----:B------:R-:W-:-:S02]  /*5e00*/  FMUL.FTZ R20, R20, 1.4426950216293334961 ;  /* 0x3fb8aa3b14147820 */ /* 0x000fc40000410000 */
        /* <DEDUP_REMOVED lines=8> */
[----:B------:R-:W-:Y:S06]  /*5e90*/  STS [R10+0x2000], R33 ;  /* 0x002000210a007388 */ /* 0x000fec0000000800 */
        /* <DEDUP_REMOVED lines=8> */
[----:B------:R-:W-:Y:S03]  /*5f20*/  STS [R10+0x2c00], R39 ;  /* 0x002c00270a007388 */ /* 0x000fe60000000800 */
[----:B0-----:R-:W-:Y:S01]  /*5f30*/  FADD.FTZ R14, R14, R41 ;  /* 0x000000290e0e7221 */ /* 0x001fe20000010000 */
[----:B------:R-:W-:Y:S04]  /*5f40*/  STS [R10+0x3000], R41 ;  /* 0x003000290a007388 */ /* 0x000fe80000000800 */
[----:B--2---:R0:W-:Y:S01]  /*5f50*/  STS [R10+0x3400], R43 ;  /* 0x0034002b0a007388 */ /* 0x0041e20000000800 */
[----:B------:R-:W-:Y:S01]  /*5f60*/  FADD.FTZ R14, R14, R43 ;  /* 0x0000002b0e0e7221 */ /* 0x000fe20000010000 */
[----:B0-----:R-:W-:Y:S01]  /*5f70*/  IADD3 R10, PT, PT, R10, 0x4000, RZ ;  /* 0x000040000a0a7810 */ /* 0x001fe20007ffe0ff */
[----:B------:R-:W-:Y:S06]  /*5f80*/  @!P1 BRA `(.L_x_452) ;  /* 0xfffffff800709947 */ /* 0x000fec000383ffff */
.L_x_451:
[----:B------:R-:W-:Y:S05]  /*5f90*/  BSYNC.RECONVERGENT B1 ;  /* 0x0000000000017941 */ /* 0x000fea0003800200 */
.L_x_450:
[----:B------:R-:W-:Y:S01]  /*5fa0*/  IADD3 R11, PT, PT, R16, -R3, RZ ;  /* 0x80000003100b7210 */ /* 0x000fe20007ffe0ff */
[----:B------:R-:W-:Y:S03]  /*5fb0*/  BSSY.RECONVERGENT B1, `(.L_x_453) ;  /* 0x0000036000017945 */ /* 0x000fe60003800200 */
[----:B------:R-:W-:-:S13]  /*5fc0*/  ISETP.GT.AND P1, PT, R11, 0x400, PT ;  /* 0x000004000b00780c */ /* 0x000fda0003f24270 */
[----:B------:R-:W-:Y:S05]  /*5fd0*/  @!P1 BRA `(.L_x_454) ;  /* 0x0000000000cc9947 */ /* 0x000fea0003800000 */
[----:B------:R-:W1:Y:S01]  /*5fe0*/  LDS R11, [R10+-0x800] ;  /* 0xfff800000a0b7984 */ /* 0x000e620000000800 */
[----:B------:R-:W-:Y:S02]  /*5ff0*/  PLOP3.LUT P0, PT, PT, PT, PT, 0x8, 0x80 ;  /* 0x000000000080781c */ /* 0x000fe40003f0e170 */
[----:B------:R-:W-:Y:S01]  /*6000*/  IADD3 R3, PT, PT, R3, 0x800, RZ ;  /* 0x0000080003037810 */ /* 0x000fe20007ffe0ff */
[----:B------:R-:W0:Y:S04]  /*6010*/  LDS R12, [R10+-0x400] ;  /* 0xfffc00000a0c7984 */ /* 0x000e280000000800 */
[----:B------:R-:W5:Y:S04]  /*6020*/  LDS R13, [R10] ;  /* 0x000000000a0d7984 */ /* 0x000f680000000800 */
[----:B------:R-:W2:Y:S04]  /*6030*/  LDS R17, [R10+0x400] ;  /* 0x000400000a117984 */ /* 0x000ea80000000800 */
[----:B------:R-:W3:Y:S04]  /*6040*/  LDS R20, [R10+0x800] ;  /* 0x000800000a147984 */ /* 0x000ee80000000800 */
[----:B------:R-:W4:Y:S04]  /*6050*/  LDS R21, [R10+0xc00] ;  /* 0x000c00000a157984 */ /* 0x000f280000000800 */
[----:B------:R-:W4:Y:S04]  /*6060*/  LDS R23, [R10+0x1000] ;  /* 0x001000000a177984 */ /* 0x000f280000000800 */
[----:B------:R-:W4:Y:S01]  /*6070*/  LDS R24, [R10+0x1400] ;  /* 0x001400000a187984 */ /* 0x000f220000000800 */
[----:B-1----:R-:W-:-:S04]  /*6080*/  FADD.FTZ R11, -R42, R11 ;  /* 0x0000000b2a0b7221 */ /* 0x002fc80000010100 */
[----:B------:R-:W-:Y:S01]  /*6090*/  FMUL.FTZ R11, R11, 1.4426950216293334961 ;  /* 0x3fb8aa3b0b0b7820 */ /* 0x000fe20000410000 */
[C---:B0-----:R-:W-:Y:S01]  /*60a0*/  FADD.FTZ R12, -R42.reuse, R12 ;  /* 0x0000000c2a0c7221 */ /* 0x041fe20000010100 */
[----:B-----5:R-:W-:-:S03]  /*60b0*/  FADD.FTZ R15, -R42, R13 ;  /* 0x0000000d2a0f7221 */ /* 0x020fc60000010100 */
[----:B------:R-:W-:Y:S01]  /*60c0*/  FMUL.FTZ R12, R12, 1.4426950216293334961 ;  /* 0x3fb8aa3b0c0c7820 */ /* 0x000fe20000410000 */
[----:B------:R-:W0:Y:S01]  /*60d0*/  MUFU.EX2 R11, R11 ;  /* 0x0000000b000b7308 */ /* 0x000e220000000800 */
[----:B------:R-:W-:Y:S01]  /*60e0*/  FMUL.FTZ R15, R15, 1.4426950216293334961 ;  /* 0x3fb8aa3b0f0f7820 */ /* 0x000fe20000410000 */
[C---:B--2---:R-:W-:Y:S01]  /*60f0*/  FADD.FTZ R17, -R42.reuse, R17 ;  /* 0x000000112a117221 */ /* 0x044fe20000010100 */
[----:B---3--:R-:W-:-:S03]  /*6100*/  FADD.FTZ R20, -R42, R20 ;  /* 0x000000142a147221 */ /* 0x008fc60000010100 */
[----:B------:R-:W-:Y:S02]  /*6110*/  FMUL.FTZ R17, R17, 1.4426950216293334961 ;  /* 0x3fb8aa3b11117820 */ /* 0x000fe40000410000 */
[----:B------:R1:W2:Y:S01]  /*6120*/  MUFU.EX2 R13, R12 ;  /* 0x0000000c000d7308 */ /* 0x0002a20000000800 */
[----:B------:R-:W-:Y:S01]  /*6130*/  FMUL.FTZ R20, R20, 1.4426950216293334961 ;  /* 0x3fb8aa3b14147820 */ /* 0x000fe20000410000 */
[----:B----4-:R-:W-:-:S04]  /*6140*/  FADD.FTZ R22, -R42, R21 ;  /* 0x000000152a167221 */ /* 0x010fc80000010100 */
[----:B------:R-:W-:Y:S02]  /*6150*/  FMUL.FTZ R22, R22, 1.4426950216293334961 ;  /* 0x3fb8aa3b16167820 */ /* 0x000fe40000410000 */
[----:B------:R-:W3:Y:S01]  /*6160*/  MUFU.EX2 R15, R15 ;  /* 0x0000000f000f7308 */ /* 0x000ee20000000800 */
[----:B-1----:R-:W-:Y:S01]  /*6170*/  FADD.FTZ R12, -R42, R23 ;  /* 0x000000172a0c7221 */ /* 0x002fe20000010100 */
[----:B0-----:R-:W-:Y:S01]  /*6180*/  FADD.FTZ R14, R14, R11 ;  /* 0x0000000b0e0e7221 */ /* 0x001fe20000010000 */
[----:B------:R-:W-:Y:S01]  /*6190*/  FADD.FTZ R24, -R42, R24 ;  /* 0x000000182a187221 */ /* 0x000fe20000010100 */
[----:B------:R-:W-:Y:S01]  /*61a0*/  STS [R10+-0x800], R11 ;  /* 0xfff8000b0a007388 */ /* 0x000fe20000000800 */
[----:B------:R-:W-:Y:S02]  /*61b0*/  FMUL.FTZ R12, R12, 1.4426950216293334961 ;  /* 0x3fb8aa3b0c0c7820 */ /* 0x000fe40000410000 */
[----:B------:R-:W-:Y:S01]  /*61c0*/  FMUL.FTZ R24, R24, 1.4426950216293334961 ;  /* 0x3fb8aa3b18187820 */ /* 0x000fe20000410000 */
[----:B------:R-:W0:Y:S01]  /*61d0*/  MUFU.EX2 R17, R17 ;  /* 0x0000001100117308 */ /* 0x000e220000000800 */
[----:B--2---:R-:W-:Y:S01]  /*61e0*/  FADD.FTZ R14, R14, R13 ;  /* 0x0000000d0e0e7221 */ /* 0x004fe20000010000 */
[----:B------:R-:W-:Y:S06]  /*61f0*/  STS [R10+-0x400], R13 ;  /* 0xfffc000d0a007388 */ /* 0x000fec0000000800 */
[----:B------:R-:W1:Y:S01]  /*6200*/  MUFU.EX2 R21, R20 ;  /* 0x0000001400157308 */ /* 0x000e620000000800 */
[----:B---3--:R-:W-:Y:S01]  /*6210*/  FADD.FTZ R14, R14, R15 ;  /* 0x0000000f0e0e7221 */ /* 0x008fe20000010000 */
        /* <DEDUP_REMOVED lines=15> */
.L_x_454:
[----:B------:R-:W-:Y:S05]  /*6310*/  BSYNC.RECONVERGENT B1 ;  /* 0x0000000000017941 */ /* 0x000fea0003800200 */
.L_x_453:
[----:B------:R-:W-:-:S13]  /*6320*/  ISETP.LT.OR P0, PT, R3, R16, P0 ;  /* 0x000000100300720c */ /* 0x000fda0000701670 */
[----:B------:R-:W-:Y:S05]  /*6330*/  @!P0 BRA `(.L_x_445) ;  /* 0x0000000400e88947 */ /* 0x000fea0003800000 */
[----:B------:R-:W1:Y:S04]  /*6340*/  LDS R3, [R10+-0x800] ;  /* 0xfff800000a037984 */ /* 0x000e680000000800 */
[----:B------:R-:W0:Y:S04]  /*6350*/  LDS R11, [R10+-0x400] ;  /* 0xfffc00000a0b7984 */ /* 0x000e280000000800 */
[----:B------:R-:W5:Y:S04]  /*6360*/  LDS R13, [R10+0x400] ;  /* 0x000400000a0d7984 */ /* 0x000f680000000800 */
[----:B------:R-:W2:Y:S01]  /*6370*/  LDS R12, [R10] ;  /* 0x000000000a0c7984 */ /* 0x000ea20000000800 */
[C---:B-1----:R-:W-:Y:S01]  /*6380*/  FADD.FTZ R3, -R42.reuse, R3 ;  /* 0x000000032a037221 */ /* 0x042fe20000010100 */
[----:B0-----:R-:W-:-:S03]  /*6390*/  FADD.FTZ R11, -R42, R11 ;  /* 0x0000000b2a0b7221 */ /* 0x001fc60000010100 */
[----:B------:R-:W-:Y:S01]  /*63a0*/  FMUL.FTZ R3, R3, 1.4426950216293334961 ;  /* 0x3fb8aa3b03037820 */ /* 0x000fe20000410000 */
[----:B-----5:R-:W-:Y:S01]  /*63b0*/  FADD.FTZ R15, -R42, R13 ;  /* 0x0000000d2a0f7221 */ /* 0x020fe20000010100 */
[----:B------:R-:W-:-:S04]  /*63c0*/  FMUL.FTZ R11, R11, 1.4426950216293334961 ;  /* 0x3fb8aa3b0b0b7820 */ /* 0x000fc80000410000 */
[----:B------:R-:W0:Y:S01]  /*63d0*/  MUFU.EX2 R3, R3 ;  /* 0x0000000300037308 */ /* 0x000e220000000800 */
[----:B--2---:R-:W-:Y:S01]  /*63e0*/  FADD.FTZ R12, -R42, R12 ;  /* 0x0000000c2a0c7221 */ /* 0x004fe20000010100 */
        /* <DEDUP_REMOVED lines=14> */
.L_x_446:
[----:B------:R-:W0:Y:S01]  /*64d0*/  S2UR UR4, SR_CTAID.Y ;  /* 0x00000000000479c3 */ /* 0x000e220000002600 */
[----:B------:R-:W-:Y:S01]  /*64e0*/  VIADDMNMX R12, R7, 0x100, R16, !PT ;  /* 0x00000100070c7846 */ /* 0x000fe20007800110 */
[----:B------:R-:W-:Y:S01]  /*64f0*/  BSSY.RECONVERGENT B1, `(.L_x_455) ;  /* 0x0000026000017945 */ /* 0x000fe20003800200 */
[----:B------:R-:W-:Y:S01]  /*6500*/  LOP3.LUT R13, RZ, R6, RZ, 0x33, !PT ;  /* 0x00000006ff0d7212 */ /* 0x000fe200078e33ff */
[----:B------:R-:W-:-:S03]  /*6510*/  HFMA2 R14, -RZ, RZ, 0, 0 ;  /* 0x00000000ff0e7431 */ /* 0x000fc600000001ff */
[----:B------:R-:W-:-:S04]  /*6520*/  IADD3 R12, PT, PT, -R5, R12, R13 ;  /* 0x0000000c050c7210 */ /* 0x000fc80007ffe10d */
[C---:B------:R-:W-:Y:S02]  /*6530*/  LOP3.LUT R13, R12.reuse, 0x300, RZ, 0xc0, !PT ;  /* 0x000003000c0d7812 */ /* 0x040fe400078ec0ff */
[----:B------:R-:W-:Y:S02]  /*6540*/  ISETP.GE.U32.AND P0, PT, R12, 0x300, PT ;  /* 0x000003000c00780c */ /* 0x000fe40003f06070 */
[----:B------:R-:W-:Y:S01]  /*6550*/  ISETP.NE.AND P1, PT, R13, 0x300, PT ;  /* 0x000003000d00780c */ /* 0x000fe20003f25270 */
[----:B0-----:R-:W-:Y:S01]  /*6560*/  IMAD R24, R3, UR4, RZ ;  /* 0x0000000403187c24 */ /* 0x001fe2000f8e02ff */
[----:B------:R-:W-:-:S04]  /*6570*/  MOV R3, R7 ;  /* 0x0000000700037202 */ /* 0x000fc80000000f00 */
[----:B------:R-:W-:-:S07]  /*6580*/  SHF.R.S32.HI R26, RZ, 0x1f, R24 ;  /* 0x0000001fff1a7819 */ /* 0x000fce0000011418 */
[----:B------:R-:W-:Y:S05]  /*6590*/  @!P1 BRA `(.L_x_456) ;  /* 0x00000000006c9947 */ /* 0x000fea0003800000 */
[----:B------:R-:W-:Y:S02]  /*65a0*/  IADD3 R17, PT, PT, R17, 0x240, RZ ;  /* 0x0000024011117810 */ /* 0x000fe40007ffe0ff */
[----:B------:R-:W-:Y:S02]  /*65b0*/  LEA.HI R3, R12, 0x1, RZ, 0x18 ;  /* 0x000000010c037811 */ /* 0x000fe400078fc0ff */
[----:B------:R-:W-:Y:S02]  /*65c0*/  IADD3 R20, P1, P2, R24, R10, R7 ;  /* 0x0000000a18147210 */ /* 0x000fe40007a3e007 */
[----:B------:R-:W-:Y:S02]  /*65d0*/  LEA R17, R22, R17, 0x18 ;  /* 0x0000001116117211 */ /* 0x000fe400078ec0ff */
[----:B------:R-:W-:Y:S02]  /*65e0*/  LOP3.LUT R10, R3, 0x3, RZ, 0xc0, !PT ;  /* 0x00000003030a7812 */ /* 0x000fe400078ec0ff */
[----:B------:R-:W-:-:S02]  /*65f0*/  IADD3.X R11, PT, PT, R26, R11, RZ, P1, P2 ;  /* 0x0000000b1a0b7210 */ /* 0x000fc40000fe44ff */
[----:B------:R-:W-:Y:S02]  /*6600*/  MOV R14, RZ ;  /* 0x000000ff000e7202 */ /* 0x000fe40000000f00 */
[----:B------:R-:W-:Y:S02]  /*6610*/  MOV R3, R7 ;  /* 0x0000000700037202 */ /* 0x000fe40000000f00 */
[----:B------:R-:W-:Y:S02]  /*6620*/  LEA R12, R6, R17, 0x2 ;  /* 0x00000011060c7211 */ /* 0x000fe400078e10ff */
[----:B------:R-:W-:-:S07]  /*6630*/  IADD3 R13, PT, PT, -R10, RZ, RZ ;  /* 0x000000ff0a0d7210 */ /* 0x000fce0007ffe1ff */
.L_x_457:
[----:B------:R-:W-:-:S06]  /*6640*/  MOV R10, R20 ;  /* 0x00000014000a7202 */ /* 0x000fcc0000000f00 */
[----:B------:R0:W5:Y:S01]  /*6650*/  LDG.E.U8 R10, desc[UR36][R10.64] ;  /* 0x000000240a0a7981 */ /* 0x000162000c1e1100 */
[----:B------:R-:W-:Y:S02]  /*6660*/  IADD3 R13, PT, PT, R13, 0x1, RZ ;  /* 0x000000010d0d7810 */ /* 0x000fe40007ffe0ff */
[----:B------:R-:W-:Y:S02]  /*6670*/  IADD3 R20, P2, PT, R20, 0x100, RZ ;  /* 0x0000010014147810 */ /* 0x000fe40007f5e0ff */
[----:B------:R-:W-:Y:S02]  /*6680*/  IADD3 R3, PT, PT, R3, 0x100, RZ ;  /* 0x0000010003037810 */ /* 0x000fe40007ffe0ff */
[----:B0-----:R-:W-:Y:S02]  /*6690*/  IADD3.X R11, PT, PT, RZ, R11, RZ, P2, !PT ;  /* 0x0000000bff0b7210 */ /* 0x001fe400017fe4ff */
[----:B-----5:R-:W-:-:S13]  /*66a0*/  ISETP.NE.AND P1, PT, R10, RZ, PT ;  /* 0x000000ff0a00720c */ /* 0x020fda0003f25270 */
[----:B------:R-:W1:Y:S02]  /*66b0*/  @!P1 LDS R15, [R12] ;  /* 0x000000000c0f9984 */ /* 0x000e640000000800 */
[----:B-1----:R-:W-:Y:S01]  /*66c0*/  @!P1 FADD.FTZ R17, -R42, R15 ;  /* 0x0000000f2a119221 */ /* 0x002fe20000010100 */
[----:B------:R-:W-:-:S03]  /*66d0*/  HFMA2 R15, -RZ, RZ, 0, 0 ;  /* 0x00000000ff0f7431 */ /* 0x000fc600000001ff */
[----:B------:R-:W-:-:S04]  /*66e0*/  @!P1 FMUL.FTZ R17, R17, 1.4426950216293334961 ;  /* 0x3fb8aa3b11119820 */ /* 0x000fc80000410000 */
[----:B------:R-:W0:Y:S01]  /*66f0*/  @!P1 MUFU.EX2 R15, R17 ;  /* 0x00000011000f9308 */ /* 0x000e220000000800 */
[----:B------:R-:W-:Y:S01]  /*6700*/  ISETP.NE.AND P1, PT, R13, RZ, PT ;  /* 0x000000ff0d00720c */ /* 0x000fe20003f25270 */
[----:B0-----:R0:W-:Y:S01]  /*6710*/  STS [R12], R15 ;  /* 0x0000000f0c007388 */ /* 0x0011e20000000800 */
[----:B------:R-:W-:Y:S01]  /*6720*/  FADD.FTZ R14, R15, R14 ;  /* 0x0000000e0f0e7221 */ /* 0x000fe20000010000 */
[----:B0-----:R-:W-:-:S10]  /*6730*/  IADD3 R12, PT, PT, R12, 0x400, RZ ;  /* 0x000004000c0c7810 */ /* 0x001fd40007ffe0ff */
[----:B------:R-:W-:Y:S05]  /*6740*/  @P1 BRA `(.L_x_457) ;  /* 0xfffffffc00bc1947 */ /* 0x000fea000383ffff */
.L_x_456:
[----:B------:R-:W-:Y:S05]  /*6750*/  BSYNC.RECONVERGENT B1 ;  /* 0x0000000000017941 */ /* 0x000fea0003800200 */
.L_x_455:
[----:B------:R-:W-:Y:S05]  /*6760*/  @!P0 BRA `(.L_x_445) ;  /* 0x0000000000dc8947 */ /* 0x000fea0003800000 */
[----:B------:R-:W0:Y:S01]  /*6770*/  S2R R12, SR_CgaCtaId ;  /* 0x00000000000c7919 */ /* 0x000e220000008800 */
[----:B------:R-:W5:Y:S01]  /*6780*/  LDCU.64 UR4, c[0x0][0x420] ;  /* 0x00008400ff0477ac */ /* 0x000f620008000a00 */
[----:B------:R-:W-:Y:S02]  /*6790*/  MOV R11, 0x400 ;  /* 0x00000400000b7802 */ /* 0x000fe40000000f00 */
[----:B------:R-:W-:Y:S02]  /*67a0*/  SHF.L.U32 R10, R5, 0x2, RZ ;  /* 0x00000002050a7819 */ /* 0x000fe400000006ff */
[----:B------:R-:W-:Y:S02]  /*67b0*/  IADD3 R11, PT, PT, R11, 0x240, RZ ;  /* 0x000002400b0b7810 */ /* 0x000fe40007ffe0ff */
[----:B------:R-:W-:Y:S02]  /*67c0*/  LEA R10, R3, -R10, 0x2 ;  /* 0x8000000a030a7211 */ /* 0x000fe400078e10ff */
[----:B-----5:R-:W-:-:S04]  /*67d0*/  IADD3 R15, P0, P1, R24, UR4, R3 ;  /* 0x00000004180f7c10 */ /* 0x020fc8000f91e003 */
[----:B------:R-:W-:Y:S02]  /*67e0*/  IADD3 R15, P2, PT, R15, 0x200, RZ ;  /* 0x000002000f0f7810 */ /* 0x000fe40007f5e0ff */
[----:B0-----:R-:W-:Y:S02]  /*67f0*/  LEA R13, R12, R11, 0x18 ;  /* 0x0000000b0c0d7211 */ /* 0x001fe400078ec0ff */
[----:B------:R-:W-:Y:S02]  /*6800*/  IADD3.X R11, PT, PT, R26, UR5, RZ, P0, P1 ;  /* 0x000000051a0b7c10 */ /* 0x000fe400087e24ff */
[----:B------:R-:W-:Y:S02]  /*6810*/  IADD3 R12, PT, PT, R10, 0x800, R13 ;  /* 0x000008000a0c7810 */ /* 0x000fe40007ffe00d */
[----:B------:R-:W-:-:S07]  /*6820*/  IADD3.X R11, PT, PT, RZ, R11, RZ, P2, !PT ;  /* 0x0000000bff0b7210 */ /* 0x000fce00017fe4ff */
.L_x_458:
[----:B------:R-:W-:-:S05]  /*6830*/  MOV R10, R15 ;  /* 0x0000000f000a7202 */ /* 0x000fca0000000f00 */
[----:B------:R-:W5:Y:S04]  /*6840*/  LDG.E.U8 R17, desc[UR36][R10.64+-0x200] ;  /* 0xfffe00240a117981 */ /* 0x000f68000c1e1100 */
[----:B------:R-:W2:Y:S04]  /*6850*/  LDG.E.U8 R13, desc[UR36][R10.64+-0x100] ;  /* 0xffff00240a0d7981 */ /* 0x000ea8000c1e1100 */
[----:B------:R-:W3:Y:S04]  /*6860*/  LDG.E.U8 R15, desc[UR36][R10.64] ;  /* 0x000000240a0f7981 */ /* 0x000ee8000c1e1100 */
[----:B------:R-:W4:Y:S01]  /*6870*/  LDG.E.U8 R20, desc[UR36][R10.64+0x100] ;  /* 0x000100240a147981 */ /* 0x000f22000c1e1100 */
[----:B------:R-:W-:-:S02]  /*6880*/  IADD3 R3, PT, PT, R3, 0x400, RZ ;  /* 0x0000040003037810 */ /* 0x000fc40007ffe0ff */
[----:B-----5:R-:W-:Y:S02]  /*6890*/  ISETP.NE.AND P0, PT, R17, RZ, PT ;  /* 0x000000ff1100720c */ /* 0x020fe40003f05270 */
[----:B--2---:R-:W-:Y:S02]  /*68a0*/  ISETP.NE.AND P1, PT, R13, RZ, PT ;  /* 0x000000ff0d00720c */ /* 0x004fe40003f25270 */
[----:B---3--:R-:W-:Y:S02]  /*68b0*/  ISETP.NE.AND P2, PT, R15, RZ, PT ;  /* 0x000000ff0f00720c */ /* 0x008fe40003f45270 */
[----:B----4-:R-:W-:-:S07]  /*68c0*/  ISETP.NE.AND P3, PT, R20, RZ, PT ;  /* 0x000000ff1400720c */ /* 0x010fce0003f65270 */
        /* <DEDUP_REMOVED lines=8> */
[----:B------:R-:W-:Y:S01]  /*6950*/  MOV R17, RZ ;  /* 0x000000ff00117202 */ /* 0x000fe20000000f00 */
[----:B--2---:R-:W-:Y:S01]  /*6960*/  @!P2 FADD.FTZ R22, -R42, R21 ;  /* 0x000000152a16a221 */ /* 0x004fe20000010100 */
[----:B------:R-:W-:Y:S02]  /*6970*/  HFMA2 R21, -RZ, RZ, 0, 0 ;  /* 0x00000000ff157431 */ /* 0x000fe400000001ff */
[----:B------:R-:W-:Y:S01]  /*6980*/  @!P1 FMUL.FTZ R20, R20, 1.4426950216293334961 ;  /* 0x3fb8aa3b14149820 */ /* 0x000fe20000410000 */
[----:B------:R0:W1:Y:S01]  /*6990*/  @!P0 MUFU.EX2 R13, R15 ;  /* 0x0000000f000d8308 */ /* 0x0000620000000800 */
[----:B---3--:R-:W-:Y:S01]  /*69a0*/  @!P3 FADD.FTZ R24, -R42, R23 ;  /* 0x000000172a18b221 */ /* 0x008fe20000010100 */
[----:B------:R-:W-:Y:S01]  /*69b0*/  @!P2 FMUL.FTZ R22, R22, 1.4426950216293334961 ;  /* 0x3fb8aa3b1616a820 */ /* 0x000fe20000410000 */
[----:B------:R-:W-:-:S02]  /*69c0*/  MOV R23, RZ ;  /* 0x000000ff00177202 */ /* 0x000fc40000000f00 */
[----:B------:R-:W-:Y:S01]  /*69d0*/  @!P3 FMUL.FTZ R24, R24, 1.4426950216293334961 ;  /* 0x3fb8aa3b1818b820 */ /* 0x000fe20000410000 */
[----:B------:R-:W-:Y:S02]  /*69e0*/  ISETP.GE.AND P0, PT, R3, R16, PT ;  /* 0x000000100300720c */ /* 0x000fe40003f06270 */
        /* <DEDUP_REMOVED lines=15> */
.L_x_445:
[----:B------:R-:W-:Y:S05]  /*6ae0*/  BSYNC.RECONVERGENT B0 ;  /* 0x0000000000007941 */ /* 0x000fea0003800200 */
.L_x_444:
[----:B0-----:R-:W0:Y:S01]  /*6af0*/  SHFL.BFLY PT, R3, R14, 0x10, 0x1f ;  /* 0x0e001f000e037f89 */ /* 0x001e2200000e0000 */
[C---:B------:R-:W-:Y:S01]  /*6b00*/  ISETP.NE.AND P0, PT, R8.reuse, RZ, PT ;  /* 0x000000ff0800720c */ /* 0x040fe20003f05270 */
[----:B------:R-:W5:Y:S01]  /*6b10*/  LDCU.U8 UR6, c[0x0][0x48c] ;  /* 0x00009180ff0677ac */ /* 0x000f620008000000 */
[----:B------:R-:W-:Y:S01]  /*6b20*/  ISETP.GT.U32.AND P1, PT, R8, 0x7, PT ;  /* 0x000000070800780c */ /* 0x000fe20003f24070 */
        /* <DEDUP_REMOVED lines=12> */
[----:B-----5:R-:W-:-:S05]  /*6bf0*/  ISETP.NE.AND P0, PT, RZ, UR6, PT ;  /* 0x00000006ff007c0c */ /* 0x020fca000bf05270 */
[----:B------:R0:W5:Y:S01]  /*6c00*/  @!P1 LDS R13, [R9+0x20] ;  /* 0x00002000090d9984 */ /* 0x0001620000000800 */
[----:B------:R-:W-:Y:S02]  /*6c10*/  ISETP.GE.AND P1, PT, R7, R16, PT ;  /* 0x000000100700720c */ /* 0x000fe40003f26270 */
[----:B0-----:R-:W-:Y:S01]  /*6c20*/  IADD3 R9, PT, PT, R12, 0x4, RZ ;  /* 0x000000040c097810 */ /* 0x001fe20007ffe0ff */
[----:B-----5:R-:W0:Y:S02]  /*6c30*/  SHFL.BFLY PT, R8, R13, 0x4, 0x1f ;  /* 0x0c801f000d087f89 */ /* 0x020e2400000e0000 */
[----:B0-----:R-:W-:-:S05]  /*6c40*/  FADD.FTZ R8, R8, R13 ;  /* 0x0000000d08087221 */ /* 0x001fca0000010000 */
[----:B------:R-:W0:Y:S02]  /*6c50*/  SHFL.BFLY PT, R3, R8, 0x2, 0x1f ;  /* 0x0c401f0008037f89 */ /* 0x000e2400000e0000 */
[----:B0-----:R-:W-:Y:S01]  /*6c60*/  FADD.FTZ R10, R8, R3 ;  /* 0x00000003080a7221 */ /* 0x001fe20000010000 */
[----:B------:R-:W-:-:S04]  /*6c70*/  SHF.R.S32.HI R8, RZ, 0x1f, R9 ;  /* 0x0000001fff087819 */ /* 0x000fc80000011409 */
[----:B------:R-:W0:Y:S01]  /*6c80*/  SHFL.BFLY PT, R3, R10, 0x1, 0x1f ;  /* 0x0c201f000a037f89 */ /* 0x000e2200000e0000 */
[----:B------:R-:W-:-:S04]  /*6c90*/  LEA.HI R8, R8, R9, RZ, 0x2 ;  /* 0x0000000908087211 */ /* 0x000fc800078f10ff */
[----:B------:R-:W-:Y:S02]  /*6ca0*/  SHF.L.U32 R41, R8, 0x2, RZ ;  /* 0x0000000208297819 */ /* 0x000fe400000006ff */
[----:B------:R-:W-:Y:S01]  /*6cb0*/  CS2R R8, SRZ ;  /* 0x0000000000087805 */ /* 0x000fe2000001ff00 */
[----:B0-----:R-:W-:Y:S02]  /*6cc0*/  FADD.FTZ R11, R10, R3 ;  /* 0x000000030a0b7221 */ /* 0x001fe40000010000 */
[----:B------:R-:W0:Y:S04]  /*6cd0*/  S2R R3, SR_CTAID.X ;  /* 0x0000000000037919 */ /* 0x000e280000002500 */
[----:B------:R-:W5:Y:S02]  /*6ce0*/  SHFL.IDX PT, R11, R11, RZ, 0x1f ;  /* 0x00001fff0b0b7589 */ /* 0x000f6400000e0000 */
[----:B-----5:R-:W-:-:S04]  /*6cf0*/  FADD.FTZ R0, R11, 9.9999999747524270788e-07 ;  /* 0x358637bd0b007421 */ /* 0x020fc80000010000 */
[----:B------:R0:W0:Y:S01]  /*6d00*/  MUFU.RCP R17, R0 ;  /* 0x0000000000117308 */ /* 0x0000220000001000 */
[----:B------:R-:W-:Y:S05]  /*6d10*/  @!P0 BRA `(.L_x_459) ;  /* 0x0000000000248947 */ /* 0x000fea0003800000 */
[----:B------:R-:W5:Y:S01]  /*6d20*/  S2R R8, SR_CTAID.Y ;  /* 0x0000000000087919 */ /* 0x000f620000002600 */
[----:B------:R-:W5:Y:S08]  /*6d30*/  LDC R9, c[0x0][0x3f8] ;  /* 0x0000fe00ff097b82 */ /* 0x000f700000000800 */
[----:B0-----:R-:W0:Y:S08]  /*6d40*/  LDC R0, c[0x0][0x488] ;  /* 0x00012200ff007b82 */ /* 0x001e300000000800 */
[----:B------:R-:W0:Y:S08]  /*6d50*/  LDC R10, c[0x0][0x40c] ;  /* 0x00010300ff0a7b82 */ /* 0x000e300000000800 */
[----:B------:R-:W1:Y:S01]  /*6d60*/  LDC R11, c[0x0][0x3f4] ;  /* 0x0000fd00ff0b7b82 */ /* 0x000e620000000800 */
[----:B-----5:R-:W-:-:S04]  /*6d70*/  IMAD R9, R8, R9, R3 ;  /* 0x0000000908097224 */ /* 0x020fc800078e0203 */
[----:B0-----:R-:W-:-:S04]  /*6d80*/  IMAD R0, R9, R0, R10 ;  /* 0x0000000009007224 */ /* 0x001fc800078e020a */
[----:B-1----:R-:W-:-:S05]  /*6d90*/  IMAD R8, R0, R11, RZ ;  /* 0x0000000b00087224 */ /* 0x002fca00078e02ff */
[----:B------:R-:W-:-:S07]  /*6da0*/  SHF.R.S32.HI R9, RZ, 0x1f, R8 ;  /* 0x0000001fff097819 */ /* 0x000fce0000011408 */
.L_x_459:
[----:B------:R-:W-:Y:S01]  /*6db0*/  BSSY.RECONVERGENT B0, `(.L_x_460) ;  /* 0x0000062000007945 */ /* 0x000fe20003800200 */
[----:B------:R-:W-:-:S03]  /*6dc0*/  LOP3.LUT R41, R41, 0xfffffff0, RZ, 0xc0, !PT ;  /* 0xfffffff029297812 */ /* 0x000fc600078ec0ff */
[----:B------:R-:W-:Y:S05]  /*6dd0*/  @P1 BRA `(.L_x_461) ;  /* 0x00000004007c1947 */ /* 0x000fea0003800000 */
[----:B0-----:R-:W-:Y:S01]  /*6de0*/  VIADDMNMX R0, R7, 0x100, R16, !PT ;  /* 0x0000010007007846 */ /* 0x001fe20007800110 */
[----:B------:R-:W-:Y:S01]  /*6df0*/  BSSY.RECONVERGENT B1, `(.L_x_462) ;  /* 0x0000028000017945 */ /* 0x000fe20003800200 */
[----:B------:R-:W-:-:S04]  /*6e00*/  LOP3.LUT R10, RZ, R6, RZ, 0x33, !PT ;  /* 0x00000006ff0a7212 */ /* 0x000fc800078e33ff */
[----:B------:R-:W-:-:S04]  /*6e10*/  IADD3 R0, PT, PT, -R5, R0, R10 ;  /* 0x0000000005007210 */ /* 0x000fc80007ffe10a */
[C---:B------:R-:W-:Y:S02]  /*6e20*/  LOP3.LUT R10, R0.reuse, 0x300, RZ, 0xc0, !PT ;  /* 0x00000300000a7812 */ /* 0x040fe400078ec0ff */
[----:B------:R-:W-:Y:S02]  /*6e30*/  ISETP.GE.U32.AND P1, PT, R0, 0x300, PT ;  /* 0x000003000000780c */ /* 0x000fe40003f26070 */
[----:B------:R-:W-:-:S13]  /*6e40*/  ISETP.NE.AND P2, PT, R10, 0x300, PT ;  /* 0x000003000a00780c */ /* 0x000fda0003f45270 */
[----:B------:R-:W-:Y:S05]  /*6e50*/  @!P2 BRA `(.L_x_463) ;  /* 0x000000000084a947 */ /* 0x000fea0003800000 */
[----:B------:R-:W0:Y:S01]  /*6e60*/  S2UR UR5, SR_CgaCtaId ;  /* 0x00000000000579c3 */ /* 0x000e220000008800 */
[----:B------:R-:W5:Y:S01]  /*6e70*/  LDCU.64 UR8, c[0x0][0x480] ;  /* 0x00009000ff0877ac */ /* 0x000f620008000a00 */
[----:B------:R-:W-:Y:S02]  /*6e80*/  LEA.HI R0, R0, 0x1, RZ, 0x18 ;  /* 0x0000000100007811 */ /* 0x000fe400078fc0ff */
[----:B------:R-:W-:Y:S01]  /*6e90*/  IADD3 R15, P2, PT, R7, R8, RZ ;  /* 0x00000008070f7210 */ /* 0x000fe20007f5e0ff */
[----:B------:R-:W-:Y:S01]  /*6ea0*/  UMOV UR4, 0x400 ;  /* 0x0000040000047882 */ /* 0x000fe20000000000 */
[----:B------:R-:W-:Y:S01]  /*6eb0*/  SHF.L.U32 R10, R0, 0x8, RZ ;  /* 0x00000008000a7819 */ /* 0x000fe200000006ff */
[----:B------:R-:W-:Y:S01]  /*6ec0*/  UIADD3 UR4, UPT, UPT, UR4, 0x240, URZ ;  /* 0x0000024004047890 */ /* 0x000fe2000fffe0ff */
[----:B------:R-:W-:Y:S02]  /*6ed0*/  IADD3.X R20, PT, PT, RZ, R9, RZ, P2, !PT ;  /* 0x00000009ff147210 */ /* 0x000fe400017fe4ff */
[----:B------:R-:W-:-:S02]  /*6ee0*/  LOP3.LUT R12, R10, 0x300, RZ, 0xc0, !PT ;  /* 0x000003000a0c7812 */ /* 0x000fc400078ec0ff */
[----:B------:R-:W-:Y:S02]  /*6ef0*/  LOP3.LUT R0, R0, 0x3, RZ, 0xc0, !PT ;  /* 0x0000000300007812 */ /* 0x000fe400078ec0ff */
[----:B------:R-:W-:Y:S02]  /*6f00*/  LEA R10, R6, R41, 0x1 ;  /* 0x00000029060a7211 */ /* 0x000fe400078e08ff */
[----:B------:R-:W-:Y:S02]  /*6f10*/  IADD3 R7, PT, PT, R7, R12, RZ ;  /* 0x0000000c07077210 */ /* 0x000fe40007ffe0ff */
[----:B------:R-:W-:Y:S02]  /*6f20*/  IADD3 R13, PT, PT, -R0, RZ, RZ ;  /* 0x000000ff000d7210 */ /* 0x000fe40007ffe1ff */
[----:B-----5:R-:W-:Y:S01]  /*6f30*/  LEA R14, P2, R15, UR8, 0x2 ;  /* 0x000000080f0e7c11 */ /* 0x020fe2000f8410ff */
[----:B0-----:R-:W-:-:S03]  /*6f40*/  ULEA UR4, UR5, UR4, 0x18 ;  /* 0x0000000405047291 */ /* 0x001fc6000f8ec0ff */
[----:B------:R-:W-:-:S03]  /*6f50*/  LEA.HI.X R15, R15, UR9, R20, 0x2, P2 ;  /* 0x000000090f0f7c11 */ /* 0x000fc600090f1414 */
[----:B------:R-:W-:Y:S02]  /*6f60*/  IADD3 R0, PT, PT, R10, UR4, RZ ;  /* 0x000000040a007c10 */ /* 0x000fe4000fffe0ff */
[----:B------:R-:W-:-:S07]  /*6f70*/  LEA R12, R6, UR4, 0x2 ;  /* 0x00000004060c7c11 */ /* 0x000fce000f8e10ff */
.L_x_464:
[----:B-1----:R0:W5:Y:S01]  /*6f80*/  LDS R10, [R12] ;  /* 0x000000000c0a7984 */ /* 0x0021620000000800 */
[----:B------:R-:W-:Y:S02]  /*6f90*/  @P0 MOV R11, R15 ;  /* 0x0000000f000b0202 */ /* 0x000fe40000000f00 */
[----:B------:R-:W-:-:S04]  /*6fa0*/  IADD3 R13, PT, PT, R13, 0x1, RZ ;  /* 0x000000010d0d7810 */ /* 0x000fc80007ffe0ff */
[----:B------:R-:W-:Y:S02]  /*6fb0*/  ISETP.NE.AND P3, PT, R13, RZ, PT ;  /* 0x000000ff0d00720c */ /* 0x000fe40003f65270 */
[----:B0-----:R-:W-:Y:S01]  /*6fc0*/  IADD3 R12, PT, PT, R12, 0x400, RZ ;  /* 0x000004000c0c7810 */ /* 0x001fe20007ffe0ff */
[----:B-----5:R-:W-:-:S05]  /*6fd0*/  FMUL.FTZ R21, R10, R17 ;  /* 0x000000110a157220 */ /* 0x020fca0000410000 */
[----:B------:R-:W-:-:S04]  /*6fe0*/  F2FP.F16.F32.PACK_AB R10, RZ, R21 ;  /* 0x00000015ff0a723e */ /* 0x000fc800000000ff */
[----:B------:R-:W-:Y:S02]  /*6ff0*/  PRMT R20, R10, 0x7610, R20 ;  /* 0x000076100a147816 */ /* 0x000fe40000000014 */
[----:B------:R-:W-:Y:S02]  /*7000*/  @P0 MOV R10, R14 ;  /* 0x0000000e000a0202 */ /* 0x000fe40000000f00 */
[----:B------:R-:W-:Y:S01]  /*7010*/  IADD3 R14, P2, PT, R14, 0x400, RZ ;  /* 0x000004000e0e7810 */ /* 0x000fe20007f5e0ff */
[----:B------:R0:W-:Y:S03]  /*7020*/  STS.U16 [R0], R20 ;  /* 0x0000001400007388 */ /* 0x0001e60000000400 */
[----:B------:R-:W-:Y:S01]  /*7030*/  IADD3.X R15, PT, PT, RZ, R15, RZ, P2, !PT ;  /* 0x0000000fff0f7210 */ /* 0x000fe200017fe4ff */
[----:B------:R1:W-:Y:S01]  /*7040*/  @P0 STG.E desc[UR36][R10.64], R21 ;  /* 0x000000150a000986 */ /* 0x0003e2000c101924 */
[----:B0-----:R-:W-:Y:S01]  /*7050*/  IADD3 R0, PT, PT, R0, 0x200, RZ ;  /* 0x0000020000007810 */ /* 0x001fe20007ffe0ff */
[----:B------:R-:W-:Y:S06]  /*7060*/  @P3 BRA `(.L_x_464) ;  /* 0xfffffffc00c43947 */ /* 0x000fec000383ffff */
.L_x_463:
[----:B------:R-:W-:Y:S05]  /*7070*/  BSYNC.RECONVERGENT B1 ;  /* 0x0000000000017941 */ /* 0x000fea0003800200 */
.L_x_462:
[----:B------:R-:W-:Y:S05]  /*7080*/  @!P1 BRA `(.L_x_461) ;  /* 0x0000000000d09947 */ /* 0x000fea0003800000 */
[----:B-1----:R-:W0:Y:S01]  /*7090*/  S2R R11, SR_CgaCtaId ;  /* 0x00000000000b7919 */ /* 0x002e220000008800 */
[----:B------:R-:W1:Y:S01]  /*70a0*/  LDCU.64 UR4, c[0x0][0x480] ;  /* 0x00009000ff0477ac */ /* 0x000e620008000a00 */
[----:B------:R-:W-:Y:S02]  /*70b0*/  MOV R0, 0x400 ;  /* 0x0000040000007802 */ /* 0x000fe40000000f00 */
[C---:B------:R-:W-:Y:S01]  /*70c0*/  IADD3 R10, P0, PT, R7.reuse, R8, RZ ;  /* 0x00000008070a7210 */ /* 0x040fe20007f1e0ff */
[----:B------:R-:W-:Y:S01]  /*70d0*/  UISETP.NE.AND UP0, UPT, UR6, URZ, UPT ;  /* 0x000000ff0600728c */ /* 0x000fe2000bf05270 */
[----:B------:R-:W-:Y:S02]  /*70e0*/  IADD3 R0, PT, PT, R0, 0x240, RZ ;  /* 0x0000024000007810 */ /* 0x000fe40007ffe0ff */
[----:B------:R-:W-:Y:S02]  /*70f0*/  LEA R8, R7, R41, 0x1 ;  /* 0x0000002907087211 */ /* 0x000fe400078e08ff */
[----:B------:R-:W-:-:S02]  /*7100*/  IADD3.X R9, PT, PT, RZ, R9, RZ, P0, !PT ;  /* 0x00000009ff097210 */ /* 0x000fc400007fe4ff */
[----:B------:R-:W-:Y:S01]  /*7110*/  ISETP.NE.AND P1, PT, RZ, UR6, PT ;  /* 0x00000006ff007c0c */ /* 0x000fe2000bf25270 */
[----:B------:R-:W-:Y:S01]  /*7120*/  IMAD R8, R5, -0x2, R8 ;  /* 0xfffffffe05087824 */ /* 0x000fe200078e0208 */
[----:B------:R-:W-:Y:S02]  /*7130*/  PLOP3.LUT P0, PT, PT, PT, UP0, 0x80, 0x8 ;  /* 0x000000000008781c */ /* 0x000fe40003f0f008 */
[----:B-1----:R-:W-:-:S04]  /*7140*/  LEA R12, P3, R10, UR4, 0x2 ;  /* 0x000000040a0c7c11 */ /* 0x002fc8000f8610ff */
[----:B------:R-:W-:Y:S02]  /*7150*/  IADD3 R12, P2, PT, R12, 0x800, RZ ;  /* 0x000008000c0c7810 */ /* 0x000fe40007f5e0ff */
[----:B------:R-:W-:-:S04]  /*7160*/  LEA.HI.X R9, R10, UR5, R9, 0x2, P3 ;  /* 0x000000050a097c11 */ /* 0x000fc800098f1409 */
[----:B------:R-:W-:Y:S02]  /*7170*/  IADD3.X R13, PT, PT, RZ, R9, RZ, P2, !PT ;  /* 0x00000009ff0d7210 */ /* 0x000fe400017fe4ff */
[----:B0-----:R-:W-:Y:S02]  /*7180*/  LEA R11, R11, R0, 0x18 ;  /* 0x000000000b0b7211 */ /* 0x001fe400078ec0ff */
[----:B------:R-:W-:Y:S02]  /*7190*/  SHF.L.U32 R0, R5, 0x2, RZ ;  /* 0x0000000205007819 */ /* 0x000fe400000006ff */
[----:B------:R-:W-:Y:S02]  /*71a0*/  IADD3 R10, PT, PT, R8, 0x400, R11 ;  /* 0x00000400080a7810 */ /* 0x000fe40007ffe00b */
[----:B------:R-:W-:-:S04]  /*71b0*/  LEA R0, R7, -R0, 0x2 ;  /* 0x8000000007007211 */ /* 0x000fc800078e10ff */
[----:B------:R-:W-:-:S07]  /*71c0*/  IADD3 R0, PT, PT, R0, 0x800, R11 ;  /* 0x0000080000007810 */ /* 0x000fce0007ffe00b */
.L_x_465:
[----:B------:R-:W0:Y:S01]  /*71d0*/  LDS R8, [R0+-0x800] ;  /* 0xfff8000000087984 */ /* 0x000e220000000800 */
[----:B------:R-:W-:-:S04]  /*71e0*/  IADD3 R7, PT, PT, R7, 0x400, RZ ;  /* 0x0000040007077810 */ /* 0x000fc80007ffe0ff */
[----:B------:R-:W-:Y:S01]  /*71f0*/  ISETP.GE.AND P2, PT, R7, R16, PT ;  /* 0x000000100700720c */ /* 0x000fe20003f46270 */
[----:B0-----:R-:W-:-:S05]  /*7200*/  FMUL.FTZ R15, R8, R17 ;  /* 0x00000011080f7220 */ /* 0x001fca0000410000 */
[----:B------:R-:W-:-:S04]  /*7210*/  F2FP.F16.F32.PACK_AB R8, RZ, R15 ;  /* 0x0000000fff08723e */ /* 0x000fc800000000ff */
[----:B------:R-:W-:-:S05]  /*7220*/  PRMT R9, R8, 0x7610, R9 ;  /* 0x0000761008097816 */ /* 0x000fca0000000009 */
[----:B------:R0:W-:Y:S04]  /*7230*/  STS.U16 [R10+-0x400], R9 ;  /* 0xfffc00090a007388 */ /* 0x0001e80000000400 */
[----:B------:R-:W1:Y:S01]  /*7240*/  LDS R8, [R0+-0x400] ;  /* 0xfffc000000087984 */ /* 0x000e620000000800 */
[----:B0-----:R-:W-:Y:S01]  /*7250*/  MOV R9, R13 ;  /* 0x0000000d00097202 */ /* 0x001fe20000000f00 */
        /* <DEDUP_REMOVED lines=8> */
[----:B------:R1:W5:Y:S01]  /*72e0*/  LDS R11, [R0+0x400] ;  /* 0x00040000000b7984 */ /* 0x0003620000000800 */
[----:B0-----:R-:W-:Y:S02]  /*72f0*/  MOV R8, R12 ;  /* 0x0000000c00087202 */ /* 0x001fe40000000f00 */
[----:B-1----:R-:W-:Y:S02]  /*7300*/  IADD3 R0, PT, PT, R0, 0x1000, RZ ;  /* 0x0000100000007810 */ /* 0x002fe40007ffe0ff */
[----:B------:R-:W-:Y:S01]  /*7310*/  IADD3 R12, P3, PT, R8, 0x1000, RZ ;  /* 0x00001000080c7810 */ /* 0x000fe20007f7e0ff */
[----:B------:R-:W-:Y:S01]  /*7320*/  @P0 STG.E desc[UR36][R8.64+-0x800], R15 ;  /* 0xfff8000f08000986 */ /* 0x000fe2000c101924 */
[----:B------:R-:W-:-:S02]  /*7330*/  PLOP3.LUT P0, PT, P1, PT, PT, 0x80, 0x8 ;  /* 0x000000000008781c */ /* 0x000fc40000f0f070 */
[----:B------:R-:W-:-:S11]  /*7340*/  IADD3.X R13, PT, PT, RZ, R9, RZ, P3, !PT ;  /* 0x00000009ff0d7210 */ /* 0x000fd60001ffe4ff */
[----:B------:R-:W-:Y:S04]  /*7350*/  @P0 STG.E desc[UR36][R8.64+-0x400], R21 ;  /* 0xfffc001508000986 */ /* 0x000fe8000c101924 */
[----:B------:R-:W-:Y:S01]  /*7360*/  @P0 STG.E desc[UR36][R8.64], R23 ;  /* 0x0000001708000986 */ /* 0x000fe2000c101924 */
[----:B-----5:R-:W-:-:S05]  /*7370*/  FMUL.FTZ R25, R11, R17 ;  /* 0x000000110b197220 */ /* 0x020fca0000410000 */
[----:B------:R-:W-:Y:S01]  /*7380*/  @P0 STG.E desc[UR36][R8.64+0x400], R25 ;  /* 0x0004001908000986 */ /* 0x000fe2000c101924 */
[----:B------:R-:W-:-:S05]  /*7390*/  F2FP.F16.F32.PACK_AB R11, RZ, R25 ;  /* 0x00000019ff0b723e */ /* 0x000fca00000000ff */
[----:B------:R0:W-:Y:S02]  /*73a0*/  STS.U16 [R10+0x200], R11 ;  /* 0x0002000b0a007388 */ /* 0x0001e40000000400 */
[----:B0-----:R-:W-:Y:S01]  /*73b0*/  IADD3 R10, PT, PT, R10, 0x800, RZ ;  /* 0x000008000a0a7810 */ /* 0x001fe20007ffe0ff */
[----:B------:R-:W-:Y:S06]  /*73c0*/  @!P2 BRA `(.L_x_465) ;  /* 0xfffffffc0080a947 */ /* 0x000fec000383ffff */
.L_x_461:
[----:B------:R-:W-:Y:S05]  /*73d0*/  BSYNC.RECONVERGENT B0 ;  /* 0x0000000000007941 */ /* 0x000fea0003800200 */
.L_x_460:
[----:B------:R-:W-:Y:S01]  /*73e0*/  IADD3 R27, PT, PT, R16, -0x1, RZ ;  /* 0xffffffff101b7810 */ /* 0x000fe20007ffe0ff */
[----:B------:R-:W5:Y:S01]  /*73f0*/  LDCU UR7, c[0x0][0x40c] ;  /* 0x00008180ff0777ac */ /* 0x000f620008000800 */
[----:B------:R-:W2:Y:S01]  /*7400*/  S2UR UR6, SR_CgaCtaId ;  /* 0x00000000000679c3 */ /* 0x000ea20000008800 */
[----:B------:R-:W-:Y:S01]  /*7410*/  SHF.R.U32.HI R20, RZ, 0x4, R6 ;  /* 0x00000004ff147819 */ /* 0x000fe20000011606 */
[----:B------:R-:W-:Y:S01]  /*7420*/  BSSY.RECONVERGENT B0, `(.L_x_466) ;  /* 0x000001b000007945 */ /* 0x000fe20003800200 */
[----:B0-----:R-:W-:Y:S01]  /*7430*/  SHF.R.S32.HI R0, RZ, 0x1f, R27 ;  /* 0x0000001fff007819 */ /* 0x001fe2000001141b */
[----:B------:R-:W-:Y:S01]  /*7440*/  UMOV UR4, 0x400 ;  /* 0x0000040000047882 */ /* 0x000fe20000000000 */
[----:B------:R-:W-:Y:S01]  /*7450*/  SHF.L.U32 R28, R6, 0x4, RZ ;  /* 0x00000004061c7819 */ /* 0x000fe200000006ff */
[----:B------:R-:W-:Y:S01]  /*7460*/  UIADD3 UR5, UPT, UPT, UR4, 0x140, URZ ;  /* 0x0000014004057890 */ /* 0x000fe2000fffe0ff */
[----:B------:R-:W-:Y:S02]  /*7470*/  LEA.HI R0, R0, R27, RZ, 0x4 ;  /* 0x0000001b00007211 */ /* 0x000fe400078f20ff */
[----:B-1----:R-:W-:-:S02]  /*7480*/  CS2R R10, SRZ ;  /* 0x00000000000a7805 */ /* 0x002fc4000001ff00 */
[----:B------:R-:W-:Y:S02]  /*7490*/  CS2R R8, SRZ ;  /* 0x0000000000087805 */ /* 0x000fe4000001ff00 */
[----:B------:R-:W-:Y:S02]  /*74a0*/  LOP3.LUT R28, R28, 0xf0, RZ, 0xc0, !PT ;  /* 0x000000f01c1c7812 */ /* 0x000fe400078ec0ff */
[----:B------:R-:W-:-:S04]  /*74b0*/  LOP3.LUT R0, R0, 0xfffffff0, RZ, 0xc0, !PT ;  /* 0xfffffff000007812 */ /* 0x000fc800078ec0ff */
[----:B------:R-:W-:Y:S02]  /*74c0*/  IADD3 R29, PT, PT, R27, -R0, RZ ;  /* 0x800000001b1d7210 */ /* 0x000fe40007ffe0ff */
[----:B------:R-:W-:Y:S02]  /*74d0*/  SHF.L.U32 R0, R6, 0x3, RZ ;  /* 0x0000000306007819 */ /* 0x000fe400000006ff */
[----:B------:R-:W-:Y:S02]  /*74e0*/  ISETP.NE.AND P0, PT, R20, R29, PT ;  /* 0x0000001d1400720c */ /* 0x000fe40003f05270 */
[----:B------:R-:W-:Y:S02]  /*74f0*/  LOP3.LUT R0, R0, 0x78, RZ, 0xc0, !PT ;  /* 0x0000007800007812 */ /* 0x000fe400078ec0ff */
[----:B-----5:R-:W-:Y:S01]  /*7500*/  ISETP.NE.OR P0, PT, RZ, UR7, P0 ;  /* 0x00000007ff007c0c */ /* 0x020fe20008705670 */
[----:B--2---:R-:W-:-:S12]  /*7510*/  ULEA UR5, UR6, UR5, 0x18 ;  /* 0x0000000506057291 */ /* 0x004fd8000f8ec0ff */
[----:B------:R-:W-:Y:S05]  /*7520*/  @P0 BRA `(.L_x_467) ;  /* 0x0000000000280947 */ /* 0x000fea0003800000 */
[----:B------:R-:W0:Y:S01]  /*7530*/  LDCU.64 UR8, c[0x0][0x3b0] ;  /* 0x00007600ff0877ac */ /* 0x000e220008000a00 */
[----:B------:R-:W-:Y:S01]  /*7540*/  HFMA2 R11, -RZ, RZ, 0, 0 ;  /* 0x00000000ff0b7431 */ /* 0x000fe200000001ff */
[----:B0-----:R-:W-:-:S04]  /*7550*/  UISETP.NE.U32.AND UP0, UPT, UR8, URZ, UPT ;  /* 0x000000ff0800728c */ /* 0x001fc8000bf05070 */
[----:B------:R-:W-:-:S09]  /*7560*/  UISETP.NE.AND.EX UP0, UPT, UR9, URZ, UPT, UP0 ;  /* 0x000000ff0900728c */ /* 0x000fd2000bf05300 */
[----:B------:R-:W-:Y:S05]  /*7570*/  BRA.U !UP0, `(.L_x_468) ;  /* 0x0000000108107547 */ /* 0x000fea000b800000 */
[----:B------:R-:W0:Y:S01]  /*7580*/  LDC.64 R8, c[0x0][0x3b0] ;  /* 0x0000ec00ff087b82 */ /* 0x000e220000000a00 */
[----:B------:R-:W-:-:S05]  /*7590*/  LEA R7, R3, R0, 0x7 ;  /* 0x0000000003077211 */ /* 0x000fca00078e38ff */
[----:B0-----:R-:W-:-:S06]  /*75a0*/  IMAD.WIDE.U32 R8, R7, 0x2, R8 ;  /* 0x0000000207087825 */ /* 0x001fcc00078e0008 */
[----:B------:R-:W5:Y:S02]  /*75b0*/  LDG.E.128 R8, desc[UR36][R8.64] ;  /* 0x0000002408087981 */ /* 0x000f64000c1e1d00 */
.L_x_468:
[----:B-----5:R0:W-:Y:S02]  /*75c0*/  STS.128 [R28+UR5], R8 ;  /* 0x000000081c007988 */ /* 0x0201e40008000c05 */
.L_x_467:
[----:B------:R-:W-:Y:S05]  /*75d0*/  BSYNC.RECONVERGENT B0 ;  /* 0x0000000000007941 */ /* 0x000fea0003800200 */
.L_x_466:
[----:B------:R-:W1:Y:S01]  /*75e0*/  S2UR UR8, SR_CTAID.Y ;  /* 0x00000000000879c3 */ /* 0x000e620000002600 */
[----:B------:R-:W2:Y:S01]  /*75f0*/  LDCU UR9, c[0x0][0x3f4] ;  /* 0x00007e80ff0977ac */ /* 0x000ea20008000800 */
[----:B------:R-:W-:Y:S01]  /*7600*/  IADD3 R30, PT, PT, R20, R5, RZ ;  /* 0x00000005141e7210 */ /* 0x000fe20007ffe0ff */
[----:B------:R-:W-:Y:S01]  /*7610*/  BSSY.RECONVERGENT B0, `(.L_x_469) ;  /* 0x00000f2000007945 */ /* 0x000fe20003800200 */
[----:B------:R-:W-:Y:S01]  /*7620*/  MOV R21, RZ ;  /* 0x000000ff00157202 */ /* 0x000fe20000000f00 */
[----:B------:R-:W-:Y:S01]  /*7630*/  UIADD3 UR4, UPT, UPT, UR4, 0x240, URZ ;  /* 0x0000024004047890 */ /* 0x000fe2000fffe0ff */
[----:B------:R-:W-:Y:S02]  /*7640*/  CS2R R22, SRZ ;  /* 0x0000000000167805 */ /* 0x000fe4000001ff00 */
[----:B------:R-:W-:Y:S01]  /*7650*/  CS2R R24, SRZ ;  /* 0x0000000000187805 */ /* 0x000fe2000001ff00 */
[----:B------:R-:W1:Y:S01]  /*7660*/  LDC R32, c[0x0][0x3f8] ;  /* 0x0000fe00ff207b82 */ /* 0x000e620000000800 */
[----:B------:R-:W-:Y:S01]  /*7670*/  ULEA UR4, UR6, UR4, 0x18 ;  /* 0x0000000406047291 */ /* 0x000fe2000f8ec0ff */
[----:B------:R-:W-:-:S05]  /*7680*/  MOV R26, RZ ;  /* 0x000000ff001a7202 */ /* 0x000fca0000000f00 */
[----:B------:R-:W-:Y:S01]  /*7690*/  IADD3 R31, PT, PT, R41, UR4, RZ ;  /* 0x00000004291f7c10 */ /* 0x000fe2000fffe0ff */
[----:B------:R-:W5:Y:S01]  /*76a0*/  LDC.64 R12, c[0x0][0x3c0] ;  /* 0x0000f000ff0c7b82 */ /* 0x000f620000000a00 */
[----:B--2---:R-:W-:Y:S01]  /*76b0*/  VIMNMX R53, PT, PT, R27, UR9, PT ;  /* 0x000000091b357c48 */ /* 0x004fe2000bfe0100 */
[----:B------:R-:W-:Y:S02]  /*76c0*/  IMAD R15, R4, UR9, R0 ;  /* 0x00000009040f7c24 */ /* 0x000fe4000f8e0200 */
[----:B------:R-:W-:-:S04]  /*76d0*/  HFMA2 R4, -RZ, RZ, 0, 0 ;  /* 0x00000000ff047431 */ /* 0x000fc800000001ff */
[----:B------:R-:W-:Y:S01]  /*76e0*/  BAR.SYNC.DEFER_BLOCKING 0x0 ;  /* 0x0000000000007b1d */ /* 0x000fe20000010000 */
[----:B------:R-:W-:Y:S01]  /*76f0*/  ISETP.GE.AND P0, PT, R30, R53, PT ;  /* 0x000000351e00720c */ /* 0x000fe20003f06270 */
[----:B-1----:R-:W-:-:S04]  /*7700*/  IMAD R7, R32, UR8, R3 ;  /* 0x0000000820077c24 */ /* 0x002fc8000f8e0203 */
[----:B------:R-:W1:Y:S01]  /*7710*/  LDCU UR8, c[0x0][0x40c] ;  /* 0x00008180ff0877ac */ /* 0x000e620008000800 */
[----:B------:R-:W-:Y:S01]  /*7720*/  SHF.L.U32 R7, R7, 0x7, RZ ;  /* 0x0000000707077819 */ /* 0x000fe200000006ff */
[----:B-----5:R-:W-:-:S04]  /*7730*/  IMAD.WIDE R14, R15, 0x2, R12 ;  /* 0x000000020f0e7825 */ /* 0x020fc800078e020c */
[----:B------:R-:W-:-:S04]  /*7740*/  IMAD R17, R7, UR9, R0 ;  /* 0x0000000907117c24 */ /* 0x000fc8000f8e0200 */
[----:B------:R-:W-:-:S04]  /*7750*/  IMAD.WIDE R12, R17, 0x2, R12 ;  /* 0x00000002110c7825 */ /* 0x000fc800078e020c */
[----:B------:R-:W-:Y:S01]  /*7760*/  HFMA2 R17, -RZ, RZ, 0, 0 ;  /* 0x00000000ff117431 */ /* 0x000fe200000001ff */
[----:B-1----:R-:W-:Y:S06]  /*7770*/  @P0 BRA `(.L_x_470) ;  /* 0x0000000c006c0947 */ /* 0x002fec0003800000 */
[----:B------:R-:W-:Y:S01]  /*7780*/  VIADDMNMX R17, R30, 0x10, R53, !PT ;  /* 0x000000101e117846 */ /* 0x000fe20007800135 */
[----:B------:R-:W1:Y:S01]  /*7790*/  LDC.64 R42, c[0x0][0x458] ;  /* 0x00011600ff2a7b82 */ /* 0x000e620000000a00 */
[----:B------:R-:W-:Y:S01]  /*77a0*/  LOP3.LUT R34, RZ, R5, RZ, 0x33, !PT ;  /* 0x00000005ff227212 */ /* 0x000fe200078e33ff */
[----:B------:R-:W-:Y:S01]  /*77b0*/  IMAD R21, R2, R32, R3 ;  /* 0x0000002002157224 */ /* 0x000fe200078e0203 */
[----:B------:R-:W-:Y:S01]  /*77c0*/  BSSY.RECONVERGENT B1, `(.L_x_471) ;  /* 0x000003f000017945 */ /* 0x000fe20003800200 */
[----:B------:R-:W-:Y:S02]  /*77d0*/  MOV R40, R30 ;  /* 0x0000001e00287202 */ /* 0x000fe40000000f00 */
[----:B------:R-:W-:Y:S02]  /*77e0*/  CS2R R24, SRZ ;  /* 0x0000000000187805 */ /* 0x000fe4000001ff00 */
[----:B------:R-:W-:Y:S02]  /*77f0*/  IADD3 R34, PT, PT, -R20, R17, R34 ;  /* 0x0000001114227210 */ /* 0x000fe40007ffe122 */
[----:B------:R-:W-:-:S02]  /*7800*/  CS2R R22, SRZ ;  /* 0x0000000000167805 */ /* 0x000fc4000001ff00 */
[----:B------:R-:W-:Y:S02]  /*7810*/  LEA R21, R21, R0, 0x7 ;  /* 0x0000000015157211 */ /* 0x000fe400078e38ff */
[----:B------:R-:W-:Y:S02]  /*7820*/  LOP3.LUT R4, R34, 0x30, RZ, 0xc0, !PT ;  /* 0x0000003022047812 */ /* 0x000fe400078ec0ff */
[----:B------:R-:W-:Y:S02]  /*7830*/  MOV R17, RZ ;  /* 0x000000ff00117202 */ /* 0x000fe40000000f00 */
[----:B------:R-:W-:Y:S02]  /*7840*/  ISETP.NE.AND P0, PT, R4, 0x30, PT ;  /* 0x000000300400780c */ /* 0x000fe40003f05270 */
[----:B------:R-:W-:Y:S02]  /*7850*/  MOV R26, RZ ;  /* 0x000000ff001a7202 */ /* 0x000fe40000000f00 */
[----:B------:R-:W-:Y:S01]  /*7860*/  MOV R4, RZ ;  /* 0x000000ff00047202 */ /* 0x000fe20000000f00 */
[----:B-1----:R-:W-:Y:S01]  /*7870*/  IMAD.WIDE R42, R21, 0x2, R42 ;  /* 0x00000002152a7825 */ /* 0x002fe200078e022a */
[----:B------:R-:W-:-:S07]  /*7880*/  MOV R21, RZ ;  /* 0x000000ff00157202 */ /* 0x000fce0000000f00 */
[----:B------:R-:W-:Y:S05]  /*7890*/  @!P0 BRA `(.L_x_472) ;  /* 0x0000000000c48947 */ /* 0x000fea0003800000 */
[----:B------:R-:W-:Y:S02]  /*78a0*/  LEA.HI R17, R34, 0x1, RZ, 0x1c ;  /* 0x0000000122117811 */ /* 0x000fe400078fe0ff */
[----:B------:R-:W-:Y:S02]  /*78b0*/  LEA R32, R20, R41, 0x1 ;  /* 0x0000002914207211 */ /* 0x000fe400078e08ff */
[----:B------:R-:W-:Y:S02]  /*78c0*/  LOP3.LUT R33, R17, 0x3, RZ, 0xc0, !PT ;  /* 0x0000000311217812 */ /* 0x000fe400078ec0ff */
[----:B------:R-:W-:Y:S02]  /*78d0*/  SHF.L.U32 R37, R30, 0x7, RZ ;  /* 0x000000071e257819 */ /* 0x000fe400000006ff */
[----:B------:R-:W-:Y:S02]  /*78e0*/  MOV R17, RZ ;  /* 0x000000ff00117202 */ /* 0x000fe40000000f00 */
[----:B------:R-:W-:-:S02]  /*78f0*/  MOV R40, R30 ;  /* 0x0000001e00287202 */ /* 0x000fc40000000f00 */
[----:B------:R-:W-:Y:S02]  /*7900*/  IADD3 R35, PT, PT, R32, UR4, RZ ;  /* 0x0000000420237c10 */ /* 0x000fe4000fffe0ff */
[----:B------:R-:W-:-:S07]  /*7910*/  IADD3 R36, PT, PT, -R33, RZ, RZ ;  /* 0x000000ff21247210 */ /* 0x000fce0007ffe1ff */
.L_x_474:
[----:B------:R-:W-:Y:S01]  /*7920*/  IMAD.WIDE.U32 R32, R37, 0x2, R14 ;  /* 0x0000000225207825 */ /* 0x000fe200078e000e */
[----:B------:R-:W1:Y:S04]  /*7930*/  LDS.U16 R38, [R35] ;  /* 0x0000000023267984 */ /* 0x000e680000000400 */
[----:B------:R2:W5:Y:S01]  /*7940*/  LDG.E.128 R44, desc[UR36][R32.64] ;  /* 0x00000024202c7981 */ /* 0x000562000c1e1d00 */
[----:B------:R-:W-:Y:S01]  /*7950*/  UISETP.NE.AND UP0, UPT, UR7, URZ, UPT ;  /* 0x000000ff0700728c */ /* 0x000fe2000bf05270 */
[----:B-1----:R-:W-:-:S08]  /*7960*/  HADD2.F32 R38, -RZ, R38.H0_H0 ;  /* 0x20000026ff267230 */ /* 0x002fd00000004100 */
[----:B--2---:R-:W-:Y:S05]  /*7970*/  BRA.U UP0, `(.L_x_473) ;  /* 0x0000000100347547 */ /* 0x004fea000b800000 */
[----:B------:R-:W-:Y:S01]  /*7980*/  ISETP.NE.AND P0, PT, R19, RZ, PT ;  /* 0x000000ff1300720c */ /* 0x000fe20003f05270 */
[----:B------:R-:W1:-:S12]  /*7990*/  LDS.128 R48, [R28+UR5] ;  /* 0x000000051c307984 */ /* 0x000e580008000c00 */
[----:B------:R-:W2:Y:S01]  /*79a0*/  @P0 LDG.E.128 R56, desc[UR36][R42.64] ;  /* 0x000000242a380981 */ /* 0x000ea2000c1e1d00 */
[----:B------:R-:W-:-:S04]  /*79b0*/  IMAD.WIDE.U32 R32, R37, 0x2, R12 ;  /* 0x0000000225207825 */ /* 0x000fc800078e000c */
[----:B-1---5:R-:W-:Y:S02]  /*79c0*/  HFMA2 R44, R44, 1, 1, R48 ;  /* 0x3c003c002c2c7831 */ /* 0x022fe40000000030 */
        /* <DEDUP_REMOVED lines=8> */
.L_x_473:
[----:B------:R-:W-:Y:S01]  /*7a50*/  IADD3 R36, PT, PT, R36, 0x1, RZ ;  /* 0x0000000124247810 */ /* 0x000fe20007ffe0ff */
[--C-:B-1---5:R-:W-:Y:S01]  /*7a60*/  HADD2.F32 R32, -RZ, R44.reuse.H0_H0 ;  /* 0x2000002cff207230 */ /* 0x122fe20000004100 */
[----:B------:R-:W-:Y:S01]  /*7a70*/  IADD3 R40, PT, PT, R40, 0x10, RZ ;  /* 0x0000001028287810 */ /* 0x000fe20007ffe0ff */
[----:B------:R-:W-:Y:S01]  /*7a80*/  HADD2.F32 R33, -RZ, R44.H1_H1 ;  /* 0x3000002cff217230 */ /* 0x000fe20000004100 */
[----:B------:R-:W-:Y:S01]  /*7a90*/  ISETP.NE.AND P0, PT, R36, RZ, PT ;  /* 0x000000ff2400720c */ /* 0x000fe20003f05270 */
[--C-:B------:R-:W-:Y:S02]  /*7aa0*/  HADD2.F32 R39, -RZ, R45.reuse.H0_H0 ;  /* 0x2000002dff277230 */ /* 0x100fe40000004100 */
[C---:B------:R-:W-:Y:S01]  /*7ab0*/  FFMA.FTZ R17, R38.reuse, R32, R17 ;  /* 0x0000002026117223 */ /* 0x040fe20000010011 */
[----:B------:R-:W-:Y:S02]  /*7ac0*/  HADD2.F32 R44, -RZ, R45.H1_H1 ;  /* 0x3000002dff2c7230 */ /* 0x000fe40000004100 */
[----:B------:R-:W-:Y:S01]  /*7ad0*/  FFMA.FTZ R26, R38, R33, R26 ;  /* 0x00000021261a7223 */ /* 0x000fe2000001001a */
[----:B------:R-:W-:-:S02]  /*7ae0*/  HADD2.F32 R45, -RZ, R46.H0_H0 ;  /* 0x2000002eff2d7230 */ /* 0x000fc40000004100 */
[C---:B------:R-:W-:Y:S01]  /*7af0*/  FFMA.FTZ R4, R38.reuse, R39, R4 ;  /* 0x0000002726047223 */ /* 0x040fe20000010004 */
[----:B------:R-:W-:Y:S02]  /*7b00*/  HADD2.F32 R46, -RZ, R46.H1_H1 ;  /* 0x3000002eff2e7230 */ /* 0x000fe40000004100 */
[C---:B------:R-:W-:Y:S01]  /*7b10*/  FFMA.FTZ R25, R38.reuse, R44, R25 ;  /* 0x0000002c26197223 */ /* 0x040fe20000010019 */
[--C-:B------:R-:W-:Y:S02]  /*7b20*/  HADD2.F32 R49, -RZ, R47.reuse.H0_H0 ;  /* 0x2000002fff317230 */ /* 0x100fe40000004100 */
[C---:B------:R-:W-:Y:S01]  /*7b30*/  FFMA.FTZ R24, R38.reuse, R45, R24 ;  /* 0x0000002d26187223 */ /* 0x040fe20000010018 */
[----:B------:R-:W-:Y:S02]  /*7b40*/  HADD2.F32 R48, -RZ, R47.H1_H1 ;  /* 0x3000002fff307230 */ /* 0x000fe40000004100 */
[C---:B------:R-:W-:Y:S01]  /*7b50*/  FFMA.FTZ R23, R38.reuse, R46, R23 ;  /* 0x0000002e26177223 */ /* 0x040fe20000010017 */
[----:B------:R-:W-:Y:S01]  /*7b60*/  IADD3 R35, PT, PT, R35, 0x20, RZ ;  /* 0x0000002023237810 */ /* 0x000fe20007ffe0ff */
[C---:B------:R-:W-:Y:S01]  /*7b70*/  FFMA.FTZ R22, R38.reuse, R49, R22 ;  /* 0x0000003126167223 */ /* 0x040fe20000010016 */
[----:B------:R-:W-:Y:S01]  /*7b80*/  IADD3 R37, PT, PT, R37, 0x800, RZ ;  /* 0x0000080025257810 */ /* 0x000fe20007ffe0ff */
[----:B------:R-:W-:Y:S01]  /*7b90*/  FFMA.FTZ R21, R38, R48, R21 ;  /* 0x0000003026157223 */ /* 0x000fe20000010015 */
[----:B------:R-:W-:Y:S06]  /*7ba0*/  @P0 BRA `(.L_x_474) ;  /* 0xfffffffc005c0947 */ /* 0x000fec000383ffff */
.L_x_472:
[----:B------:R-:W-:Y:S05]  /*7bb0*/  BSYNC.RECONVERGENT B1 ;  /* 0x0000000000017941 */ /* 0x000fea0003800200 */
.L_x_471:
[----:B------:R-:W-:-:S13]  /*7bc0*/  ISETP.GE.U32.AND P0, PT, R34, 0x30, PT ;  /* 0x000000302200780c */ /* 0x000fda0003f06070 */
[----:B------:R-:W-:Y:S05]  /*7bd0*/  @!P0 BRA `(.L_x_470) ;  /* 0x0000000800548947 */ /* 0x000fea0003800000 */
[----:B------:R-:W1:Y:S02]  /*7be0*/  LDCU UR6, c[0x0][0x40c] ;  /* 0x00008180ff0677ac */ /* 0x000e640008000800 */
[----:B-1----:R-:W-:-:S06]  /*7bf0*/  UISETP.NE.AND UP0, UPT, UR6, URZ, UPT ;  /* 0x000000ff0600728c */ /* 0x002fcc000bf05270 */
[----:B------:R-:W-:-:S13]  /*7c00*/  PLOP3.LUT P1, PT, PT, PT, UP0, 0x80, 0x8 ;  /* 0x000000000008781c */ /* 0x000fda0003f2f008 */
.L_x_480:
[----:B------:R-:W-:Y:S02]  /*7c10*/  SHF.L.U32 R45, R40, 0x7, RZ ;  /* 0x00000007282d7819 */ /* 0x000fe400000006ff */
[----:B------:R-:W-:-:S03]  /*7c20*/  ISETP.NE.AND P0, PT, R19, RZ, PT ;  /* 0x000000ff1300720c */ /* 0x000fc60003f05270 */
[----:B------:R-:W-:-:S06]  /*7c30*/  IMAD.WIDE.U32 R48, R45, 0x2, R14 ;  /* 0x000000022d307825 */ /* 0x000fcc00078e000e */
[----:B------:R-:W5:Y:S01]  /*7c40*/  LDG.E.128 R48, desc[UR36][R48.64] ;  /* 0x0000002430307981 */ /* 0x000f62000c1e1d00 */
[----:B------:R-:W-:Y:S04]  /*7c50*/  BSSY.RECONVERGENT B1, `(.L_x_475) ;  /* 0x000000e000017945 */ /* 0x000fe80003800200 */
[----:B------:R-:W-:Y:S05]  /*7c60*/  @P1 BRA `(.L_x_476) ;  /* 0x0000000000301947 */ /* 0x000fea0003800000 */
[----:B------:R-:W2:Y:S04]  /*7c70*/  @P0 LDG.E.128 R36, desc[UR36][R42.64] ;  /* 0x000000242a240981 */ /* 0x000ea8000c1e1d00 */
[----:B------:R-:W1:Y:S02]  /*7c80*/  LDS.128 R32, [R28+UR5] ;  /* 0x000000051c207984 */ /* 0x000e640008000c00 */
[----:B-1---5:R-:W-:Y:S02]  /*7c90*/  HFMA2 R48, R48, 1, 1, R32 ;  /* 0x3c003c0030307831 */ /* 0x022fe40000000020 */
[----:B------:R-:W-:Y:S02]  /*7ca0*/  HADD2 R49, R49, R33 ;  /* 0x0000002131317230 */ /* 0x000fe40000000000 */
[----:B------:R-:W-:-:S02]  /*7cb0*/  HFMA2 R50, R50, 1, 1, R34 ;  /* 0x3c003c0032327831 */ /* 0x000fc40000000022 */
[----:B------:R-:W-:Y:S02]  /*7cc0*/  HADD2 R51, R51, R35 ;  /* 0x0000002333337230 */ /* 0x000fe40000000000 */
[----:B------:R-:W-:-:S04]  /*7cd0*/  IMAD.WIDE.U32 R32, R45, 0x2, R12 ;  /* 0x000000022d207825 */ /* 0x000fc800078e000c */
[----:B--2---:R-:W-:Y:S02]  /*7ce0*/  @P0 HFMA2 R49, R49, R37, -RZ ;  /* 0x0000002531310231 */ /* 0x004fe400001000ff */
[----:B------:R-:W-:Y:S02]  /*7cf0*/  @P0 HMUL2 R48, R48, R36 ;  /* 0x0000002430300232 */ /* 0x000fe40000000000 */
[----:B------:R-:W-:Y:S02]  /*7d00*/  @P0 HFMA2 R51, R51, R39, -RZ ;  /* 0x0000002733330231 */ /* 0x000fe400001000ff */
[----:B------:R-:W-:-:S05]  /*7d10*/  @P0 HMUL2 R50, R50, R38 ;  /* 0x0000002632320232 */ /* 0x000fca0000000000 */
[----:B------:R1:W-:Y:S02]  /*7d20*/  STG.E.128 desc[UR36][R32.64], R48 ;  /* 0x0000003020007986 */ /* 0x0003e4000c101d24 */
.L_x_476:
[----:B------:R-:W-:Y:S05]  /*7d30*/  BSYNC.RECONVERGENT B1 ;  /* 0x0000000000017941 */ /* 0x000fea0003800200 */
.L_x_475:
[C---:B-1----:R-:W-:Y:S01]  /*7d40*/  IADD3 R33, PT, PT, R45.reuse, 0x800, RZ ;  /* 0x000008002d217810 */ /* 0x042fe20007ffe0ff */
[----:B------:R-:W-:Y:S01]  /*7d50*/  UISETP.NE.AND UP0, UPT, UR8, URZ, UPT ;  /* 0x000000ff0800728c */ /* 0x000fe2000bf05270 */
[C---:B------:R-:W-:Y:S02]  /*7d60*/  IADD3 R37, PT, PT, R45.reuse, 0x1000, RZ ;  /* 0x000010002d257810 */ /* 0x040fe40007ffe0ff */
[----:B------:R-:W-:Y:S01]  /*7d70*/  IADD3 R65, PT, PT, R45, 0x1800, RZ ;  /* 0x000018002d417810 */ /* 0x000fe20007ffe0ff */
[--C-:B------:R-:W-:Y:S02]  /*7d80*/  IMAD.WIDE.U32 R44, R33, 0x2, R14.reuse ;  /* 0x00000002212c7825 */ /* 0x100fe400078e000e */
[----:B------:R-:W-:Y:S02]  /*7d90*/  PLOP3.LUT P1, PT, PT, PT, UP0, 0x80, 0x8 ;  /* 0x000000000008781c */ /* 0x000fe40003f2f008 */
[--C-:B------:R-:W-:Y:S02]  /*7da0*/  IMAD.WIDE.U32 R34, R37, 0x2, R14.reuse ;  /* 0x0000000225227825 */ /* 0x100fe400078e000e */
[----:B------:R-:W5:Y:S02]  /*7db0*/  LDG.E.128 R44, desc[UR36][R44.64] ;  /* 0x000000242c2c7981 */ /* 0x000f64000c1e1d00 */
[----:B------:R-:W-:-:S07]  /*7dc0*/  IMAD.WIDE.U32 R38, R65, 0x2, R14 ;  /* 0x0000000241267825 */ /* 0x000fce00078e000e */
[----:B------:R-:W-:Y:S05]  /*7dd0*/  @P1 BRA `(.L_x_477) ;  /* 0x0000000000301947 */ /* 0x000fea0003800000 */
[----:B------:R-:W2:Y:S01]  /*7de0*/  @P0 LDG.E.128 R56, desc[UR36][R42.64] ;  /* 0x000000242a380981 */ /* 0x000ea2000c1e1d00 */
[----:B------:R-:W-:-:S03]  /*7df0*/  IMAD.WIDE.U32 R32, R33, 0x2, R12 ;  /* 0x0000000221207825 */ /* 0x000fc600078e000c */
[----:B------:R-:W1:Y:S02]  /*7e00*/  LDS.128 R60, [R28+UR5] ;  /* 0x000000051c3c7984 */ /* 0x000e640008000c00 */
[----:B-1---5:R-:W-:Y:S02]  /*7e10*/  HFMA2 R45, R45, 1, 1, R61 ;  /* 0x3c003c002d2d7831 */ /* 0x022fe4000000003d */
[----:B------:R-:W-:Y:S02]  /*7e20*/  HADD2 R44, R44, R60 ;  /* 0x0000003c2c2c7230 */ /* 0x000fe40000000000 */
[----:B------:R-:W-:Y:S02]  /*7e30*/  HFMA2 R47, R47, 1, 1, R63 ;  /* 0x3c003c002f2f7831 */ /* 0x000fe4000000003f */
[----:B------:R-:W-:Y:S02]  /*7e40*/  HADD2 R46, R46, R62 ;  /* 0x0000003e2e2e7230 */ /* 0x000fe40000000000 */
[----:B--2---:R-:W-:-:S02]  /*7e50*/  @P0 HFMA2 R45, R45, R57, -RZ ;  /* 0x000000392d2d0231 */ /* 0x004fc400001000ff */
[----:B------:R-:W-:Y:S02]  /*7e60*/  @P0 HMUL2 R44, R44, R56 ;  /* 0x000000382c2c0232 */ /* 0x000fe40000000000 */
[----:B------:R-:W-:Y:S02]  /*7e70*/  @P0 HFMA2 R47, R47, R59, -RZ ;  /* 0x0000003b2f2f0231 */ /* 0x000fe400001000ff */
[----:B------:R-:W-:-:S05]  /*7e80*/  @P0 HMUL2 R46, R46, R58 ;  /* 0x0000003a2e2e0232 */ /* 0x000fca0000000000 */
[----:B------:R1:W-:Y:S02]  /*7e90*/  STG.E.128 desc[UR36][R32.64], R44 ;  /* 0x0000002c20007986 */ /* 0x0003e4000c101d24 */
.L_x_477:
[----:B-1----:R-:W5:Y:S01]  /*7ea0*/  LDG.E.128 R32, desc[UR36][R34.64] ;  /* 0x0000002422207981 */ /* 0x002f62000c1e1d00 */
        /* <DEDUP_REMOVED lines=13> */
.L_x_478:
[----:B-1----:R-:W5:Y:S01]  /*7f80*/  LDG.E.128 R36, desc[UR36][R38.64] ;  /* 0x0000002426247981 */ /* 0x002f62000c1e1d00 */
[----:B------:R-:W-:Y:S01]  /*7f90*/  IADD3 R52, PT, PT, R40, -R5, RZ ;  /* 0x8000000528347210 */ /* 0x000fe20007ffe0ff */
[--C-:B-----5:R-:W-:Y:S02]  /*7fa0*/  HADD2.F32 R54, -RZ, R48.reuse.H0_H0 ;  /* 0x20000030ff367230 */ /* 0x120fe40000004100 */
[----:B------:R-:W-:Y:S01]  /*7fb0*/  HADD2.F32 R55, -RZ, R48.H1_H1 ;  /* 0x30000030ff377230 */ /* 0x000fe20000004100 */
[----:B------:R-:W-:Y:S01]  /*7fc0*/  LEA R61, R52, R31, 0x1 ;  /* 0x0000001f343d7211 */ /* 0x000fe200078e08ff */
[--C-:B------:R-:W-:Y:S02]  /*7fd0*/  HADD2.F32 R57, -RZ, R49.reuse.H0_H0 ;  /* 0x20000031ff397230 */ /* 0x100fe40000004100 */
[----:B------:R-:W-:Y:S02]  /*7fe0*/  HADD2.F32 R48, -RZ, R49.H1_H1 ;  /* 0x30000031ff307230 */ /* 0x000fe40000004100 */
[----:B------:R-:W1:Y:S01]  /*7ff0*/  LDS.U16 R52, [R61] ;  /* 0x000000003d347984 */ /* 0x000e620000000400 */
[----:B------:R-:W-:-:S02]  /*8000*/  HADD2.F32 R49, -RZ, R50.H0_H0 ;  /* 0x20000032ff317230 */ /* 0x000fc40000004100 */
[----:B------:R-:W-:Y:S01]  /*8010*/  HADD2.F32 R50, -RZ, R50.H1_H1 ;  /* 0x30000032ff327230 */ /* 0x000fe20000004100 */
[----:B------:R-:W2:Y:S01]  /*8020*/  LDS.U16 R58, [R61+0x20] ;  /* 0x000020003d3a7984 */ /* 0x000ea20000000400 */
[--C-:B------:R-:W-:Y:S02]  /*8030*/  HADD2.F32 R56, -RZ, R51.reuse.H1_H1 ;  /* 0x30000033ff387230 */ /* 0x100fe40000004100 */
[----:B------:R-:W-:Y:S01]  /*8040*/  HADD2.F32 R59, -RZ, R51.H0_H0 ;  /* 0x20000033ff3b7230 */ /* 0x000fe20000004100 */
[----:B------:R-:W0:Y:S01]  /*8050*/  LDS.U16 R60, [R61+0x40] ;  /* 0x000040003d3c7984 */ /* 0x000e220000000400 */
[--C-:B------:R-:W-:Y:S02]  /*8060*/  HADD2.F32 R51, -RZ, R47.reuse.H0_H0 ;  /* 0x2000002fff337230 */ /* 0x100fe40000004100 */
[----:B------:R-:W-:Y:S02]  /*8070*/  HADD2.F32 R47, -RZ, R47.H1_H1 ;  /* 0x3000002fff2f7230 */ /* 0x000fe40000004100 */
[----:B-1----:R-:W-:-:S02]  /*8080*/  HADD2.F32 R52, -RZ, R52.H0_H0 ;  /* 0x20000034ff347230 */ /* 0x002fc40000004100 */
[----:B--2---:R-:W-:-:S03]  /*8090*/  HADD2.F32 R58, -RZ, R58.H0_H0 ;  /* 0x2000003aff3a7230 */ /* 0x004fc60000004100 */
[C---:B------:R-:W-:Y:S01]  /*80a0*/  FFMA.FTZ R50, R52.reuse, R50, R23 ;  /* 0x0000003234327223 */ /* 0x040fe20000010017 */
[C---:B------:R-:W-:Y:S01]  /*80b0*/  FFMA.FTZ R63, R52.reuse, R54, R17 ;  /* 0x00000036343f7223 */ /* 0x040fe20000010011 */
[C---:B------:R-:W-:Y:S01]  /*80c0*/  FFMA.FTZ R48, R52.reuse, R48, R25 ;  /* 0x0000003034307223 */ /* 0x040fe20000010019 */
[C---:B------:R-:W-:Y:S01]  /*80d0*/  FFMA.FTZ R56, R52.reuse, R56, R21 ;  /* 0x0000003834387223 */ /* 0x040fe20000010015 */
[----:B------:R-:W-:Y:S02]  /*80e0*/  HADD2.F32 R23, -RZ, R45.H0_H0 ;  /* 0x2000002dff177230 */ /* 0x000fe40000004100 */
[C---:B------:R-:W-:Y:S01]  /*80f0*/  FFMA.FTZ R4, R52.reuse, R57, R4 ;  /* 0x0000003934047223 */ /* 0x040fe20000010004 */
[--C-:B------:R-:W-:Y:S02]  /*8100*/  HADD2.F32 R17, -RZ, R44.reuse.H0_H0 ;  /* 0x2000002cff117230 */ /* 0x100fe40000004100 */
[----:B------:R-:W-:Y:S01]  /*8110*/  FFMA.FTZ R26, R52, R55, R26 ;  /* 0x00000037341a7223 */ /* 0x000fe2000001001a */
[----:B------:R-:W-:-:S02]  /*8120*/  HADD2.F32 R21, -RZ, R44.H1_H1 ;  /* 0x3000002cff157230 */ /* 0x000fc40000004100 */
[C---:B------:R-:W-:Y:S01]  /*8130*/  FFMA.FTZ R24, R52.reuse, R49, R24 ;  /* 0x0000003134187223 */ /* 0x040fe20000010018 */
[----:B------:R-:W-:Y:S02]  /*8140*/  HADD2.F32 R45, -RZ, R45.H1_H1 ;  /* 0x3000002dff2d7230 */ /* 0x000fe40000004100 */
[----:B------:R-:W-:Y:S01]  /*8150*/  FFMA.FTZ R22, R52, R59, R22 ;  /* 0x0000003b34167223 */ /* 0x000fe20000010016 */
[--C-:B------:R-:W-:Y:S02]  /*8160*/  HADD2.F32 R25, -RZ, R46.reuse.H0_H0 ;  /* 0x2000002eff197230 */ /* 0x100fe40000004100 */
[C---:B------:R-:W-:Y:S01]  /*8170*/  FFMA.FTZ R4, R58.reuse, R23, R4 ;  /* 0x000000173a047223 */ /* 0x040fe20000010004 */
[----:B------:R-:W-:Y:S02]  /*8180*/  HADD2.F32 R49, -RZ, R46.H1_H1 ;  /* 0x3000002eff317230 */ /* 0x000fe40000004100 */
[C---:B------:R-:W-:Y:S01]  /*8190*/  FFMA.FTZ R56, R58.reuse, R47, R56 ;  /* 0x0000002f3a387223 */ /* 0x040fe20000010038 */
[C---:B------:R-:W-:Y:S01]  /*81a0*/  FFMA.FTZ R63, R58.reuse, R17, R63 ;  /* 0x000000113a3f7223 */ /* 0x040fe2000001003f */
[C---:B------:R-:W-:Y:S01]  /*81b0*/  FFMA.FTZ R26, R58.reuse, R21, R26 ;  /* 0x000000153a1a7223 */ /* 0x040fe2000001001a */
[C---:B------:R-:W-:Y:S01]  /*81c0*/  FFMA.FTZ R48, R58.reuse, R45, R48 ;  /* 0x0000002d3a307223 */ /* 0x040fe20000010030 */
[----:B------:R-:W-:Y:S01]  /*81d0*/  FFMA.FTZ R24, R58, R25, R24 ;  /* 0x000000193a187223 */ /* 0x000fe20000010018 */
[----:B------:R-:W-:-:S02]  /*81e0*/  HADD2.F32 R23, -RZ, R33.H0_H0 ;  /* 0x20000021ff177230 */ /* 0x000fc40000004100 */
[C---:B------:R-:W-:Y:S01]  /*81f0*/  FFMA.FTZ R50, R58.reuse, R49, R50 ;  /* 0x000000313a327223 */ /* 0x040fe20000010032 */
[----:B------:R-:W-:Y:S02]  /*8200*/  HADD2.F32 R47, -RZ, R35.H0_H0 ;  /* 0x20000023ff2f7230 */ /* 0x000fe40000004100 */
[----:B------:R-:W-:Y:S01]  /*8210*/  FFMA.FTZ R22, R58, R51, R22 ;  /* 0x000000333a167223 */ /* 0x000fe20000010016 */
[----:B0-----:R-:W-:Y:S02]  /*8220*/  HADD2.F32 R60, -RZ, R60.H0_H0 ;  /* 0x2000003cff3c7230 */ /* 0x001fe40000004100 */
[--C-:B------:R-:W-:Y:S02]  /*8230*/  HADD2.F32 R17, -RZ, R32.reuse.H0_H0 ;  /* 0x20000020ff117230 */ /* 0x100fe40000004100 */
[----:B------:R-:W-:Y:S02]  /*8240*/  HADD2.F32 R21, -RZ, R32.H1_H1 ;  /* 0x30000020ff157230 */ /* 0x000fe40000004100 */
        /* <DEDUP_REMOVED lines=9> */
[C---:B------:R-:W-:Y:S01]  /*82e0*/  FFMA.FTZ R47, R60.reuse, R47, R22 ;  /* 0x0000002f3c2f7223 */ /* 0x040fe20000010016 */
[C---:B------:R-:W-:Y:S01]  /*82f0*/  FFMA.FTZ R45, R60.reuse, R45, R50 ;  /* 0x0000002d3c2d7223 */ /* 0x040fe20000010032 */
[----:B------:R-:W-:Y:S01]  /*8300*/  FFMA.FTZ R59, R60, R35, R56 ;  /* 0x000000233c3b7223 */ /* 0x000fe20000010038 */
[----:B------:R-:W-:Y:S06]  /*8310*/  @P1 BRA `(.L_x_479) ;  /* 0x0000000000301947 */ /* 0x000fec0003800000 */
[----:B------:R-:W2:Y:S01]  /*8320*/  @P0 LDG.E.128 R32, desc[UR36][R42.64] ;  /* 0x000000242a200981 */ /* 0x000ea2000c1e1d00 */
[----:B------:R-:W-:-:S03]  /*8330*/  IMAD.WIDE.U32 R22, R65, 0x2, R12 ;  /* 0x0000000241167825 */ /* 0x000fc600078e000c */
        /* <DEDUP_REMOVED lines=10> */
.L_x_479:
[----:B------:R-:W1:Y:S01]  /*83e0*/  LDS.U16 R4, [R61+0x60] ;  /* 0x000060003d047984 */ /* 0x000e620000000400 */
[----:B------:R-:W-:Y:S01]  /*83f0*/  IADD3 R40, PT, PT, R40, 0x40, RZ ;  /* 0x0000004028287810 */ /* 0x000fe20007ffe0ff */
[--C-:B0-----:R-:W-:Y:S02]  /*8400*/  HADD2.F32 R22, -RZ, R36.reuse.H0_H0 ;  /* 0x20000024ff167230 */ /* 0x101fe40000004100 */
[----:B------:R-:W-:Y:S01]  /*8410*/  HADD2.F32 R26, -RZ, R36.H1_H1 ;  /* 0x30000024ff1a7230 */ /* 0x000fe20000004100 */
[----:B------:R-:W-:Y:S01]  /*8420*/  ISETP.GE.AND P0, PT, R40, R53, PT ;  /* 0x000000352800720c */ /* 0x000fe20003f06270 */
[--C-:B------:R-:W-:Y:S02]  /*8430*/  HADD2.F32 R24, -RZ, R37.reuse.H0_H0 ;  /* 0x20000025ff187230 */ /* 0x100fe40000004100 */
[----:B------:R-:W-:Y:S02]  /*8440*/  HADD2.F32 R34, -RZ, R38.H0_H0 ;  /* 0x20000026ff227230 */ /* 0x000fe40000004100 */
[----:B------:R-:W-:-:S02]  /*8450*/  HADD2.F32 R32, -RZ, R37.H1_H1 ;  /* 0x30000025ff207230 */ /* 0x000fc40000004100 */
[----:B------:R-:W-:Y:S02]  /*8460*/  HADD2.F32 R38, -RZ, R38.H1_H1 ;  /* 0x30000026ff267230 */ /* 0x000fe40000004100 */
[--C-:B------:R-:W-:Y:S02]  /*8470*/  HADD2.F32 R36, -RZ, R39.reuse.H0_H0 ;  /* 0x20000027ff247230 */ /* 0x100fe40000004100 */
[----:B------:R-:W-:Y:S02]  /*8480*/  HADD2.F32 R44, -RZ, R39.H1_H1 ;  /* 0x30000027ff2c7230 */ /* 0x000fe40000004100 */
[----:B-1----:R-:W-:-:S05]  /*8490*/  HADD2.F32 R21, -RZ, R4.H0_H0 ;  /* 0x20000004ff157230 */ /* 0x002fca0000004100 */
        /* <DEDUP_REMOVED lines=9> */
.L_x_470:
[----:B------:R-:W-:Y:S05]  /*8530*/  BSYNC.RECONVERGENT B0 ;  /* 0x0000000000007941 */ /* 0x000fea0003800200 */
.L_x_469:
[----:B------:R-:W-:Y:S01]  /*8540*/  ISETP.GE.AND P0, PT, R30, R27, PT ;  /* 0x0000001b1e00720c */ /* 0x000fe20003f06270 */
[----:B------:R-:W1:Y:S01]  /*8550*/  LDCU UR7, c[0x0][0x40c] ;  /* 0x00008180ff0777ac */ /* 0x000e620008000800 */
[----:B------:R-:W-:Y:S11]  /*8560*/  BSSY.RECONVERGENT B0, `(.L_x_481) ;  /* 0x00000df000007945 */ /* 0x000ff60003800200 */
[----:B------:R-:W-:Y:S05]  /*8570*/  @P0 BRA `(.L_x_482) ;  /* 0x0000000c00740947 */ /* 0x000fea0003800000 */
[----:B------:R-:W2:Y:S01]  /*8580*/  LDCU UR6, c[0x0][0x3f8] ;  /* 0x00007f00ff0677ac */ /* 0x000ea20008000800 */
[----:B------:R-:W-:Y:S01]  /*8590*/  IADD3 R36, PT, PT, R30, 0x10, RZ ;  /* 0x000000101e247810 */ /* 0x000fe20007ffe0ff */
[----:B------:R-:W5:Y:S01]  /*85a0*/  LDC.64 R32, c[0x0][0x458] ;  /* 0x00011600ff207b82 */ /* 0x000f620000000a00 */
[----:B------:R-:W-:Y:S01]  /*85b0*/  LOP3.LUT R37, RZ, R5, RZ, 0x33, !PT ;  /* 0x00000005ff257212 */ /* 0x000fe200078e33ff */
[----:B------:R-:W-:Y:S01]  /*85c0*/  BSSY.RECONVERGENT B1, `(.L_x_483) ;  /* 0x000004b000017945 */ /* 0x000fe20003800200 */
[----:B------:R-:W-:Y:S02]  /*85d0*/  VIMNMX R35, PT, PT, R27, R36, !PT ;  /* 0x000000241b237248 */ /* 0x000fe40007fe0100 */
[----:B------:R-:W-:Y:S02]  /*85e0*/  MOV R34, R30 ;  /* 0x0000001e00227202 */ /* 0x000fe40000000f00 */
[----:B------:R-:W-:-:S04]  /*85f0*/  IADD3 R37, PT, PT, -R20, R35, R37 ;  /* 0x0000002314257210 */ /* 0x000fc80007ffe125 */
[----:B------:R-:W-:Y:S01]  /*8600*/  LOP3.LUT P0, RZ, R37, 0x10, RZ, 0xc0, !PT ;  /* 0x0000001025ff7812 */ /* 0x000fe2000780c0ff */
[----:B--2---:R-:W-:-:S05]  /*8610*/  IMAD R39, R2, UR6, R3 ;  /* 0x0000000602277c24 */ /* 0x004fca000f8e0203 */
[----:B------:R-:W-:-:S05]  /*8620*/  LEA R39, R39, R0, 0x7 ;  /* 0x0000000027277211 */ /* 0x000fca00078e38ff */
[----:B-----5:R-:W-:Y:S02]  /*8630*/  IMAD.WIDE R32, R39, 0x2, R32 ;  /* 0x0000000227207825 */ /* 0x020fe400078e0220 */
[----:B------:R-:W-:Y:S05]  /*8640*/  @P0 BRA `(.L_x_484) ;  /* 0x0000000400080947 */ /* 0x000fea0003800000 */
[----:B------:R-:W2:Y:S01]  /*8650*/  LDC R39, c[0x0][0x3f4] ;  /* 0x0000fd00ff277b82 */ /* 0x000ea20000000800 */
[----:B------:R-:W-:Y:S02]  /*8660*/  MOV R34, R36 ;  /* 0x0000002400227202 */ /* 0x000fe40000000f00 */
[----:B--2---:R-:W-:-:S13]  /*8670*/  ISETP.GE.AND P0, PT, R30, R39, PT ;  /* 0x000000271e00720c */ /* 0x004fda0003f06270 */
[----:B------:R-:W-:Y:S05]  /*8680*/  @!P0 BRA `(.L_x_484) ;  /* 0x0000000000f88947 */ /* 0x000fea0003800000 */
[----:B------:R-:W-:Y:S01]  /*8690*/  IABS R43, R39 ;  /* 0x00000027002b7213 */ /* 0x000fe20000000000 */
[----:B------:R-:W2:Y:S01]  /*86a0*/  LDCU UR6, c[0x0][0x40c] ;  /* 0x00008180ff0677ac */ /* 0x000ea20008000800 */
        /* <DEDUP_REMOVED lines=9> */
[----:B------:R-:W-:-:S05]  /*8740*/  HFMA2 R34, -RZ, RZ, 0, 0 ;  /* 0x00000000ff227431 */ /* 0x000fca00000001ff */
[----:B------:R-:W-:Y:S01]  /*8750*/  IMAD.HI.U32 R34, R35, R45, R34 ;  /* 0x0000002d23227227 */ /* 0x000fe200078e0022 */
[----:B------:R-:W-:-:S05]  /*8760*/  MOV R35, R42 ;  /* 0x0000002a00237202 */ /* 0x000fca0000000f00 */
[----:B------:R-:W-:-:S05]  /*8770*/  IMAD.HI.U32 R34, R34, R35, RZ ;  /* 0x0000002322227227 */ /* 0x000fca00078e00ff */
[----:B------:R-:W-:-:S05]  /*8780*/  IADD3 R34, PT, PT, -R34, RZ, RZ ;  /* 0x000000ff22227210 */ /* 0x000fca0007ffe1ff */
[----:B------:R-:W-:-:S05]  /*8790*/  IMAD R34, R43, R34, R35 ;  /* 0x000000222b227224 */ /* 0x000fca00078e0223 */
[----:B------:R-:W-:-:S13]  /*87a0*/  ISETP.GT.U32.AND P0, PT, R43, R34, PT ;  /* 0x000000222b00720c */ /* 0x000fda0003f04070 */
[----:B------:R-:W-:-:S04]  /*87b0*/  @!P0 IADD3 R34, PT, PT, R34, -R43, RZ ;  /* 0x8000002b22228210 */ /* 0x000fc80007ffe0ff */
[----:B------:R-:W-:-:S13]  /*87c0*/  ISETP.GT.U32.AND P0, PT, R43, R34, PT ;  /* 0x000000222b00720c */ /* 0x000fda0003f04070 */
[----:B------:R-:W-:-:S04]  /*87d0*/  @!P0 IADD3 R34, PT, PT, R34, -R43, RZ ;  /* 0x8000002b22228210 */ /* 0x000fc80007ffe0ff */
[----:B------:R-:W-:Y:S02]  /*87e0*/  @!P1 IADD3 R34, PT, PT, -R34, RZ, RZ ;  /* 0x000000ff22229210 */ /* 0x000fe40007ffe1ff */
[----:B------:R-:W-:-:S04]  /*87f0*/  @!P2 LOP3.LUT R34, RZ, R39, RZ, 0x33, !PT ;  /* 0x00000027ff22a212 */ /* 0x000fc800078e33ff */
[----:B------:R-:W-:-:S05]  /*8800*/  SHF.L.U32 R35, R34, 0x7, RZ ;  /* 0x0000000722237819 */ /* 0x000fca00000006ff */
[----:B------:R-:W-:-:S05]  /*8810*/  IMAD.WIDE.U32 R34, R35, 0x2, R14 ;  /* 0x0000000223227825 */ /* 0x000fca00078e000e */
[----:B------:R0:W5:Y:S01]  /*8820*/  LDG.E.128 R44, desc[UR36][R34.64] ;  /* 0x00000024222c7981 */ /* 0x000162000c1e1d00 */
[----:B------:R-:W-:Y:S01]  /*8830*/  LEA R38, R20, R31, 0x1 ;  /* 0x0000001f14267211 */ /* 0x000fe200078e08ff */
[----:B--2---:R-:W-:-:S05]  /*8840*/  UISETP.NE.AND UP0, UPT, UR6, URZ, UPT ;  /* 0x000000ff0600728c */ /* 0x004fca000bf05270 */
[----:B------:R-:W2:Y:S02]  /*8850*/  LDS.U16 R38, [R38] ;  /* 0x0000000026267984 */ /* 0x000ea40000000400 */
[----:B--2---:R-:W-:Y:S02]  /*8860*/  HADD2.F32 R40, -RZ, R38.H0_H0 ;  /* 0x20000026ff287230 */ /* 0x004fe40000004100 */
[----:B0-----:R-:W-:Y:S05]  /*8870*/  BRA.U UP0, `(.L_x_485) ;  /* 0x0000000100387547 */ /* 0x001fea000b800000 */
[----:B------:R-:W-:Y:S01]  /*8880*/  ISETP.NE.AND P3, PT, R19, RZ, PT ;  /* 0x000000ff1300720c */ /* 0x000fe20003f65270 */
[----:B------:R-:W0:-:S12]  /*8890*/  LDS.128 R52, [R28+UR5] ;  /* 0x000000051c347984 */ /* 0x000e180008000c00 */
[----:B------:R-:W2:Y:S01]  /*88a0*/  @P3 LDG.E.128 R48, desc[UR36][R32.64] ;  /* 0x0000002420303981 */ /* 0x000ea2000c1e1d00 */
[----:B------:R-:W-:-:S05]  /*88b0*/  SHF.L.U32 R35, R30, 0x7, RZ ;  /* 0x000000071e237819 */ /* 0x000fca00000006ff */
        /* <DEDUP_REMOVED lines=10> */
.L_x_485:
[--C-:B-----5:R-:W-:Y:S02]  /*8960*/  HADD2.F32 R39, -RZ, R45.reuse.H0_H0 ;  /* 0x2000002dff277230 */ /* 0x120fe40000004100 */
[----:B0-----:R-:W-:Y:S02]  /*8970*/  HADD2.F32 R34, -RZ, R45.H1_H1 ;  /* 0x3000002dff227230 */ /* 0x001fe40000004100 */
[----:B------:R-:W-:Y:S02]  /*8980*/  HADD2.F32 R43, -RZ, R46.H0_H0 ;  /* 0x2000002eff2b7230 */ /* 0x000fe40000004100 */
[C---:B------:R-:W-:Y:S01]  /*8990*/  FFMA.FTZ R4, R40.reuse, R39, R4 ;  /* 0x0000002728047223 */ /* 0x040fe20000010004 */
[--C-:B------:R-:W-:Y:S02]  /*89a0*/  HADD2.F32 R30, -RZ, R44.reuse.H0_H0 ;  /* 0x2000002cff1e7230 */ /* 0x100fe40000004100 */
[----:B------:R-:W-:Y:S01]  /*89b0*/  FFMA.FTZ R25, R40, R34, R25 ;  /* 0x0000002228197223 */ /* 0x000fe20000010019 */
[----:B------:R-:W-:-:S02]  /*89c0*/  HADD2.F32 R35, -RZ, R44.H1_H1 ;  /* 0x3000002cff237230 */ /* 0x000fc40000004100 */
[C---:B------:R-:W-:Y:S01]  /*89d0*/  FFMA.FTZ R24, R40.reuse, R43, R24 ;  /* 0x0000002b28187223 */ /* 0x040fe20000010018 */
[----:B------:R-:W-:Y:S02]  /*89e0*/  HADD2.F32 R46, -RZ, R46.H1_H1 ;  /* 0x3000002eff2e7230 */ /* 0x000fe40000004100 */
[C---:B------:R-:W-:Y:S01]  /*89f0*/  FFMA.FTZ R17, R40.reuse, R30, R17 ;  /* 0x0000001e28117223 */ /* 0x040fe20000010011 */
[--C-:B------:R-:W-:Y:S02]  /*8a00*/  HADD2.F32 R45, -RZ, R47.reuse.H0_H0 ;  /* 0x2000002fff2d7230 */ /* 0x100fe40000004100 */
[C---:B------:R-:W-:Y:S01]  /*8a10*/  FFMA.FTZ R26, R40.reuse, R35, R26 ;  /* 0x00000023281a7223 */ /* 0x040fe2000001001a */
[----:B------:R-:W-:Y:S02]  /*8a20*/  HADD2.F32 R38, -RZ, R47.H1_H1 ;  /* 0x3000002fff267230 */ /* 0x000fe40000004100 */
[C---:B------:R-:W-:Y:S01]  /*8a30*/  FFMA.FTZ R23, R40.reuse, R46, R23 ;  /* 0x0000002e28177223 */ /* 0x040fe20000010017 */
[----:B------:R-:W-:Y:S01]  /*8a40*/  MOV R34, R36 ;  /* 0x0000002400227202 */ /* 0x000fe20000000f00 */
[C---:B------:R-:W-:Y:S01]  /*8a50*/  FFMA.FTZ R22, R40.reuse, R45, R22 ;  /* 0x0000002d28167223 */ /* 0x040fe20000010016 */
[----:B------:R-:W-:-:S07]  /*8a60*/  FFMA.FTZ R21, R40, R38, R21 ;  /* 0x0000002628157223 */ /* 0x000fce0000010015 */
.L_x_484:
[----:B-1----:R-:W-:Y:S05]  /*8a70*/  BSYNC.RECONVERGENT B1 ;  /* 0x0000000000017941 */ /* 0x002fea0003800200 */
.L_x_483:
[----:B------:R-:W-:-:S13]  /*8a80*/  ISETP.GE.U32.AND P0, PT, R37, 0x10, PT ;  /* 0x000000102500780c */ /* 0x000fda0003f06070 */
[----:B------:R-:W-:Y:S05]  /*8a90*/  @!P0 BRA `(.L_x_482) ;  /* 0x00000008002c8947 */ /* 0x000fea0003800000 */
[C---:B------:R-:W-:Y:S02]  /*8aa0*/  LEA R30, R34.reuse, R41, 0x1 ;  /* 0x00000029221e7211 */ /* 0x040fe400078e08ff */
[----:B------:R-:W-:Y:S02]  /*8ab0*/  MOV R35, UR4 ;  /* 0x0000000400237c02 */ /* 0x000fe40008000f00 */
[C---:B------:R-:W-:Y:S01]  /*8ac0*/  IADD3 R36, PT, PT, R34.reuse, 0x10, RZ ;  /* 0x0000001022247810 */ /* 0x040fe20007ffe0ff */
[----:B------:R-:W-:Y:S01]  /*8ad0*/  IMAD R30, R5, -0x2, R30 ;  /* 0xfffffffe051e7824 */ /* 0x000fe200078e021e */
[----:B------:R-:W-:-:S04]  /*8ae0*/  SHF.L.U32 R37, R34, 0x7, RZ ;  /* 0x0000000722257819 */ /* 0x000fc800000006ff */
[----:B------:R-:W-:-:S07]  /*8af0*/  IADD3 R30, PT, PT, R30, 0x20, R35 ;  /* 0x000000201e1e7810 */ /* 0x000fce0007ffe023 */
.L_x_492:
[----:B------:R-:W1:Y:S01]  /*8b00*/  LDC R53, c[0x0][0x3f4] ;  /* 0x0000fd00ff357b82 */ /* 0x000e620000000800 */
[----:B------:R-:W-:Y:S01]  /*8b10*/  IADD3 R38, PT, PT, R36, -0x10, RZ ;  /* 0xfffffff024267810 */ /* 0x000fe20007ffe0ff */
[----:B------:R-:W-:Y:S03]  /*8b20*/  BSSY.RECONVERGENT B1, `(.L_x_486) ;  /* 0x000003d000017945 */ /* 0x000fe60003800200 */
[----:B-1----:R-:W-:-:S13]  /*8b30*/  ISETP.GE.AND P0, PT, R38, R53, PT ;  /* 0x000000352600720c */ /* 0x002fda0003f06270 */
[----:B------:R-:W-:Y:S05]  /*8b40*/  @!P0 BRA `(.L_x_487) ;  /* 0x0000000000e88947 */ /* 0x000fea0003800000 */
[----:B------:R-:W-:Y:S02]  /*8b50*/  IABS R39, R53 ;  /* 0x0000003500277213 */ /* 0x000fe40000000000 */
[----:B------:R-:W-:Y:S02]  /*8b60*/  IABS R42, R38 ;  /* 0x00000026002a7213 */ /* 0x000fe40000000000 */
[----:B------:R-:W1:Y:S01]  /*8b70*/  I2F.RP R40, R39 ;  /* 0x0000002700287306 */ /* 0x000e620000209400 */
[----:B------:R-:W-:Y:S02]  /*8b80*/  ISETP.GE.AND P1, PT, R38, RZ, PT ;  /* 0x000000ff2600720c */ /* 0x000fe40003f26270 */
[----:B------:R-:W-:Y:S01]  /*8b90*/  ISETP.NE.AND P2, PT, R53, RZ, PT ;  /* 0x000000ff3500720c */ /* 0x000fe20003f45270 */
[----:B------:R-:W2:Y:S04]  /*8ba0*/  LDS.U16 R38, [R30+-0x20] ;  /* 0xffffe0001e267984 */ /* 0x000ea80000000400 */
[----:B-1----:R-:W1:Y:S02]  /*8bb0*/  MUFU.RCP R40, R40 ;  /* 0x0000002800287308 */ /* 0x002e640000001000 */
[----:B-1----:R-:W-:-:S06]  /*8bc0*/  IADD3 R41, PT, PT, R40, 0xffffffe, RZ ;  /* 0x0ffffffe28297810 */ /* 0x002fcc0007ffe0ff */
[----:B------:R-:W1:Y:S02]  /*8bd0*/  F2I.FTZ.U32.TRUNC.NTZ R35, R41 ;  /* 0x0000002900237305 */ /* 0x000e64000021f000 */
[----:B-1----:R-:W-:-:S05]  /*8be0*/  IADD3 R34, PT, PT, RZ, -R35, RZ ;  /* 0x80000023ff227210 */ /* 0x002fca0007ffe0ff */
[----:B------:R-:W-:Y:S01]  /*8bf0*/  IMAD R43, R34, R39, RZ ;  /* 0x00000027222b7224 */ /* 0x000fe200078e02ff */
[----:B------:R-:W-:-:S05]  /*8c00*/  MOV R34, RZ ;  /* 0x000000ff00227202 */ /* 0x000fca0000000f00 */
        /* <DEDUP_REMOVED lines=14> */
[----:B------:R-:W-:Y:S01]  /*8cf0*/  UISETP.NE.AND UP0, UPT, UR7, URZ, UPT ;  /* 0x000000ff0700728c */ /* 0x000fe2000bf05270 */
[----:B--2---:R-:W-:-:S08]  /*8d00*/  HADD2.F32 R38, -RZ, R38.H0_H0 ;  /* 0x20000026ff267230 */ /* 0x004fd00000004100 */
[----:B-1----:R-:W-:Y:S05]  /*8d10*/  BRA.U UP0, `(.L_x_488) ;  /* 0x0000000100347547 */ /* 0x002fea000b800000 */
        /* <DEDUP_REMOVED lines=13> */
.L_x_488:
[--C-:B-1---5:R-:W-:Y:S02]  /*8df0*/  HADD2.F32 R34, -RZ, R40.reuse.H0_H0 ;  /* 0x20000028ff227230 */ /* 0x122fe40000004100 */
[----:B------:R-:W-:Y:S02]  /*8e00*/  HADD2.F32 R35, -RZ, R40.H1_H1 ;  /* 0x30000028ff237230 */ /* 0x000fe40000004100 */
        /* <DEDUP_REMOVED lines=12> */
[----:B------:R-:W-:-:S02]  /*8ed0*/  FFMA.FTZ R22, R38, R45, R22 ;  /* 0x0000002d26167223 */ /* 0x000fc40000010016 */
[----:B------:R-:W-:-:S07]  /*8ee0*/  FFMA.FTZ R21, R38, R44, R21 ;  /* 0x0000002c26157223 */ /* 0x000fce0000010015 */
.L_x_487:
[----:B------:R-:W-:Y:S05]  /*8ef0*/  BSYNC.RECONVERGENT B1 ;  /* 0x0000000000017941 */ /* 0x000fea0003800200 */
.L_x_486:
[----:B------:R-:W-:Y:S01]  /*8f00*/  ISETP.GE.AND P0, PT, R36, R53, PT ;  /* 0x000000352400720c */ /* 0x000fe20003f06270 */
[----:B------:R-:W-:-:S12]  /*8f10*/  BSSY.RECONVERGENT B1, `(.L_x_489) ;  /* 0x000003d000017945 */ /* 0x000fd80003800200 */
[----:B------:R-:W-:Y:S05]  /*8f20*/  @!P0 BRA `(.L_x_490) ;  /* 0x0000000000ec8947 */ /* 0x000fea0003800000 */
[----:B------:R-:W-:Y:S02]  /*8f30*/  IABS R39, R53 ;  /* 0x0000003500277213 */ /* 0x000fe40000000000 */
[----:B------:R-:W-:Y:S02]  /*8f40*/  IABS R42, R36 ;  /* 0x00000024002a7213 */ /* 0x000fe40000000000 */
[----:B------:R-:W1:Y:S01]  /*8f50*/  I2F.RP R38, R39 ;  /* 0x0000002700267306 */ /* 0x000e620000209400 */
[----:B------:R-:W-:Y:S02]  /*8f60*/  ISETP.GE.AND P1, PT, R36, RZ, PT ;  /* 0x000000ff2400720c */ /* 0x000fe40003f26270 */
[----:B------:R-:W-:-:S05]  /*8f70*/  ISETP.NE.AND P2, PT, R53, RZ, PT ;  /* 0x000000ff3500720c */ /* 0x000fca0003f45270 */
[----:B-1----:R-:W1:Y:S02]  /*8f80*/  MUFU.RCP R38, R38 ;  /* 0x0000002600267308 */ /* 0x002e640000001000 */
[----:B-1----:R-:W-:Y:S02]  /*8f90*/  IADD3 R40, PT, PT, R38, 0xffffffe, RZ ;  /* 0x0ffffffe26287810 */ /* 0x002fe40007ffe0ff */
[----:B------:R-:W1:Y:S04]  /*8fa0*/  LDS.U16 R38, [R30] ;  /* 0x000000001e267984 */ /* 0x000e680000000400 */
[----:B------:R-:W2:Y:S02]  /*8fb0*/  F2I.FTZ.U32.TRUNC.NTZ R35, R40 ;  /* 0x0000002800237305 */ /* 0x000ea4000021f000 */
[----:B--2---:R-:W-:-:S05]  /*8fc0*/  IADD3 R34, PT, PT, RZ, -R35, RZ ;  /* 0x80000023ff227210 */ /* 0x004fca0007ffe0ff */
        /* <DEDUP_REMOVED lines=17> */
[----:B-1----:R-:W-:-:S08]  /*90e0*/  HADD2.F32 R38, -RZ, R38.H0_H0 ;  /* 0x20000026ff267230 */ /* 0x002fd00000004100 */
[----:B--2---:R-:W-:Y:S05]  /*90f0*/  BRA.U UP0, `(.L_x_491) ;  /* 0x0000000100387547 */ /* 0x004fea000b800000 */
[----:B------:R-:W-:Y:S01]  /*9100*/  ISETP.NE.AND P3, PT, R19, RZ, PT ;  /* 0x000000ff1300720c */ /* 0x000fe20003f65270 */
[----:B------:R-:W1:-:S12]  /*9110*/  LDS.128 R48, [R28+UR5] ;  /* 0x000000051c307984 */ /* 0x000e580008000c00 */
[----:B------:R-:W2:Y:S01]  /*9120*/  @P3 LDG.E.128 R44, desc[UR36][R32.64] ;  /* 0x00000024202c3981 */ /* 0x000ea2000c1e1d00 */
[----:B------:R-:W-:-:S05]  /*9130*/  IADD3 R35, PT, PT, R37, 0x800, RZ ;  /* 0x0000080025237810 */ /* 0x000fca0007ffe0ff */
        /* <DEDUP_REMOVED lines=10> */
.L_x_491:
        /* <DEDUP_REMOVED lines=16> */
.L_x_490:
[----:B------:R-:W-:Y:S05]  /*92e0*/  BSYNC.RECONVERGENT B1 ;  /* 0x0000000000017941 */ /* 0x000fea0003800200 */
.L_x_489:
[C---:B------:R-:W-:Y:S02]  /*92f0*/  IADD3 R34, PT, PT, R36.reuse, 0x10, RZ ;  /* 0x0000001024227810 */ /* 0x040fe40007ffe0ff */
[----:B------:R-:W-:Y:S02]  /*9300*/  IADD3 R36, PT, PT, R36, 0x20, RZ ;  /* 0x0000002024247810 */ /* 0x000fe40007ffe0ff */
[----:B------:R-:W-:Y:S02]  /*9310*/  ISETP.GE.AND P0, PT, R34, R27, PT ;  /* 0x0000001b2200720c */ /* 0x000fe40003f06270 */
[----:B------:R-:W-:Y:S02]  /*9320*/  IADD3 R37, PT, PT, R37, 0x1000, RZ ;  /* 0x0000100025257810 */ /* 0x000fe40007ffe0ff */
[----:B------:R-:W-:-:S09]  /*9330*/  IADD3 R30, PT, PT, R30, 0x40, RZ ;  /* 0x000000401e1e7810 */ /* 0x000fd20007ffe0ff */
[----:B------:R-:W-:Y:S05]  /*9340*/  @!P0 BRA `(.L_x_492) ;  /* 0xfffffff400ec8947 */ /* 0x000fea000383ffff */
.L_x_482:
[----:B-1----:R-:W-:Y:S05]  /*9350*/  BSYNC.RECONVERGENT B0 ;  /* 0x0000000000007941 */ /* 0x002fea0003800200 */
.L_x_481:
[----:B------:R-:W-:Y:S01]  /*9360*/  ISETP.NE.AND P0, PT, R20, R29, PT ;  /* 0x0000001d1400720c */ /* 0x000fe20003f05270 */
[----:B------:R-:W-:-:S12]  /*9370*/  BSSY.RECONVERGENT B0, `(.L_x_493) ;  /* 0x0000030000007945 */ /* 0x000fd80003800200 */
[----:B------:R-:W-:Y:S05]  /*9380*/  @P0 BRA `(.L_x_494) ;  /* 0x0000000000b80947 */ /* 0x000fea0003800000 */
[----:B------:R-:W-:Y:S01]  /*9390*/  SHF.L.U32 R15, R27, 0x7, RZ ;  /* 0x000000071b0f7819 */ /* 0x000fe200000006ff */
[----:B------:R-:W1:Y:S04]  /*93a0*/  LDCU UR5, c[0x0][0x40c] ;  /* 0x00008180ff0577ac */ /* 0x000e680008000800 */
[----:B------:R-:W-:-:S05]  /*93b0*/  IMAD.WIDE R14, R15, 0x2, R12 ;  /* 0x000000020f0e7825 */ /* 0x000fca00078e020c */
[----:B------:R2:W5:Y:S01]  /*93c0*/  LDG.E.128 R32, desc[UR36][R14.64] ;  /* 0x000000240e207981 */ /* 0x000562000c1e1d00 */
[----:B------:R-:W-:-:S04]  /*93d0*/  IADD3 R16, PT, PT, R16, -R5, RZ ;  /* 0x8000000510107210 */ /* 0x000fc80007ffe0ff */
[----:B------:R-:W-:Y:S01]  /*93e0*/  LEA R31, R16, R31, 0x1 ;  /* 0x0000001f101f7211 */ /* 0x000fe200078e08ff */
[----:B-1----:R-:W-:-:S05]  /*93f0*/  UISETP.NE.AND UP0, UPT, UR5, URZ, UPT ;  /* 0x000000ff0500728c */ /* 0x002fca000bf05270 */
[----:B------:R-:W1:Y:S02]  /*9400*/  LDS.U16 R31, [R31+-0x2] ;  /* 0xfffffe001f1f7984 */ /* 0x000e640000000400 */
[----:B-1----:R-:W-:Y:S02]  /*9410*/  HADD2.F32 R16, -RZ, R31.H0_H0 ;  /* 0x2000001fff107230 */ /* 0x002fe40000004100 */
[----:B--2---:R-:W-:Y:S05]  /*9420*/  BRA.U UP0, `(.L_x_495) ;  /* 0x0000000100507547 */ /* 0x004fea000b800000 */
[----:B------:R-:W1:Y:S02]  /*9430*/  LDCU.64 UR6, c[0x0][0x460] ;  /* 0x00008c00ff0677ac */ /* 0x000e640008000a00 */
[----:B-1----:R-:W-:-:S04]  /*9440*/  ISETP.NE.U32.AND P0, PT, RZ, UR6, PT ;  /* 0x00000006ff007c0c */ /* 0x002fc8000bf05070 */
[----:B------:R-:W-:-:S13]  /*9450*/  ISETP.NE.AND.EX P0, PT, RZ, UR7, PT, P0 ;  /* 0x00000007ff007c0c */ /* 0x000fda000bf05300 */
[----:B------:R-:W1:Y:S08]  /*9460*/  @P0 LDC R5, c[0x0][0x3f8] ;  /* 0x0000fe00ff050b82 */ /* 0x000e700000000800 */
[----:B------:R-:W2:Y:S01]  /*9470*/  @P0 LDC.64 R14, c[0x0][0x458] ;  /* 0x00011600ff0e0b82 */ /* 0x000ea20000000a00 */
[----:B-1----:R-:W-:-:S05]  /*9480*/  @P0 IMAD R5, R2, R5, R3 ;  /* 0x0000000502050224 */ /* 0x002fca00078e0203 */
[----:B------:R-:W-:-:S05]  /*9490*/  @P0 LEA R5, R5, R0, 0x7 ;  /* 0x0000000005050211 */ /* 0x000fca00078e38ff */
[----:B--2---:R-:W-:-:S05]  /*94a0*/  @P0 IMAD.WIDE R14, R5, 0x2, R14 ;  /* 0x00000002050e0825 */ /* 0x004fca00078e020e */
[----:B0-----:R-:W2:Y:S01]  /*94b0*/  @P0 LDG.E.128 R28, desc[UR36][R14.64] ;  /* 0x000000240e1c0981 */ /* 0x001ea2000c1e1d00 */
[----:B-----5:R-:W-:Y:S02]  /*94c0*/  HFMA2 R32, R32, 1, 1, R8 ;  /* 0x3c003c0020207831 */ /* 0x020fe40000000008 */
[----:B------:R-:W-:Y:S02]  /*94d0*/  HADD2 R33, R33, R9 ;  /* 0x0000000921217230 */ /* 0x000fe40000000000 */
[----:B------:R-:W-:Y:S02]  /*94e0*/  HFMA2 R34, R34, 1, 1, R10 ;  /* 0x3c003c0022227831 */ /* 0x000fe4000000000a */
[----:B------:R-:W-:Y:S01]  /*94f0*/  HADD2 R35, R35, R11 ;  /* 0x0000000b23237230 */ /* 0x000fe20000000000 */
[----:B------:R-:W-:-:S05]  /*9500*/  SHF.L.U32 R3, R18, 0x7, RZ ;  /* 0x0000000712037819 */ /* 0x000fca00000006ff */
[----:B------:R-:W-:-:S04]  /*9510*/  IMAD.WIDE R12, R3, 0x2, R12 ;  /* 0x00000002030c7825 */ /* 0x000fc800078e020c */
[----:B--2---:R-:W-:Y:S02]  /*9520*/  @P0 HFMA2 R33, R33, R29, -RZ ;  /* 0x0000001d21210231 */ /* 0x004fe400001000ff */
[----:B------:R-:W-:Y:S02]  /*9530*/  @P0 HMUL2 R32, R32, R28 ;  /* 0x0000001c20200232 */ /* 0x000fe40000000000 */
[----:B------:R-:W-:Y:S02]  /*9540*/  @P0 HFMA2 R35, R35, R31, -RZ ;  /* 0x0000001f23230231 */ /* 0x000fe400001000ff */
[----:B------:R-:W-:-:S05]  /*9550*/  @P0 HMUL2 R34, R34, R30 ;  /* 0x0000001e22220232 */ /* 0x000fca0000000000 */
[----:B------:R1:W-:Y:S02]  /*9560*/  STG.E.128 desc[UR36][R12.64], R32 ;  /* 0x000000200c007986 */ /* 0x0003e4000c101d24 */
.L_x_495:
[----:B0----5:R-:W-:Y:S02]  /*9570*/  HADD2.F32 R9, -RZ, R34.H0_H0 ;  /* 0x20000022ff097230 */ /* 0x021fe40000004100 */
[--C-:B------:R-:W-:Y:S02]  /*9580*/  HADD2.F32 R2, -RZ, R32.reuse.H0_H0 ;  /* 0x20000020ff027230 */ /* 0x100fe40000004100 */
[----:B------:R-:W-:Y:S02]  /*9590*/  HADD2.F32 R3, -RZ, R32.H1_H1 ;  /* 0x30000020ff037230 */ /* 0x000fe40000004100 */
[C---:B------:R-:W-:Y:S01]  /*95a0*/  FFMA.FTZ R24, R16.reuse, R9, R24 ;  /* 0x0000000910187223 */ /* 0x040fe20000010018 */
[--C-:B------:R-:W-:Y:S02]  /*95b0*/  HADD2.F32 R5, -RZ, R33.reuse.H0_H0 ;  /* 0x20000021ff057230 */ /* 0x100fe40000004100 */
[----:B------:R-:W-:Y:S01]  /*95c0*/  FFMA.FTZ R17, R16, R2, R17 ;  /* 0x0000000210117223 */ /* 0x000fe20000010011 */
[----:B------:R-:W-:-:S02]  /*95d0*/  HADD2.F32 R8, -RZ, R33.H1_H1 ;  /* 0x30000021ff087230 */ /* 0x000fc40000004100 */
[C---:B------:R-:W-:Y:S01]  /*95e0*/  FFMA.FTZ R26, R16.reuse, R3, R26 ;  /* 0x00000003101a7223 */ /* 0x040fe2000001001a */
[----:B-1----:R-:W-:Y:S02]  /*95f0*/  HADD2.F32 R34, -RZ, R34.H1_H1 ;  /* 0x30000022ff227230 */ /* 0x002fe40000004100 */
[C---:B------:R-:W-:Y:S01]  /*9600*/  FFMA.FTZ R4, R16.reuse, R5, R4 ;  /* 0x0000000510047223 */ /* 0x040fe20000010004 */
[--C-:B------:R-:W-:Y:S02]  /*9610*/  HADD2.F32 R11, -RZ, R35.reuse.H0_H0 ;  /* 0x20000023ff0b7230 */ /* 0x100fe40000004100 */
[C---:B------:R-:W-:Y:S01]  /*9620*/  FFMA.FTZ R25, R16.reuse, R8, R25 ;  /* 0x0000000810197223 */ /* 0x040fe20000010019 */
[----:B------:R-:W-:Y:S02]  /*9630*/  HADD2.F32 R10, -RZ, R35.H1_H1 ;  /* 0x30000023ff0a7230 */ /* 0x000fe40000004100 */
[C---:B------:R-:W-:Y:S01]  /*9640*/  FFMA.FTZ R23, R16.reuse, R34, R23 ;  /* 0x0000002210177223 */ /* 0x040fe20000010017 */
[----:B------:R-:W-:-:S02]  /*9650*/  FFMA.FTZ R22, R16, R11, R22 ;  /* 0x0000000b10167223 */ /* 0x000fc40000010016 */
[----:B------:R-:W-:-:S07]  /*9660*/  FFMA.FTZ R21, R16, R10, R21 ;  /* 0x0000000a10157223 */ /* 0x000fce0000010015 */
.L_x_494:
[----:B------:R-:W-:Y:S05]  /*9670*/  BSYNC.RECONVERGENT B0 ;  /* 0x0000000000007941 */ /* 0x000fea0003800200 */
.L_x_493:
[C---:B------:R-:W-:Y:S01]  /*9680*/  LOP3.LUT R2, R6.reuse, 0x380, RZ, 0xc0, !PT ;  /* 0x0000038006027812 */ /* 0x040fe200078ec0ff */
[----:B------:R-:W-:Y:S01]  /*9690*/  BAR.SYNC.DEFER_BLOCKING 0x0 ;  /* 0x0000000000007b1d */ /* 0x000fe20000010000 */
[----:B------:R-:W-:Y:S02]  /*96a0*/  LOP3.LUT R3, R6, 0x3c0, RZ, 0xc0, !PT ;  /* 0x000003c006037812 */ /* 0x000fe400078ec0ff */
[----:B------:R-:W-:Y:S02]  /*96b0*/  ISETP.NE.AND P6, PT, R2, 0x80, PT ;  /* 0x000000800200780c */ /* 0x000fe40003fc5270 */
[----:B------:R-:W-:Y:S01]  /*96c0*/  ISETP.GT.U32.AND P1, PT, R6, 0x7f, PT ;  /* 0x0000007f0600780c */ /* 0x000fe20003f24070 */
[----:B------:R-:W-:Y:S01]  /*96d0*/  BSSY.RECONVERGENT B0, `(.L_x_496) ;  /* 0x0000012000007945 */ /* 0x000fe20003800200 */
[----:B------:R-:W-:Y:S02]  /*96e0*/  ISETP.NE.AND P0, PT, R3, 0x40, PT ;  /* 0x000000400300780c */ /* 0x000fe40003f05270 */
[----:B------:R-:W-:-:S02]  /*96f0*/  P2R R2, PR, RZ, 0x2 ;  /* 0x00000002ff027803 */ /* 0x000fc40000000000 */
[----:B------:R-:W-:Y:S02]  /*9700*/  LOP3.LUT R2, R6, 0x3e0, RZ, 0xc0, !PT ;  /* 0x000003e006027812 */ /* 0x000fe400078ec0ff */
[----:B------:R-:W-:Y:S02]  /*9710*/  SHF.L.U32 R3, R0, 0x1, RZ ;  /* 0x0000000100037819 */ /* 0x000fe400000006ff */
[C---:B------:R-:W-:Y:S02]  /*9720*/  LOP3.LUT R5, R6.reuse, 0x3f0, RZ, 0xc0, !PT ;  /* 0x000003f006057812 */ /* 0x040fe400078ec0ff */
[C---:B------:R-:W-:Y:S02]  /*9730*/  ISETP.GT.U32.AND P1, PT, R6.reuse, 0x3f, PT ;  /* 0x0000003f0600780c */ /* 0x040fe40003f24070 */
[C---:B------:R-:W-:Y:S02]  /*9740*/  ISETP.GT.U32.AND P2, PT, R6.reuse, 0x1f, PT ;  /* 0x0000001f0600780c */ /* 0x040fe40003f44070 */
[----:B------:R-:W-:-:S02]  /*9750*/  ISETP.GT.U32.AND P3, PT, R6, 0xf, PT ;  /* 0x0000000f0600780c */ /* 0x000fc40003f64070 */
[----:B------:R-:W-:Y:S02]  /*9760*/  ISETP.NE.AND P4, PT, R2, 0x20, PT ;  /* 0x000000200200780c */ /* 0x000fe40003f85270 */
[----:B------:R-:W-:Y:S02]  /*9770*/  LEA R20, R20, R3, 0x8 ;  /* 0x0000000314147211 */ /* 0x000fe400078e40ff */
[----:B------:R-:W-:Y:S01]  /*9780*/  ISETP.NE.AND P5, PT, R5, 0x10, PT ;  /* 0x000000100500780c */ /* 0x000fe20003fa5270 */
[----:B------:R-:W-:-:S12]  /*9790*/  @P6 BRA `(.L_x_497) ;  /* 0x0000000000146947 */ /* 0x000fd80003800000 */
[----:B0-----:R-:W-:Y:S02]  /*97a0*/  F2FP.F16.F32.PACK_AB R8, R26, R17 ;  /* 0x000000111a08723e */ /* 0x001fe400000000ff */
[----:B------:R-:W-:Y:S02]  /*97b0*/  F2FP.F16.F32.PACK_AB R9, R25, R4 ;  /* 0x000000041909723e */ /* 0x000fe400000000ff */
[----:B------:R-:W-:Y:S02]  /*97c0*/  F2FP.F16.F32.PACK_AB R10, R23, R24 ;  /* 0x00000018170a723e */ /* 0x000fe400000000ff */
[----:B------:R-:W-:-:S05]  /*97d0*/  F2FP.F16.F32.PACK_AB R11, R21, R22 ;  /* 0x00000016150b723e */ /* 0x000fca00000000ff */
[----:B------:R1:W-:Y:S02]  /*97e0*/  STS.128 [R20+UR4+-0x800], R8 ;  /* 0xfff8000814007988 */ /* 0x0003e40008000c04 */
.L_x_497:
[----:B------:R-:W-:Y:S05]  /*97f0*/  BSYNC.RECONVERGENT B0 ;  /* 0x0000000000007941 */ /* 0x000fea0003800200 */
.L_x_496:
[----:B------:R-:W-:Y:S01]  /*9800*/  BAR.SYNC.DEFER_BLOCKING 0x0 ;  /* 0x0000000000007b1d */ /* 0x000fe20000010000 */
[----:B------:R-:W-:-:S05]  /*9810*/  ISETP.GT.U32.AND P6, PT, R6, 0x7f, PT ;  /* 0x0000007f0600780c */ /* 0x000fca0003fc4070 */
[----:B------:R-:W-:Y:S08]  /*9820*/  BSSY.RECONVERGENT B0, `(.L_x_498) ;  /* 0x0000013000007945 */ /* 0x000ff00003800200 */
[----:B------:R-:W-:Y:S05]  /*9830*/  @P6 BRA `(.L_x_499) ;  /* 0x0000000000446947 */ /* 0x000fea0003800000 */
[----:B01----:R-:W0:Y:S02]  /*9840*/  LDS.128 R8, [R20+UR4] ;  /* 0x0000000414087984 */ /* 0x003e240008000c00 */
[--C-:B0-----:R-:W-:Y:S02]  /*9850*/  HADD2.F32 R13, -RZ, R9.reuse.H0_H0 ;  /* 0x20000009ff0d7230 */ /* 0x101fe40000004100 */
[----:B------:R-:W-:Y:S02]  /*9860*/  HADD2.F32 R6, -RZ, R9.H1_H1 ;  /* 0x30000009ff067230 */ /* 0x000fe40000004100 */
[--C-:B------:R-:W-:Y:S02]  /*9870*/  HADD2.F32 R2, -RZ, R8.reuse.H0_H0 ;  /* 0x20000008ff027230 */ /* 0x100fe40000004100 */
[----:B------:R-:W-:Y:S01]  /*9880*/  FADD.FTZ R4, R4, R13 ;  /* 0x0000000d04047221 */ /* 0x000fe20000010000 */
[----:B------:R-:W-:Y:S02]  /*9890*/  HADD2.F32 R5, -RZ, R8.H1_H1 ;  /* 0x30000008ff057230 */ /* 0x000fe40000004100 */
[----:B------:R-:W-:Y:S01]  /*98a0*/  FADD.FTZ R25, R25, R6 ;  /* 0x0000000619197221 */ /* 0x000fe20000010000 */
[----:B------:R-:W-:-:S02]  /*98b0*/  HADD2.F32 R9, -RZ, R10.H0_H0 ;  /* 0x2000000aff097230 */ /* 0x000fc40000004100 */
[----:B------:R-:W-:Y:S01]  /*98c0*/  FADD.FTZ R17, R17, R2 ;  /* 0x0000000211117221 */ /* 0x000fe20000010000 */
[----:B------:R-:W-:Y:S02]  /*98d0*/  HADD2.F32 R10, -RZ, R10.H1_H1 ;  /* 0x3000000aff0a7230 */ /* 0x000fe40000004100 */
[----:B------:R-:W-:Y:S01]  /*98e0*/  FADD.FTZ R26, R26, R5 ;  /* 0x000000051a1a7221 */ /* 0x000fe20000010000 */
[--C-:B------:R-:W-:Y:S02]  /*98f0*/  HADD2.F32 R15, -RZ, R11.reuse.H0_H0 ;  /* 0x2000000bff0f7230 */ /* 0x100fe40000004100 */
[----:B------:R-:W-:Y:S01]  /*9900*/  FADD.FTZ R24, R24, R9 ;  /* 0x0000000918187221 */ /* 0x000fe20000010000 */
[----:B------:R-:W-:Y:S02]  /*9910*/  HADD2.F32 R8, -RZ, R11.H1_H1 ;  /* 0x3000000bff087230 */ /* 0x000fe40000004100 */
[----:B------:R-:W-:Y:S01]  /*9920*/  FADD.FTZ R23, R23, R10 ;  /* 0x0000000a17177221 */ /* 0x000fe20000010000 */
[----:B------:R-:W-:-:S02]  /*9930*/  FADD.FTZ R22, R22, R15 ;  /* 0x0000000f16167221 */ /* 0x000fc40000010000 */
[----:B------:R-:W-:-:S07]  /*9940*/  FADD.FTZ R21, R21, R8 ;  /* 0x0000000815157221 */ /* 0x000fce0000010000 */
.L_x_499:
[----:B------:R-:W-:Y:S05]  /*9950*/  BSYNC.RECONVERGENT B0 ;  /* 0x0000000000007941 */ /* 0x000fea0003800200 */
.L_x_498:
        /* <DEDUP_REMOVED lines=8> */
.L_x_501:
[----:B------:R-:W-:Y:S05]  /*99e0*/  BSYNC.RECONVERGENT B0 ;  /* 0x0000000000007941 */ /* 0x000fea0003800200 */
.L_x_500:
[----:B------:R-:W-:Y:S06]  /*99f0*/  BAR.SYNC.DEFER_BLOCKING 0x0 ;  /* 0x0000000000007b1d */ /* 0x000fec0000010000 */
[----:B------:R-:W-:Y:S04]  /*9a00*/  BSSY.RECONVERGENT B0, `(.L_x_502) ;  /* 0x0000013000007945 */ /* 0x000fe80003800200 */
[----:B------:R-:W-:Y:S05]  /*9a10*/  @P1 BRA `(.L_x_503) ;  /* 0x0000000000441947 */ /* 0x000fea0003800000 */
[----:B012---:R-:W0:Y:S02]  /*9a20*/  LDS.128 R8, [R20+UR4] ;  /* 0x0000000414087984 */ /* 0x007e240008000c00 */
        /* <DEDUP_REMOVED lines=16> */
.L_x_503:
[----:B------:R-:W-:Y:S05]  /*9b30*/  BSYNC.RECONVERGENT B0 ;  /* 0x0000000000007941 */ /* 0x000fea0003800200 */
.L_x_502:
[----:B------:R-:W-:Y:S06]  /*9b40*/  BAR.SYNC.DEFER_BLOCKING 0x0 ;  /* 0x0000000000007b1d */ /* 0x000fec0000010000 */
[----:B------:R-:W-:Y:S04]  /*9b50*/  BSSY.RECONVERGENT B0, `(.L_x_504) ;  /* 0x0000007000007945 */ /* 0x000fe80003800200 */
[----:B------:R-:W-:Y:S05]  /*9b60*/  @P4 BRA `(.L_x_505) ;  /* 0x0000000000144947 */ /* 0x000fea0003800000 */
[----:B012---:R-:W-:Y:S02]  /*9b70*/  F2FP.F16.F32.PACK_AB R8, R26, R17 ;  /* 0x000000111a08723e */ /* 0x007fe400000000ff */
[----:B------:R-:W-:Y:S02]  /*9b80*/  F2FP.F16.F32.PACK_AB R9, R25, R4 ;  /* 0x000000041909723e */ /* 0x000fe400000000ff */
[----:B------:R-:W-:Y:S02]  /*9b90*/  F2FP.F16.F32.PACK_AB R10, R23, R24 ;  /* 0x00000018170a723e */ /* 0x000fe400000000ff */
[----:B------:R-:W-:-:S05]  /*9ba0*/  F2FP.F16.F32.PACK_AB R11, R21, R22 ;  /* 0x00000016150b723e */ /* 0x000fca00000000ff */
[----:B------:R0:W-:Y:S02]  /*9bb0*/  STS.128 [R20+UR4+-0x200], R8 ;  /* 0xfffe000814007988 */ /* 0x0001e40008000c04 */
.L_x_505:
[----:B------:R-:W-:Y:S05]  /*9bc0*/  BSYNC.RECONVERGENT B0 ;  /* 0x0000000000007941 */ /* 0x000fea0003800200 */
.L_x_504:
        /* <DEDUP_REMOVED lines=20> */
.L_x_507:
[----:B------:R-:W-:Y:S05]  /*9d10*/  BSYNC.RECONVERGENT B0 ;  /* 0x0000000000007941 */ /* 0x000fea0003800200 */
.L_x_506:
        /* <DEDUP_REMOVED lines=8> */
.L_x_509:
[----:B------:R-:W-:Y:S05]  /*9da0*/  BSYNC.RECONVERGENT B0 ;  /* 0x0000000000007941 */ /* 0x000fea0003800200 */
.L_x_508:
        /* <DEDUP_REMOVED lines=20> */
.L_x_511:
[----:B------:R-:W-:Y:S05]  /*9ef0*/  BSYNC.RECONVERGENT B0 ;  /* 0x0000000000007941 */ /* 0x000fea0003800200 */
.L_x_510:
[----:B------:R-:W-:Y:S06]  /*9f00*/  BAR.SYNC.DEFER_BLOCKING 0x0 ;  /* 0x0000000000007b1d */ /* 0x000fec0000010000 */
[----:B------:R-:W-:Y:S05]  /*9f10*/  @P3 EXIT ;  /* 0x000000000000394d */ /* 0x000fea0003800000 */
[----:B------:R-:W5:Y:S02]  /*9f20*/  LDCU UR4, c[0x0][0x478] ;  /* 0x00008f00ff0477ac */ /* 0x000f640008000800 */
[----:B-----5:R-:W-:-:S09]  /*9f30*/  UISETP.NE.AND UP0, UPT, UR4, 0x2, UPT ;  /* 0x000000020400788c */ /* 0x020fd2000bf05270 */
[----:B------:R-:W-:Y:S05]  /*9f40*/  BRA.U UP0, `(.L_x_512) ;  /* 0x0000000100e07547 */ /* 0x000fea000b800000 */
[----:B0-----:R-:W0:Y:S01]  /*9f50*/  LDC.64 R2, c[0x0][0x470] ;  /* 0x00011c00ff027b82 */ /* 0x001e220000000a00 */
[----:B-12---:R-:W-:Y:S01]  /*9f60*/  IADD3 R9, PT, PT, R7, R0, RZ ;  /* 0x0000000007097210 */ /* 0x006fe20007ffe0ff */
[----:B------:R-:W1:Y:S01]  /*9f70*/  LDCU.64 UR4, c[0x0][0x380] ;  /* 0x00007000ff0477ac */ /* 0x000e620008000a00 */
[----:B0-----:R-:W2:Y:S02]  /*9f80*/  LDG.E R2, desc[UR36][R2.64] ;  /* 0x0000002402027981 */ /* 0x001ea4000c1e1900 */
[----:B-1----:R-:W-:-:S04]  /*9f90*/  IADD3 R8, P0, PT, R9, UR4, RZ ;  /* 0x0000000409087c10 */ /* 0x002fc8000ff1e0ff */
[----:B------:R-:W-:Y:S01]  /*9fa0*/  LEA.HI.X.SX32 R9, R9, UR5, 0x1, P0 ;  /* 0x0000000509097c11 */ /* 0x000fe200080f0eff */
        /* <DEDUP_REMOVED lines=9> */
[----:B------:R-:W1:Y:S01]  /*a040*/  F2I.S8.NTZ R21, R21 ;  /* 0x0000001500157305 */ /* 0x000e620000202100 */
[----:B0-----:R-:W-:-:S07]  /*a050*/  PRMT R3, R22, 0x8880, RZ ;  /* 0x0000888016037816 */ /* 0x001fce00000000ff */
[----:B------:R-:W0:Y:S01]  /*a060*/  F2I.S8.NTZ R23, R23 ;  /* 0x0000001700177305 */ /* 0x000e220000202100 */
[----:B------:R-:W-:Y:S02]  /*a070*/  PRMT R3, R3, 0x7710, RZ ;  /* 0x0000771003037816 */ /* 0x000fe400000000ff */
[----:B-1----:R-:W-:-:S05]  /*a080*/  PRMT R6, R21, 0x8880, RZ ;  /* 0x0000888015067816 */ /* 0x002fca00000000ff */
[----:B------:R-:W1:Y:S01]  /*a090*/  F2I.S8.NTZ R25, R25 ;  /* 0x0000001900197305 */ /* 0x000e620000202100 */
[----:B------:R-:W-:Y:S02]  /*a0a0*/  SHF.L.U32 R5, R3, 0x10, RZ ;  /* 0x0000001003057819 */ /* 0x000fe400000006ff */
[----:B------:R-:W-:Y:S02]  /*a0b0*/  PRMT R3, R6, 0x7710, RZ ;  /* 0x0000771006037816 */ /* 0x000fe400000000ff */
[----:B------:R-:W-:Y:S02]  /*a0c0*/  LOP3.LUT R6, R5, 0xff0000, RZ, 0xc0, !PT ;  /* 0x00ff000005067812 */ /* 0x000fe400078ec0ff */
[----:B0-----:R-:W-:Y:S01]  /*a0d0*/  PRMT R23, R23, 0x8880, RZ ;  /* 0x0000888017177816 */ /* 0x001fe200000000ff */
[----:B------:R-:W0:Y:S01]  /*a0e0*/  F2I.S8.NTZ R26, R26 ;  /* 0x0000001a001a7305 */ /* 0x000e220000202100 */
[----:B------:R-:W-:Y:S02]  /*a0f0*/  PRMT R3, R6, 0x4210, R3 ;  /* 0x0000421006037816 */ /* 0x000fe40000000003 */
[----:B------:R-:W-:-:S04]  /*a100*/  PRMT R0, R23, 0x7710, RZ ;  /* 0x0000771017007816 */ /* 0x000fc800000000ff */
[----:B------:R-:W-:Y:S01]  /*a110*/  SHF.L.U32 R0, R0, 0x8, RZ ;  /* 0x0000000800007819 */ /* 0x000fe200000006ff */
[----:B------:R-:W2:Y:S01]  /*a120*/  F2I.S8.NTZ R4, R4 ;  /* 0x0000000400047305 */ /* 0x000ea20000202100 */
[----:B-1----:R-:W-:Y:S02]  /*a130*/  PRMT R25, R25, 0x8880, RZ ;  /* 0x0000888019197816 */ /* 0x002fe400000000ff */
[----:B------:R-:W-:Y:S02]  /*a140*/  LOP3.LUT R13, R3, 0xff00, R0, 0xf8, !PT ;  /* 0x0000ff00030d7812 */ /* 0x000fe400078ef800 */
[----:B0-----:R-:W-:-:S03]  /*a150*/  PRMT R26, R26, 0x8880, RZ ;  /* 0x000088801a1a7816 */ /* 0x001fc600000000ff */
[----:B------:R-:W0:Y:S01]  /*a160*/  F2I.S8.NTZ R24, R24 ;  /* 0x0000001800187305 */ /* 0x000e220000202100 */
[----:B------:R-:W-:Y:S02]  /*a170*/  PRMT R0, R26, 0x7710, RZ ;  /* 0x000077101a007816 */ /* 0x000fe400000000ff */
[----:B--2---:R-:W-:-:S05]  /*a180*/  PRMT R5, R4, 0x8880, RZ ;  /* 0x0000888004057816 */ /* 0x004fca00000000ff */
[----:B------:R-:W1:Y:S01]  /*a190*/  F2I.S8.NTZ R2, R2 ;  /* 0x0000000200027305 */ /* 0x000e620000202100 */
[----:B------:R-:W-:Y:S02]  /*a1a0*/  PRMT R4, R25, 0x7710, RZ ;  /* 0x0000771019047816 */ /* 0x000fe400000000ff */
[----:B------:R-:W-:Y:S02]  /*a1b0*/  PRMT R3, R5, 0x7710, RZ ;  /* 0x0000771005037816 */ /* 0x000fe400000000ff */
[----:B------:R-:W-:Y:S02]  /*a1c0*/  LOP3.LUT R4, R4, 0xff, RZ, 0xc0, !PT ;  /* 0x000000ff04047812 */ /* 0x000fe400078ec0ff */
[----:B0-----:R-:W-:Y:S02]  /*a1d0*/  PRMT R24, R24, 0x8880, RZ ;  /* 0x0000888018187816 */ /* 0x001fe400000000ff */
[----:B------:R-:W-:Y:S02]  /*a1e0*/  LOP3.LUT R5, R3, 0xff, RZ, 0xc0, !PT ;  /* 0x000000ff03057812 */ /* 0x000fe400078ec0ff */
[----:B------:R-:W-:-:S02]  /*a1f0*/  LOP3.LUT R6, R0, 0xff, RZ, 0xc0, !PT ;  /* 0x000000ff00067812 */ /* 0x000fc400078ec0ff */
[----:B------:R-:W-:Y:S02]  /*a200*/  PRMT R0, R24, 0x7710, RZ ;  /* 0x0000771018007816 */ /* 0x000fe400000000ff */
[----:B-1----:R-:W-:Y:S01]  /*a210*/  PRMT R10, R2, 0x8880, RZ ;  /* 0x00008880020a7816 */ /* 0x002fe200000000ff */
[----:B------:R-:W-:Y:S01]  /*a220*/  IMAD.WIDE.U32 R2, R4, 0x1000000, RZ ;  /* 0x0100000004027825 */ /* 0x000fe200078e00ff */
[----:B------:R-:W-:Y:S02]  /*a230*/  LOP3.LUT R13, R13, 0xff, R0, 0xf8, !PT ;  /* 0x000000ff0d0d7812 */ /* 0x000fe400078ef800 */
[----:B------:R-:W-:Y:S01]  /*a240*/  PRMT R0, R10, 0x7710, RZ ;  /* 0x000077100a007816 */ /* 0x000fe200000000ff */
[----:B------:R-:W-:-:S04]  /*a250*/  IMAD.WIDE.U32 R4, R5, 0x10000, RZ ;  /* 0x0001000005047825 */ /* 0x000fc800078e00ff */
[----:B------:R-:W-:Y:S01]  /*a260*/  IMAD.WIDE.U32 R6, R6, 0x100, RZ ;  /* 0x0000010006067825 */ /* 0x000fe200078e00ff */
[----:B------:R-:W-:Y:S02]  /*a270*/  LOP3.LUT R3, R5, R13, R3, 0xfe, !PT ;  /* 0x0000000d05037212 */ /* 0x000fe400078efe03 */
[----:B------:R-:W-:Y:S02]  /*a280*/  LOP3.LUT R11, R6, R2, R4, 0xfe, !PT ;  /* 0x00000002060b7212 */ /* 0x000fe400078efe04 */
[----:B------:R-:W-:Y:S02]  /*a290*/  LOP3.LUT R3, R3, R7, RZ, 0xfc, !PT ;  /* 0x0000000703037212 */ /* 0x000fe400078efcff */
[----:B------:R-:W-:-:S05]  /*a2a0*/  LOP3.LUT R2, R11, 0xff, R0, 0xf8, !PT ;  /* 0x000000ff0b027812 */ /* 0x000fca00078ef800 */
[----:B------:R-:W-:Y:S01]  /*a2b0*/  STG.E.64 desc[UR36][R8.64], R2 ;  /* 0x0000000208007986 */ /* 0x000fe2000c101b24 */
[----:B------:R-:W-:Y:S05]  /*a2c0*/  EXIT ;  /* 0x000000000000794d */ /* 0x000fea0003800000 */
.L_x_512:
[----:B0-----:R-:W0:Y:S01]  /*a2d0*/  LDC.64 R2, c[0x0][0x380] ;  /* 0x0000e000ff027b82 */ /* 0x001e220000000a00 */
[----:B------:R-:W-:Y:S02]  /*a2e0*/  IADD3 R7, PT, PT, R7, R0, RZ ;  /* 0x0000000007077210 */ /* 0x000fe40007ffe0ff */
        /* <DEDUP_REMOVED lines=10> */
.L_x_411:
[----:B------:R-:W-:Y:S02]  /*a390*/  MOV R12, 0x10 ;  /* 0x00000010000c7802 */ /* 0x000fe40000000f00 */
[----:B------:R-:W-:Y:S02]  /*a3a0*/  MOV R11, 0x1f ;  /* 0x0000001f000b7802 */ /* 0x000fe40000000f00 */
[----:B------:R-:W-:-:S07]  /*a3b0*/  MOV R15, 0xffffffff ;  /* 0xffffffff000f7802 */ /* 0x000fce0000000f00 */
[----:B-1---5:R-:W-:Y:S05]  /*a3c0*/  WARPSYNC.COLLECTIVE R15, `(.L_x_513) ;  /* 0x000000000f087348 */ /* 0x022fea0003c00000 */
[----:B------:R0:W2:Y:S02]  /*a3d0*/  SHFL.BFLY P6, R14, R13, R12, R11 ;  /* 0x0c00000c0d0e7389 */ /* 0x0000a400000c000b */
[----:B012--5:R-:W-:Y:S05]  /*a3e0*/  ENDCOLLECTIVE ;  /* 0x000000000000791b */ /* 0x027fea0003800000 */
.L_x_513:
[----:B------:R-:W-:Y:S01]  /*a3f0*/  MOV R12, 0x8 ;  /* 0x00000008000c7802 */ /* 0x000fe20000000f00 */
[----:B------:R-:W-:-:S05]  /*a400*/  FADD.FTZ R4, R13, R14 ;  /* 0x0000000e0d047221 */ /* 0x000fca0000010000 */
[----:B------:R-:W-:-:S07]  /*a410*/  MOV R13, R4 ;  /* 0x00000004000d7202 */ /* 0x000fce0000000f00 */
[----:B------:R-:W-:Y:S05]  /*a420*/  WARPSYNC.COLLECTIVE R15, `(.L_x_514) ;  /* 0x000000000f087348 */ /* 0x000fea0003c00000 */
[----:B------:R0:W1:Y:S02]  /*a430*/  SHFL.BFLY P6, R14, R13, R12, R11 ;  /* 0x0c00000c0d0e7389 */ /* 0x00006400000c000b */
[----:B01----:R-:W-:Y:S05]  /*a440*/  ENDCOLLECTIVE ;  /* 0x000000000000791b */ /* 0x003fea0003800000 */
.L_x_514:
[----:B------:R-:W-:Y:S01]  /*a450*/  MOV R12, 0x4 ;  /* 0x00000004000c7802 */ /* 0x000fe20000000f00 */
[----:B------:R-:W-:-:S05]  /*a460*/  FADD.FTZ R6, R4, R14 ;  /* 0x0000000e04067221 */ /* 0x000fca0000010000 */
[----:B------:R-:W-:-:S07]  /*a470*/  MOV R13, R6 ;  /* 0x00000006000d7202 */ /* 0x000fce0000000f00 */
[----:B------:R-:W-:Y:S05]  /*a480*/  WARPSYNC.COLLECTIVE R15, `(.L_x_515) ;  /* 0x000000000f087348 */ /* 0x000fea0003c00000 */
[----:B------:R0:W1:Y:S02]  /*a490*/  SHFL.BFLY P6, R14, R13, R12, R11 ;  /* 0x0c00000c0d0e7389 */ /* 0x00006400000c000b */
[----:B01----:R-:W-:Y:S05]  /*a4a0*/  ENDCOLLECTIVE ;  /* 0x000000000000791b */ /* 0x003fea0003800000 */
.L_x_515:
[----:B------:R-:W-:Y:S01]  /*a4b0*/  MOV R12, 0x2 ;  /* 0x00000002000c7802 */ /* 0x000fe20000000f00 */
[----:B------:R-:W-:-:S05]  /*a4c0*/  FADD.FTZ R7, R6, R14 ;  /* 0x0000000e06077221 */ /* 0x000fca0000010000 */
[----:B------:R-:W-:-:S07]  /*a4d0*/  MOV R13, R7 ;  /* 0x00000007000d7202 */ /* 0x000fce0000000f00 */
[----:B------:R-:W-:Y:S05]  /*a4e0*/  WARPSYNC.COLLECTIVE R15, `(.L_x_516) ;  /* 0x000000000f087348 */ /* 0x000fea0003c00000 */
[----:B------:R0:W1:Y:S02]  /*a4f0*/  SHFL.BFLY P6, R14, R13, R12, R11 ;  /* 0x0c00000c0d0e7389 */ /* 0x00006400000c000b */
[----:B01----:R-:W-:Y:S05]  /*a500*/  ENDCOLLECTIVE ;  /* 0x000000000000791b */ /* 0x003fea0003800000 */
.L_x_516:
[----:B------:R-:W-:Y:S01]  /*a510*/  MOV R12, 0x1 ;  /* 0x00000001000c7802 */ /* 0x000fe20000000f00 */
[----:B------:R-:W-:-:S05]  /*a520*/  FADD.FTZ R8, R7, R14 ;  /* 0x0000000e07087221 */ /* 0x000fca0000010000 */
[----:B------:R-:W-:-:S07]  /*a530*/  MOV R13, R8 ;  /* 0x00000008000d7202 */ /* 0x000fce0000000f00 */
[----:B------:R-:W-:Y:S05]  /*a540*/  WARPSYNC.COLLECTIVE R15, `(.L_x_517) ;  /* 0x000000000f087348 */ /* 0x000fea0003c00000 */
[----:B------:R0:W1:Y:S02]  /*a550*/  SHFL.BFLY P6, R14, R13, R12, R11 ;  /* 0x0c00000c0d0e7389 */ /* 0x00006400000c000b */
[----:B01----:R-:W-:Y:S05]  /*a560*/  ENDCOLLECTIVE ;  /* 0x000000000000791b */ /* 0x003fea0003800000 */
.L_x_517:
[----:B------:R-:W-:Y:S05]  /*a570*/  BRA `(.L_x_518) ;  /* 0xffffff7800947947 */ /* 0x000fea000383ffff */
.L_x_519:
        /* <DEDUP_REMOVED lines=16> */
.L_x_3496:


//--------------------- .text._ZN4mmha33masked_multihead_attention_kernelItLi128ELi128ELi2ELi16ELi128ELb1ELb0EEEv26Multihead_attention_paramsIT_XT5_EE --------------------------
	.section	.text._ZN4mmha33masked_multihead_attention_kernelItLi128ELi128ELi2ELi16ELi128ELb1ELb0EEEv26Multihead_attention_paramsIT_XT5_EE,"ax",@progbits
	.align	128
        .global         _ZN4mmha33masked_multihead_attention_kernelItLi128ELi128ELi2ELi16ELi128ELb1ELb0EEEv26Multihead_attention_paramsIT_XT5_EE
        .type           _ZN4mmha33masked_multihead_attention_kernelItLi128ELi128ELi2ELi16ELi128ELb1ELb0EEEv26Multihead_attention_paramsIT_XT5_EE,@function
        .size           _ZN4mmha33masked_multihead_attention_kernelItLi128ELi128ELi2ELi16ELi128ELb1ELb0EEEv26Multihead_attention_paramsIT_XT5_EE,(.L_x_3497 - _ZN4mmha33masked_multihead_attention_kernelItLi128ELi128ELi2ELi16ELi128ELb1ELb0EEEv26Multihead_attention_paramsIT_XT5_EE)
        .other          _ZN4mmha33masked_multihead_attention_kernelItLi128ELi128ELi2ELi16ELi128ELb1ELb0EEEv26Multihead_attention_paramsIT_XT5_EE,@"STO_CUDA_ENTRY STV_DEFAULT"
_ZN4mmha33masked_multihead_attention_kernelItLi128ELi128ELi2ELi16ELi128ELb1ELb0EEEv26Multihead_attention_paramsIT_XT5_EE:
.text._ZN4mmha33masked_multihead_attention_kernelItLi128ELi128ELi2ELi16ELi128ELb1ELb0EEEv26Multihead_attention_paramsIT_XT5_EE:
        /* <DEDUP_REMOVED lines=14> */
.L_x_520:
[----:B------:R-:W1:Y:S01]  /*00e0*/  LDCU.64 UR4, c[0x0][0x498] ;  /* 0x00009300ff0477ac */ /* 0x000e620008000a00 */
[----:B------:R-:W2:Y:S01]  /*00f0*/  S2R R6, SR_CTAID.Y ;  /* 0x0000000000067919 */ /* 0x000ea20000002600 */
[----:B------:R-:W3:Y:S01]  /*0100*/  LDCU UR8, c[0x0][0x3f0] ;  /* 0x00007e00ff0877ac */ /* 0x000ee20008000800 */
[----:B------:R-:W4:Y:S01]  /*0110*/  LDCU UR9, c[0x0][0x3f4] ;  /* 0x00007e80ff0977ac */ /* 0x000f220008000800 */
        /* <DEDUP_REMOVED lines=9> */
[----:B------:R-:W0:Y:S08]  /*01b0*/  I2F.RP R0, R7 ;  /* 0x0000000700007306 */ /* 0x000e300000209400 */
[----:B0-----:R-:W0:Y:S02]  /*01c0*/  MUFU.RCP R0, R0 ;  /* 0x0000000000007308 */ /* 0x001e240000001000 */
[----:B0-----:R-:W-:-:S06]  /*01d0*/  VIADD R4, R0, 0xffffffe ;  /* 0x0ffffffe00047836 */ /* 0x001fcc0000000000 */
[----:B------:R0:W3:Y:S01]  /*01e0*/  F2I.FTZ.U32.TRUNC.NTZ R5, R4 ;  /* 0x0000000400057305 */ /* 0x0000e2000021f000 */
[----:B--2---:R-:W-:Y:S01]  /*01f0*/  IABS R0, R6 ;  /* 0x0000000600007213 */ /* 0x004fe20000000000 */
[----:B0-----:R-:W-:Y:S01]  /*0200*/  IMAD.MOV.U32 R4, RZ, RZ, RZ ;  /* 0x000000ffff047224 */ /* 0x001fe200078e00ff */
[----:B---3--:R-:W-:-:S05]  /*0210*/  IADD3 R8, PT, PT, RZ, -R5, RZ ;  /* 0x80000005ff087210 */ /* 0x008fca0007ffe0ff */
[----:B------:R-:W-:-:S04]  /*0220*/  IMAD R9, R8, R7, RZ ;  /* 0x0000000708097224 */ /* 0x000fc800078e02ff */
[----:B------:R-:W-:-:S06]  /*0230*/  IMAD.HI.U32 R5, R5, R9, R4 ;  /* 0x0000000905057227 */ /* 0x000fcc00078e0004 */
[----:B------:R-:W-:-:S05]  /*0240*/  IMAD.HI.U32 R5, R5, R0, RZ ;  /* 0x0000000005057227 */ /* 0x000fca00078e00ff */
[----:B------:R-:W-:-:S13]  /*0250*/  R2UR UR6, R5 ;  /* 0x00000000050672ca */ /* 0x000fda00000e0000 */
[----:B------:R-:W-:-:S05]  /*0260*/  IADD3 R4, PT, PT, RZ, -UR6, RZ ;  /* 0x80000006ff047c10 */ /* 0x000fca000fffe0ff */
[C---:B------:R-:W-:Y:S02]  /*0270*/  IMAD R0, R7.reuse, R4, R0 ;  /* 0x0000000407007224 */ /* 0x040fe400078e0200 */
[----:B------:R-:W-:Y:S01]  /*0280*/  IMAD.U32 R2, RZ, RZ, UR6 ;  /* 0x00000006ff027e24 */ /* 0x000fe2000f8e00ff */
[----:B------:R-:W0:Y:S02]  /*0290*/  LDC.64 R4, c[0x0][0x460] ;  /* 0x00011800ff047b82 */ /* 0x000e240000000a00 */
[----:B------:R-:W-:-:S13]  /*02a0*/  ISETP.GT.U32.AND P0, PT, R7, R0, PT ;  /* 0x000000000700720c */ /* 0x000fda0003f04070 */
[----:B------:R-:W-:Y:S01]  /*02b0*/  @!P0 IADD3 R2, PT, PT, R2, 0x1, RZ ;  /* 0x0000000102028810 */ /* 0x000fe20007ffe0ff */
[----:B------:R-:W-:-:S03]  /*02c0*/  @!P0 IMAD.IADD R0, R0, 0x1, -R7 ;  /* 0x0000000100008824 */ /* 0x000fc600078e0a07 */
[----:B------:R-:W-:Y:S02]  /*02d0*/  @!P0 R2UR UR6, R2 ;  /* 0x00000000020682ca */ /* 0x000fe400000e0000 */
[----:B------:R-:W-:Y:S02]  /*02e0*/  ISETP.GE.U32.AND P1, PT, R0, R7, PT ;  /* 0x000000070000720c */ /* 0x000fe40003f26070 */
[----:B----4-:R-:W-:Y:S02]  /*02f0*/  MOV R14, UR9 ;  /* 0x00000009000e7c02 */ /* 0x010fe40008000f00 */
[----:B0-----:R-:W-:-:S07]  /*0300*/  ISETP.NE.U32.AND P0, PT, R4, RZ, PT ;  /* 0x000000ff0400720c */ /* 0x001fce0003f05070 */
[----:B------:R-:W-:Y:S02]  /*0310*/  MOV R0, UR6 ;  /* 0x0000000600007c02 */ /* 0x000fe40008000f00 */
[----:B------:R-:W-:-:S03]  /*0320*/  IABS R6, R14 ;  /* 0x0000000e00067213 */ /* 0x000fc60000000000 */
[----:B------:R-:W-:Y:S01]  /*0330*/  @P1 VIADD R0, R0, 0x1 ;  /* 0x0000000100001836 */ /* 0x000fe20000000000 */
[----:B------:R-:W-:-:S04]  /*0340*/  ISETP.NE.AND.EX P0, PT, R5, RZ, PT, P0 ;  /* 0x000000ff0500720c */ /* 0x000fc80003f05300 */
[----:B------:R-:W-:Y:S02]  /*0350*/  @P1 R2UR UR6, R0 ;  /* 0x00000000000612ca */ /* 0x000fe400000e0000 */
[----:B------:R-:W0:Y:S01]  /*0360*/  I2F.RP R0, R6 ;  /* 0x0000000600007306 */ /* 0x000e220000209400 */
[----:B------:R-:W-:Y:S01]  /*0370*/  ISETP.EQ.AND P4, PT, RZ, UR10, P0 ;  /* 0x0000000aff007c0c */ /* 0x000fe20008782270 */
[----:B------:R-:W-:-:S04]  /*0380*/  ULOP3.LUT UR4, UR7, UR8, URZ, 0x3c, !UPT ;  /* 0x0000000807047292 */ /* 0x000fc8000f8e3cff */
[----:B------:R-:W-:-:S08]  /*0390*/  UISETP.GE.AND UP1, UPT, UR4, URZ, UPT ;  /* 0x000000ff0400728c */ /* 0x000fd0000bf26270 */
[----:B------:R-:W-:Y:S01]  /*03a0*/  VOTEU.ANY UP2, P4 ;  /* 0x0000000000ff7886 */ /* 0x000fe20002040100 */
[----:B0-----:R-:W0:Y:S01]  /*03b0*/  MUFU.RCP R0, R0 ;  /* 0x0000000000007308 */ /* 0x001e220000001000 */
[----:B------:R-:W-:-:S03]  /*03c0*/  UISETP.NE.AND UP0, UPT, UR8, URZ, UPT ;  /* 0x000000ff0800728c */ /* 0x000fc6000bf05270 */
[----:B------:R-:W2:Y:S01]  /*03d0*/  @UP2 LDCU.64 UR4, c[0x0][0x460] ;  /* 0x00008c00ff0427ac */ /* 0x000ea20008000a00 */
[----:B------:R-:W-:Y:S01]  /*03e0*/  UMOV UR41, UR6 ;  /* 0x0000000600297c82 */ /* 0x000fe20008000000 */
[----:B------:R-:W-:Y:S01]  /*03f0*/  PLOP3.LUT P0, PT, PT, PT, UP2, 0x80, 0x8 ;  /* 0x000000000008781c */ /* 0x000fe20003f0f028 */
[----:B------:R-:W-:-:S05]  /*0400*/  @!UP1 UIADD3 UR41, UPT, UPT, -UR41, URZ, URZ ;  /* 0x000000ff29299290 */ /* 0x000fca000fffe1ff */
[----:B------:R-:W-:Y:S01]  /*0410*/  @!UP0 ULOP3.LUT UR41, URZ, UR8, URZ, 0x33, !UPT ;  /* 0x00000008ff298292 */ /* 0x000fe2000f8e33ff */
[----:B------:R-:W3:Y:S01]  /*0420*/  LDCU UR8, c[0x0][0x3e8] ;  /* 0x00007d00ff0877ac */ /* 0x000ee20008000800 */
[----:B0-----:R-:W-:Y:S01]  /*0430*/  VIADD R4, R0, 0xffffffe ;  /* 0x0ffffffe00047836 */ /* 0x001fe20000000000 */
[----:B------:R-:W0:Y:S03]  /*0440*/  LDCU UR6, c[0x0][0x3f8] ;  /* 0x00007f00ff0677ac */ /* 0x000e260008000800 */
[----:B------:R4:W1:Y:S01]  /*0450*/  F2I.FTZ.U32.TRUNC.NTZ R5, R4 ;  /* 0x0000000400057305 */ /* 0x000862000021f000 */
[----:B--2---:R-:W-:-:S06]  /*0460*/  @UP2 UIMAD.WIDE UR4, UR41, 0x4, UR4 ;  /* 0x00000004290428a5 */ /* 0x004fcc000f8e0204 */
[----:B------:R-:W-:Y:S01]  /*0470*/  MOV R2, UR4 ;  /* 0x0000000400027c02 */ /* 0x000fe20008000f00 */
[----:B------:R-:W-:-:S05]  /*0480*/  IMAD.U32 R3, RZ, RZ, UR5 ;  /* 0x00000005ff037e24 */ /* 0x000fca000f8e00ff */
[----:B------:R1:W5:Y:S01]  /*0490*/  @P0 LDG.E R10, desc[UR36][R2.64] ;  /* 0x00000024020a0981 */ /* 0x000362000c1e1900 */
[----:B----4-:R-:W-:Y:S01]  /*04a0*/  IMAD.MOV.U32 R4, RZ, RZ, RZ ;  /* 0x000000ffff047224 */ /* 0x010fe200078e00ff */
[----:B-1----:R-:W-:-:S05]  /*04b0*/  IADD3 R3, PT, PT, RZ, -R5, RZ ;  /* 0x80000005ff037210 */ /* 0x002fca0007ffe0ff */
[----:B------:R-:W-:-:S04]  /*04c0*/  IMAD R3, R3, R6, RZ ;  /* 0x0000000603037224 */ /* 0x000fc800078e02ff */
[----:B------:R-:W-:Y:S01]  /*04d0*/  IMAD.HI.U32 R5, R5, R3, R4 ;  /* 0x0000000305057227 */ /* 0x000fe200078e0004 */
[----:B------:R-:W1:Y:S01]  /*04e0*/  S2R R2, SR_TID.X ;  /* 0x0000000000027919 */ /* 0x000e620000002100 */
[----:B------:R-:W-:-:S13]  /*04f0*/  R2UR UR45, R11 ;  /* 0x000000000b2d72ca */ /* 0x000fda00000e0000 */
[----:B------:R-:W-:-:S06]  /*0500*/  UIADD3 UR44, UPT, UPT, UR45, -0x1, URZ ;  /* 0xffffffff2d2c7890 */ /* 0x000fcc000fffe0ff */
[----:B------:R-:W-:-:S05]  /*0510*/  IABS R0, UR44 ;  /* 0x0000002c00007c13 */ /* 0x000fca0008000000 */
[----:B------:R-:W-:-:S05]  /*0520*/  IMAD.HI.U32 R5, R5, R0, RZ ;  /* 0x0000000005057227 */ /* 0x000fca00078e00ff */
[----:B------:R-:W-:-:S05]  /*0530*/  IADD3 R5, PT, PT, -R5, RZ, RZ ;  /* 0x000000ff05057210 */ /* 0x000fca0007ffe1ff */
[----:B------:R-:W-:-:S05]  /*0540*/  IMAD R5, R6, R5, R0 ;  /* 0x0000000506057224 */ /* 0x000fca00078e0200 */
[----:B------:R-:W-:-:S13]  /*0550*/  R2UR UR40, R5 ;  /* 0x00000000052872ca */ /* 0x000fda00000e0000 */
[----:B------:R-:W-:-:S13]  /*0560*/  ISETP.GT.U32.AND P0, PT, R6, UR40, PT ;  /* 0x0000002806007c0c */ /* 0x000fda000bf04070 */
[----:B------:R-:W-:-:S04]  /*0570*/  @!P0 IADD3 R0, PT, PT, -R6, UR40, RZ ;  /* 0x0000002806008c10 */ /* 0x000fc8000fffe1ff */
[----:B------:R-:W-:-:S13]  /*0580*/  @!P0 R2UR UR40, R0 ;  /* 0x00000000002882ca */ /* 0x000fda00000e0000 */
[----:B------:R-:W-:Y:S01]  /*0590*/  ISETP.GT.U32.AND P0, PT, R6, UR40, PT ;  /* 0x0000002806007c0c */ /* 0x000fe2000bf04070 */
[----:B---3--:R-:W-:Y:S01]  /*05a0*/  UISETP.NE.AND UP1, UPT, UR8, URZ, UPT ;  /* 0x000000ff0800728c */ /* 0x008fe2000bf25270 */
[----:B-1----:R-:W-:Y:S01]  /*05b0*/  ISETP.GT.U32.AND P3, PT, R2, 0x1f, PT ;  /* 0x0000001f0200780c */ /* 0x002fe20003f64070 */
[----:B------:R-:W-:Y:S02]  /*05c0*/  UP2UR UR43, UPR, URZ, 0x4 ;  /* 0x00000004ff2b7883 */ /* 0x000fe40008000000 */
[----:B------:R-:W-:-:S08]  /*05d0*/  UISETP.GE.AND UP2, UPT, UR44, URZ, UPT ;  /* 0x000000ff2c00728c */ /* 0x000fd0000bf46270 */
[----:B------:R-:W-:Y:S01]  /*05e0*/  @!P0 IADD3 R6, PT, PT, -R6, UR40, RZ ;  /* 0x0000002806068c10 */ /* 0x000fe2000fffe1ff */
[----:B------:R-:W-:-:S03]  /*05f0*/  UISETP.NE.AND UP0, UPT, UR9, URZ, UPT ;  /* 0x000000ff0900728c */ /* 0x000fc6000bf05270 */
[----:B------:R-:W-:Y:S01]  /*0600*/  @!P0 R2UR UR40, R6 ;  /* 0x00000000062882ca */ /* 0x000fe200000e0000 */
[----:B0-----:R-:W-:Y:S02]  /*0610*/  UIMAD UR42, UR7, UR6, UR46 ;  /* 0x00000006072a72a4 */ /* 0x001fe4000f8e022e */
        /* <DEDUP_REMOVED lines=9> */
[----:B------:R-:W-:Y:S01]  /*06b0*/  CS2R R24, SRZ ;  /* 0x0000000000187805 */ /* 0x000fe2000001ff00 */
[----:B------:R-:W-:Y:S01]  /*06c0*/  IMAD.SHL.U32 R3, R2, 0x4, RZ ;  /* 0x0000000402037824 */ /* 0x000fe200078e00ff */
[----:B------:R-:W-:Y:S07]  /*06d0*/  @P3 BRA `(.L_x_522) ;  /* 0x0000000000583947 */ /* 0x000fee0003800000 */
        /* <DEDUP_REMOVED lines=22> */
.L_x_522:
[----:B------:R-:W-:Y:S05]  /*0840*/  BSYNC.RECONVERGENT B0 ;  /* 0x0000000000007941 */ /* 0x000fea0003800200 */
.L_x_521:
[----:B------:R-:W1:Y:S01]  /*0850*/  LDCU.64 UR8, c[0x0][0x3a0] ;  /* 0x00007400ff0877ac */ /* 0x000e620008000a00 */
[----:B------:R-:W-:Y:S01]  /*0860*/  ISETP.NE.U32.AND P0, PT, R20, RZ, PT ;  /* 0x000000ff1400720c */ /* 0x000fe20003f05070 */
[----:B------:R-:W2:Y:S01]  /*0870*/  @!P3 LDC.64 R4, c[0x0][0x3b8] ;  /* 0x0000ee00ff04bb82 */ /* 0x000ea20000000a00 */
[----:B------:R-:W-:Y:S01]  /*0880*/  R2UR UR11, R21 ;  /* 0x00000000150b72ca */ /* 0x000fe200000e0000 */
[----:B------:R-:W3:Y:S01]  /*0890*/  LDCU.64 UR4, c[0x0][0x390] ;  /* 0x00007200ff0477ac */ /* 0x000ee20008000a00 */
[----:B------:R-:W-:Y:S01]  /*08a0*/  LOP3.LUT R83, R3, 0x4, RZ, 0xc0, !PT ;  /* 0x0000000403537812 */ /* 0x000fe200078ec0ff */
[----:B------:R-:W-:Y:S01]  /*08b0*/  IMAD.U32 R12, RZ, RZ, UR46 ;  /* 0x0000002eff0c7e24 */ /* 0x000fe2000f8e00ff */
[----:B------:R-:W-:Y:S01]  /*08c0*/  SHF.R.U32.HI R17, RZ, 0x1, R2 ;  /* 0x00000001ff117819 */ /* 0x000fe20000011602 */
[----:B------:R-:W-:Y:S01]  /*08d0*/  VOTEU.ANY UP1, P4 ;  /* 0x0000000000ff7886 */ /* 0x000fe20002020100 */
[----:B------:R-:W-:Y:S01]  /*08e0*/  PLOP3.LUT P4, PT, PT, PT, UP1, 0x80, 0x8 ;  /* 0x000000000008781c */ /* 0x000fe20003f8f018 */
[----:B------:R-:W-:Y:S01]  /*08f0*/  USHF.L.U32 UR42, UR42, 0x7, URZ ;  /* 0x000000072a2a7899 */ /* 0x000fe200080006ff */
[----:B------:R-:W-:Y:S01]  /*0900*/  IMAD R15, R12, 0x80, R3 ;  /* 0x000000800c0f7824 */ /* 0x000fe200078e0203 */
[----:B------:R-:W-:Y:S01]  /*0910*/  CS2R R22, SRZ ;  /* 0x0000000000167805 */ /* 0x000fe2000001ff00 */
[----:B------:R-:W-:Y:S01]  /*0920*/  @!P3 IMAD R13, R17, R14, UR44 ;  /* 0x0000002c110dbe24 */ /* 0x000fe2000f8e020e */
[----:B------:R-:W-:Y:S01]  /*0930*/  VOTEU.ANY UP0, P0 ;  /* 0x0000000000ff7886 */ /* 0x000fe20000000100 */
[----:B------:R-:W-:Y:S01]  /*0940*/  PLOP3.LUT P0, PT, PT, PT, UP1, 0x40, 0x4 ;  /* 0x000000000004781c */ /* 0x000fe20003f0e818 */
[----:B------:R-:W-:Y:S01]  /*0950*/  UISETP.NE.AND.EX UP0, UPT, UR11, URZ, UPT, UP0 ;  /* 0x000000ff0b00728c */ /* 0x000fe2000bf05300 */
[----:B------:R-:W-:Y:S01]  /*0960*/  @!P3 IMAD R0, R14, UR42, R83 ;  /* 0x0000002a0e00bc24 */ /* 0x000fe2000f8e0253 */
[----:B-1----:R-:W-:Y:S01]  /*0970*/  ISETP.NE.U32.AND P2, PT, RZ, UR8, PT ;  /* 0x00000008ff007c0c */ /* 0x002fe2000bf45070 */
[----:B------:R-:W1:Y:S01]  /*0980*/  LDC R20, c[0x0][0x400] ;  /* 0x00010000ff147b82 */ /* 0x000e620000000800 */
[----:B------:R-:W-:-:S02]  /*0990*/  ISETP.GT.U32.OR P0, PT, R2, 0x1f, P0 ;  /* 0x0000001f0200780c */ /* 0x000fc40000704470 */
[----:B------:R-:W-:Y:S02]  /*09a0*/  ISETP.NE.AND.EX P2, PT, RZ, UR9, PT, P2 ;  /* 0x00000009ff007c0c */ /* 0x000fe4000bf45320 */
[----:B---3--:R-:W-:Y:S02]  /*09b0*/  ISETP.NE.U32.AND P1, PT, RZ, UR4, PT ;  /* 0x00000004ff007c0c */ /* 0x008fe4000bf25070 */
[C---:B------:R-:W-:Y:S02]  /*09c0*/  ISETP.GT.U32.OR P2, PT, R2.reuse, 0x1f, !P2 ;  /* 0x0000001f0200780c */ /* 0x040fe40005744470 */
[----:B------:R-:W-:Y:S01]  /*09d0*/  ISETP.NE.AND.EX P1, PT, RZ, UR5, PT, P1 ;  /* 0x00000005ff007c0c */ /* 0x000fe2000bf25310 */
[----:B------:R-:W3:Y:S01]  /*09e0*/  @UP0 LDCU.64 UR4, c[0x0][0x418] ;  /* 0x00008300ff0407ac */ /* 0x000ee20008000a00 */
[----:B------:R-:W-:Y:S02]  /*09f0*/  ISETP.NE.OR P2, PT, RZ, UR10, P2 ;  /* 0x0000000aff007c0c */ /* 0x000fe40009745670 */
[----:B------:R-:W-:Y:S01]  /*0a00*/  ISETP.GT.U32.OR P1, PT, R2, 0x1f, !P1 ;  /* 0x0000001f0200780c */ /* 0x000fe20004f24470 */
[----:B------:R-:W-:Y:S01]  /*0a10*/  VOTEU.ALL UP1, P0 ;  /* 0x0000000000ff7886 */ /* 0x000fe20000020000 */
[----:B-----5:R-:W-:-:S02]  /*0a20*/  @P4 R2UR UR38, R10 ;  /* 0x000000000a2642ca */ /* 0x020fc400000e0000 */
[----:B------:R-:W4:Y:S01]  /*0a30*/  @!P0 LDC.64 R10, c[0x0][0x450] ;  /* 0x00011400ff0a8b82 */ /* 0x000f220000000a00 */
[----:B------:R-:W-:Y:S02]  /*0a40*/  @!P3 LEA R19, R13, R0, 0x3 ;  /* 0x000000000d13b211 */ /* 0x000fe400078e18ff */
[----:B------:R-:W-:-:S03]  /*0a50*/  PLOP3.LUT P4, PT, PT, PT, UP0, 0x80, 0x8 ;  /* 0x000000000008781c */ /* 0x000fc60003f8f008 */
[----:B--2---:R-:W-:Y:S02]  /*0a60*/  @!P3 IMAD.WIDE R4, R19, 0x2, R4 ;  /* 0x000000021304b825 */ /* 0x004fe400078e0204 */
[----:B------:R-:W2:Y:S03]  /*0a70*/  @!P2 LDC.64 R8, c[0x0][0x3a0] ;  /* 0x0000e800ff08ab82 */ /* 0x000ea60000000a00 */
[----:B------:R-:W-:Y:S02]  /*0a80*/  @!UP1 UIMAD UR6, UR38, UR6, URZ ;  /* 0x00000006260692a4 */ /* 0x000fe4000f8e02ff */
[----:B---3--:R-:W-:-:S03]  /*0a90*/  @UP0 UIMAD.WIDE.U32 UR4, UR7, 0x4, UR4 ;  /* 0x00000004070408a5 */ /* 0x008fc6000f8e0004 */
[----:B0-----:R-:W0:Y:S01]  /*0aa0*/  @!P1 LDC.64 R6, c[0x0][0x390] ;  /* 0x0000e400ff069b82 */ /* 0x001e220000000a00 */
[----:B------:R-:W-:Y:S02]  /*0ab0*/  MOV R0, UR6 ;  /* 0x0000000600007c02 */ /* 0x000fe40008000f00 */
[----:B------:R-:W-:Y:S01]  /*0ac0*/  CS2R R18, SRZ ;  /* 0x0000000000127805 */ /* 0x000fe2000001ff00 */
[----:B------:R-:W3:Y:S01]  /*0ad0*/  @!P3 LDG.E.64 R22, desc[UR36][R4.64] ;  /* 0x000000240416b981 */ /* 0x000ee2000c1e1b00 */
[----:B------:R-:W-:Y:S01]  /*0ae0*/  IMAD.U32 R12, RZ, RZ, UR4 ;  /* 0x00000004ff0c7e24 */ /* 0x000fe2000f8e00ff */
[----:B------:R-:W-:Y:S01]  /*0af0*/  MOV R13, UR5 ;  /* 0x00000005000d7c02 */ /* 0x000fe20008000f00 */
[----:B------:R-:W-:Y:S01]  /*0b00*/  @!P0 IMAD R21, R0, 0x80, R15 ;  /* 0x0000008000158824 */ /* 0x000fe200078e020f */
[----:B------:R-:W1:Y:S01]  /*0b10*/  LDCU.U8 UR4, c[0x0][0x404] ;  /* 0x00008080ff0477ac */ /* 0x000e620008000000 */
[----:B--2---:R-:W-:Y:S02]  /*0b20*/  @!P2 IMAD.WIDE.U32 R8, R15, 0x2, R8 ;  /* 0x000000020f08a825 */ /* 0x004fe400078e0008 */
[----:B------:R-:W2:Y:S04]  /*0b30*/  @P4 LDG.E R12, desc[UR36][R12.64] ;  /* 0x000000240c0c4981 */ /* 0x000ea8000c1e1900 */
[----:B------:R-:W3:Y:S01]  /*0b40*/  @!P2 LDG.E.64 R18, desc[UR36][R8.64] ;  /* 0x000000240812a981 */ /* 0x000ee2000c1e1b00 */
[----:B----4-:R-:W-:-:S04]  /*0b50*/  @!P0 IMAD.WIDE R10, R21, 0x2, R10 ;  /* 0x00000002150a8825 */ /* 0x010fc800078e020a */
[----:B0-----:R-:W-:Y:S01]  /*0b60*/  @!P1 IMAD.WIDE.U32 R6, R15, 0x2, R6 ;  /* 0x000000020f069825 */ /* 0x001fe200078e0006 */
[----:B------:R-:W-:Y:S01]  /*0b70*/  CS2R R14, SRZ ;  /* 0x00000000000e7805 */ /* 0x000fe2000001ff00 */
[----:B------:R-:W4:Y:S05]  /*0b80*/  @!P0 LDG.E.64 R10, desc[UR36][R10.64] ;  /* 0x000000240a0a8981 */ /* 0x000f2a000c1e1b00 */
[----:B------:R-:W4:Y:S01]  /*0b90*/  @!P1 LDG.E.64 R14, desc[UR36][R6.64] ;  /* 0x00000024060e9981 */ /* 0x000f22000c1e1b00 */
[----:B------:R-:W-:Y:S02]  /*0ba0*/  ISETP.NE.AND P2, PT, RZ, UR10, PT ;  /* 0x0000000aff007c0c */ /* 0x000fe4000bf45270 */
[----:B-1----:R-:W-:-:S04]  /*0bb0*/  ISETP.NE.AND P1, PT, RZ, UR4, PT ;  /* 0x00000004ff007c0c */ /* 0x002fc8000bf25270 */
[----:B------:R-:W-:Y:S01]  /*0bc0*/  ISETP.LT.OR P1, PT, R20, 0x1, P1 ;  /* 0x000000011400780c */ /* 0x000fe20000f21670 */
[----:B------:R-:W-:Y:S01]  /*0bd0*/  UMOV UR39, URZ ;  /* 0x000000ff00277c82 */ /* 0x000fe20008000000 */
[----:B------:R-:W-:Y:S05]  /*0be0*/  BSSY.RECONVERGENT B6, `(.L_x_523) ;  /* 0x0000138000067945 */ /* 0x000fea0003800200 */
[----:B---3--:R-:W-:Y:S02]  /*0bf0*/  @!P2 HFMA2 R22, R22, 1, 1, R18 ;  /* 0x3c003c001616a831 */ /* 0x008fe40000000012 */
[----:B------:R-:W-:Y:S01]  /*0c00*/  @!P2 HADD2 R23, R23, R19 ;  /* 0x000000131717a230 */ /* 0x000fe20000000000 */
[----:B--2---:R-:W-:-:S03]  /*0c10*/  @P4 R2UR UR39, R12 ;  /* 0x000000000c2742ca */ /* 0x004fc600000e0000 */
        /* <DEDUP_REMOVED lines=11> */
[--C-:B------:R-:W-:Y:S01]  /*0cd0*/  HADD2.F32 R7, -RZ, R25.reuse.H1_H1 ;  /* 0x30000019ff077230 */ /* 0x100fe20000004100 */
[----:B------:R-:W-:Y:S01]  /*0ce0*/  I2FP.F32.U32 R3, R3 ;  /* 0x0000000300037245 */ /* 0x000fe20000201000 */
[----:B------:R-:W-:Y:S01]  /*0cf0*/  HADD2.F32 R25, -RZ, R25.H0_H0 ;  /* 0x20000019ff197230 */ /* 0x000fe20000004100 */
[----:B------:R-:W0:Y:S01]  /*0d00*/  MUFU.RCP R0, R0 ;  /* 0x0000000000007308 */ /* 0x000e220000001000 */
[----:B------:R-:W-:Y:S01]  /*0d10*/  I2FP.F32.U32 R4, R4 ;  /* 0x0000000400047245 */ /* 0x000fe20000201000 */
[----:B------:R-:W-:-:S04]  /*0d20*/  HADD2.F32 R11, -RZ, R22.H1_H1 ;  /* 0x30000016ff0b7230 */ /* 0x000fc80000004100 */
[-C--:B0-----:R-:W-:Y:S01]  /*0d30*/  FMUL.FTZ R4, R4, R0.reuse ;  /* 0x0000000004047220 */ /* 0x081fe20000410000 */
[----:B------:R-:W-:Y:S01]  /*0d40*/  FMUL.FTZ R3, R3, R0 ;  /* 0x0000000003037220 */ /* 0x000fe20000410000 */
[----:B------:R-:W-:Y:S02]  /*0d50*/  I2FP.F32.S32 R0, UR4 ;  /* 0x0000000400007c45 */ /* 0x000fe40008201400 */
[----:B------:R-:W-:Y:S01]  /*0d60*/  FMUL.FTZ R4, R4, 13.28771209716796875 ;  /* 0x41549a7804047820 */ /* 0x000fe20000410000 */
[----:B------:R-:W-:-:S03]  /*0d70*/  FMUL.FTZ R3, R3, 13.28771209716796875 ;  /* 0x41549a7803037820 */ /* 0x000fc60000410000 */
[----:B------:R-:W0:Y:S08]  /*0d80*/  MUFU.EX2 R5, -R4 ;  /* 0x8000000400057308 */ /* 0x000e300000000800 */
[----:B------:R-:W1:Y:S01]  /*0d90*/  MUFU.EX2 R3, -R3 ;  /* 0x8000000300037308 */ /* 0x000e620000000800 */
[----:B0-----:R-:W-:-:S04]  /*0da0*/  FMUL.FTZ R5, R0, R5 ;  /* 0x0000000500057220 */ /* 0x001fc80000410000 */
[----:B------:R-:W-:-:S04]  /*0db0*/  FMUL.RZ R10, R5, 0.15915493667125701904 ;  /* 0x3e22f983050a7820 */ /* 0x000fc8000040c000 */
[----:B------:R-:W0:Y:S01]  /*0dc0*/  MUFU.SIN R6, R10 ;  /* 0x0000000a00067308 */ /* 0x000e220000000400 */
[----:B-1----:R-:W-:Y:S01]  /*0dd0*/  FMUL.FTZ R0, R0, R3 ;  /* 0x0000000300007220 */ /* 0x002fe20000410000 */
[--C-:B------:R-:W-:Y:S02]  /*0de0*/  HADD2.F32 R3, -RZ, R23.reuse.H1_H1 ;  /* 0x30000017ff037230 */ /* 0x100fe40000004100 */
[----:B------:R-:W-:Y:S02]  /*0df0*/  HADD2.F32 R23, -RZ, R23.H0_H0 ;  /* 0x20000017ff177230 */ /* 0x000fe40000004100 */
[----:B------:R-:W-:Y:S02]  /*0e00*/  FMUL.RZ R9, R0, 0.15915493667125701904 ;  /* 0x3e22f98300097820 */ /* 0x000fe4000040c000 */
[----:B------:R1:W2:Y:S08]  /*0e10*/  MUFU.COS R5, R10 ;  /* 0x0000000a00057308 */ /* 0x0002b00000000000 */
[----:B------:R-:W3:Y:S01]  /*0e20*/  MUFU.SIN R4, R9 ;  /* 0x0000000900047308 */ /* 0x000ee20000000400 */
[C---:B0-----:R-:W-:Y:S01]  /*0e30*/  FMUL.FTZ R8, R6.reuse, R7 ;  /* 0x0000000706087220 */ /* 0x041fe20000410000 */
[----:B-1----:R-:W-:-:S06]  /*0e40*/  FMUL.FTZ R10, R6, R3 ;  /* 0x00000003060a7220 */ /* 0x002fcc0000410000 */
[----:B------:R0:W1:Y:S01]  /*0e50*/  MUFU.COS R0, R9 ;  /* 0x0000000900007308 */ /* 0x0000620000000000 */
[C---:B--2---:R-:W-:Y:S01]  /*0e60*/  FMUL.FTZ R7, R5.reuse, R7 ;  /* 0x0000000705077220 */ /* 0x044fe20000410000 */
[C---:B------:R-:W-:Y:S01]  /*0e70*/  FMUL.FTZ R3, R5.reuse, R3 ;  /* 0x0000000305037220 */ /* 0x040fe20000410000 */
[C---:B------:R-:W-:Y:S01]  /*0e80*/  FFMA.FTZ R8, R5.reuse, R25, -R8 ;  /* 0x0000001905087223 */ /* 0x040fe20000010808 */
[----:B------:R-:W-:Y:S01]  /*0e90*/  FFMA.FTZ R10, R5, R23, -R10 ;  /* 0x00000017050a7223 */ /* 0x000fe2000001080a */
[--C-:B------:R-:W-:Y:S02]  /*0ea0*/  HADD2.F32 R5, -RZ, R24.reuse.H1_H1 ;  /* 0x30000018ff057230 */ /* 0x100fe40000004100 */
[C---:B------:R-:W-:Y:S01]  /*0eb0*/  FFMA.FTZ R25, R6.reuse, R25, R7 ;  /* 0x0000001906197223 */ /* 0x040fe20000010007 */
[----:B------:R-:W-:Y:S01]  /*0ec0*/  FFMA.FTZ R23, R6, R23, R3 ;  /* 0x0000001706177223 */ /* 0x000fe20000010003 */
[----:B------:R-:W-:Y:S02]  /*0ed0*/  HADD2.F32 R3, -RZ, R24.H0_H0 ;  /* 0x20000018ff037230 */ /* 0x000fe40000004100 */
[----:B---3--:R-:W-:Y:S01]  /*0ee0*/  FMUL.FTZ R6, R4, R11 ;  /* 0x0000000b04067220 */ /* 0x008fe20000410000 */
[----:B0-----:R-:W-:-:S02]  /*0ef0*/  HADD2.F32 R9, -RZ, R22.H0_H0 ;  /* 0x20000016ff097230 */ /* 0x001fc40000004100 */
[-C--:B------:R-:W-:Y:S01]  /*0f00*/  FMUL.FTZ R7, R4, R5.reuse ;  /* 0x0000000504077220 */ /* 0x080fe20000410000 */
        /* <DEDUP_REMOVED lines=11> */
.L_x_525:
[----:B------:R-:W-:-:S13]  /*0fc0*/  ISETP.GE.AND P0, PT, R3, R20, PT ;  /* 0x000000140300720c */ /* 0x000fda0003f06270 */
[----:B------:R-:W-:Y:S05]  /*0fd0*/  @P0 BRA `(.L_x_526) ;  /* 0x0000000c00e00947 */ /* 0x000fea0003800000 */
[----:B------:R-:W-:Y:S01]  /*0fe0*/  I2FP.F32.U32 R20, R20 ;  /* 0x0000001400147245 */ /* 0x000fe20000201000 */
[----:B------:R-:W-:Y:S01]  /*0ff0*/  VIADD R0, R3, 0x2 ;  /* 0x0000000203007836 */ /* 0x000fe20000000000 */
[----:B------:R-:W-:Y:S01]  /*1000*/  I2FP.F32.U32 R3, R3 ;  /* 0x0000000300037245 */ /* 0x000fe20000201000 */
[----:B------:R-:W-:Y:S01]  /*1010*/  UIADD3 UR4, UPT, UPT, -UR39, UR10, URZ ;  /* 0x0000000a27047290 */ /* 0x000fe2000fffe1ff */
[--C-:B------:R-:W-:Y:S02]  /*1020*/  HADD2.F32 R7, -RZ, R25.reuse.H1_H1 ;  /* 0x30000019ff077230 */ /* 0x100fe40000004100 */
[----:B------:R-:W0:Y:S01]  /*1030*/  MUFU.RCP R20, R20 ;  /* 0x0000001400147308 */ /* 0x000e220000001000 */
[----:B------:R-:W-:Y:S01]  /*1040*/  I2FP.F32.U32 R5, R0 ;  /* 0x0000000000057245 */ /* 0x000fe20000201000 */
[----:B------:R-:W-:Y:S01]  /*1050*/  HADD2.F32 R25, -RZ, R25.H0_H0 ;  /* 0x20000019ff197230 */ /* 0x000fe20000004100 */
[----:B------:R-:W-:-:S03]  /*1060*/  I2FP.F32.S32 R0, UR4 ;  /* 0x0000000400007c45 */ /* 0x000fc60008201400 */
        /* <DEDUP_REMOVED lines=27> */
.L_x_524:
        /* <DEDUP_REMOVED lines=13> */
[----:B0-----:R-:W-:Y:S02]  /*12f0*/  IMAD.MOV.U32 R4, RZ, RZ, RZ ;  /* 0x000000ffff047224 */ /* 0x001fe400078e00ff */
[----:B-1----:R-:W-:-:S04]  /*1300*/  IMAD.MOV R6, RZ, RZ, -R5 ;  /* 0x000000ffff067224 */ /* 0x002fc800078e0a05 */
[----:B------:R-:W-:Y:S01]  /*1310*/  IMAD R9, R6, R7, RZ ;  /* 0x0000000706097224 */ /* 0x000fe200078e02ff */
[----:B------:R-:W-:-:S03]  /*1320*/  MOV R6, R8 ;  /* 0x0000000800067202 */ /* 0x000fc60000000f00 */
        /* <DEDUP_REMOVED lines=10> */
[----:B------:R-:W-:Y:S01]  /*13d0*/  @P0 VIADD R27, R27, 0x1 ;  /* 0x000000011b1b0836 */ /* 0x000fe20000000000 */
[----:B------:R-:W-:-:S05]  /*13e0*/  ISETP.GE.AND P0, PT, R3, R20, PT ;  /* 0x000000140300720c */ /* 0x000fca0003f06270 */
[----:B------:R-:W-:Y:S02]  /*13f0*/  @!P2 IADD3 R27, PT, PT, -R27, RZ, RZ ;  /* 0x000000ff1b1ba210 */ /* 0x000fe40007ffe1ff */
[----:B------:R-:W-:Y:S02]  /*1400*/  @!P1 LOP3.LUT R27, RZ, R26, RZ, 0x33, !PT ;  /* 0x0000001aff1b9212 */ /* 0x000fe400078e33ff */
[----:B------:R-:W-:Y:S02]  /*1410*/  ISETP.GT.U32.OR P1, PT, R2, 0x1f, P0 ;  /* 0x0000001f0200780c */ /* 0x000fe40000724470 */
[----:B------:R-:W-:Y:S01]  /*1420*/  LOP3.LUT P0, RZ, R26, 0x3, RZ, 0xc0, !PT ;  /* 0x000000031aff7812 */ /* 0x000fe2000780c0ff */
[----:B------:R-:W-:Y:S01]  /*1430*/  IMAD.MOV R28, RZ, RZ, -R27 ;  /* 0x000000ffff1c7224 */ /* 0x000fe200078e0a1b */
[----:B------:R-:W-:-:S03]  /*1440*/  P2R R29, PR, RZ, 0x2 ;  /* 0x00000002ff1d7803 */ /* 0x000fc60000000000 */
[----:B------:R-:W-:-:S08]  /*1450*/  IMAD R28, R26, R28, R3 ;  /* 0x0000001c1a1c7224 */ /* 0x000fd000078e0203 */
[----:B------:R-:W-:Y:S05]  /*1460*/  @!P0 BRA `(.L_x_527) ;  /* 0x0000000000408947 */ /* 0x000fea0003800000 */
[----:B------:R-:W-:Y:S01]  /*1470*/  MOV R0, 0x0 ;  /* 0x0000000000007802 */ /* 0x000fe20000000f00 */
[----:B------:R-:W0:Y:S01]  /*1480*/  LDCU.64 UR4, c[0x4][0xc8] ;  /* 0x01001900ff0477ac */ /* 0x000e220008000a00 */
[----:B------:R-:W-:Y:S02]  /*1490*/  HFMA2 R8, -RZ, RZ, 0, 8.0049037933349609375e-05 ;  /* 0x0000053fff087431 */ /* 0x000fe400000001ff */
[----:B------:R-:W-:Y:S01]  /*14a0*/  IMAD.MOV.U32 R12, RZ, RZ, 0x1 ;  /* 0x00000001ff0c7424 */ /* 0x000fe200078e00ff */
[----:B------:R1:W2:Y:S01]  /*14b0*/  LDC.64 R14, c[0x4][R0] ;  /* 0x01000000000e7b82 */ /* 0x0002a20000000a00 */
[----:B------:R-:W3:Y:S01]  /*14c0*/  LDCU.64 UR6, c[0x4][0xd0] ;  /* 0x01001a00ff0677ac */ /* 0x000ee20008000a00 */
[----:B------:R-:W-:Y:S01]  /*14d0*/  MOV R13, RZ ;  /* 0x000000ff000d7202 */ /* 0x000fe20000000f00 */
[----:B------:R-:W4:Y:S01]  /*14e0*/  LDCU.64 UR8, c[0x4][0xa0] ;  /* 0x01001400ff0877ac */ /* 0x000f220008000a00 */
[----:B0-----:R-:W-:Y:S01]  /*14f0*/  MOV R4, UR4 ;  /* 0x0000000400047c02 */ /* 0x001fe20008000f00 */
[----:B------:R-:W-:Y:S01]  /*1500*/  IMAD.U32 R5, RZ, RZ, UR5 ;  /* 0x00000005ff057e24 */ /* 0x000fe2000f8e00ff */
[----:B---3--:R-:W-:Y:S01]  /*1510*/  MOV R6, UR6 ;  /* 0x0000000600067c02 */ /* 0x008fe20008000f00 */
[----:B------:R-:W-:Y:S01]  /*1520*/  IMAD.U32 R7, RZ, RZ, UR7 ;  /* 0x00000007ff077e24 */ /* 0x000fe2000f8e00ff */
[----:B----4-:R-:W-:Y:S01]  /*1530*/  MOV R10, UR8 ;  /* 0x00000008000a7c02 */ /* 0x010fe20008000f00 */
[----:B-1----:R-:W-:-:S07]  /*1540*/  IMAD.U32 R11, RZ, RZ, UR9 ;  /* 0x00000009ff0b7e24 */ /* 0x002fce000f8e00ff */
[----:B------:R-:W-:-:S07]  /*1550*/  LEPC R20, `(.L_x_527) ;  /* 0x000000001014794e */ /* 0x000fce0000000000 */
[----:B--2---:R-:W-:Y:S05]  /*1560*/  CALL.ABS.NOINC R14 ;  /* 0x000000000e007343 */ /* 0x004fea0003c00000 */
.L_x_527:
        /* <DEDUP_REMOVED lines=9> */
[----:B------:R-:W-:-:S04]  /*1600*/  IMAD R5, R26, R27, R28 ;  /* 0x0000001b1a057224 */ /* 0x000fc800078e021c */
[----:B------:R-:W-:-:S05]  /*1610*/  IMAD R4, R5, 0x2, R0 ;  /* 0x0000000205047824 */ /* 0x000fca00078e0200 */
[----:B------:R1:W-:Y:S01]  /*1620*/  STS.64 [R4], R24 ;  /* 0x0000001804007388 */ /* 0x0003e20000000a00 */
[----:B0-----:R-:W-:-:S13]  /*1630*/  ISETP.NE.AND P0, PT, RZ, UR4, PT ;  /* 0x00000004ff007c0c */ /* 0x001fda000bf05270 */
[----:B------:R-:W-:-:S05]  /*1640*/  @!P0 LEA R5, R5, R3, 0x1 ;  /* 0x0000000305058211 */ /* 0x000fca00078e08ff */
[----:B------:R1:W-:Y:S02]  /*1650*/  @!P0 STS.64 [R5], R22 ;  /* 0x0000001605008388 */ /* 0x0003e40000000a00 */
.L_x_528:
        /* <DEDUP_REMOVED lines=10> */
[----:B------:R-:W-:Y:S01]  /*1700*/  IMAD R15, R5, 0x2, R0 ;  /* 0x00000002050f7824 */ /* 0x000fe200078e0200 */
[----:B------:R-:W0:Y:S01]  /*1710*/  LDC R8, c[0x0][0x40c] ;  /* 0x00010300ff087b82 */ /* 0x000e220000000800 */
[----:B------:R-:W-:Y:S03]  /*1720*/  BSSY.RECONVERGENT B1, `(.L_x_531) ;  /* 0x0000072000017945 */ /* 0x000fe60003800200 */
        /* <DEDUP_REMOVED lines=12> */
[----:B------:R-:W-:-:S03]  /*17f0*/  IMAD.SHL.U32 R5, R5, 0x2, RZ ;  /* 0x0000000205057824 */ /* 0x000fc600078e00ff */
[----:B------:R-:W0:Y:S02]  /*1800*/  LDS R4, [R20] ;  /* 0x0000000014047984 */ /* 0x000e240000000800 */
[----:B------:R-:W-:-:S04]  /*1810*/  LOP3.LUT R7, R5, 0xfffffffc, RZ, 0xc0, !PT ;  /* 0xfffffffc05077812 */ /* 0x000fc800078ec0ff */
[----:B------:R-:W-:Y:S02]  /*1820*/  ISETP.GE.AND P0, PT, R7, R9, PT ;  /* 0x000000090700720c */ /* 0x000fe40003f06270 */
[C-C-:B0-----:R-:W-:Y:S02]  /*1830*/  PRMT R22, R23.reuse, 0x5410, R4.reuse ;  /* 0x0000541017167816 */ /* 0x141fe40000000004 */
[----:B------:R-:W-:-:S09]  /*1840*/  PRMT R23, R23, 0x7632, R4 ;  /* 0x0000763217177816 */ /* 0x000fd20000000004 */
[----:B------:R-:W-:Y:S05]  /*1850*/  @P0 BRA `(.L_x_534) ;  /* 0x0000000000c40947 */ /* 0x000fea0003800000 */
[----:B------:R-:W-:Y:S01]  /*1860*/  I2FP.F32.S32 R5, R9 ;  /* 0x0000000900057245 */ /* 0x000fe20000201400 */
[----:B------:R-:W-:Y:S01]  /*1870*/  VIADD R8, R8, -UR39 ;  /* 0x8000002708087c36 */ /* 0x000fe20008000000 */
[----:B------:R-:W-:Y:S01]  /*1880*/  IADD3 R4, PT, PT, R7, 0x2, RZ ;  /* 0x0000000207047810 */ /* 0x000fe20007ffe0ff */
        /* <DEDUP_REMOVED lines=46> */
.L_x_534:
[----:B------:R-:W-:Y:S05]  /*1b70*/  BSYNC.RECONVERGENT B2 ;  /* 0x0000000000027941 */ /* 0x000fea0003800200 */
.L_x_533:
[C-C-:B------:R-:W-:Y:S02]  /*1b80*/  PRMT R4, R22.reuse, 0x5410, R23.reuse ;  /* 0x0000541016047816 */ /* 0x140fe40000000017 */
[----:B------:R-:W-:-:S03]  /*1b90*/  PRMT R5, R22, 0x7632, R23 ;  /* 0x0000763216057816 */ /* 0x000fc60000000017 */
[----:B------:R0:W-:Y:S04]  /*1ba0*/  STS [R21], R4 ;  /* 0x0000000415007388 */ /* 0x0001e80000000800 */
[----:B------:R0:W-:Y:S01]  /*1bb0*/  STS [R20], R5 ;  /* 0x0000000514007388 */ /* 0x0001e20000000800 */
[----:B------:R-:W-:Y:S05]  /*1bc0*/  BRA `(.L_x_535) ;  /* 0x00000000009c7947 */ /* 0x000fea0003800000 */
.L_x_532:
        /* <DEDUP_REMOVED lines=39> */
.L_x_535:
[----:B------:R-:W-:Y:S05]  /*1e40*/  BSYNC.RECONVERGENT B1 ;  /* 0x0000000000017941 */ /* 0x000fea0003800200 */
.L_x_531:
[C-C-:B0-----:R-:W-:Y:S02]  /*1e50*/  PRMT R4, R24.reuse, 0x5410, R25.reuse ;  /* 0x0000541018047816 */ /* 0x141fe40000000019 */
[----:B------:R-:W-:-:S03]  /*1e60*/  PRMT R5, R24, 0x7632, R25 ;  /* 0x0000763218057816 */ /* 0x000fc60000000019 */
[----:B------:R0:W-:Y:S04]  /*1e70*/  STS [R15], R4 ;  /* 0x000000040f007388 */ /* 0x0001e80000000800 */
[----:B------:R0:W-:Y:S02]  /*1e80*/  STS [R14], R5 ;  /* 0x000000050e007388 */ /* 0x0001e40000000800 */
.L_x_530:
[----:B------:R-:W-:Y:S05]  /*1e90*/  BSYNC.RECONVERGENT B0 ;  /* 0x0000000000007941 */ /* 0x000fea0003800200 */
.L_x_529:
        /* <DEDUP_REMOVED lines=8> */
[----:B------:R-:W-:-:S05]  /*1f20*/  @!P0 IMAD R3, R26, 0x2, R3 ;  /* 0x000000021a038824 */ /* 0x000fca00078e0203 */
[----:B------:R3:W2:Y:S02]  /*1f30*/  @!P0 LDS.64 R22, [R3] ;  /* 0x0000000003168984 */ /* 0x0006a40000000a00 */
.L_x_537:
[----:B------:R-:W-:Y:S05]  /*1f40*/  BSYNC.RECONVERGENT B0 ;  /* 0x0000000000007941 */ /* 0x000fea0003800200 */
.L_x_536:
[----:B------:R-:W-:Y:S06]  /*1f50*/  BAR.SYNC.DEFER_BLOCKING 0x0 ;  /* 0x0000000000007b1d */ /* 0x000fec0000010000 */
.L_x_526:
[----:B------:R-:W-:Y:S05]  /*1f60*/  BSYNC.RECONVERGENT B6 ;  /* 0x0000000000067941 */ /* 0x000fea0003800200 */
.L_x_523:
[----:B------:R-:W3:Y:S01]  /*1f70*/  LDCU UR4, c[0x0][0x3f4] ;  /* 0x00007e80ff0477ac */ /* 0x000ee20008000800 */
[----:B------:R-:W-:Y:S02]  /*1f80*/  ISETP.GT.U32.AND P0, PT, R2, 0x1f, PT ;  /* 0x0000001f0200780c */ /* 0x000fe40003f04070 */
[----:B------:R-:W-:Y:S02]  /*1f90*/  MOV R115, 0xff7fffff ;  /* 0xff7fffff00737802 */ /* 0x000fe40000000f00 */
[----:B---3--:R-:W-:-:S05]  /*1fa0*/  MOV R0, UR4 ;  /* 0x0000000400007c02 */ /* 0x008fca0008000f00 */
[----:B------:R-:W-:-:S05]  /*1fb0*/  IMAD.MOV R3, RZ, RZ, -R0 ;  /* 0x000000ffff037224 */ /* 0x000fca00078e0a00 */
        /* <DEDUP_REMOVED lines=17> */
[----:B--2---:R-:W-:Y:S02]  /*20d0*/  VIADD R3, R9, 0x120 ;  /* 0x0000012009037836 */ /* 0x004fe40000000000 */
[----:B------:R-:W-:Y:S02]  /*20e0*/  IMAD R7, R0, UR42, R83 ;  /* 0x0000002a00077c24 */ /* 0x000fe4000f8e0253 */
[----:B------:R-:W-:Y:S01]  /*20f0*/  IMAD R6, R17, R0, UR40 ;  /* 0x0000002811067e24 */ /* 0x000fe2000f8e0200 */
[----:B------:R-:W-:-:S04]  /*2100*/  LEA R3, R10, R3, 0x18 ;  /* 0x000000030a037211 */ /* 0x000fc800078ec0ff */
[----:B------:R-:W-:Y:S01]  /*2110*/  LEA R7, R6, R7, 0x3 ;  /* 0x0000000706077211 */ /* 0x000fe200078e18ff */
[----:B------:R-:W-:-:S05]  /*2120*/  IMAD R3, R2, 0x8, R3 ;  /* 0x0000000802037824 */ /* 0x000fca00078e0203 */
[----:B------:R3:W-:Y:S01]  /*2130*/  STS.64 [R3], R18 ;  /* 0x0000001203007388 */ /* 0x0007e20000000a00 */
[----:B0-----:R-:W-:-:S05]  /*2140*/  IMAD.WIDE R4, R7, 0x2, R4 ;  /* 0x0000000207047825 */ /* 0x001fca00078e0204 */
[----:B------:R3:W-:Y:S02]  /*2150*/  STG.E.64 desc[UR36][R4.64], R22 ;  /* 0x0000001604007986 */ /* 0x0007e4000c101b24 */
.L_x_539:
[----:B------:R-:W-:Y:S01]  /*2160*/  UMOV UR4, 0xffffffff ;  /* 0xffffffff00047882 */ /* 0x000fe20000000000 */
[----:B------:R-:W-:Y:S02]  /*2170*/  FADD.FTZ R13, R13, R8 ;  /* 0x000000080d0d7221 */ /* 0x000fe40000010000 */
[----:B------:R-:W-:Y:S05]  /*2180*/  BRA.DIV UR4, `(.L_x_540) ;  /* 0x0000008204547947 */ /* 0x000fea000b800000 */
[----:B0-----:R-:W2:Y:S02]  /*2190*/  SHFL.BFLY PT, R14, R13, 0x10, 0x1f ;  /* 0x0e001f000d0e7f89 */ /* 0x001ea400000e0000 */
[----:B--23--:R-:W-:-:S05]  /*21a0*/  FADD.FTZ R3, R13, R14 ;  /* 0x0000000e0d037221 */ /* 0x00cfca0000010000 */
[----:B------:R-:W1:Y:S02]  /*21b0*/  SHFL.BFLY PT, R14, R3, 0x8, 0x1f ;  /* 0x0d001f00030e7f89 */ /* 0x000e6400000e0000 */
[----:B-1----:R-:W-:-:S05]  /*21c0*/  FADD.FTZ R4, R3, R14 ;  /* 0x0000000e03047221 */ /* 0x002fca0000010000 */
[----:B------:R-:W0:Y:S02]  /*21d0*/  SHFL.BFLY PT, R14, R4, 0x4, 0x1f ;  /* 0x0c801f00040e7f89 */ /* 0x000e2400000e0000 */
[----:B0-----:R-:W-:-:S05]  /*21e0*/  FADD.FTZ R5, R4, R14 ;  /* 0x0000000e04057221 */ /* 0x001fca0000010000 */
[----:B------:R-:W0:Y:S02]  /*21f0*/  SHFL.BFLY PT, R14, R5, 0x2, 0x1f ;  /* 0x0c401f00050e7f89 */ /* 0x000e2400000e0000 */
[----:B0-----:R-:W-:-:S05]  /*2200*/  FADD.FTZ R6, R5, R14 ;  /* 0x0000000e05067221 */ /* 0x001fca0000010000 */
[----:B------:R0:W1:Y:S02]  /*2210*/  SHFL.BFLY PT, R14, R6, 0x1, 0x1f ;  /* 0x0c201f00060e7f89 */ /* 0x00006400000e0000 */
.L_x_648:
        /* <DEDUP_REMOVED lines=14> */
[----:B------:R-:W-:Y:S01]  /*2300*/  IMAD.U32 R5, RZ, RZ, UR5 ;  /* 0x00000005ff057e24 */ /* 0x000fe2000f8e00ff */
[----:B------:R-:W1:Y:S01]  /*2310*/  S2UR UR6, SR_CgaCtaId ;  /* 0x00000000000679c3 */ /* 0x000e620000008800 */
[----:B------:R-:W2:Y:S03]  /*2320*/  LDCU UR7, c[0x0][0x410] ;  /* 0x00008200ff0777ac */ /* 0x000ea60008000800 */
[----:B------:R-:W0:Y:S01]  /*2330*/  @P0 LDG.E.U16 R4, desc[UR36][R4.64] ;  /* 0x0000002404040981 */ /* 0x000e22000c1e1500 */
[----:B------:R-:W-:Y:S01]  /*2340*/  R2UR UR5, R9 ;  /* 0x00000000090572ca */ /* 0x000fe200000e0000 */
[----:B------:R-:W-:-:S12]  /*2350*/  UIADD3 UR4, UPT, UPT, UR45, -UR14, URZ ;  /* 0x8000000e2d047290 */ /* 0x000fd8000fffe0ff */
[----:B------:R-:W-:Y:S01]  /*2360*/  UIADD3 UR5, UPT, UPT, UR5, 0x220, URZ ;  /* 0x0000022005057890 */ /* 0x000fe2000fffe0ff */
[----:B--2---:R-:W-:-:S03]  /*2370*/  FMUL.FTZ R115, R14, UR7 ;  /* 0x000000070e737c20 */ /* 0x004fc60008410000 */
[----:B-1----:R-:W-:-:S04]  /*2380*/  ULEA UR5, UR6, UR5, 0x18 ;  /* 0x0000000506057291 */ /* 0x002fc8000f8ec0ff */
[----:B------:R-:W-:Y:S01]  /*2390*/  ULEA UR4, UR4, UR5, 0x2 ;  /* 0x0000000504047291 */ /* 0x000fe2000f8e10ff */
[----:B0-----:R-:W-:-:S05]  /*23a0*/  @P0 HADD2.F32 R6, -RZ, R4.H0_H0 ;  /* 0x20000004ff060230 */ /* 0x001fca0000004100 */
[----:B------:R-:W-:-:S05]  /*23b0*/  @P0 FADD.FTZ R115, R115, R6 ;  /* 0x0000000673730221 */ /* 0x000fca0000010000 */
[----:B------:R3:W-:Y:S02]  /*23c0*/  STS [UR4+-0x4], R115 ;  /* 0xfffffc73ff007988 */ /* 0x0007e40008000804 */
.L_x_538:
        /* <DEDUP_REMOVED lines=60> */
.L_x_541:
[----:B------:R-:W-:Y:S04]  /*2790*/  BSSY B0, `(.L_x_542) ;  /* 0x00002a6000007945 */ /* 0x000fe80003800000 */
[----:B------:R-:W-:Y:S05]  /*27a0*/  @P0 BRA `(.L_x_543) ;  /* 0x0000002800900947 */ /* 0x000fea0003800000 */
[----:B-1----:R-:W-:Y:S01]  /*27b0*/  IABS R3, R0 ;  /* 0x0000000000037213 */ /* 0x002fe20000000000 */
[----:B------:R-:W1:Y:S01]  /*27c0*/  LDCU UR5, c[0x0][0x3f8] ;  /* 0x00007f00ff0577ac */ /* 0x000e620008000800 */
[----:B------:R-:W2:Y:S01]  /*27d0*/  S2UR UR7, SR_CTAID.Y ;  /* 0x00000000000779c3 */ /* 0x000ea20000002600 */
[----:B------:R-:W-:Y:S01]  /*27e0*/  IADD3 R9, PT, PT, R17, UR14, RZ ;  /* 0x0000000e11097c10 */ /* 0x000fe2000fffe0ff */
[----:B------:R-:W5:Y:S01]  /*27f0*/  I2F.RP R6, R3 ;  /* 0x0000000300067306 */ /* 0x000f620000209400 */
[----:B------:R-:W3:Y:S01]  /*2800*/  LDCU UR22, c[0x0][0x440] ;  /* 0x00008800ff1677ac */ /* 0x000ee20008000800 */
[----:B------:R-:W-:Y:S01]  /*2810*/  MOV R10, UR4 ;  /* 0x00000004000a7c02 */ /* 0x000fe20008000f00 */
[----:B------:R-:W4:Y:S03]  /*2820*/  LDCU.64 UR8, c[0x0][0x420] ;  /* 0x00008400ff0877ac */ /* 0x000f260008000a00 */
[----:B------:R-:W0:Y:S01]  /*2830*/  LDC.64 R116, c[0x0][0x450] ;  /* 0x00011400ff747b82 */ /* 0x000e220000000a00 */
[----:B------:R-:W-:Y:S01]  /*2840*/  IADD3 R10, PT, PT, R10, UR14, RZ ;  /* 0x0000000e0a0a7c10 */ /* 0x000fe2000fffe0ff */
[----:B-----5:R-:W5:Y:S01]  /*2850*/  MUFU.RCP R6, R6 ;  /* 0x0000000600067308 */ /* 0x020f620000001000 */
[----:B-1----:R-:W-:Y:S01]  /*2860*/  UIMAD UR5, UR38, UR5, UR46 ;  /* 0x00000005260572a4 */ /* 0x002fe2000f8e022e */
[----:B----4-:R-:W-:-:S04]  /*2870*/  ISETP.NE.U32.AND P0, PT, RZ, UR8, PT ;  /* 0x00000008ff007c0c */ /* 0x010fc8000bf05070 */
[----:B------:R-:W-:Y:S01]  /*2880*/  ISETP.NE.AND.EX P0, PT, RZ, UR9, PT, P0 ;  /* 0x00000009ff007c0c */ /* 0x000fe2000bf05300 */
[----:B-----5:R-:W-:Y:S02]  /*2890*/  VIADD R4, R6, 0xffffffe ;  /* 0x0ffffffe06047836 */ /* 0x020fe40000000000 */
[----:B------:R-:W-:Y:S01]  /*28a0*/  IMAD.U32 R6, RZ, RZ, UR5 ;  /* 0x00000005ff067e24 */ /* 0x000fe2000f8e00ff */
[----:B------:R-:W-:Y:S01]  /*28b0*/  UIADD3 UR5, UPT, UPT, UR15, 0x220, URZ ;  /* 0x000002200f057890 */ /* 0x000fe2000fffe0ff */
[----:B------:R1:W4:Y:S03]  /*28c0*/  F2I.FTZ.U32.TRUNC.NTZ R5, R4 ;  /* 0x0000000400057305 */ /* 0x000326000021f000 */
[----:B------:R-:W-:Y:S01]  /*28d0*/  LEA R83, R6, R83, 0x7 ;  /* 0x0000005306537211 */ /* 0x000fe200078e38ff */
[----:B--2---:R-:W-:Y:S01]  /*28e0*/  IMAD R6, R0, UR7, RZ ;  /* 0x0000000700067c24 */ /* 0x004fe2000f8e02ff */
[----:B---3--:R-:W-:-:S02]  /*28f0*/  UIMAD UR7, UR46, UR22, UR44 ;  /* 0x000000162e0772a4 */ /* 0x008fc4000f8e022c */
[----:B------:R-:W-:Y:S01]  /*2900*/  ULEA UR5, UR18, UR5, 0x18 ;  /* 0x0000000512057291 */ /* 0x000fe2000f8ec0ff */
[----:B0-----:R-:W-:-:S04]  /*2910*/  IMAD.WIDE R116, R83, 0x2, R116 ;  /* 0x0000000253747825 */ /* 0x001fc800078e0274 */
[----:B-1----:R-:W-:Y:S01]  /*2920*/  IMAD.MOV.U32 R4, RZ, RZ, RZ ;  /* 0x000000ffff047224 */ /* 0x002fe200078e00ff */
[----:B------:R-:W-:Y:S02]  /*2930*/  LEA R17, R17, UR5, 0x2 ;  /* 0x0000000511117c11 */ /* 0x000fe4000f8e10ff */
[----:B----4-:R-:W-:-:S05]  /*2940*/  IADD3 R8, PT, PT, RZ, -R5, RZ ;  /* 0x80000005ff087210 */ /* 0x010fca0007ffe0ff */
[----:B------:R-:W-:Y:S02]  /*2950*/  IMAD R7, R8, R3, RZ ;  /* 0x0000000308077224 */ /* 0x000fe400078e02ff */
[----:B------:R-:W-:Y:S02]  /*2960*/  IMAD.U32 R8, RZ, RZ, UR22 ;  /* 0x00000016ff087e24 */ /* 0x000fe4000f8e00ff */
[----:B------:R-:W-:Y:S01]  /*2970*/  IMAD.HI.U32 R4, R5, R7, R4 ;  /* 0x0000000705047227 */ /* 0x000fe200078e0004 */
[----:B------:R-:W-:Y:S01]  /*2980*/  SHF.R.S32.HI R7, RZ, 0x1f, R6 ;  /* 0x0000001fff077819 */ /* 0x000fe20000011406 */
[----:B------:R-:W0:Y:S01]  /*2990*/  LDC R5, c[0x0][0x3f4] ;  /* 0x0000fd00ff057b82 */ /* 0x000e220000000800 */
[--C-:B------:R-:W-:Y:S01]  /*29a0*/  IADD3 R6, P1, P2, R6, UR8, R9.reuse ;  /* 0x0000000806067c10 */ /* 0x100fe2000fa3e009 */
[----:B------:R-:W-:Y:S02]  /*29b0*/  IMAD R8, R8, UR7, R9 ;  /* 0x0000000708087c24 */ /* 0x000fe4000f8e0209 */
[----:B------:R-:W-:Y:S01]  /*29c0*/  VIADD R9, R9, 0x1 ;  /* 0x0000000109097836 */ /* 0x000fe20000000000 */
[----:B------:R-:W-:-:S09]  /*29d0*/  IADD3.X R7, PT, PT, R7, UR9, RZ, P1, P2 ;  /* 0x0000000907077c10 */ /* 0x000fd20008fe44ff */
.L_x_576:
[----:B------:R-:W2:Y:S01]  /*29e0*/  @P0 LDG.E.U8 R15, desc[UR36][R6.64] ;  /* 0x00000024060f0981 */ /* 0x000ea2000c1e1100 */
[----:B------:R-:W-:Y:S01]  /*29f0*/  VIADD R114, R9, 0xffffffff ;  /* 0xffffffff09727836 */ /* 0x000fe20000000000 */
[----:B0-----:R-:W-:Y:S01]  /*2a00*/  MOV R0, R5 ;  /* 0x0000000500007202 */ /* 0x001fe20000000f00 */
[----:B------:R-:W-:Y:S03]  /*2a10*/  BSSY.RECONVERGENT B1, `(.L_x_544) ;  /* 0x000002f000017945 */ /* 0x000fe60003800200 */
[----:B------:R-:W-:Y:S02]  /*2a20*/  IABS R13, R114 ;  /* 0x00000072000d7213 */ /* 0x000fe40000000000 */
[----:B------:R-:W-:Y:S02]  /*2a30*/  IABS R14, R0 ;  /* 0x00000000000e7213 */ /* 0x000fe40000000000 */
[----:B------:R-:W-:Y:S01]  /*2a40*/  ISETP.GE.AND P3, PT, R114, RZ, PT ;  /* 0x000000ff7200720c */ /* 0x000fe20003f66270 */
[----:B------:R-:W-:Y:S01]  /*2a50*/  IMAD.HI.U32 R11, R4, R13, RZ ;  /* 0x0000000d040b7227 */ /* 0x000fe200078e00ff */
[----:B------:R-:W-:-:S03]  /*2a60*/  ISETP.NE.AND P4, PT, R0, RZ, PT ;  /* 0x000000ff0000720c */ /* 0x000fc60003f85270 */
[----:B------:R-:W-:-:S04]  /*2a70*/  IMAD.MOV R12, RZ, RZ, -R11 ;  /* 0x000000ffff0c7224 */ /* 0x000fc800078e0a0b */
        /* <DEDUP_REMOVED lines=10> */
[----:B------:R-:W-:-:S04]  /*2b20*/  SHF.L.U32 R12, R2, 0x2, RZ ;  /* 0x00000002020c7819 */ /* 0x000fc800000006ff */
[----:B------:R-:W-:Y:S01]  /*2b30*/  LOP3.LUT R118, R12, 0x4, RZ, 0xc0, !PT ;  /* 0x000000040c767812 */ /* 0x000fe200078ec0ff */
[----:B------:R-:W-:-:S04]  /*2b40*/  IMAD.SHL.U32 R12, R11, 0x8, RZ ;  /* 0x000000080b0c7824 */ /* 0x000fc800078e00ff */
[----:B------:R-:W-:-:S05]  /*2b50*/  IMAD R13, R0, UR6, R118 ;  /* 0x00000006000d7c24 */ /* 0x000fca000f8e0276 */
[----:B------:R-:W-:-:S04]  /*2b60*/  IADD3 R14, P3, PT, R12, R13, RZ ;  /* 0x0000000d0c0e7210 */ /* 0x000fc80007f7e0ff */
[----:B------:R-:W-:Y:S02]  /*2b70*/  LEA.HI.X.SX32 R13, R13, RZ, 0x1, P3 ;  /* 0x000000ff0d0d7211 */ /* 0x000fe400018f0eff */
        /* <DEDUP_REMOVED lines=9> */
[----:B------:R-:W0:Y:S01]  /*2c10*/  S2UR UR5, SR_CTAID.Y ;  /* 0x00000000000579c3 */ /* 0x000e220000002600 */
[----:B------:R-:W-:Y:S01]  /*2c20*/  PLOP3.LUT P3, PT, PT, PT, UP0, 0x80, 0x8 ;  /* 0x000000000008781c */ /* 0x000fe20003f6f008 */
[----:B-----5:R-:W-:Y:S01]  /*2c30*/  HFMA2 R82, R82, 1, 1, R48 ;  /* 0x3c003c0052527831 */ /* 0x020fe20000000030 */
[----:B------:R-:W-:Y:S01]  /*2c40*/  PLOP3.LUT P4, PT, PT, PT, UP0, 0x80, 0x8 ;  /* 0x000000000008781c */ /* 0x000fe20003f8f008 */
[----:B------:R-:W-:Y:S01]  /*2c50*/  HADD2 R83, R83, R49 ;  /* 0x0000003153537230 */ /* 0x000fe20000000000 */
[----:B0-----:R-:W-:-:S06]  /*2c60*/  UIMAD UR5, UR5, UR20, UR46 ;  /* 0x00000014050572a4 */ /* 0x001fcc000f8e022e */
[----:B------:R-:W-:-:S05]  /*2c70*/  IMAD R13, R0, UR5, RZ ;  /* 0x00000005000d7c24 */ /* 0x000fca000f8e02ff */
[----:B------:R-:W-:-:S04]  /*2c80*/  LEA R13, R13, R118, 0x7 ;  /* 0x000000760d0d7211 */ /* 0x000fc800078e38ff */
[----:B------:R-:W-:-:S04]  /*2c90*/  IADD3 R118, P5, PT, R12, R13, RZ ;  /* 0x0000000d0c767210 */ /* 0x000fc80007fbe0ff */
[----:B------:R-:W-:Y:S02]  /*2ca0*/  LEA.HI.X.SX32 R13, R13, RZ, 0x1, P5 ;  /* 0x000000ff0d0d7211 */ /* 0x000fe400028f0eff */
[----:B------:R-:W-:-:S04]  /*2cb0*/  LEA R12, P5, R118, UR10, 0x1 ;  /* 0x0000000a760c7c11 */ /* 0x000fc8000f8a08ff */
[----:B------:R-:W-:Y:S01]  /*2cc0*/  LEA.HI.X R13, R118, UR11, R13, 0x1, P5 ;  /* 0x0000000b760d7c11 */ /* 0x000fe2000a8f0c0d */
[----:B--2---:R-:W-:Y:S02]  /*2cd0*/  @P3 HFMA2 R83, R83, R15, -RZ ;  /* 0x0000000f53533231 */ /* 0x004fe400001000ff */
[----:B------:R-:W-:-:S05]  /*2ce0*/  @P4 HMUL2 R82, R82, R14 ;  /* 0x0000000e52524232 */ /* 0x000fca0000000000 */
[----:B------:R0:W-:Y:S02]  /*2cf0*/  STG.E.64 desc[UR36][R12.64], R82 ;  /* 0x000000520c007986 */ /* 0x0001e4000c101b24 */
.L_x_545:
[----:B------:R-:W-:Y:S05]  /*2d00*/  BSYNC.RECONVERGENT B1 ;  /* 0x0000000000017941 */ /* 0x000fea0003800200 */
.L_x_544:
[----:B------:R-:W-:Y:S04]  /*2d10*/  BSSY.RECONVERGENT B1, `(.L_x_546) ;  /* 0x000003e000017945 */ /* 0x000fe80003800200 */
[----:B------:R-:W-:Y:S05]  /*2d20*/  @P1 BRA `(.L_x_547) ;  /* 0x0000000000f01947 */ /* 0x000fea0003800000 */
[----:B------:R-:W-:Y:S01]  /*2d30*/  SHF.L.U32 R119, R2, 0x2, RZ ;  /* 0x0000000202777819 */ /* 0x000fe200000006ff */
[----:B------:R-:W-:Y:S01]  /*2d40*/  IMAD.IADD R15, R11, 0x1, R0 ;  /* 0x000000010b0f7824 */ /* 0x000fe200078e0200 */
[----:B------:R-:W-:Y:S01]  /*2d50*/  LEA R120, R0, R11, 0x1 ;  /* 0x0000000b00787211 */ /* 0x000fe200078e08ff */
[----:B------:R-:W-:Y:S01]  /*2d60*/  UISETP.NE.AND UP0, UPT, UR19, URZ, UPT ;  /* 0x000000ff1300728c */ /* 0x000fe2000bf05270 */
[----:B------:R-:W-:Y:S02]  /*2d70*/  LOP3.LUT R119, R119, 0x4, RZ, 0xc0, !PT ;  /* 0x0000000477777812 */ /* 0x000fe400078ec0ff */
[----:B------:R-:W-:Y:S01]  /*2d80*/  SHF.L.U32 R15, R15, 0x3, RZ ;  /* 0x000000030f0f7819 */ /* 0x000fe200000006ff */
[----:B------:R-:W-:Y:S01]  /*2d90*/  IMAD.SHL.U32 R120, R120, 0x8, RZ ;  /* 0x0000000878787824 */ /* 0x000fe200078e00ff */
[----:B------:R-:W-:Y:S01]  /*2da0*/  ISETP.NE.AND P6, PT, R16, RZ, PT ;  /* 0x000000ff1000720c */ /* 0x000fe20003fc5270 */
[----:B------:R-:W-:Y:S01]  /*2db0*/  IMAD R86, R0, UR6, R119 ;  /* 0x0000000600567c24 */ /* 0x000fe2000f8e0277 */
[----:B------:R-:W-:-:S02]  /*2dc0*/  SHF.R.S32.HI R14, RZ, 0x1f, R15 ;  /* 0x0000001fff0e7819 */ /* 0x000fc4000001140f */
[----:B------:R-:W-:Y:S02]  /*2dd0*/  SHF.R.S32.HI R118, RZ, 0x1f, R120 ;  /* 0x0000001fff767819 */ /* 0x000fe40000011478 */
[----:B------:R-:W-:Y:S02]  /*2de0*/  SHF.R.S32.HI R87, RZ, 0x1f, R86 ;  /* 0x0000001fff577819 */ /* 0x000fe40000011456 */
[----:B0-----:R-:W-:-:S04]  /*2df0*/  IADD3 R12, P3, PT, R86, R15, RZ ;  /* 0x0000000f560c7210 */ /* 0x001fc80007f7e0ff */
[----:B------:R-:W-:Y:S02]  /*2e00*/  IADD3.X R13, PT, PT, R87, R14, RZ, P3, !PT ;  /* 0x0000000e570d7210 */ /* 0x000fe40001ffe4ff */
[----:B------:R-:W-:-:S04]  /*2e10*/  LEA R84, P3, R12, UR10, 0x1 ;  /* 0x0000000a0c547c11 */ /* 0x000fc8000f8608ff */
[----:B------:R-:W-:Y:S02]  /*2e20*/  LEA.HI.X R85, R12, UR11, R13, 0x1, P3 ;  /* 0x0000000b0c557c11 */ /* 0x000fe400098f0c0d */
[----:B------:R-:W-:-:S04]  /*2e30*/  IADD3 R12, P3, PT, R86, R120, RZ ;  /* 0x00000078560c7210 */ /* 0x000fc80007f7e0ff */
[----:B------:R-:W5:Y:S01]  /*2e40*/  LDG.E.64 R84, desc[UR36][R84.64] ;  /* 0x0000002454547981 */ /* 0x000f62000c1e1b00 */
[----:B------:R-:W-:Y:S02]  /*2e50*/  IADD3.X R13, PT, PT, R87, R118, RZ, P3, !PT ;  /* 0x00000076570d7210 */ /* 0x000fe40001ffe4ff */
[----:B------:R-:W-:-:S04]  /*2e60*/  LEA R86, P3, R12, UR10, 0x1 ;  /* 0x0000000a0c567c11 */ /* 0x000fc8000f8608ff */
[----:B------:R-:W-:Y:S01]  /*2e70*/  LEA.HI.X R87, R12, UR11, R13, 0x1, P3 ;  /* 0x0000000b0c577c11 */ /* 0x000fe200098f0c0d */
[----:B------:R-:W-:Y:S08]  /*2e80*/  BRA.U UP0, `(.L_x_548) ;  /* 0x0000000100487547 */ /* 0x000ff0000b800000 */
        /* <DEDUP_REMOVED lines=18> */
.L_x_548:
[----:B------:R-:W5:Y:S01]  /*2fb0*/  LDG.E.64 R86, desc[UR36][R86.64] ;  /* 0x0000002456567981 */ /* 0x000f62000c1e1b00 */
[----:B------:R-:W-:Y:S05]  /*2fc0*/  BRA.U UP0, `(.L_x_547) ;  /* 0x0000000100487547 */ /* 0x000fea000b800000 */
[----:B------:R-:W-:Y:S01]  /*2fd0*/  VOTEU.ANY UP0, P6 ;  /* 0x0000000000ff7886 */ /* 0x000fe20003000100 */
[----:B------:R-:W-:-:S13]  /*2fe0*/  PLOP3.LUT P3, PT, PT, PT, UP0, 0x80, 0x8 ;  /* 0x000000000008781c */ /* 0x000fda0003f6f008 */
[----:B0-----:R-:W2:Y:S01]  /*2ff0*/  @P3 LDG.E.64 R14, desc[UR36][R116.64+0x20] ;  /* 0x00002024740e3981 */ /* 0x001ea2000c1e1b00 */
        /* <DEDUP_REMOVED lines=15> */
.L_x_547:
[----:B------:R-:W-:Y:S05]  /*30f0*/  BSYNC.RECONVERGENT B1 ;  /* 0x0000000000017941 */ /* 0x000fea0003800200 */
.L_x_546:
[----:B------:R-:W-:Y:S04]  /*3100*/  BSSY.RECONVERGENT B1, `(.L_x_549) ;  /* 0x000003f000017945 */ /* 0x000fe80003800200 */
[----:B------:R-:W-:Y:S05]  /*3110*/  @P1 BRA `(.L_x_550) ;  /* 0x0000000000f41947 */ /* 0x000fea0003800000 */
[----:B------:R-:W-:Y:S01]  /*3120*/  IMAD.SHL.U32 R119, R2, 0x4, RZ ;  /* 0x0000000402777824 */ /* 0x000fe200078e00ff */
[----:B0-----:R-:W-:Y:S01]  /*3130*/  IADD3 R15, PT, PT, R11, R0, RZ ;  /* 0x000000000b0f7210 */ /* 0x001fe20007ffe0ff */
[----:B------:R-:W-:Y:S01]  /*3140*/  IMAD R120, R0, 0x4, R11 ;  /* 0x0000000400787824 */ /* 0x000fe200078e020b */
[----:B------:R-:W-:Y:S01]  /*3150*/  UISETP.NE.AND UP0, UPT, UR19, URZ, UPT ;  /* 0x000000ff1300728c */ /* 0x000fe2000bf05270 */
[----:B------:R-:W-:Y:S02]  /*3160*/  ISETP.NE.AND P6, PT, R16, RZ, PT ;  /* 0x000000ff1000720c */ /* 0x000fe40003fc5270 */
[----:B------:R-:W-:Y:S02]  /*3170*/  LOP3.LUT R119, R119, 0x4, RZ, 0xc0, !PT ;  /* 0x0000000477777812 */ /* 0x000fe400078ec0ff */
[----:B------:R-:W-:Y:S02]  /*3180*/  LEA R15, R0, R15, 0x1 ;  /* 0x0000000f000f7211 */ /* 0x000fe400078e08ff */
[----:B------:R-:W-:Y:S01]  /*3190*/  SHF.L.U32 R120, R120, 0x3, RZ ;  /* 0x0000000378787819 */ /* 0x000fe200000006ff */
[----:B------:R-:W-:Y:S01]  /*31a0*/  IMAD R90, R0, UR6, R119 ;  /* 0x00000006005a7c24 */ /* 0x000fe2000f8e0277 */
[----:B------:R-:W-:-:S02]  /*31b0*/  SHF.L.U32 R15, R15, 0x3, RZ ;  /* 0x000000030f0f7819 */ /* 0x000fc400000006ff */
[----:B------:R-:W-:Y:S02]  /*31c0*/  SHF.R.S32.HI R118, RZ, 0x1f, R120 ;  /* 0x0000001fff767819 */ /* 0x000fe40000011478 */
[----:B------:R-:W-:Y:S02]  /*31d0*/  SHF.R.S32.HI R14, RZ, 0x1f, R15 ;  /* 0x0000001fff0e7819 */ /* 0x000fe4000001140f */
[----:B------:R-:W-:Y:S02]  /*31e0*/  SHF.R.S32.HI R91, RZ, 0x1f, R90 ;  /* 0x0000001fff5b7819 */ /* 0x000fe4000001145a */
[----:B-1----:R-:W-:-:S04]  /*31f0*/  IADD3 R12, P3, PT, R90, R15, RZ ;  /* 0x0000000f5a0c7210 */ /* 0x002fc80007f7e0ff */
[----:B------:R-:W-:Y:S02]  /*3200*/  IADD3.X R13, PT, PT, R91, R14, RZ, P3, !PT ;  /* 0x0000000e5b0d7210 */ /* 0x000fe40001ffe4ff */
[----:B------:R-:W-:-:S04]  /*3210*/  LEA R88, P3, R12, UR10, 0x1 ;  /* 0x0000000a0c587c11 */ /* 0x000fc8000f8608ff */
[----:B------:R-:W-:Y:S02]  /*3220*/  LEA.HI.X R89, R12, UR11, R13, 0x1, P3 ;  /* 0x0000000b0c597c11 */ /* 0x000fe400098f0c0d */
[----:B------:R-:W-:-:S04]  /*3230*/  IADD3 R12, P3, PT, R90, R120, RZ ;  /* 0x000000785a0c7210 */ /* 0x000fc80007f7e0ff */
[----:B------:R-:W5:Y:S01]  /*3240*/  LDG.E.64 R88, desc[UR36][R88.64] ;  /* 0x0000002458587981 */ /* 0x000f62000c1e1b00 */
[----:B------:R-:W-:Y:S01]  /*3250*/  IMAD.X R13, R91, 0x1, R118, P3 ;  /* 0x000000015b0d7824 */ /* 0x000fe200018e0676 */
        /* <DEDUP_REMOVED lines=21> */
.L_x_551:
        /* <DEDUP_REMOVED lines=20> */
.L_x_550:
[----:B------:R-:W-:Y:S05]  /*34f0*/  BSYNC.RECONVERGENT B1 ;  /* 0x0000000000017941 */ /* 0x000fea0003800200 */
.L_x_549:
[----:B------:R-:W-:Y:S01]  /*3500*/  IMAD.IADD R119, R11, 0x1, R0 ;  /* 0x000000010b777824 */ /* 0x000fe200078e0200 */
[----:B------:R-:W-:Y:S04]  /*3510*/  BSSY.RECONVERGENT B1, `(.L_x_552) ;  /* 0x0000024000017945 */ /* 0x000fe80003800200 */
[----:B------:R-:W-:Y:S01]  /*3520*/  LEA R119, R0, R119, 0x2 ;  /* 0x0000007700777211 */ /* 0x000fe200078e10ff */
[----:B------:R-:W-:Y:S06]  /*3530*/  @P1 BRA `(.L_x_553) ;  /* 0x0000000000841947 */ /* 0x000fec0003800000 */
[----:B012---:R-:W-:Y:S01]  /*3540*/  IADD3 R13, PT, PT, R11, R0, RZ ;  /* 0x000000000b0d7210 */ /* 0x007fe20007ffe0ff */
[----:B------:R-:W-:-:S03]  /*3550*/  IMAD.SHL.U32 R12, R2, 0x4, RZ ;  /* 0x00000004020c7824 */ /* 0x000fc600078e00ff */
[----:B------:R-:W-:Y:S02]  /*3560*/  LEA R118, R0, R13, 0x2 ;  /* 0x0000000d00767211 */ /* 0x000fe400078e10ff */
[----:B------:R-:W-:Y:S02]  /*3570*/  LOP3.LUT R13, R12, 0x4, RZ, 0xc0, !PT ;  /* 0x000000040c0d7812 */ /* 0x000fe400078ec0ff */
[----:B------:R-:W-:-:S03]  /*3580*/  SHF.L.U32 R118, R118, 0x3, RZ ;  /* 0x0000000376767819 */ /* 0x000fc600000006ff */
[----:B------:R-:W-:Y:S01]  /*3590*/  IMAD R15, R0, UR6, R13 ;  /* 0x00000006000f7c24 */ /* 0x000fe2000f8e020d */
[----:B------:R-:W-:-:S04]  /*35a0*/  SHF.R.S32.HI R12, RZ, 0x1f, R118 ;  /* 0x0000001fff0c7819 */ /* 0x000fc80000011476 */
        /* <DEDUP_REMOVED lines=26> */
.L_x_553:
[----:B------:R-:W-:Y:S05]  /*3750*/  BSYNC.RECONVERGENT B1 ;  /* 0x0000000000017941 */ /* 0x000fea0003800200 */
.L_x_552:
[----:B------:R-:W-:Y:S04]  /*3760*/  BSSY.RECONVERGENT B1, `(.L_x_554) ;  /* 0x0000024000017945 */ /* 0x000fe80003800200 */
[----:B------:R-:W-:Y:S05]  /*3770*/  @P1 BRA `(.L_x_555) ;  /* 0x0000000000881947 */ /* 0x000fea0003800000 */
[----:B0123--:R-:W-:Y:S02]  /*3780*/  IADD3 R13, PT, PT, R11, R0, RZ ;  /* 0x000000000b0d7210 */ /* 0x00ffe40007ffe0ff */
[----:B------:R-:W-:-:S03]  /*3790*/  SHF.L.U32 R12, R2, 0x2, RZ ;  /* 0x00000002020c7819 */ /* 0x000fc600000006ff */
[----:B------:R-:W-:Y:S01]  /*37a0*/  IMAD R15, R0, 0x4, R13 ;  /* 0x00000004000f7824 */ /* 0x000fe200078e020d */
[----:B------:R-:W-:-:S04]  /*37b0*/  LOP3.LUT R13, R12, 0x4, RZ, 0xc0, !PT ;  /* 0x000000040c0d7812 */ /* 0x000fc800078ec0ff */
[----:B------:R-:W-:Y:S01]  /*37c0*/  IADD3 R118, PT, PT, R15, R0, RZ ;  /* 0x000000000f767210 */ /* 0x000fe20007ffe0ff */
[----:B------:R-:W-:-:S03]  /*37d0*/  IMAD R15, R0, UR6, R13 ;  /* 0x00000006000f7c24 */ /* 0x000fc6000f8e020d */
        /* <DEDUP_REMOVED lines=28> */
.L_x_555:
[----:B------:R-:W-:Y:S05]  /*39a0*/  BSYNC.RECONVERGENT B1 ;  /* 0x0000000000017941 */ /* 0x000fea0003800200 */
.L_x_554:
[----:B------:R-:W-:Y:S01]  /*39b0*/  BSSY.RECONVERGENT B1, `(.L_x_556) ;  /* 0x000003e000017945 */ /* 0x000fe20003800200 */
[----:B------:R-:W-:-:S03]  /*39c0*/  LEA R119, R0, R119, 0x1 ;  /* 0x0000007700777211 */ /* 0x000fc600078e08ff */
[----:B------:R-:W-:Y:S05]  /*39d0*/  @P1 BRA `(.L_x_557) ;  /* 0x0000000000ec1947 */ /* 0x000fea0003800000 */
[----:B------:R-:W-:Y:S01]  /*39e0*/  SHF.L.U32 R121, R2, 0x2, RZ ;  /* 0x0000000202797819 */ /* 0x000fe200000006ff */
[----:B0-----:R-:W-:Y:S01]  /*39f0*/  IMAD.SHL.U32 R14, R119, 0x8, RZ ;  /* 0x00000008770e7824 */ /* 0x001fe200078e00ff */
[----:B------:R-:W-:Y:S01]  /*3a00*/  LEA R118, R0, R11, 0x3 ;  /* 0x0000000b00767211 */ /* 0x000fe200078e18ff */
[----:B------:R-:W-:Y:S01]  /*3a10*/  UISETP.NE.AND UP0, UPT, UR19, URZ, UPT ;  /* 0x000000ff1300728c */ /* 0x000fe2000bf05270 */
[----:B------:R-:W-:Y:S02]  /*3a20*/  LOP3.LUT R121, R121, 0x4, RZ, 0xc0, !PT ;  /* 0x0000000479797812 */ /* 0x000fe400078ec0ff */
[----:B------:R-:W-:Y:S02]  /*3a30*/  SHF.R.S32.HI R15, RZ, 0x1f, R14 ;  /* 0x0000001fff0f7819 */ /* 0x000fe4000001140e */
[----:B------:R-:W-:Y:S01]  /*3a40*/  SHF.L.U32 R118, R118, 0x3, RZ ;  /* 0x0000000376767819 */ /* 0x000fe200000006ff */
[----:B-1234-:R-:W-:Y:S01]  /*3a50*/  IMAD R13, R0, UR6, R121 ;  /* 0x00000006000d7c24 */ /* 0x01efe2000f8e0279 */
[----:B------:R-:W-:-:S04]  /*3a60*/  ISETP.NE.AND P6, PT, R16, RZ, PT ;  /* 0x000000ff1000720c */ /* 0x000fc80003fc5270 */
[----:B------:R-:W-:Y:S02]  /*3a70*/  SHF.R.S32.HI R98, RZ, 0x1f, R13 ;  /* 0x0000001fff627819 */ /* 0x000fe4000001140d */
[----:B------:R-:W-:-:S05]  /*3a80*/  IADD3 R11, P3, PT, R13, R14, RZ ;  /* 0x0000000e0d0b7210 */ /* 0x000fca0007f7e0ff */
[----:B------:R-:W-:Y:S01]  /*3a90*/  IMAD.X R12, R98, 0x1, R15, P3 ;  /* 0x00000001620c7824 */ /* 0x000fe200018e060f */
[----:B------:R-:W-:-:S04]  /*3aa0*/  LEA R96, P3, R11, UR10, 0x1 ;  /* 0x0000000a0b607c11 */ /* 0x000fc8000f8608ff */
[----:B------:R-:W-:Y:S02]  /*3ab0*/  LEA.HI.X R97, R11, UR11, R12, 0x1, P3 ;  /* 0x0000000b0b617c11 */ /* 0x000fe400098f0c0c */
[----:B------:R-:W-:Y:S02]  /*3ac0*/  IADD3 R12, P3, PT, R13, R118, RZ ;  /* 0x000000760d0c7210 */ /* 0x000fe40007f7e0ff */
[----:B------:R-:W-:Y:S02]  /*3ad0*/  SHF.R.S32.HI R11, RZ, 0x1f, R118 ;  /* 0x0000001fff0b7819 */ /* 0x000fe40000011476 */
[----:B------:R-:W5:Y:S02]  /*3ae0*/  LDG.E.64 R96, desc[UR36][R96.64] ;  /* 0x0000002460607981 */ /* 0x000f64000c1e1b00 */
        /* <DEDUP_REMOVED lines=22> */
.L_x_558:
        /* <DEDUP_REMOVED lines=20> */
.L_x_557:
[----:B------:R-:W-:Y:S05]  /*3d90*/  BSYNC.RECONVERGENT B1 ;  /* 0x0000000000017941 */ /* 0x000fea0003800200 */
.L_x_556:
[----:B------:R-:W-:Y:S01]  /*3da0*/  BSSY.RECONVERGENT B1, `(.L_x_559) ;  /* 0x0000023000017945 */ /* 0x000fe20003800200 */
[----:B-----5:R-:W-:Y:S01]  /*3db0*/  HMUL2 R11, R80, R82 ;  /* 0x00000052500b7232 */ /* 0x020fe20000000000 */
[----:B------:R-:W-:Y:S02]  /*3dc0*/  LEA R119, R0, R119, 0x1 ;  /* 0x0000007700777211 */ /* 0x000fe400078e08ff */
[----:B------:R-:W-:Y:S05]  /*3dd0*/  @P1 BRA `(.L_x_560) ;  /* 0x00000000007c1947 */ /* 0x000fea0003800000 */
[----:B01234-:R-:W-:Y:S01]  /*3de0*/  SHF.L.U32 R12, R2, 0x2, RZ ;  /* 0x00000002020c7819 */ /* 0x01ffe200000006ff */
[----:B------:R-:W-:-:S03]  /*3df0*/  IMAD.SHL.U32 R13, R119, 0x8, RZ ;  /* 0x00000008770d7824 */ /* 0x000fc600078e00ff */
[----:B------:R-:W-:Y:S02]  /*3e00*/  LOP3.LUT R121, R12, 0x4, RZ, 0xc0, !PT ;  /* 0x000000040c797812 */ /* 0x000fe400078ec0ff */
[----:B------:R-:W-:-:S03]  /*3e10*/  SHF.R.S32.HI R12, RZ, 0x1f, R13 ;  /* 0x0000001fff0c7819 */ /* 0x000fc6000001140d */
[----:B------:R-:W-:-:S05]  /*3e20*/  IMAD R15, R0, UR6, R121 ;  /* 0x00000006000f7c24 */ /* 0x000fca000f8e0279 */
        /* <DEDUP_REMOVED lines=26> */
.L_x_560:
[----:B------:R-:W-:Y:S05]  /*3fd0*/  BSYNC.RECONVERGENT B1 ;  /* 0x0000000000017941 */ /* 0x000fea0003800200 */
.L_x_559:
[----:B------:R-:W-:Y:S01]  /*3fe0*/  BSSY.RECONVERGENT B1, `(.L_x_561) ;  /* 0x0000022000017945 */ /* 0x000fe20003800200 */
[----:B------:R-:W-:-:S03]  /*3ff0*/  IADD3 R119, PT, PT, R119, R0, RZ ;  /* 0x0000000077777210 */ /* 0x000fc60007ffe0ff */
[----:B------:R-:W-:Y:S05]  /*4000*/  @P1 BRA `(.L_x_562) ;  /* 0x00000000007c1947 */ /* 0x000fea0003800000 */
[----:B01234-:R-:W-:Y:S01]  /*4010*/  IMAD.SHL.U32 R12, R2, 0x4, RZ ;  /* 0x00000004020c7824 */ /* 0x01ffe200078e00ff */
[----:B------:R-:W-:-:S04]  /*4020*/  SHF.L.U32 R13, R119, 0x3, RZ ;  /* 0x00000003770d7819 */ /* 0x000fc800000006ff */
        /* <DEDUP_REMOVED lines=29> */
.L_x_562:
[----:B------:R-:W-:Y:S05]  /*4200*/  BSYNC.RECONVERGENT B1 ;  /* 0x0000000000017941 */ /* 0x000fea0003800200 */
.L_x_561:
[----:B------:R-:W-:Y:S01]  /*4210*/  BSSY.RECONVERGENT B1, `(.L_x_563) ;  /* 0x0000022000017945 */ /* 0x000fe20003800200 */
[----:B------:R-:W-:-:S03]  /*4220*/  IMAD.IADD R119, R119, 0x1, R0 ;  /* 0x0000000177777824 */ /* 0x000fc600078e0200 */
[----:B------:R-:W-:Y:S05]  /*4230*/  @P1 BRA `(.L_x_564) ;  /* 0x00000000007c1947 */ /* 0x000fea0003800000 */
[----:B01234-:R-:W-:Y:S02]  /*4240*/  SHF.L.U32 R12, R2, 0x2, RZ ;  /* 0x00000002020c7819 */ /* 0x01ffe400000006ff */
[----:B------:R-:W-:Y:S02]  /*4250*/  SHF.L.U32 R13, R119, 0x3, RZ ;  /* 0x00000003770d7819 */ /* 0x000fe400000006ff */
        /* <DEDUP_REMOVED lines=29> */
.L_x_564:
[----:B------:R-:W-:Y:S05]  /*4430*/  BSYNC.RECONVERGENT B1 ;  /* 0x0000000000017941 */ /* 0x000fea0003800200 */
.L_x_563:
[----:B------:R-:W-:Y:S01]  /*4440*/  BSSY.RECONVERGENT B1, `(.L_x_565) ;  /* 0x0000022000017945 */ /* 0x000fe20003800200 */
[----:B------:R-:W-:-:S03]  /*4450*/  IADD3 R119, PT, PT, R119, R0, RZ ;  /* 0x0000000077777210 */ /* 0x000fc60007ffe0ff */
        /* <DEDUP_REMOVED lines=32> */
.L_x_566:
[----:B------:R-:W-:Y:S05]  /*4660*/  BSYNC.RECONVERGENT B1 ;  /* 0x0000000000017941 */ /* 0x000fea0003800200 */
.L_x_565:
        /* <DEDUP_REMOVED lines=34> */
.L_x_568:
[----:B------:R-:W-:Y:S05]  /*4890*/  BSYNC.RECONVERGENT B1 ;  /* 0x0000000000017941 */ /* 0x000fea0003800200 */
.L_x_567:
        /* <DEDUP_REMOVED lines=34> */
.L_x_570:
[----:B------:R-:W-:Y:S05]  /*4ac0*/  BSYNC.RECONVERGENT B1 ;  /* 0x0000000000017941 */ /* 0x000fea0003800200 */
.L_x_569:
[----:B------:R-:W-:Y:S02]  /*4ad0*/  HFMA2 R11, R78, R84, R11 ;  /* 0x000000544e0b7231 */ /* 0x000fe4000000000b */
[----:B01234-:R-:W-:Y:S01]  /*4ae0*/  HMUL2 R12, R81, R83 ;  /* 0x00000053510c7232 */ /* 0x01ffe20000000000 */
[----:B------:R-:W-:Y:S03]  /*4af0*/  BSSY.RECONVERGENT B1, `(.L_x_571) ;  /* 0x0000031000017945 */ /* 0x000fe60003800200 */
        /* <DEDUP_REMOVED lines=11> */
[----:B------:R-:W-:Y:S02]  /*4bb0*/  HFMA2 R118, R65, R99, R12 ;  /* 0x0000006341767231 */ /* 0x000fe4000000000c */
[----:B------:R-:W-:-:S04]  /*4bc0*/  HFMA2 R11, R68, R94, R11 ;  /* 0x0000005e440b7231 */ /* 0x000fc8000000000b */
[----:B------:R-:W-:-:S04]  /*4bd0*/  HFMA2 R11, R66, R96, R11 ;  /* 0x00000060420b7231 */ /* 0x000fc8000000000b */
[----:B------:R-:W-:Y:S01]  /*4be0*/  HFMA2 R11, R64, R98, R11 ;  /* 0x00000062400b7231 */ /* 0x000fe2000000000b */
[----:B------:R-:W-:Y:S06]  /*4bf0*/  @P1 BRA `(.L_x_572) ;  /* 0x0000000000801947 */ /* 0x000fec0003800000 */
[----:B------:R-:W-:Y:S02]  /*4c00*/  SHF.L.U32 R13, R2, 0x2, RZ ;  /* 0x00000002020d7819 */ /* 0x000fe400000006ff */
[----:B------:R-:W-:Y:S02]  /*4c10*/  IADD3 R119, PT, PT, R119, R0, RZ ;  /* 0x0000000077777210 */ /* 0x000fe40007ffe0ff */
[----:B------:R-:W-:-:S03]  /*4c20*/  LOP3.LUT R13, R13, 0x4, RZ, 0xc0, !PT ;  /* 0x000000040d0d7812 */ /* 0x000fc600078ec0ff */
[----:B------:R-:W-:Y:S02]  /*4c30*/  IMAD.SHL.U32 R119, R119, 0x8, RZ ;  /* 0x0000000877777824 */ /* 0x000fe400078e00ff */
[----:B------:R-:W-:-:S03]  /*4c40*/  IMAD R15, R0, UR6, R13 ;  /* 0x00000006000f7c24 */ /* 0x000fc6000f8e020d */
        /* <DEDUP_REMOVED lines=27> */
.L_x_572:
[----:B------:R-:W-:Y:S05]  /*4e00*/  BSYNC.RECONVERGENT B1 ;  /* 0x0000000000017941 */ /* 0x000fea0003800200 */
.L_x_571:
[----:B-----5:R-:W-:Y:S02]  /*4e10*/  HFMA2 R11, R62, R100, R11 ;  /* 0x000000643e0b7231 */ /* 0x020fe4000000000b */
[----:B------:R-:W-:Y:S01]  /*4e20*/  HFMA2 R118, R63, R101, R118 ;  /* 0x000000653f767231 */ /* 0x000fe20000000076 */
[----:B------:R-:W-:-:S03]  /*4e30*/  UMOV UR5, 0xffffffff ;  /* 0xffffffff00057882 */ /* 0x000fc60000000000 */
        /* <DEDUP_REMOVED lines=11> */
[----:B------:R-:W-:-:S04]  /*4ef0*/  HFMA2 R11, R50, R112, R11 ;  /* 0x00000070320b7231 */ /* 0x000fc8000000000b */
[----:B------:R-:W-:Y:S01]  /*4f00*/  HADD2 R11, R11, R118 ;  /* 0x000000760b0b7230 */ /* 0x000fe20000000000 */
[----:B------:R-:W-:-:S04]  /*4f10*/  LOP3.LUT R118, R2, 0x1, RZ, 0xc0, !PT ;  /* 0x0000000102767812 */ /* 0x000fc800078ec0ff */
[--C-:B0-----:R-:W-:Y:S02]  /*4f20*/  HADD2.F32 R13, -RZ, R11.reuse.H0_H0 ;  /* 0x2000000bff0d7230 */ /* 0x101fe40000004100 */
[----:B------:R-:W-:-:S05]  /*4f30*/  HADD2.F32 R12, -RZ, R11.H1_H1 ;  /* 0x3000000bff0c7230 */ /* 0x000fca0000004100 */
[----:B------:R-:W-:Y:S01]  /*4f40*/  FADD.FTZ R13, R13, R12 ;  /* 0x0000000c0d0d7221 */ /* 0x000fe20000010000 */
[----:B------:R-:W-:Y:S06]  /*4f50*/  BRA.DIV UR5, `(.L_x_573) ;  /* 0x00000056055c7947 */ /* 0x000fec000b800000 */
[----:B------:R0:W1:Y:S02]  /*4f60*/  SHFL.BFLY PT, R14, R13, 0x1, 0x1f ;  /* 0x0c201f000d0e7f89 */ /* 0x00006400000e0000 */
.L_x_651:
[----:B------:R-:W-:Y:S01]  /*4f70*/  ISETP.EQ.U32.OR P1, PT, R118, 0x1, P1 ;  /* 0x000000017600780c */ /* 0x000fe20000f22470 */
[----:B-1----:R-:W-:Y:S01]  /*4f80*/  FADD.FTZ R14, R13, R14 ;  /* 0x0000000e0d0e7221 */ /* 0x002fe20000010000 */
[----:B------:R-:W-:Y:S03]  /*4f90*/  BSSY.RECONVERGENT B1, `(.L_x_574) ;  /* 0x000001d000017945 */ /* 0x000fe60003800200 */
[----:B------:R-:W-:-:S08]  /*4fa0*/  FMUL.FTZ R11, R14, UR21 ;  /* 0x000000150e0b7c20 */ /* 0x000fd00008410000 */
[----:B------:R-:W-:Y:S05]  /*4fb0*/  @P1 BRA `(.L_x_575) ;  /* 0x0000000000681947 */ /* 0x000fea0003800000 */
[----:B------:R-:W-:Y:S01]  /*4fc0*/  ISETP.NE.U32.AND P1, PT, RZ, UR12, PT ;  /* 0x0000000cff007c0c */ /* 0x000fe2000bf25070 */
[----:B------:R-:W-:-:S03]  /*4fd0*/  UISETP.NE.U32.AND UP0, UPT, UR16, URZ, UPT ;  /* 0x000000ff1000728c */ /* 0x000fc6000bf05070 */
[----:B------:R-:W-:Y:S01]  /*4fe0*/  ISETP.NE.AND.EX P1, PT, RZ, UR13, PT, P1 ;  /* 0x0000000dff007c0c */ /* 0x000fe2000bf25310 */
[----:B------:R-:W-:-:S06]  /*4ff0*/  UISETP.NE.AND.EX UP0, UPT, UR17, URZ, UPT, UP0 ;  /* 0x000000ff1100728c */ /* 0x000fcc000bf05300 */
[----:B------:R-:W-:-:S05]  /*5000*/  PLOP3.LUT P4, PT, PT, PT, UP0, 0x80, 0x8 ;  /* 0x000000000008781c */ /* 0x000fca0003f8f008 */
[----:B------:R-:W1:Y:S01]  /*5010*/  @UP0 LDCU.64 UR8, c[0x0][0x448] ;  /* 0x00008900ff0807ac */ /* 0x000e620008000a00 */
[----:B0-----:R-:W0:Y:S01]  /*5020*/  @P1 LDC.64 R12, c[0x0][0x438] ;  /* 0x00010e00ff0c1b82 */ /* 0x001e220000000a00 */
[----:B------:R-:W2:Y:S01]  /*5030*/  @UP0 LDCU UR5, c[0x0][0x408] ;  /* 0x00008100ff0507ac */ /* 0x000ea20008000800 */
[----:B------:R-:W2:Y:S01]  /*5040*/  @UP0 LDCU UR7, c[0x0][0x430] ;  /* 0x00008600ff0707ac */ /* 0x000ea20008000800 */
[----:B-1----:R-:W-:Y:S01]  /*5050*/  @UP0 UIMAD.WIDE.U32 UR8, UR46, 0x2, UR8 ;  /* 0x000000022e0808a5 */ /* 0x002fe2000f8e0008 */
[----:B0-----:R-:W-:-:S05]  /*5060*/  @P1 IMAD.WIDE R14, R8, 0x2, R12 ;  /* 0x00000002080e1825 */ /* 0x001fca00078e020c */
[----:B------:R-:W-:Y:S01]  /*5070*/  MOV R12, UR8 ;  /* 0x00000008000c7c02 */ /* 0x000fe20008000f00 */
[----:B------:R-:W-:Y:S01]  /*5080*/  IMAD.U32 R13, RZ, RZ, UR9 ;  /* 0x00000009ff0d7e24 */ /* 0x000fe2000f8e00ff */
[----:B------:R-:W3:Y:S04]  /*5090*/  @P1 LDG.E.U16 R14, desc[UR36][R14.64] ;  /* 0x000000240e0e1981 */ /* 0x000ee8000c1e1500 */
[----:B------:R-:W4:Y:S01]  /*50a0*/  @P4 LDG.E.U16 R12, desc[UR36][R12.64] ;  /* 0x000000240c0c4981 */ /* 0x000f22000c1e1500 */
[----:B--2---:R-:W-:-:S06]  /*50b0*/  @UP0 UIADD3 UR5, UPT, UPT, UR5, UR7, URZ ;  /* 0x0000000705050290 */ /* 0x004fcc000fffe0ff */
[----:B------:R-:W-:-:S04]  /*50c0*/  @P4 ISETP.GE.AND P3, PT, R114, UR5, PT ;  /* 0x0000000572004c0c */ /* 0x000fc8000bf66270 */
[----:B------:R-:W-:-:S04]  /*50d0*/  @P4 SEL R118, RZ, UR39, P3 ;  /* 0x00000027ff764c07 */ /* 0x000fc80009800000 */
[----:B------:R-:W-:-:S04]  /*50e0*/  @P4 IADD3 R118, PT, PT, R9, -UR45, R118 ;  /* 0x8000002d09764c10 */ /* 0x000fc8000fffe076 */
[----:B------:R-:W-:Y:S01]  /*50f0*/  @P4 I2FP.F32.S32 R118, R118 ;  /* 0x0000007600764245 */ /* 0x000fe20000201400 */
[----:B---3--:R-:W-:Y:S02]  /*5100*/  @P1 HADD2.F32 R114, -RZ, R14.H0_H0 ;  /* 0x2000000eff721230 */ /* 0x008fe40000004100 */
[----:B----4-:R-:W-:-:S03]  /*5110*/  @P4 HADD2.F32 R14, -RZ, R12.H0_H0 ;  /* 0x2000000cff0e4230 */ /* 0x010fc60000004100 */
[----:B------:R-:W-:-:S04]  /*5120*/  @P1 FADD.FTZ R11, R11, R114 ;  /* 0x000000720b0b1221 */ /* 0x000fc80000010000 */
[----:B------:R-:W-:-:S05]  /*5130*/  @P4 FFMA.FTZ R11, R118, R14, R11 ;  /* 0x0000000e760b4223 */ /* 0x000fca000001000b */
[----:B------:R1:W-:Y:S01]  /*5140*/  STS [R17], R11 ;  /* 0x0000000b11007388 */ /* 0x0003e20000000800 */
[----:B------:R-:W-:-:S07]  /*5150*/  @!P2 FMNMX.FTZ R115, R115, R11, !PT ;  /* 0x0000000b7373a209 */ /* 0x000fce0007810000 */
.L_x_575:
[----:B------:R-:W-:Y:S05]  /*5160*/  BSYNC.RECONVERGENT B1 ;  /* 0x0000000000017941 */ /* 0x000fea0003800200 */
.L_x_574:
[----:B-1----:R-:W-:Y:S01]  /*5170*/  IADD3 R11, PT, PT, R9, 0x3f, RZ ;  /* 0x0000003f090b7810 */ /* 0x002fe20007ffe0ff */
[----:B------:R-:W-:Y:S01]  /*5180*/  VIADD R17, R17, 0x100 ;  /* 0x0000010011117836 */ /* 0x000fe20000000000 */
[----:B------:R-:W-:Y:S02]  /*5190*/  IADD3 R6, P2, PT, R6, 0x40, RZ ;  /* 0x0000004006067810 */ /* 0x000fe40007f5e0ff */
[----:B------:R-:W-:Y:S02]  /*51a0*/  ISETP.GE.AND P1, PT, R11, R10, PT ;  /* 0x0000000a0b00720c */ /* 0x000fe40003f26270 */
[----:B------:R-:W-:Y:S02]  /*51b0*/  IADD3 R9, PT, PT, R9, 0x40, RZ ;  /* 0x0000004009097810 */ /* 0x000fe40007ffe0ff */
[----:B------:R-:W-:Y:S02]  /*51c0*/  IADD3 R8, PT, PT, R8, 0x40, RZ ;  /* 0x0000004008087810 */ /* 0x000fe40007ffe0ff */
[----:B------:R-:W-:-:S07]  /*51d0*/  IADD3.X R7, PT, PT, RZ, R7, RZ, P2, !PT ;  /* 0x00000007ff077210 */ /* 0x000fce00017fe4ff */
[----:B------:R-:W-:Y:S05]  /*51e0*/  @!P1 BRA `(.L_x_576) ;  /* 0xffffffd400fc9947 */ /* 0x000fea000383ffff */
.L_x_543:
[----:B0-----:R-:W-:Y:S05]  /*51f0*/  BSYNC B0 ;  /* 0x0000000000007941 */ /* 0x001fea0003800000 */
.L_x_542:
        /* <DEDUP_REMOVED lines=9> */
.L_x_657:
[----:B------:R-:W2:Y:S01]  /*5290*/  S2R R18, SR_CgaCtaId ;  /* 0x0000000000127919 */ /* 0x000ea20000008800 */
[----:B------:R-:W-:Y:S01]  /*52a0*/  LOP3.LUT P0, R5, R2, 0x1f, RZ, 0xc0, !PT ;  /* 0x0000001f02057812 */ /* 0x000fe2000780c0ff */
[----:B------:R-:W-:Y:S05]  /*52b0*/  WARPSYNC.ALL ;  /* 0x0000000000007948 */ /* 0x000fea0003800000 */
[----:B------:R-:W-:Y:S02]  /*52c0*/  MOV R13, 0x400 ;  /* 0x00000400000d7802 */ /* 0x000fe40000000f00 */
[----:B-1----:R-:W-:Y:S02]  /*52d0*/  FMNMX.FTZ R3, R4, R14, !PT ;  /* 0x0000000e04037209 */ /* 0x002fe40007810000 */
[----:B--2---:R-:W-:-:S04]  /*52e0*/  LEA R6, R18, R13, 0x18 ;  /* 0x0000000d12067211 */ /* 0x004fc800078ec0ff */
[----:B0-----:R-:W-:-:S05]  /*52f0*/  LEA.HI R4, R2, R6, RZ, 0x1d ;  /* 0x0000000602047211 */ /* 0x001fca00078fe8ff */
[----:B------:R-:W-:Y:S01]  /*5300*/  @!P0 STS [R4], R3 ;  /* 0x0000000304008388 */ /* 0x000fe20000000800 */
[----:B------:R-:W-:Y:S01]  /*5310*/  BAR.SYNC.DEFER_BLOCKING 0x0 ;  /* 0x0000000000007b1d */ /* 0x000fe20000010000 */
[C---:B------:R-:W-:Y:S01]  /*5320*/  ISETP.GT.U32.AND P0, PT, R5.reuse, 0x3, PT ;  /* 0x000000030500780c */ /* 0x040fe20003f04070 */
[----:B------:R-:W-:Y:S01]  /*5330*/  IMAD R6, R5, 0x4, R6 ;  /* 0x0000000405067824 */ /* 0x000fe200078e0206 */
[----:B------:R-:W-:-:S03]  /*5340*/  MOV R9, 0xff7fffff ;  /* 0xff7fffff00097802 */ /* 0x000fc60000000f00 */
[----:B------:R-:W-:Y:S08]  /*5350*/  BSSY.RECONVERGENT B0, `(.L_x_578) ;  /* 0x0000154000007945 */ /* 0x000ff00003800200 */
[----:B------:R-:W0:Y:S04]  /*5360*/  @!P0 LDS R9, [R6] ;  /* 0x0000000006098984 */ /* 0x000e280000000800 */
[----:B0-----:R-:W0:Y:S02]  /*5370*/  SHFL.BFLY PT, R8, R9, 0x2, 0x1f ;  /* 0x0c401f0009087f89 */ /* 0x001e2400000e0000 */
[----:B0-----:R-:W-:Y:S01]  /*5380*/  FMNMX.FTZ R10, R8, R9, !PT ;  /* 0x00000009080a7209 */ /* 0x001fe20007810000 */
[----:B------:R-:W-:-:S04]  /*5390*/  IMAD.MOV.U32 R8, RZ, RZ, RZ ;  /* 0x000000ffff087224 */ /* 0x000fc800078e00ff */
[----:B------:R-:W0:Y:S02]  /*53a0*/  SHFL.BFLY PT, R3, R10, 0x1, 0x1f ;  /* 0x0c201f000a037f89 */ /* 0x000e2400000e0000 */
[----:B0-----:R-:W-:Y:S02]  /*53b0*/  FMNMX.FTZ R7, R10, R3, !PT ;  /* 0x000000030a077209 */ /* 0x001fe40007810000 */
[----:B------:R-:W-:-:S04]  /*53c0*/  IADD3 R3, PT, PT, R2, UR14, RZ ;  /* 0x0000000e02037c10 */ /* 0x000fc8000fffe0ff */
[----:B------:R-:W-:Y:S01]  /*53d0*/  ISETP.GE.AND P0, PT, R3, UR45, PT ;  /* 0x0000002d03007c0c */ /* 0x000fe2000bf06270 */
[----:B------:R-:W0:-:S12]  /*53e0*/  SHFL.IDX PT, R7, R7, RZ, 0x1f ;  /* 0x00001fff07077589 */ /* 0x000e1800000e0000 */
[----:B------:R-:W-:Y:S05]  /*53f0*/  @P0 BRA `(.L_x_579) ;  /* 0x0000001400240947 */ /* 0x000fea0003800000 */
[----:B------:R-:W1:Y:S02]  /*5400*/  LDC.64 R10, c[0x0][0x420] ;  /* 0x00010800ff0a7b82 */ /* 0x000e640000000a00 */
[----:B-1----:R-:W-:-:S04]  /*5410*/  ISETP.NE.U32.AND P0, PT, R10, RZ, PT ;  /* 0x000000ff0a00720c */ /* 0x002fc80003f05070 */
[----:B------:R-:W-:-:S13]  /*5420*/  ISETP.NE.AND.EX P0, PT, R11, RZ, PT, P0 ;  /* 0x000000ff0b00720c */ /* 0x000fda0003f05300 */
[----:B------:R-:W-:Y:S05]  /*5430*/  @P0 BRA `(.L_x_580) ;  /* 0x0000000c00940947 */ /* 0x000fea0003800000 */
[----:B------:R-:W-:Y:S01]  /*5440*/  HFMA2 R0, -RZ, RZ, 0, 7.62939453125e-06 ;  /* 0x00000080ff007431 */ /* 0x000fe200000001ff */
[----:B------:R-:W-:Y:S01]  /*5450*/  LOP3.LUT R9, RZ, R2, RZ, 0x33, !PT ;  /* 0x00000002ff097212 */ /* 0x000fe200078e33ff */
[----:B------:R-:W-:Y:S03]  /*5460*/  BSSY.RECONVERGENT B1, `(.L_x_581) ;  /* 0x000001c000017945 */ /* 0x000fe60003800200 */
[----:B------:R-:W-:-:S04]  /*5470*/  VIADDMNMX R0, R3, R0, UR45, !PT ;  /* 0x0000002d03007e46 */ /* 0x000fc8000f800100 */
[----:B------:R-:W-:Y:S01]  /*5480*/  IADD3 R0, PT, PT, R0, -UR14, R9 ;  /* 0x8000000e00007c10 */ /* 0x000fe2000fffe009 */
[----:B------:R-:W-:-:S03]  /*5490*/  IMAD.MOV.U32 R9, RZ, RZ, R3 ;  /* 0x000000ffff097224 */ /* 0x000fc600078e0003 */
[C---:B------:R-:W-:Y:S02]  /*54a0*/  LOP3.LUT R8, R0.reuse, 0x180, RZ, 0xc0, !PT ;  /* 0x0000018000087812 */ /* 0x040fe400078ec0ff */
[----:B------:R-:W-:Y:S02]  /*54b0*/  ISETP.GE.U32.AND P1, PT, R0, 0x180, PT ;  /* 0x000001800000780c */ /* 0x000fe40003f26070 */
[----:B------:R-:W-:Y:S02]  /*54c0*/  ISETP.NE.AND P0, PT, R8, 0x180, PT ;  /* 0x000001800800780c */ /* 0x000fe40003f05270 */
[----:B------:R-:W-:-:S11]  /*54d0*/  MOV R8, RZ ;  /* 0x000000ff00087202 */ /* 0x000fd60000000f00 */
[----:B------:R-:W-:Y:S05]  /*54e0*/  @!P0 BRA `(.L_x_582) ;  /* 0x00000000004c8947 */ /* 0x000fea0003800000 */
[----:B------:R-:W-:Y:S02]  /*54f0*/  IADD3 R9, PT, PT, R13, 0x220, RZ ;  /* 0x000002200d097810 */ /* 0x000fe40007ffe0ff */
[----:B------:R-:W-:Y:S02]  /*5500*/  LEA.HI R0, R0, 0x1, RZ, 0x19 ;  /* 0x0000000100007811 */ /* 0x000fe400078fc8ff */
[----:B------:R-:W-:Y:S01]  /*5510*/  LEA R11, R18, R9, 0x18 ;  /* 0x00000009120b7211 */ /* 0x000fe200078ec0ff */
[----:B------:R-:W-:Y:S01]  /*5520*/  IMAD.MOV.U32 R9, RZ, RZ, R3 ;  /* 0x000000ffff097224 */ /* 0x000fe200078e0003 */
[----:B------:R-:W-:Y:S02]  /*5530*/  LOP3.LUT R0, R0, 0x3, RZ, 0xc0, !PT ;  /* 0x0000000300007812 */ /* 0x000fe400078ec0ff */
[----:B------:R-:W-:Y:S02]  /*5540*/  MOV R8, RZ ;  /* 0x000000ff00087202 */ /* 0x000fe40000000f00 */
[----:B------:R-:W-:-:S02]  /*5550*/  LEA R10, R2, R11, 0x2 ;  /* 0x0000000b020a7211 */ /* 0x000fc400078e10ff */
[----:B------:R-:W-:-:S07]  /*5560*/  IADD3 R0, PT, PT, -R0, RZ, RZ ;  /* 0x000000ff00007210 */ /* 0x000fce0007ffe1ff */
.L_x_583:
        /* <DEDUP_REMOVED lines=9> */
[----:B0-----:R-:W-:Y:S01]  /*5600*/  IADD3 R10, PT, PT, R10, 0x200, RZ ;  /* 0x000002000a0a7810 */ /* 0x001fe20007ffe0ff */
[----:B------:R-:W-:Y:S06]  /*5610*/  @P0 BRA `(.L_x_583) ;  /* 0xfffffffc00d40947 */ /* 0x000fec000383ffff */
.L_x_582:
[----:B------:R-:W-:Y:S05]  /*5620*/  BSYNC.RECONVERGENT B1 ;  /* 0x0000000000017941 */ /* 0x000fea0003800200 */
.L_x_581:
[----:B------:R-:W-:Y:S05]  /*5630*/  @!P1 BRA `(.L_x_579) ;  /* 0x0000001000949947 */ /* 0x000fea0003800000 */
[----:B------:R-:W-:Y:S01]  /*5640*/  IADD3 R0, PT, PT, -R9, UR45, RZ ;  /* 0x0000002d09007c10 */ /* 0x000fe2000fffe1ff */
[----:B------:R-:W-:Y:S01]  /*5650*/  USHF.L.U32 UR4, UR14, 0x2, URZ ;  /* 0x000000020e047899 */ /* 0x000fe200080006ff */
[----:B------:R-:W-:Y:S01]  /*5660*/  VIADD R13, R13, 0x220 ;  /* 0x000002200d0d7836 */ /* 0x000fe20000000000 */
[----:B------:R-:W-:Y:S01]  /*5670*/  BSSY.RECONVERGENT B1, `(.L_x_584) ;  /* 0x000006e000017945 */ /* 0x000fe20003800200 */
[----:B------:R-:W-:Y:S02]  /*5680*/  ISETP.GT.AND P1, PT, R0, 0x600, PT ;  /* 0x000006000000780c */ /* 0x000fe40003f24270 */
[----:B------:R-:W-:Y:S02]  /*5690*/  PLOP3.LUT P0, PT, PT, PT, PT, 0x80, 0x8 ;  /* 0x000000000008781c */ /* 0x000fe40003f0f070 */
[----:B------:R-:W-:Y:S02]  /*56a0*/  LEA R13, R18, R13, 0x18 ;  /* 0x0000000d120d7211 */ /* 0x000fe400078ec0ff */
[----:B------:R-:W-:-:S04]  /*56b0*/  LEA R0, R9, -UR4, 0x2 ;  /* 0x8000000409007c11 */ /* 0x000fc8000f8e10ff */
[----:B------:R-:W-:-:S03]  /*56c0*/  IADD3 R0, PT, PT, R0, 0x400, R13 ;  /* 0x0000040000007810 */ /* 0x000fc60007ffe00d */
[----:B------:R-:W-:Y:S05]  /*56d0*/  @!P1 BRA `(.L_x_585) ;  /* 0x00000004009c9947 */ /* 0x000fea0003800000 */
[----:B------:R-:W-:Y:S02]  /*56e0*/  MOV R34, UR45 ;  /* 0x0000002d00227c02 */ /* 0x000fe40008000f00 */
[----:B------:R-:W-:Y:S02]  /*56f0*/  PLOP3.LUT P0, PT, PT, PT, PT, 0x8, 0x80 ;  /* 0x000000000080781c */ /* 0x000fe40003f0e170 */
[----:B------:R-:W-:-:S11]  /*5700*/  IADD3 R34, PT, PT, R34, -0x600, RZ ;  /* 0xfffffa0022227810 */ /* 0x000fd60007ffe0ff */
.L_x_586:
        /* <DEDUP_REMOVED lines=15> */
[C---:B-1----:R-:W-:Y:S01]  /*5800*/  FADD.FTZ R12, -R7.reuse, R12 ;  /* 0x0000000c070c7221 */ /* 0x042fe20000010100 */
[----:B--2---:R-:W-:-:S03]  /*5810*/  FADD.FTZ R14, -R7, R14 ;  /* 0x0000000e070e7221 */ /* 0x004fc60000010100 */
[----:B------:R-:W-:Y:S01]  /*5820*/  FMUL.FTZ R12, R12, 1.4426950216293334961 ;  /* 0x3fb8aa3b0c0c7820 */ /* 0x000fe20000410000 */
[----:B------:R1:W2:Y:S01]  /*5830*/  MUFU.EX2 R11, R10 ;  /* 0x0000000a000b7308 */ /* 0x0002a20000000800 */
[----:B------:R-:W-:Y:S01]  /*5840*/  FMUL.FTZ R14, R14, 1.4426950216293334961 ;  /* 0x3fb8aa3b0e0e7820 */ /* 0x000fe20000410000 */
[C---:B-----5:R-:W-:Y:S01]  /*5850*/  FADD.FTZ R18, -R7.reuse, R18 ;  /* 0x0000001207127221 */ /* 0x060fe20000010100 */
[----:B---3--:R-:W-:-:S03]  /*5860*/  FADD.FTZ R20, -R7, R20 ;  /* 0x0000001407147221 */ /* 0x008fc60000010100 */
[----:B------:R-:W-:Y:S02]  /*5870*/  FMUL.FTZ R18, R18, 1.4426950216293334961 ;  /* 0x3fb8aa3b12127820 */ /* 0x000fe40000410000 */
[----:B------:R3:W5:Y:S01]  /*5880*/  MUFU.EX2 R13, R12 ;  /* 0x0000000c000d7308 */ /* 0x0007620000000800 */
[----:B-1----:R-:W1:Y:S01]  /*5890*/  LDS R10, [R0+0x1200] ;  /* 0x00120000000a7984 */ /* 0x002e620000000800 */
[----:B------:R-:W-:Y:S01]  /*58a0*/  FMUL.FTZ R20, R20, 1.4426950216293334961 ;  /* 0x3fb8aa3b14147820 */ /* 0x000fe20000410000 */
[C---:B------:R-:W-:Y:S01]  /*58b0*/  FADD.FTZ R22, -R7.reuse, R22 ;  /* 0x0000001607167221 */ /* 0x040fe20000010100 */
[----:B----4-:R-:W-:-:S03]  /*58c0*/  FADD.FTZ R24, -R7, R24 ;  /* 0x0000001807187221 */ /* 0x010fc60000010100 */
[----:B------:R-:W-:Y:S01]  /*58d0*/  FMUL.FTZ R22, R22, 1.4426950216293334961 ;  /* 0x3fb8aa3b16167820 */ /* 0x000fe20000410000 */
[----:B------:R4:W0:Y:S01]  /*58e0*/  MUFU.EX2 R15, R14 ;  /* 0x0000000e000f7308 */ /* 0x0008220000000800 */
[----:B---3--:R-:W3:Y:S01]  /*58f0*/  LDS R12, [R0+0x1400] ;  /* 0x00140000000c7984 */ /* 0x008ee20000000800 */
[----:B--2---:R-:W-:Y:S01]  /*5900*/  FADD.FTZ R8, R11, R8 ;  /* 0x000000080b087221 */ /* 0x004fe20000010000 */
[----:B------:R-:W-:Y:S01]  /*5910*/  FMUL.FTZ R24, R24, 1.4426950216293334961 ;  /* 0x3fb8aa3b18187820 */ /* 0x000fe20000410000 */
[C---:B------:R-:W-:Y:S01]  /*5920*/  FADD.FTZ R26, -R7.reuse, R26 ;  /* 0x0000001a071a7221 */ /* 0x040fe20000010100 */
[----:B------:R-:W-:Y:S01]  /*5930*/  STS [R0+-0x400], R11 ;  /* 0xfffc000b00007388 */ /* 0x000fe20000000800 */
[C---:B------:R-:W-:Y:S02]  /*5940*/  FADD.FTZ R28, -R7.reuse, R28 ;  /* 0x0000001c071c7221 */ /* 0x040fe40000010100 */
[----:B------:R2:W2:Y:S01]  /*5950*/  MUFU.EX2 R17, R18 ;  /* 0x0000001200117308 */ /* 0x0004a20000000800 */
[----:B----4-:R-:W4:Y:S01]  /*5960*/  LDS R14, [R0+0x1600] ;  /* 0x00160000000e7984 */ /* 0x010f220000000800 */
[----:B-----5:R-:W-:Y:S01]  /*5970*/  FADD.FTZ R8, R8, R13 ;  /* 0x0000000d08087221 */ /* 0x020fe20000010000 */
[----:B------:R-:W-:Y:S01]  /*5980*/  FMUL.FTZ R26, R26, 1.4426950216293334961 ;  /* 0x3fb8aa3b1a1a7820 */ /* 0x000fe20000410000 */
[----:B------:R-:W-:Y:S01]  /*5990*/  FMUL.FTZ R28, R28, 1.4426950216293334961 ;  /* 0x3fb8aa3b1c1c7820 */ /* 0x000fe20000410000 */
[C---:B------:R-:W-:Y:S01]  /*59a0*/  FADD.FTZ R30, -R7.reuse, R30 ;  /* 0x0000001e071e7221 */ /* 0x040fe20000010100 */
[----:B------:R-:W-:Y:S01]  /*59b0*/  STS [R0+-0x200], R13 ;  /* 0xfffe000d00007388 */ /* 0x000fe20000000800 */
[----:B0-----:R-:W-:Y:S01]  /*59c0*/  FADD.FTZ R32, -R7, R32 ;  /* 0x0000002007207221 */ /* 0x001fe20000010100 */
[----:B------:R0:W5:Y:S01]  /*59d0*/  MUFU.EX2 R19, R20 ;  /* 0x0000001400137308 */ /* 0x0001620000000800 */
[----:B------:R-:W-:Y:S01]  /*59e0*/  FADD.FTZ R8, R8, R15 ;  /* 0x0000000f08087221 */ /* 0x000fe20000010000 */
[----:B--2---:R-:W2:Y:S01]  /*59f0*/  LDS R18, [R0+0x1800] ;  /* 0x0018000000127984 */ /* 0x004ea20000000800 */
[----:B------:R-:W-:Y:S01]  /*5a00*/  FMUL.FTZ R30, R30, 1.4426950216293334961 ;  /* 0x3fb8aa3b1e1e7820 */ /* 0x000fe20000410000 */
[----:B------:R-:W-:-:S02]  /*5a10*/  FMUL.FTZ R32, R32, 1.4426950216293334961 ;  /* 0x3fb8aa3b20207820 */ /* 0x000fc40000410000 */
[----:B------:R-:W-:Y:S02]  /*5a20*/  STS [R0], R15 ;  /* 0x0000000f00007388 */ /* 0x000fe40000000800 */
[----:B------:R-:W3:Y:S01]  /*5a30*/  MUFU.EX2 R21, R22 ;  /* 0x0000001600157308 */ /* 0x000ee20000000800 */
[----:B------:R-:W-:Y:S01]  /*5a40*/  FADD.FTZ R8, R8, R17 ;  /* 0x0000001108087221 */ /* 0x000fe20000010000 */
[----:B0-----:R-:W0:Y:S04]  /*5a50*/  LDS R20, [R0+0x1a00] ;  /* 0x001a000000147984 */ /* 0x001e280000000800 */
[----:B------:R-:W-:Y:S02]  /*5a60*/  STS [R0+0x200], R17 ;  /* 0x0002001100007388 */ /* 0x000fe40000000800 */
[----:B------:R-:W4:Y:S01]  /*5a70*/  MUFU.EX2 R23, R24 ;  /* 0x0000001800177308 */ /* 0x000f220000000800 */
[----:B-----5:R-:W-:Y:S01]  /*5a80*/  FADD.FTZ R8, R8, R19 ;  /* 0x0000001308087221 */ /* 0x020fe20000010000 */
[----:B-1----:R-:W-:Y:S01]  /*5a90*/  FADD.FTZ R10, -R7, R10 ;  /* 0x0000000a070a7221 */ /* 0x002fe20000010100 */
[----:B------:R-:W-:Y:S03]  /*5aa0*/  STS [R0+0x400], R19 ;  /* 0x0004001300007388 */ /* 0x000fe60000000800 */
[----:B------:R-:W-:-:S02]  /*5ab0*/  FMUL.FTZ R10, R10, 1.4426950216293334961 ;  /* 0x3fb8aa3b0a0a7820 */ /* 0x000fc40000410000 */
[----:B------:R-:W1:Y:S01]  /*5ac0*/  MUFU.EX2 R25, R26 ;  /* 0x0000001a00197308 */ /* 0x000e620000000800 */
[----:B---3--:R-:W-:Y:S01]  /*5ad0*/  FADD.FTZ R8, R8, R21 ;  /* 0x0000001508087221 */ /* 0x008fe20000010000 */
[C---:B------:R-:W-:Y:S01]  /*5ae0*/  FADD.FTZ R12, -R7.reuse, R12 ;  /* 0x0000000c070c7221 */ /* 0x040fe20000010100 */
[----:B------:R-:W-:Y:S03]  /*5af0*/  STS [R0+0x600], R21 ;  /* 0x0006001500007388 */ /* 0x000fe60000000800 */
[----:B------:R-:W-:Y:S02]  /*5b00*/  FMUL.FTZ R12, R12, 1.4426950216293334961 ;  /* 0x3fb8aa3b0c0c7820 */ /* 0x000fe40000410000 */
[----:B------:R-:W3:Y:S01]  /*5b10*/  MUFU.EX2 R27, R28 ;  /* 0x0000001c001b7308 */ /* 0x000ee20000000800 */
[----:B----4-:R-:W-:Y:S01]  /*5b20*/  FADD.FTZ R8, R8, R23 ;  /* 0x0000001708087221 */ /* 0x010fe20000010000 */
[----:B------:R-:W-:Y:S01]  /*5b30*/  FADD.FTZ R14, -R7, R14 ;  /* 0x0000000e070e7221 */ /* 0x000fe20000010100 */
[----:B------:R-:W-:Y:S03]  /*5b40*/  STS [R0+0x800], R23 ;  /* 0x0008001700007388 */ /* 0x000fe60000000800 */
[----:B------:R-:W-:-:S02]  /*5b50*/  FMUL.FTZ R14, R14, 1.4426950216293334961 ;  /* 0x3fb8aa3b0e0e7820 */ /* 0x000fc40000410000 */
[----:B------:R-:W4:Y:S01]  /*5b60*/  MUFU.EX2 R29, R30 ;  /* 0x0000001e001d7308 */ /* 0x000f220000000800 */
[----:B-1----:R-:W-:Y:S01]  /*5b70*/  FADD.FTZ R8, R8, R25 ;  /* 0x0000001908087221 */ /* 0x002fe20000010000 */
[C---:B--2---:R-:W-:Y:S01]  /*5b80*/  FADD.FTZ R18, -R7.reuse, R18 ;  /* 0x0000001207127221 */ /* 0x044fe20000010100 */
[----:B------:R-:W-:Y:S03]  /*5b90*/  STS [R0+0xa00], R25 ;  /* 0x000a001900007388 */ /* 0x000fe60000000800 */
[----:B------:R-:W-:Y:S02]  /*5ba0*/  FMUL.FTZ R18, R18, 1.4426950216293334961 ;  /* 0x3fb8aa3b12127820 */ /* 0x000fe40000410000 */
[----:B------:R-:W1:Y:S01]  /*5bb0*/  MUFU.EX2 R31, R32 ;  /* 0x00000020001f7308 */ /* 0x000e620000000800 */
[----:B---3--:R-:W-:Y:S01]  /*5bc0*/  FADD.FTZ R8, R8, R27 ;  /* 0x0000001b08087221 */ /* 0x008fe20000010000 */
[----:B0-----:R-:W-:Y:S01]  /*5bd0*/  FADD.FTZ R20, -R7, R20 ;  /* 0x0000001407147221 */ /* 0x001fe20000010100 */
[----:B------:R-:W-:Y:S03]  /*5be0*/  STS [R0+0xc00], R27 ;  /* 0x000c001b00007388 */ /* 0x000fe60000000800 */
[----:B------:R-:W-:-:S02]  /*5bf0*/  FMUL.FTZ R20, R20, 1.4426950216293334961 ;  /* 0x3fb8aa3b14147820 */ /* 0x000fc40000410000 */
[----:B------:R-:W0:Y:S01]  /*5c00*/  MUFU.EX2 R33, R10 ;  /* 0x0000000a00217308 */ /* 0x000e220000000800 */
[----:B----4-:R-:W-:Y:S01]  /*5c10*/  FADD.FTZ R8, R8, R29 ;  /* 0x0000001d08087221 */ /* 0x010fe20000010000 */
        /* <DEDUP_REMOVED lines=19> */
.L_x_585:
[----:B------:R-:W-:Y:S05]  /*5d50*/  BSYNC.RECONVERGENT B1 ;  /* 0x0000000000017941 */ /* 0x000fea0003800200 */
.L_x_584:
[----:B------:R-:W-:Y:S01]  /*5d60*/  IADD3 R10, PT, PT, -R9, UR45, RZ ;  /* 0x0000002d090a7c10 */ /* 0x000fe2000fffe1ff */
[----:B------:R-:W-:Y:S03]  /*5d70*/  BSSY.RECONVERGENT B1, `(.L_x_587) ;  /* 0x0000036000017945 */ /* 0x000fe60003800200 */
[----:B------:R-:W-:-:S13]  /*5d80*/  ISETP.GT.AND P1, PT, R10, 0x200, PT ;  /* 0x000002000a00780c */ /* 0x000fda0003f24270 */
[----:B------:R-:W-:Y:S05]  /*5d90*/  @!P1 BRA `(.L_x_588) ;  /* 0x0000000000cc9947 */ /* 0x000fea0003800000 */
[----:B------:R-:W0:Y:S01]  /*5da0*/  LDS R10, [R0+-0x400] ;  /* 0xfffc0000000a7984 */ /* 0x000e220000000800 */
[----:B------:R-:W-:Y:S02]  /*5db0*/  PLOP3.LUT P0, PT, PT, PT, PT, 0x8, 0x80 ;  /* 0x000000000080781c */ /* 0x000fe40003f0e170 */
[----:B------:R-:W-:Y:S01]  /*5dc0*/  IADD3 R9, PT, PT, R9, 0x400, RZ ;  /* 0x0000040009097810 */ /* 0x000fe20007ffe0ff */
        /* <DEDUP_REMOVED lines=9> */
[----:B-1----:R-:W-:-:S03]  /*5e60*/  FADD.FTZ R12, -R7, R12 ;  /* 0x0000000c070c7221 */ /* 0x002fc60000010100 */
[----:B------:R-:W0:Y:S01]  /*5e70*/  MUFU.EX2 R11, R10 ;  /* 0x0000000a000b7308 */ /* 0x000e220000000800 */
[----:B------:R-:W-:Y:S01]  /*5e80*/  FMUL.FTZ R12, R12, 1.4426950216293334961 ;  /* 0x3fb8aa3b0c0c7820 */ /* 0x000fe20000410000 */
[C---:B--2---:R-:W-:Y:S01]  /*5e90*/  FADD.FTZ R14, -R7.reuse, R14 ;  /* 0x0000000e070e7221 */ /* 0x044fe20000010100 */
[----:B-----5:R-:W-:-:S03]  /*5ea0*/  FADD.FTZ R18, -R7, R18 ;  /* 0x0000001207127221 */ /* 0x020fc60000010100 */
[----:B------:R-:W-:Y:S02]  /*5eb0*/  FMUL.FTZ R14, R14, 1.4426950216293334961 ;  /* 0x3fb8aa3b0e0e7820 */ /* 0x000fe40000410000 */
[----:B------:R-:W1:Y:S01]  /*5ec0*/  MUFU.EX2 R13, R12 ;  /* 0x0000000c000d7308 */ /* 0x000e620000000800 */
[----:B------:R-:W-:Y:S01]  /*5ed0*/  FMUL.FTZ R18, R18, 1.4426950216293334961 ;  /* 0x3fb8aa3b12127820 */ /* 0x000fe20000410000 */
[C---:B---3--:R-:W-:Y:S01]  /*5ee0*/  FADD.FTZ R20, -R7.reuse, R20 ;  /* 0x0000001407147221 */ /* 0x048fe20000010100 */
[----:B------:R-:W-:-:S03]  /*5ef0*/  FADD.FTZ R22, -R7, R22 ;  /* 0x0000001607167221 */ /* 0x000fc60000010100 */
[----:B------:R-:W-:Y:S02]  /*5f00*/  FMUL.FTZ R20, R20, 1.4426950216293334961 ;  /* 0x3fb8aa3b14147820 */ /* 0x000fe40000410000 */
[----:B------:R-:W2:Y:S01]  /*5f10*/  MUFU.EX2 R15, R14 ;  /* 0x0000000e000f7308 */ /* 0x000ea20000000800 */
[----:B------:R-:W-:Y:S01]  /*5f20*/  FMUL.FTZ R22, R22, 1.4426950216293334961 ;  /* 0x3fb8aa3b16167820 */ /* 0x000fe20000410000 */
[C---:B----4-:R-:W-:Y:S01]  /*5f30*/  FADD.FTZ R24, -R7.reuse, R24 ;  /* 0x0000001807187221 */ /* 0x050fe20000010100 */
[----:B0-----:R-:W-:Y:S01]  /*5f40*/  FADD.FTZ R8, R8, R11 ;  /* 0x0000000b08087221 */ /* 0x001fe20000010000 */
[----:B------:R-:W-:Y:S01]  /*5f50*/  FADD.FTZ R26, -R7, R26 ;  /* 0x0000001a071a7221 */ /* 0x000fe20000010100 */
[----:B------:R-:W-:Y:S01]  /*5f60*/  STS [R0+-0x400], R11 ;  /* 0xfffc000b00007388 */ /* 0x000fe20000000800 */
[----:B------:R-:W-:Y:S02]  /*5f70*/  FMUL.FTZ R24, R24, 1.4426950216293334961 ;  /* 0x3fb8aa3b18187820 */ /* 0x000fe40000410000 */
[----:B------:R-:W0:Y:S01]  /*5f80*/  MUFU.EX2 R17, R18 ;  /* 0x0000001200117308 */ /* 0x000e220000000800 */
[----:B-1----:R-:W-:Y:S01]  /*5f90*/  FADD.FTZ R8, R8, R13 ;  /* 0x0000000d08087221 */ /* 0x002fe20000010000 */
[----:B------:R-:W-:Y:S01]  /*5fa0*/  FMUL.FTZ R26, R26, 1.4426950216293334961 ;  /* 0x3fb8aa3b1a1a7820 */ /* 0x000fe20000410000 */
[----:B------:R-:W-:Y:S05]  /*5fb0*/  STS [R0+-0x200], R13 ;  /* 0xfffe000d00007388 */ /* 0x000fea0000000800 */
        /* <DEDUP_REMOVED lines=17> */
.L_x_588:
[----:B------:R-:W-:Y:S05]  /*60d0*/  BSYNC.RECONVERGENT B1 ;  /* 0x0000000000017941 */ /* 0x000fea0003800200 */
.L_x_587:
        /* <DEDUP_REMOVED lines=9> */
[C---:B--2---:R-:W-:Y:S01]  /*6170*/  FADD.FTZ R14, -R7.reuse, R14 ;  /* 0x0000000e070e7221 */ /* 0x044fe20000010100 */
[----:B------:R-:W-:Y:S02]  /*6180*/  FMUL.FTZ R12, R12, 1.4426950216293334961 ;  /* 0x3fb8aa3b0c0c7820 */ /* 0x000fe40000410000 */
        /* <DEDUP_REMOVED lines=16> */
.L_x_580:
[----:B------:R-:W-:Y:S01]  /*6290*/  HFMA2 R8, -RZ, RZ, 0, 7.62939453125e-06 ;  /* 0x00000080ff087431 */ /* 0x000fe200000001ff */
[----:B------:R-:W1:Y:S01]  /*62a0*/  S2UR UR4, SR_CTAID.Y ;  /* 0x00000000000479c3 */ /* 0x000e620000002600 */
[----:B------:R-:W-:Y:S01]  /*62b0*/  LOP3.LUT R9, RZ, R2, RZ, 0x33, !PT ;  /* 0x00000002ff097212 */ /* 0x000fe200078e33ff */
[----:B------:R-:W-:Y:S02]  /*62c0*/  BSSY.RECONVERGENT B1, `(.L_x_589) ;  /* 0x0000025000017945 */ /* 0x000fe40003800200 */
[----:B------:R-:W-:-:S04]  /*62d0*/  VIADDMNMX R8, R3, R8, UR45, !PT ;  /* 0x0000002d03087e46 */ /* 0x000fc8000f800108 */
[----:B------:R-:W-:-:S04]  /*62e0*/  IADD3 R9, PT, PT, R8, -UR14, R9 ;  /* 0x8000000e08097c10 */ /* 0x000fc8000fffe009 */
[C---:B------:R-:W-:Y:S02]  /*62f0*/  LOP3.LUT R8, R9.reuse, 0x180, RZ, 0xc0, !PT ;  /* 0x0000018009087812 */ /* 0x040fe400078ec0ff */
[----:B------:R-:W-:Y:S02]  /*6300*/  ISETP.GE.U32.AND P0, PT, R9, 0x180, PT ;  /* 0x000001800900780c */ /* 0x000fe40003f06070 */
[----:B------:R-:W-:Y:S02]  /*6310*/  ISETP.NE.AND P1, PT, R8, 0x180, PT ;  /* 0x000001800800780c */ /* 0x000fe40003f25270 */
[----:B------:R-:W-:Y:S01]  /*6320*/  MOV R8, RZ ;  /* 0x000000ff00087202 */ /* 0x000fe20000000f00 */
[----:B-1----:R-:W-:Y:S02]  /*6330*/  IMAD R15, R0, UR4, RZ ;  /* 0x00000004000f7c24 */ /* 0x002fe4000f8e02ff */
[----:B------:R-:W-:-:S03]  /*6340*/  IMAD.MOV.U32 R0, RZ, RZ, R3 ;  /* 0x000000ffff007224 */ /* 0x000fc600078e0003 */
[----:B------:R-:W-:-:S05]  /*6350*/  SHF.R.S32.HI R20, RZ, 0x1f, R15 ;  /* 0x0000001fff147819 */ /* 0x000fca000001140f */
[----:B------:R-:W-:Y:S05]  /*6360*/  @!P1 BRA `(.L_x_590) ;  /* 0x0000000000689947 */ /* 0x000fea0003800000 */
[----:B------:R-:W-:Y:S02]  /*6370*/  IADD3 R13, PT, PT, R13, 0x220, RZ ;  /* 0x000002200d0d7810 */ /* 0x000fe40007ffe0ff */
[----:B------:R-:W-:Y:S02]  /*6380*/  LEA.HI R0, R9, 0x1, RZ, 0x19 ;  /* 0x0000000109007811 */ /* 0x000fe400078fc8ff */
[--C-:B------:R-:W-:Y:S02]  /*6390*/  IADD3 R10, P1, P2, R15, R10, R3.reuse ;  /* 0x0000000a0f0a7210 */ /* 0x100fe40007a3e003 */
[----:B------:R-:W-:Y:S02]  /*63a0*/  LEA R13, R18, R13, 0x18 ;  /* 0x0000000d120d7211 */ /* 0x000fe400078ec0ff */
[----:B------:R-:W-:Y:S01]  /*63b0*/  LOP3.LUT R9, R0, 0x3, RZ, 0xc0, !PT ;  /* 0x0000000300097812 */ /* 0x000fe200078ec0ff */
[----:B------:R-:W-:Y:S01]  /*63c0*/  IMAD.MOV.U32 R0, RZ, RZ, R3 ;  /* 0x000000ffff007224 */ /* 0x000fe200078e0003 */
[----:B------:R-:W-:-:S02]  /*63d0*/  IADD3.X R11, PT, PT, R20, R11, RZ, P1, P2 ;  /* 0x0000000b140b7210 */ /* 0x000fc40000fe44ff */
[----:B------:R-:W-:Y:S02]  /*63e0*/  MOV R8, RZ ;  /* 0x000000ff00087202 */ /* 0x000fe40000000f00 */
[----:B------:R-:W-:Y:S02]  /*63f0*/  LEA R12, R2, R13, 0x2 ;  /* 0x0000000d020c7211 */ /* 0x000fe400078e10ff */
[----:B------:R-:W-:-:S07]  /*6400*/  IADD3 R9, PT, PT, -R9, RZ, RZ ;  /* 0x000000ff09097210 */ /* 0x000fce0007ffe1ff */
.L_x_591:
[----:B------:R1:W2:Y:S01]  /*6410*/  LDG.E.U8 R13, desc[UR36][R10.64] ;  /* 0x000000240a0d7981 */ /* 0x0002a2000c1e1100 */
[----:B------:R-:W-:Y:S02]  /*6420*/  IADD3 R9, PT, PT, R9, 0x1, RZ ;  /* 0x0000000109097810 */ /* 0x000fe40007ffe0ff */
[----:B------:R-:W-:Y:S02]  /*6430*/  IADD3 R0, PT, PT, R0, 0x80, RZ ;  /* 0x0000008000007810 */ /* 0x000fe40007ffe0ff */
[----:B-1----:R-:W-:-:S05]  /*6440*/  IADD3 R10, P2, PT, R10, 0x80, RZ ;  /* 0x000000800a0a7810 */ /* 0x002fca0007f5e0ff */
[----:B------:R-:W-:Y:S01]  /*6450*/  IMAD.X R11, RZ, RZ, R11, P2 ;  /* 0x000000ffff0b7224 */ /* 0x000fe200010e060b */
[----:B--2---:R-:W-:Y:S01]  /*6460*/  ISETP.NE.AND P1, PT, R13, RZ, PT ;  /* 0x000000ff0d00720c */ /* 0x004fe20003f25270 */
[----:B------:R-:W-:-:S12]  /*6470*/  IMAD.MOV.U32 R13, RZ, RZ, RZ ;  /* 0x000000ffff0d7224 */ /* 0x000fd800078e00ff */
        /* <DEDUP_REMOVED lines=9> */
.L_x_590:
[----:B------:R-:W-:Y:S05]  /*6510*/  BSYNC.RECONVERGENT B1 ;  /* 0x0000000000017941 */ /* 0x000fea0003800200 */
.L_x_589:
[----:B------:R-:W-:Y:S05]  /*6520*/  @!P0 BRA `(.L_x_579) ;  /* 0x0000000000d88947 */ /* 0x000fea0003800000 */
[----:B------:R-:W1:Y:S01]  /*6530*/  S2R R12, SR_CgaCtaId ;  /* 0x00000000000c7919 */ /* 0x000e620000008800 */
[----:B------:R-:W2:Y:S01]  /*6540*/  LDCU.64 UR8, c[0x0][0x420] ;  /* 0x00008400ff0877ac */ /* 0x000ea20008000a00 */
[----:B------:R-:W-:Y:S01]  /*6550*/  MOV R9, 0x400 ;  /* 0x0000040000097802 */ /* 0x000fe20000000f00 */
[----:B------:R-:W-:-:S03]  /*6560*/  USHF.L.U32 UR4, UR14, 0x2, URZ ;  /* 0x000000020e047899 */ /* 0x000fc600080006ff */
[----:B------:R-:W-:-:S03]  /*6570*/  IADD3 R11, PT, PT, R9, 0x220, RZ ;  /* 0x00000220090b7810 */ /* 0x000fc60007ffe0ff */
[----:B------:R-:W-:Y:S02]  /*6580*/  LEA R9, R0, -UR4, 0x2 ;  /* 0x8000000400097c11 */ /* 0x000fe4000f8e10ff */
[----:B--2---:R-:W-:-:S04]  /*6590*/  IADD3 R10, P0, P1, R15, UR8, R0 ;  /* 0x000000080f0a7c10 */ /* 0x004fc8000f91e000 */
[----:B------:R-:W-:Y:S02]  /*65a0*/  IADD3 R10, P2, PT, R10, 0x100, RZ ;  /* 0x000001000a0a7810 */ /* 0x000fe40007f5e0ff */
[----:B-1----:R-:W-:Y:S02]  /*65b0*/  LEA R12, R12, R11, 0x18 ;  /* 0x0000000b0c0c7211 */ /* 0x002fe400078ec0ff */
[----:B------:R-:W-:Y:S02]  /*65c0*/  IADD3.X R11, PT, PT, R20, UR9, RZ, P0, P1 ;  /* 0x00000009140b7c10 */ /* 0x000fe400087e24ff */
[----:B------:R-:W-:-:S03]  /*65d0*/  IADD3 R9, PT, PT, R9, 0x400, R12 ;  /* 0x0000040009097810 */ /* 0x000fc60007ffe00c */
[----:B------:R-:W-:-:S07]  /*65e0*/  IMAD.X R11, RZ, RZ, R11, P2 ;  /* 0x000000ffff0b7224 */ /* 0x000fce00010e060b */
.L_x_592:
[----:B------:R-:W2:Y:S04]  /*65f0*/  LDG.E.U8 R14, desc[UR36][R10.64+-0x100] ;  /* 0xffff00240a0e7981 */ /* 0x000ea8000c1e1100 */
[----:B------:R-:W5:Y:S04]  /*6600*/  LDG.E.U8 R12, desc[UR36][R10.64+-0x80] ;  /* 0xffff80240a0c7981 */ /* 0x000f68000c1e1100 */
[----:B------:R-:W3:Y:S04]  /*6610*/  LDG.E.U8 R13, desc[UR36][R10.64] ;  /* 0x000000240a0d7981 */ /* 0x000ee8000c1e1100 */
[----:B------:R-:W4:Y:S01]  /*6620*/  LDG.E.U8 R15, desc[UR36][R10.64+0x80] ;  /* 0x000080240a0f7981 */ /* 0x000f22000c1e1100 */
[----:B------:R-:W-:-:S02]  /*6630*/  IADD3 R0, PT, PT, R0, 0x200, RZ ;  /* 0x0000020000007810 */ /* 0x000fc40007ffe0ff */
[----:B--2---:R-:W-:Y:S02]  /*6640*/  ISETP.NE.AND P0, PT, R14, RZ, PT ;  /* 0x000000ff0e00720c */ /* 0x004fe40003f05270 */
[----:B-----5:R-:W-:Y:S02]  /*6650*/  ISETP.NE.AND P1, PT, R12, RZ, PT ;  /* 0x000000ff0c00720c */ /* 0x020fe40003f25270 */
[----:B---3--:R-:W-:Y:S02]  /*6660*/  ISETP.NE.AND P2, PT, R13, RZ, PT ;  /* 0x000000ff0d00720c */ /* 0x008fe40003f45270 */
[----:B----4-:R-:W-:-:S07]  /*6670*/  ISETP.NE.AND P3, PT, R15, RZ, PT ;  /* 0x000000ff0f00720c */ /* 0x010fce0003f65270 */
[----:B------:R-:W0:Y:S04]  /*6680*/  @!P0 LDS R12, [R9+-0x400] ;  /* 0xfffc0000090c8984 */ /* 0x000e280000000800 */
[----:B------:R-:W1:Y:S04]  /*6690*/  @!P1 LDS R14, [R9+-0x200] ;  /* 0xfffe0000090e9984 */ /* 0x000e680000000800 */
[----:B------:R-:W2:Y:S04]  /*66a0*/  @!P2 LDS R18, [R9] ;  /* 0x000000000912a984 */ /* 0x000ea80000000800 */
[----:B------:R-:W3:Y:S01]  /*66b0*/  @!P3 LDS R20, [R9+0x200] ;  /* 0x000200000914b984 */ /* 0x000ee20000000800 */
[----:B0-----:R-:W-:Y:S01]  /*66c0*/  @!P0 FADD.FTZ R13, -R7, R12 ;  /* 0x0000000c070d8221 */ /* 0x001fe20000010100 */
[----:B------:R-:W-:-:S03]  /*66d0*/  HFMA2 R12, -RZ, RZ, 0, 0 ;  /* 0x00000000ff0c7431 */ /* 0x000fc600000001ff */
[----:B------:R-:W-:Y:S01]  /*66e0*/  @!P0 FMUL.FTZ R13, R13, 1.4426950216293334961 ;  /* 0x3fb8aa3b0d0d8820 */ /* 0x000fe20000410000 */
[C---:B-1----:R-:W-:Y:S01]  /*66f0*/  @!P1 FADD.FTZ R15, -R7.reuse, R14 ;  /* 0x0000000e070f9221 */ /* 0x042fe20000010100 */
[----:B------:R-:W-:Y:S01]  /*6700*/  MOV R14, RZ ;  /* 0x000000ff000e7202 */ /* 0x000fe20000000f00 */
[----:B--2---:R-:W-:Y:S02]  /*6710*/  @!P2 FADD.FTZ R17, -R7, R18 ;  /* 0x000000120711a221 */ /* 0x004fe40000010100 */
[----:B------:R-:W-:Y:S01]  /*6720*/  @!P1 FMUL.FTZ R15, R15, 1.4426950216293334961 ;  /* 0x3fb8aa3b0f0f9820 */ /* 0x000fe20000410000 */
[----:B------:R-:W-:Y:S01]  /*6730*/  IMAD.MOV.U32 R18, RZ, RZ, RZ ;  /* 0x000000ffff127224 */ /* 0x000fe200078e00ff */
[----:B------:R-:W0:Y:S01]  /*6740*/  @!P0 MUFU.EX2 R12, R13 ;  /* 0x0000000d000c8308 */ /* 0x000e220000000800 */
[----:B---3--:R-:W-:Y:S01]  /*6750*/  @!P3 FADD.FTZ R19, -R7, R20 ;  /* 0x000000140713b221 */ /* 0x008fe20000010100 */
[----:B------:R-:W-:Y:S02]  /*6760*/  HFMA2 R20, -RZ, RZ, 0, 0 ;  /* 0x00000000ff147431 */ /* 0x000fe400000001ff */
[----:B------:R-:W-:Y:S01]  /*6770*/  @!P2 FMUL.FTZ R17, R17, 1.4426950216293334961 ;  /* 0x3fb8aa3b1111a820 */ /* 0x000fe20000410000 */
[----:B------:R-:W-:Y:S01]  /*6780*/  ISETP.GE.AND P0, PT, R0, UR45, PT ;  /* 0x0000002d00007c0c */ /* 0x000fe2000bf06270 */
[----:B------:R-:W-:-:S02]  /*6790*/  @!P3 FMUL.FTZ R19, R19, 1.4426950216293334961 ;  /* 0x3fb8aa3b1313b820 */ /* 0x000fc40000410000 */
[----:B------:R-:W1:Y:S01]  /*67a0*/  @!P1 MUFU.EX2 R14, R15 ;  /* 0x0000000f000e9308 */ /* 0x000e620000000800 */
[----:B------:R-:W-:-:S05]  /*67b0*/  IADD3 R10, P1, PT, R10, 0x200, RZ ;  /* 0x000002000a0a7810 */ /* 0x000fca0007f3e0ff */
[----:B------:R-:W-:Y:S02]  /*67c0*/  IMAD.X R11, RZ, RZ, R11, P1 ;  /* 0x000000ffff0b7224 */ /* 0x000fe400008e060b */
[----:B------:R-:W2:Y:S01]  /*67d0*/  @!P2 MUFU.EX2 R18, R17 ;  /* 0x000000110012a308 */ /* 0x000ea20000000800 */
[----:B0-----:R-:W-:Y:S01]  /*67e0*/  FADD.FTZ R13, R12, R8 ;  /* 0x000000080c0d7221 */ /* 0x001fe20000010000 */
[----:B------:R-:W-:Y:S06]  /*67f0*/  STS [R9+-0x400], R12 ;  /* 0xfffc000c09007388 */ /* 0x000fec0000000800 */
[----:B------:R-:W0:Y:S01]  /*6800*/  @!P3 MUFU.EX2 R20, R19 ;  /* 0x000000130014b308 */ /* 0x000e220000000800 */
[----:B-1----:R-:W-:Y:S01]  /*6810*/  FADD.FTZ R13, R13, R14 ;  /* 0x0000000e0d0d7221 */ /* 0x002fe20000010000 */
[----:B------:R-:W-:Y:S03]  /*6820*/  STS [R9+-0x200], R14 ;  /* 0xfffe000e09007388 */ /* 0x000fe60000000800 */
[----:B--2---:R-:W-:Y:S01]  /*6830*/  FADD.FTZ R13, R13, R18 ;  /* 0x000000120d0d7221 */ /* 0x004fe20000010000 */
[----:B------:R-:W-:Y:S04]  /*6840*/  STS [R9], R18 ;  /* 0x0000001209007388 */ /* 0x000fe80000000800 */
[----:B0-----:R0:W-:Y:S01]  /*6850*/  STS [R9+0x200], R20 ;  /* 0x0002001409007388 */ /* 0x0011e20000000800 */
[----:B------:R-:W-:Y:S01]  /*6860*/  FADD.FTZ R8, R13, R20 ;  /* 0x000000140d087221 */ /* 0x000fe20000010000 */
[----:B0-----:R-:W-:Y:S01]  /*6870*/  IADD3 R9, PT, PT, R9, 0x800, RZ ;  /* 0x0000080009097810 */ /* 0x001fe20007ffe0ff */
[----:B------:R-:W-:Y:S06]  /*6880*/  @!P0 BRA `(.L_x_592) ;  /* 0xfffffffc00588947 */ /* 0x000fec000383ffff */
.L_x_579:
[----:B------:R-:W-:Y:S05]  /*6890*/  BSYNC.RECONVERGENT B0 ;  /* 0x0000000000007941 */ /* 0x000fea0003800200 */
.L_x_578:
[----:B0-----:R-:W0:Y:S01]  /*68a0*/  SHFL.BFLY PT, R7, R8, 0x10, 0x1f ;  /* 0x0e001f0008077f89 */ /* 0x001e2200000e0000 */
[C---:B------:R-:W-:Y:S01]  /*68b0*/  ISETP.NE.AND P0, PT, R5.reuse, RZ, PT ;  /* 0x000000ff0500720c */ /* 0x040fe20003f05270 */
[----:B------:R-:W1:Y:S01]  /*68c0*/  LDCU.U8 UR11, c[0x0][0x48c] ;  /* 0x00009180ff0b77ac */ /* 0x000e620008000000 */
[----:B------:R-:W-:Y:S01]  /*68d0*/  ISETP.GT.U32.AND P1, PT, R5, 0x3, PT ;  /* 0x000000030500780c */ /* 0x000fe20003f24070 */
[----:B------:R-:W-:Y:S01]  /*68e0*/  UMOV UR5, URZ ;  /* 0x000000ff00057c82 */ /* 0x000fe20008000000 */
[----:B0-----:R-:W-:-:S05]  /*68f0*/  FADD.FTZ R7, R7, R8 ;  /* 0x0000000807077221 */ /* 0x001fca0000010000 */
[----:B------:R-:W0:Y:S02]  /*6900*/  SHFL.BFLY PT, R0, R7, 0x8, 0x1f ;  /* 0x0d001f0007007f89 */ /* 0x000e2400000e0000 */
[----:B0-----:R-:W-:Y:S02]  /*6910*/  FADD.FTZ R0, R7, R0 ;  /* 0x0000000007007221 */ /* 0x001fe40000010000 */
[----:B------:R-:W0:Y:S03]  /*6920*/  LDC R7, c[0x0][0x3f4] ;  /* 0x0000fd00ff077b82 */ /* 0x000e260000000800 */
[----:B------:R-:W2:Y:S01]  /*6930*/  SHFL.BFLY PT, R9, R0, 0x4, 0x1f ;  /* 0x0c801f0000097f89 */ /* 0x000ea200000e0000 */
[----:B0-----:R-:W-:Y:S01]  /*6940*/  IADD3 R7, PT, PT, R7, 0x4, RZ ;  /* 0x0000000407077810 */ /* 0x001fe20007ffe0ff */
[----:B--2---:R-:W-:-:S03]  /*6950*/  FADD.FTZ R9, R0, R9 ;  /* 0x0000000900097221 */ /* 0x004fc60000010000 */
[----:B------:R-:W-:Y:S02]  /*6960*/  SHF.R.S32.HI R8, RZ, 0x1f, R7 ;  /* 0x0000001fff087819 */ /* 0x000fe40000011407 */
[----:B------:R-:W0:Y:S02]  /*6970*/  SHFL.BFLY PT, R10, R9, 0x2, 0x1f ;  /* 0x0c401f00090a7f89 */ /* 0x000e2400000e0000 */
[----:B------:R-:W-:-:S05]  /*6980*/  LEA.HI R8, R8, R7, RZ, 0x2 ;  /* 0x0000000708087211 */ /* 0x000fca00078f10ff */
[----:B------:R-:W-:-:S05]  /*6990*/  IMAD.SHL.U32 R8, R8, 0x4, RZ ;  /* 0x0000000408087824 */ /* 0x000fca00078e00ff */
[----:B------:R-:W-:Y:S01]  /*69a0*/  R2UR UR4, R8 ;  /* 0x00000000080472ca */ /* 0x000fe200000e0000 */
[----:B0-----:R-:W-:-:S12]  /*69b0*/  FADD.FTZ R10, R9, R10 ;  /* 0x0000000a090a7221 */ /* 0x001fd80000010000 */
[----:B------:R-:W-:-:S03]  /*69c0*/  ULOP3.LUT UR7, UR4, 0xfffffff0, URZ, 0xc0, !UPT ;  /* 0xfffffff004077892 */ /* 0x000fc6000f8ec0ff */
[----:B------:R-:W-:Y:S01]  /*69d0*/  UMOV UR4, URZ ;  /* 0x000000ff00047c82 */ /* 0x000fe20008000000 */
[----:B------:R-:W0:Y:S02]  /*69e0*/  SHFL.BFLY PT, R11, R10, 0x1, 0x1f ;  /* 0x0c201f000a0b7f89 */ /* 0x000e2400000e0000 */
[----:B0-----:R-:W-:-:S05]  /*69f0*/  FADD.FTZ R11, R10, R11 ;  /* 0x0000000b0a0b7221 */ /* 0x001fca0000010000 */
[----:B------:R-:W-:Y:S01]  /*6a00*/  @!P0 STS [R4+0x10], R11 ;  /* 0x0000100b04008388 */ /* 0x000fe20000000800 */
[----:B------:R-:W-:Y:S01]  /*6a10*/  BAR.SYNC.DEFER_BLOCKING 0x0 ;  /* 0x0000000000007b1d */ /* 0x000fe20000010000 */
[----:B-1----:R-:W-:-:S05]  /*6a20*/  ISETP.NE.AND P0, PT, RZ, UR11, PT ;  /* 0x0000000bff007c0c */ /* 0x002fca000bf05270 */
        /* <DEDUP_REMOVED lines=9> */
[----:B------:R-:W-:Y:S05]  /*6ac0*/  @!P0 BRA `(.L_x_593) ;  /* 0x0000000000248947 */ /* 0x000fea0003800000 */
        /* <DEDUP_REMOVED lines=9> */
.L_x_593:
        /* <DEDUP_REMOVED lines=15> */
[----:B------:R-:W-:Y:S01]  /*6c50*/  UMOV UR8, 0x400 ;  /* 0x0000040000087882 */ /* 0x000fe20000000000 */
[C---:B------:R-:W-:Y:S01]  /*6c60*/  SHF.L.U32 R4, R0.reuse, 0x7, RZ ;  /* 0x0000000700047819 */ /* 0x040fe200000006ff */
[----:B------:R-:W-:Y:S01]  /*6c70*/  UIADD3 UR8, UPT, UPT, UR8, 0x220, URZ ;  /* 0x0000022008087890 */ /* 0x000fe2000fffe0ff */
[----:B------:R-:W-:Y:S01]  /*6c80*/  LOP3.LUT R0, R0, 0x3, RZ, 0xc0, !PT ;  /* 0x0000000300007812 */ /* 0x000fe200078ec0ff */
[----:B------:R-:W-:Y:S01]  /*6c90*/  IMAD.X R10, RZ, RZ, UR5, P2 ;  /* 0x00000005ff0a7e24 */ /* 0x000fe200090e06ff */
[----:B------:R-:W-:-:S02]  /*6ca0*/  LOP3.LUT R6, R4, 0x180, RZ, 0xc0, !PT ;  /* 0x0000018004067812 */ /* 0x000fc400078ec0ff */
[----:B------:R-:W-:Y:S02]  /*6cb0*/  LEA R4, R2, UR7, 0x1 ;  /* 0x0000000702047c11 */ /* 0x000fe4000f8e08ff */
[----:B------:R-:W-:Y:S02]  /*6cc0*/  IADD3 R3, PT, PT, R3, R6, RZ ;  /* 0x0000000603037210 */ /* 0x000fe40007ffe0ff */
[----:B------:R-:W-:Y:S02]  /*6cd0*/  IADD3 R7, PT, PT, -R0, RZ, RZ ;  /* 0x000000ff00077210 */ /* 0x000fe40007ffe1ff */
[----:B--2---:R-:W-:-:S04]  /*6ce0*/  LEA R8, P2, R9, UR12, 0x2 ;  /* 0x0000000c09087c11 */ /* 0x004fc8000f8410ff */
[----:B------:R-:W-:Y:S01]  /*6cf0*/  LEA.HI.X R9, R9, UR13, R10, 0x2, P2 ;  /* 0x0000000d09097c11 */ /* 0x000fe200090f140a */
[----:B0-----:R-:W-:-:S06]  /*6d00*/  ULEA UR8, UR9, UR8, 0x18 ;  /* 0x0000000809087291 */ /* 0x001fcc000f8ec0ff */
[----:B------:R-:W-:Y:S01]  /*6d10*/  VIADD R0, R4, UR8 ;  /* 0x0000000804007c36 */ /* 0x000fe20008000000 */
[----:B------:R-:W-:-:S07]  /*6d20*/  LEA R6, R2, UR8, 0x2 ;  /* 0x0000000802067c11 */ /* 0x000fce000f8e10ff */
.L_x_598:
[----:B--2---:R0:W1:Y:S01]  /*6d30*/  LDS R4, [R6] ;  /* 0x0000000006047984 */ /* 0x0040620000000800 */
[----:B------:R-:W-:Y:S01]  /*6d40*/  @P0 MOV R5, R9 ;  /* 0x0000000900050202 */ /* 0x000fe20000000f00 */
[----:B------:R-:W-:-:S05]  /*6d50*/  VIADD R7, R7, 0x1 ;  /* 0x0000000107077836 */ /* 0x000fca0000000000 */
[----:B------:R-:W-:Y:S02]  /*6d60*/  ISETP.NE.AND P3, PT, R7, RZ, PT ;  /* 0x000000ff0700720c */ /* 0x000fe40003f65270 */
[----:B0-----:R-:W-:Y:S01]  /*6d70*/  IADD3 R6, PT, PT, R6, 0x200, RZ ;  /* 0x0000020006067810 */ /* 0x001fe20007ffe0ff */
        /* <DEDUP_REMOVED lines=10> */
.L_x_597:
[----:B------:R-:W-:Y:S05]  /*6e20*/  BSYNC.RECONVERGENT B1 ;  /* 0x0000000000017941 */ /* 0x000fea0003800200 */
.L_x_596:
[----:B------:R-:W-:Y:S05]  /*6e30*/  @!P1 BRA `(.L_x_595) ;  /* 0x0000000000d49947 */ /* 0x000fea0003800000 */
[----:B------:R-:W0:Y:S01]  /*6e40*/  S2R R6, SR_CgaCtaId ;  /* 0x0000000000067919 */ /* 0x000e220000008800 */
[----:B------:R-:W5:Y:S01]  /*6e50*/  LDCU.64 UR12, c[0x0][0x480] ;  /* 0x00009000ff0c77ac */ /* 0x000f620008000a00 */
[----:B------:R-:W-:Y:S02]  /*6e60*/  LEA R0, R3, UR7, 0x1 ;  /* 0x0000000703007c11 */ /* 0x000fe4000f8e08ff */
[----:B------:R-:W-:Y:S01]  /*6e70*/  MOV R7, UR14 ;  /* 0x0000000e00077c02 */ /* 0x000fe20008000f00 */
[----:B------:R-:W-:Y:S01]  /*6e80*/  USHF.L.U32 UR8, UR14, 0x2, URZ ;  /* 0x000000020e087899 */ /* 0x000fe200080006ff */
[----:B--2---:R-:W-:Y:S01]  /*6e90*/  MOV R5, 0x400 ;  /* 0x0000040000057802 */ /* 0x004fe20000000f00 */
[----:B------:R-:W-:Y:S02]  /*6ea0*/  UISETP.NE.AND UP0, UPT, UR11, URZ, UPT ;  /* 0x000000ff0b00728c */ /* 0x000fe4000bf05270 */
[----:B------:R-:W-:Y:S01]  /*6eb0*/  ISETP.NE.AND P1, PT, RZ, UR11, PT ;  /* 0x0000000bff007c0c */ /* 0x000fe2000bf25270 */
[----:B------:R-:W-:Y:S01]  /*6ec0*/  IMAD R4, R7, -0x2, R0 ;  /* 0xfffffffe07047824 */ /* 0x000fe200078e0200 */
[----:B------:R-:W-:-:S02]  /*6ed0*/  IADD3 R5, PT, PT, R5, 0x220, RZ ;  /* 0x0000022005057810 */ /* 0x000fc40007ffe0ff */
[C---:B------:R-:W-:Y:S02]  /*6ee0*/  IADD3 R7, P2, PT, R3.reuse, UR4, RZ ;  /* 0x0000000403077c10 */ /* 0x040fe4000ff5e0ff */
[----:B------:R-:W-:Y:S02]  /*6ef0*/  LEA R0, R3, -UR8, 0x2 ;  /* 0x8000000803007c11 */ /* 0x000fe4000f8e10ff */
[----:B------:R-:W-:Y:S02]  /*6f00*/  PLOP3.LUT P0, PT, PT, PT, UP0, 0x80, 0x8 ;  /* 0x000000000008781c */ /* 0x000fe40003f0f008 */
[----:B-----5:R-:W-:Y:S02]  /*6f10*/  LEA R8, P3, R7, UR12, 0x2 ;  /* 0x0000000c07087c11 */ /* 0x020fe4000f8610ff */
[----:B0-----:R-:W-:Y:S01]  /*6f20*/  LEA R5, R6, R5, 0x18 ;  /* 0x0000000506057211 */ /* 0x001fe200078ec0ff */
[----:B------:R-:W-:Y:S01]  /*6f30*/  IMAD.X R6, RZ, RZ, UR5, P2 ;  /* 0x00000005ff067e24 */ /* 0x000fe200090e06ff */
[----:B------:R-:W-:-:S02]  /*6f40*/  IADD3 R8, P2, PT, R8, 0x400, RZ ;  /* 0x0000040008087810 */ /* 0x000fc40007f5e0ff */
[--C-:B------:R-:W-:Y:S02]  /*6f50*/  IADD3 R0, PT, PT, R0, 0x400, R5.reuse ;  /* 0x0000040000007810 */ /* 0x100fe40007ffe005 */
[----:B------:R-:W-:Y:S02]  /*6f60*/  LEA.HI.X R7, R7, UR13, R6, 0x2, P3 ;  /* 0x0000000d07077c11 */ /* 0x000fe400098f1406 */
[----:B------:R-:W-:Y:S02]  /*6f70*/  IADD3 R6, PT, PT, R4, 0x200, R5 ;  /* 0x0000020004067810 */ /* 0x000fe40007ffe005 */
[----:B------:R-:W-:-:S07]  /*6f80*/  IADD3.X R9, PT, PT, RZ, R7, RZ, P2, !PT ;  /* 0x00000007ff097210 */ /* 0x000fce00017fe4ff */
.L_x_599:
        /* <DEDUP_REMOVED lines=18> */
[----:B0-----:R-:W-:Y:S01]  /*70b0*/  MOV R4, R8 ;  /* 0x0000000800047202 */ /* 0x001fe20000000f00 */
[----:B-1----:R-:W-:-:S03]  /*70c0*/  VIADD R0, R0, 0x800 ;  /* 0x0000080000007836 */ /* 0x002fc60000000000 */
[----:B------:R-:W-:Y:S01]  /*70d0*/  IADD3 R8, P3, PT, R4, 0x800, RZ ;  /* 0x0000080004087810 */ /* 0x000fe20007f7e0ff */
[----:B------:R-:W-:Y:S01]  /*70e0*/  @P0 STG.E desc[UR36][R4.64+-0x400], R13 ;  /* 0xfffc000d04000986 */ /* 0x000fe2000c101924 */
[----:B------:R-:W-:Y:S02]  /*70f0*/  PLOP3.LUT P0, PT, P1, PT, PT, 0x80, 0x8 ;  /* 0x000000000008781c */ /* 0x000fe40000f0f070 */
[----:B------:R-:W-:-:S11]  /*7100*/  IADD3.X R9, PT, PT, RZ, R5, RZ, P3, !PT ;  /* 0x00000005ff097210 */ /* 0x000fd60001ffe4ff */
        /* <DEDUP_REMOVED lines=8> */
.L_x_595:
[----:B------:R-:W-:Y:S05]  /*7190*/  BSYNC.RECONVERGENT B0 ;  /* 0x0000000000007941 */ /* 0x000fea0003800200 */
.L_x_594:
[----:B------:R-:W-:Y:S01]  /*71a0*/  USHF.R.S32.HI UR4, URZ, 0x1f, UR44 ;  /* 0x0000001fff047899 */ /* 0x000fe2000801142c */
[----:B------:R-:W5:Y:S01]  /*71b0*/  S2UR UR9, SR_CgaCtaId ;  /* 0x00000000000979c3 */ /* 0x000f620000008800 */
[----:B------:R-:W1:Y:S01]  /*71c0*/  LDCU UR13, c[0x0][0x40c] ;  /* 0x00008180ff0d77ac */ /* 0x000e620008000800 */
[----:B------:R-:W-:Y:S01]  /*71d0*/  SHF.R.U32.HI R3, RZ, 0x4, R2 ;  /* 0x00000004ff037819 */ /* 0x000fe20000011602 */
[C---:B------:R-:W-:Y:S01]  /*71e0*/  IMAD.SHL.U32 R12, R2.reuse, 0x10, RZ ;  /* 0x00000010020c7824 */ /* 0x040fe200078e00ff */
[----:B------:R-:W-:Y:S01]  /*71f0*/  SHF.L.U32 R0, R2, 0x3, RZ ;  /* 0x0000000302007819 */ /* 0x000fe200000006ff */
[----:B------:R-:W-:Y:S01]  /*7200*/  ULEA.HI UR4, UR4, UR44, URZ, 0x3 ;  /* 0x0000002c04047291 */ /* 0x000fe2000f8f18ff */
[----:B------:R-:W-:Y:S01]  /*7210*/  BSSY.RECONVERGENT B0, `(.L_x_600) ;  /* 0x0000018000007945 */ /* 0x000fe20003800200 */
[----:B------:R-:W-:Y:S01]  /*7220*/  UMOV UR5, 0x400 ;  /* 0x0000040000057882 */ /* 0x000fe20000000000 */
[----:B------:R-:W-:Y:S01]  /*7230*/  CS2R R6, SRZ ;  /* 0x0000000000067805 */ /* 0x000fe2000001ff00 */
[----:B------:R-:W-:Y:S01]  /*7240*/  ULOP3.LUT UR4, UR4, 0xfffffff8, URZ, 0xc0, !UPT ;  /* 0xfffffff804047892 */ /* 0x000fe2000f8ec0ff */
[----:B0-2---:R-:W-:Y:S01]  /*7250*/  CS2R R4, SRZ ;  /* 0x0000000000047805 */ /* 0x005fe2000001ff00 */
[----:B------:R-:W-:Y:S01]  /*7260*/  UIADD3 UR8, UPT, UPT, UR5, 0x120, URZ ;  /* 0x0000012005087890 */ /* 0x000fe2000fffe0ff */
[----:B------:R-:W-:Y:S01]  /*7270*/  LOP3.LUT R0, R0, 0x78, RZ, 0xc0, !PT ;  /* 0x0000007800007812 */ /* 0x000fe200078ec0ff */
[----:B------:R-:W-:Y:S01]  /*7280*/  UIADD3 UR4, UPT, UPT, UR44, -UR4, URZ ;  /* 0x800000042c047290 */ /* 0x000fe2000fffe0ff */
[----:B------:R-:W-:-:S05]  /*7290*/  LOP3.LUT R12, R12, 0xf0, RZ, 0xc0, !PT ;  /* 0x000000f00c0c7812 */ /* 0x000fca00078ec0ff */
[----:B------:R-:W-:-:S04]  /*72a0*/  ISETP.NE.AND P0, PT, R3, UR4, PT ;  /* 0x0000000403007c0c */ /* 0x000fc8000bf05270 */
[----:B-1----:R-:W-:Y:S01]  /*72b0*/  ISETP.NE.OR P0, PT, RZ, UR13, P0 ;  /* 0x0000000dff007c0c */ /* 0x002fe20008705670 */
[----:B-----5:R-:W-:-:S12]  /*72c0*/  ULEA UR8, UR9, UR8, 0x18 ;  /* 0x0000000809087291 */ /* 0x020fd8000f8ec0ff */
        /* <DEDUP_REMOVED lines=11> */
.L_x_602:
[----:B-----5:R0:W-:Y:S02]  /*7380*/  STS.128 [R12+UR8], R4 ;  /* 0x000000040c007988 */ /* 0x0201e40008000c08 */
.L_x_601:
[----:B------:R-:W-:Y:S05]  /*7390*/  BSYNC.RECONVERGENT B0 ;  /* 0x0000000000007941 */ /* 0x000fea0003800200 */
.L_x_600:
[----:B------:R-:W1:Y:S01]  /*73a0*/  LDCU UR11, c[0x0][0x3f4] ;  /* 0x00007e80ff0b77ac */ /* 0x000e620008000800 */
[----:B------:R-:W2:Y:S01]  /*73b0*/  S2UR UR10, SR_CTAID.Y ;  /* 0x00000000000a79c3 */ /* 0x000ea20000002600 */
[----:B------:R-:W-:Y:S01]  /*73c0*/  IADD3 R21, PT, PT, R3, UR14, RZ ;  /* 0x0000000e03157c10 */ /* 0x000fe2000fffe0ff */
[----:B------:R-:W-:Y:S01]  /*73d0*/  BSSY.RECONVERGENT B0, `(.L_x_603) ;  /* 0x0000114000007945 */ /* 0x000fe20003800200 */
[----:B------:R-:W2:Y:S01]  /*73e0*/  LDCU UR15, c[0x0][0x3f8] ;  /* 0x00007f00ff0f77ac */ /* 0x000ea20008000800 */
[----:B------:R-:W-:Y:S01]  /*73f0*/  HFMA2 R20, -RZ, RZ, 0, 0 ;  /* 0x00000000ff147431 */ /* 0x000fe200000001ff */
[----:B------:R-:W-:Y:S02]  /*7400*/  CS2R R14, SRZ ;  /* 0x00000000000e7805 */ /* 0x000fe4000001ff00 */
[----:B------:R-:W-:Y:S01]  /*7410*/  CS2R R18, SRZ ;  /* 0x0000000000127805 */ /* 0x000fe2000001ff00 */
[----:B------:R-:W-:Y:S01]  /*7420*/  UIADD3 UR12, UPT, UPT, UR5, 0x220, URZ ;  /* 0x00000220050c7890 */ /* 0x000fe2000fffe0ff */
[----:B------:R-:W5:Y:S01]  /*7430*/  LDC.64 R8, c[0x0][0x3c0] ;  /* 0x0000f000ff087b82 */ /* 0x000f620000000a00 */
[----:B------:R-:W0:Y:S01]  /*7440*/  LDCU UR16, c[0x0][0x40c] ;  /* 0x00008180ff1077ac */ /* 0x000e220008000800 */
[----:B------:R-:W-:Y:S01]  /*7450*/  MOV R17, RZ ;  /* 0x000000ff00117202 */ /* 0x000fe20000000f00 */
[----:B------:R-:W-:Y:S01]  /*7460*/  IMAD.MOV.U32 R22, RZ, RZ, RZ ;  /* 0x000000ffff167224 */ /* 0x000fe200078e00ff */
[----:B------:R-:W-:-:S02]  /*7470*/  ULEA UR12, UR9, UR12, 0x18 ;  /* 0x0000000c090c7291 */ /* 0x000fc4000f8ec0ff */
[----:B-1----:R-:W-:Y:S02]  /*7480*/  UISETP.LT.AND UP0, UPT, UR44, UR11, UPT ;  /* 0x0000000b2c00728c */ /* 0x002fe4000bf01270 */
[----:B------:R-:W-:Y:S02]  /*7490*/  MOV R13, UR11 ;  /* 0x0000000b000d7c02 */ /* 0x000fe40008000f00 */
[----:B------:R-:W-:-:S03]  /*74a0*/  USEL UR5, UR44, UR11, UP0 ;  /* 0x0000000b2c057287 */ /* 0x000fc60008000000 */
[----:B------:R-:W-:Y:S01]  /*74b0*/  IMAD R11, R13, UR6, R0 ;  /* 0x000000060d0b7c24 */ /* 0x000fe2000f8e0200 */
[----:B--2---:R-:W-:Y:S02]  /*74c0*/  UIMAD UR10, UR10, UR15, UR46 ;  /* 0x0000000f0a0a72a4 */ /* 0x004fe4000f8e022e */
[----:B------:R-:W-:Y:S01]  /*74d0*/  UIADD3 UR6, UPT, UPT, UR12, UR7, URZ ;  /* 0x000000070c067290 */ /* 0x000fe2000fffe0ff */
[----:B------:R-:W-:Y:S01]  /*74e0*/  BAR.SYNC.DEFER_BLOCKING 0x0 ;  /* 0x0000000000007b1d */ /* 0x000fe20000010000 */
[----:B------:R-:W-:Y:S01]  /*74f0*/  ISETP.GE.AND P0, PT, R21, UR5, PT ;  /* 0x0000000515007c0c */ /* 0x000fe2000bf06270 */
[----:B------:R-:W-:Y:S01]  /*7500*/  USHF.L.U32 UR10, UR10, 0x7, URZ ;  /* 0x000000070a0a7899 */ /* 0x000fe200080006ff */
[----:B-----5:R-:W-:-:S05]  /*7510*/  IMAD.WIDE R10, R11, 0x2, R8 ;  /* 0x000000020b0a7825 */ /* 0x020fca00078e0208 */
[----:B------:R-:W-:-:S04]  /*7520*/  IMAD R13, R13, UR10, R0 ;  /* 0x0000000a0d0d7c24 */ /* 0x000fc8000f8e0200 */
[----:B------:R-:W-:-:S04]  /*7530*/  IMAD.WIDE R8, R13, 0x2, R8 ;  /* 0x000000020d087825 */ /* 0x000fc800078e0208 */
[----:B------:R-:W-:Y:S01]  /*7540*/  IMAD.MOV.U32 R13, RZ, RZ, RZ ;  /* 0x000000ffff0d7224 */ /* 0x000fe200078e00ff */
[----:B0-----:R-:W-:Y:S06]  /*7550*/  @P0 BRA `(.L_x_604) ;  /* 0x0000000c00ec0947 */ /* 0x001fec0003800000 */
[----:B------:R-:W-:Y:S01]  /*7560*/  MOV R14, UR5 ;  /* 0x00000005000e7c02 */ /* 0x000fe20008000f00 */
[----:B------:R-:W-:Y:S01]  /*7570*/  ULOP3.LUT UR9, URZ, UR14, URZ, 0x33, !UPT ;  /* 0x0000000eff097292 */ /* 0x000fe2000f8e33ff */
[----:B------:R-:W0:Y:S01]  /*7580*/  LDC.64 R28, c[0x0][0x458] ;  /* 0x00011600ff1c7b82 */ /* 0x000e220000000a00 */
[----:B------:R-:W-:Y:S01]  /*7590*/  UIMAD UR11, UR38, UR15, UR46 ;  /* 0x0000000f260b72a4 */ /* 0x000fe2000f8e022e */
[----:B------:R-:W-:Y:S01]  /*75a0*/  VIADDMNMX R14, R21, 0x8, R14, !PT ;  /* 0x00000008150e7846 */ /* 0x000fe2000780010e */
[----:B------:R-:W-:Y:S01]  /*75b0*/  BSSY.RECONVERGENT B1, `(.L_x_605) ;  /* 0x0000046000017945 */ /* 0x000fe20003800200 */
[----:B------:R-:W-:Y:S02]  /*75c0*/  CS2R R18, SRZ ;  /* 0x0000000000127805 */ /* 0x000fe4000001ff00 */
[----:B------:R-:W-:Y:S01]  /*75d0*/  MOV R23, R21 ;  /* 0x0000001500177202 */ /* 0x000fe20000000f00 */
[----:B------:R-:W-:Y:S01]  /*75e0*/  IMAD.MOV.U32 R20, RZ, RZ, RZ ;  /* 0x000000ffff147224 */ /* 0x000fe200078e00ff */
[----:B------:R-:W-:-:S02]  /*75f0*/  IADD3 R32, PT, PT, -R3, UR9, R14 ;  /* 0x0000000903207c10 */ /* 0x000fc4000fffe10e */
[----:B------:R-:W-:Y:S02]  /*7600*/  MOV R13, UR11 ;  /* 0x0000000b000d7c02 */ /* 0x000fe40008000f00 */
[----:B------:R-:W-:Y:S02]  /*7610*/  LOP3.LUT R14, R32, 0x18, RZ, 0xc0, !PT ;  /* 0x00000018200e7812 */ /* 0x000fe400078ec0ff */
[----:B------:R-:W-:Y:S01]  /*7620*/  MOV R22, RZ ;  /* 0x000000ff00167202 */ /* 0x000fe20000000f00 */
[----:B------:R-:W-:Y:S01]  /*7630*/  IMAD R13, R13, 0x80, R0 ;  /* 0x000000800d0d7824 */ /* 0x000fe200078e0200 */
[----:B------:R-:W-:Y:S02]  /*7640*/  ISETP.NE.AND P0, PT, R14, 0x18, PT ;  /* 0x000000180e00780c */ /* 0x000fe40003f05270 */
[----:B------:R-:W-:Y:S02]  /*7650*/  CS2R R14, SRZ ;  /* 0x00000000000e7805 */ /* 0x000fe4000001ff00 */
[----:B------:R-:W-:Y:S01]  /*7660*/  MOV R17, RZ ;  /* 0x000000ff00117202 */ /* 0x000fe20000000f00 */
[----:B0-----:R-:W-:Y:S01]  /*7670*/  IMAD.WIDE R28, R13, 0x2, R28 ;  /* 0x000000020d1c7825 */ /* 0x001fe200078e021c */
[----:B------:R-:W-:-:S07]  /*7680*/  MOV R13, RZ ;  /* 0x000000ff000d7202 */ /* 0x000fce0000000f00 */
[----:B------:R-:W-:Y:S05]  /*7690*/  @!P0 BRA `(.L_x_606) ;  /* 0x0000000000dc8947 */ /* 0x000fea0003800000 */
[----:B------:R-:W-:Y:S01]  /*76a0*/  LEA.HI R19, R32, 0x1, RZ, 0x1d ;  /* 0x0000000120137811 */ /* 0x000fe200078fe8ff */
[----:B------:R-:W-:Y:S01]  /*76b0*/  IMAD.SHL.U32 R35, R21, 0x80, RZ ;  /* 0x0000008015237824 */ /* 0x000fe200078e00ff */
[----:B----4-:R-:W-:Y:S02]  /*76c0*/  LEA R24, R3, UR7, 0x1 ;  /* 0x0000000703187c11 */ /* 0x010fe4000f8e08ff */
[----:B------:R-:W-:Y:S02]  /*76d0*/  LOP3.LUT R25, R19, 0x3, RZ, 0xc0, !PT ;  /* 0x0000000313197812 */ /* 0x000fe400078ec0ff */
[----:B------:R-:W-:Y:S01]  /*76e0*/  MOV R19, RZ ;  /* 0x000000ff00137202 */ /* 0x000fe20000000f00 */
[----:B------:R-:W-:Y:S01]  /*76f0*/  VIADD R33, R24, UR12 ;  /* 0x0000000c18217c36 */ /* 0x000fe20008000000 */
[----:B------:R-:W-:Y:S02]  /*7700*/  MOV R23, R21 ;  /* 0x0000001500177202 */ /* 0x000fe40000000f00 */
[----:B------:R-:W-:-:S07]  /*7710*/  IADD3 R34, PT, PT, -R25, RZ, RZ ;  /* 0x000000ff19227210 */ /* 0x000fce0007ffe1ff */
.L_x_608:
[----:B------:R-:W-:Y:S01]  /*7720*/  IMAD.WIDE.U32 R24, R35, 0x2, R10 ;  /* 0x0000000223187825 */ /* 0x000fe200078e000a */
[----:B------:R-:W0:Y:S05]  /*7730*/  LDS.U16 R30, [R33] ;  /* 0x00000000211e7984 */ /* 0x000e2a0000000400 */
        /* <DEDUP_REMOVED lines=23> */
.L_x_607:
[----:B------:R-:W-:Y:S01]  /*78b0*/  IADD3 R34, PT, PT, R34, 0x1, RZ ;  /* 0x0000000122227810 */ /* 0x000fe20007ffe0ff */
[--C-:B0----5:R-:W-:Y:S01]  /*78c0*/  HADD2.F32 R30, -RZ, R24.reuse.H0_H0 ;  /* 0x20000018ff1e7230 */ /* 0x121fe20000004100 */
        /* <DEDUP_REMOVED lines=14> */
[----:B------:R-:W-:Y:S01]  /*79b0*/  FFMA.FTZ R15, R44, R26, R15 ;  /* 0x0000001a2c0f7223 */ /* 0x000fe2000001000f */
[----:B------:R-:W-:-:S02]  /*79c0*/  VIADD R23, R23, 0x8 ;  /* 0x0000000817177836 */ /* 0x000fc40000000000 */
[C---:B------:R-:W-:Y:S01]  /*79d0*/  FFMA.FTZ R14, R44.reuse, R39, R14 ;  /* 0x000000272c0e7223 */ /* 0x040fe2000001000e */
[----:B------:R-:W-:Y:S01]  /*79e0*/  IADD3 R35, PT, PT, R35, 0x400, RZ ;  /* 0x0000040023237810 */ /* 0x000fe20007ffe0ff */
[----:B------:R-:W-:Y:S01]  /*79f0*/  FFMA.FTZ R13, R44, R36, R13 ;  /* 0x000000242c0d7223 */ /* 0x000fe2000001000d */
[----:B------:R-:W-:Y:S06]  /*7a00*/  @P0 BRA `(.L_x_608) ;  /* 0xfffffffc00440947 */ /* 0x000fec000383ffff */
.L_x_606:
[----:B------:R-:W-:Y:S05]  /*7a10*/  BSYNC.RECONVERGENT B1 ;  /* 0x0000000000017941 */ /* 0x000fea0003800200 */
.L_x_605:
[----:B------:R-:W-:-:S13]  /*7a20*/  ISETP.GE.U32.AND P0, PT, R32, 0x18, PT ;  /* 0x000000182000780c */ /* 0x000fda0003f06070 */
[----:B------:R-:W-:Y:S05]  /*7a30*/  @!P0 BRA `(.L_x_604) ;  /* 0x0000000800b48947 */ /* 0x000fea0003800000 */
[----:B------:R-:W0:Y:S02]  /*7a40*/  LDCU UR9, c[0x0][0x40c] ;  /* 0x00008180ff0977ac */ /* 0x000e240008000800 */
[----:B0-----:R-:W-:-:S06]  /*7a50*/  UISETP.NE.AND UP0, UPT, UR9, URZ, UPT ;  /* 0x000000ff0900728c */ /* 0x001fcc000bf05270 */
[----:B------:R-:W-:-:S13]  /*7a60*/  PLOP3.LUT P0, PT, PT, PT, UP0, 0x80, 0x8 ;  /* 0x000000000008781c */ /* 0x000fda0003f0f008 */
.L_x_614:
[----:B------:R-:W-:Y:S01]  /*7a70*/  IMAD.SHL.U32 R41, R23, 0x80, RZ ;  /* 0x0000008017297824 */ /* 0x000fe200078e00ff */
[----:B------:R-:W-:-:S03]  /*7a80*/  ISETP.NE.AND P5, PT, R16, RZ, PT ;  /* 0x000000ff1000720c */ /* 0x000fc60003fa5270 */
[----:B----4-:R-:W-:-:S06]  /*7a90*/  IMAD.WIDE.U32 R24, R41, 0x2, R10 ;  /* 0x0000000229187825 */ /* 0x010fcc00078e000a */
[----:B------:R-:W5:Y:S01]  /*7aa0*/  LDG.E.128 R24, desc[UR36][R24.64] ;  /* 0x0000002418187981 */ /* 0x000f62000c1e1d00 */
[----:B------:R-:W-:Y:S04]  /*7ab0*/  BSSY.RECONVERGENT B1, `(.L_x_609) ;  /* 0x0000014000017945 */ /* 0x000fe80003800200 */
[----:B------:R-:W-:Y:S05]  /*7ac0*/  @P0 BRA `(.L_x_610) ;  /* 0x0000000000480947 */ /* 0x000fea0003800000 */
[----:B------:R-:W-:Y:S01]  /*7ad0*/  VOTEU.ANY UP0, P5 ;  /* 0x0000000000ff7886 */ /* 0x000fe20002800100 */
[----:B------:R-:W-:Y:S01]  /*7ae0*/  PLOP3.LUT P0, PT, PT, PT, UP0, 0x80, 0x8 ;  /* 0x000000000008781c */ /* 0x000fe20003f0f008 */
[----:B------:R-:W0:-:S12]  /*7af0*/  LDS.128 R32, [R12+UR8] ;  /* 0x000000080c207984 */ /* 0x000e180008000c00 */
        /* <DEDUP_REMOVED lines=15> */
.L_x_610:
[----:B------:R-:W-:Y:S05]  /*7bf0*/  BSYNC.RECONVERGENT B1 ;  /* 0x0000000000017941 */ /* 0x000fea0003800200 */
.L_x_609:
[C---:B------:R-:W-:Y:S01]  /*7c00*/  IADD3 R37, PT, PT, R41.reuse, 0x400, RZ ;  /* 0x0000040029257810 */ /* 0x040fe20007ffe0ff */
[----:B------:R-:W-:Y:S01]  /*7c10*/  UISETP.NE.AND UP0, UPT, UR16, URZ, UPT ;  /* 0x000000ff1000728c */ /* 0x000fe2000bf05270 */
[C---:B------:R-:W-:Y:S01]  /*7c20*/  IADD3 R49, PT, PT, R41.reuse, 0x800, RZ ;  /* 0x0000080029317810 */ /* 0x040fe20007ffe0ff */
[----:B0-----:R-:W-:Y:S02]  /*7c30*/  VIADD R31, R41, 0xc00 ;  /* 0x00000c00291f7836 */ /* 0x001fe40000000000 */
[--C-:B------:R-:W-:Y:S02]  /*7c40*/  IMAD.WIDE.U32 R32, R37, 0x2, R10.reuse ;  /* 0x0000000225207825 */ /* 0x100fe400078e000a */
[----:B------:R-:W-:Y:S02]  /*7c50*/  PLOP3.LUT P0, PT, PT, PT, UP0, 0x80, 0x8 ;  /* 0x000000000008781c */ /* 0x000fe40003f0f008 */
[--C-:B------:R-:W-:Y:S02]  /*7c60*/  IMAD.WIDE.U32 R38, R49, 0x2, R10.reuse ;  /* 0x0000000231267825 */ /* 0x100fe400078e000a */
[----:B------:R-:W5:Y:S02]  /*7c70*/  LDG.E.128 R32, desc[UR36][R32.64] ;  /* 0x0000002420207981 */ /* 0x000f64000c1e1d00 */
[----:B------:R-:W-:-:S07]  /*7c80*/  IMAD.WIDE.U32 R42, R31, 0x2, R10 ;  /* 0x000000021f2a7825 */ /* 0x000fce00078e000a */
        /* <DEDUP_REMOVED lines=19> */
.L_x_611:
[----:B0-----:R-:W5:Y:S01]  /*7dc0*/  LDG.E.128 R36, desc[UR36][R38.64] ;  /* 0x0000002426247981 */ /* 0x001f62000c1e1d00 */
        /* <DEDUP_REMOVED lines=19> */
.L_x_612:
[----:B0-----:R-:W5:Y:S01]  /*7f00*/  LDG.E.128 R40, desc[UR36][R42.64] ;  /* 0x000000242a287981 */ /* 0x001f62000c1e1d00 */
[----:B------:R-:W-:Y:S01]  /*7f10*/  IADD3 R30, PT, PT, R23, -UR14, RZ ;  /* 0x8000000e171e7c10 */ /* 0x000fe2000fffe0ff */
[--C-:B-----5:R-:W-:Y:S02]  /*7f20*/  HADD2.F32 R44, -RZ, R24.reuse.H0_H0 ;  /* 0x20000018ff2c7230 */ /* 0x120fe40000004100 */
[----:B------:R-:W-:Y:S01]  /*7f30*/  HADD2.F32 R45, -RZ, R24.H1_H1 ;  /* 0x30000018ff2d7230 */ /* 0x000fe20000004100 */
[----:B------:R-:W-:Y:S01]  /*7f40*/  LEA R51, R30, UR6, 0x1 ;  /* 0x000000061e337c11 */ /* 0x000fe2000f8e08ff */
[--C-:B------:R-:W-:Y:S02]  /*7f50*/  HADD2.F32 R47, -RZ, R25.reuse.H0_H0 ;  /* 0x20000019ff2f7230 */ /* 0x100fe40000004100 */
[----:B------:R-:W-:Y:S02]  /*7f60*/  HADD2.F32 R24, -RZ, R25.H1_H1 ;  /* 0x30000019ff187230 */ /* 0x000fe40000004100 */
[----:B------:R-:W0:Y:S01]  /*7f70*/  LDS.U16 R30, [R51] ;  /* 0x00000000331e7984 */ /* 0x000e220000000400 */
[----:B------:R-:W-:-:S02]  /*7f80*/  HADD2.F32 R25, -RZ, R26.H0_H0 ;  /* 0x2000001aff197230 */ /* 0x000fc40000004100 */
[----:B------:R-:W-:Y:S01]  /*7f90*/  HADD2.F32 R26, -RZ, R26.H1_H1 ;  /* 0x3000001aff1a7230 */ /* 0x000fe20000004100 */
[----:B------:R-:W1:Y:S01]  /*7fa0*/  LDS.U16 R48, [R51+0x10] ;  /* 0x0000100033307984 */ /* 0x000e620000000400 */
[--C-:B------:R-:W-:Y:S02]  /*7fb0*/  HADD2.F32 R46, -RZ, R27.reuse.H1_H1 ;  /* 0x3000001bff2e7230 */ /* 0x100fe40000004100 */
[----:B------:R-:W-:Y:S01]  /*7fc0*/  HADD2.F32 R49, -RZ, R27.H0_H0 ;  /* 0x2000001bff317230 */ /* 0x000fe20000004100 */
[----:B------:R-:W2:Y:S01]  /*7fd0*/  LDS.U16 R50, [R51+0x20] ;  /* 0x0000200033327984 */ /* 0x000ea20000000400 */
[--C-:B------:R-:W-:Y:S02]  /*7fe0*/  HADD2.F32 R27, -RZ, R35.reuse.H0_H0 ;  /* 0x20000023ff1b7230 */ /* 0x100fe40000004100 */
[----:B------:R-:W-:Y:S02]  /*7ff0*/  HADD2.F32 R35, -RZ, R35.H1_H1 ;  /* 0x30000023ff237230 */ /* 0x000fe40000004100 */
[----:B0-----:R-:W-:-:S02]  /*8000*/  HADD2.F32 R30, -RZ, R30.H0_H0 ;  /* 0x2000001eff1e7230 */ /* 0x001fc40000004100 */
[----:B-1----:R-:W-:-:S03]  /*8010*/  HADD2.F32 R48, -RZ, R48.H0_H0 ;  /* 0x20000030ff307230 */ /* 0x002fc60000004100 */
[C---:B------:R-:W-:Y:S01]  /*8020*/  FFMA.FTZ R24, R30.reuse, R24, R17 ;  /* 0x000000181e187223 */ /* 0x040fe20000010011 */
[C---:B------:R-:W-:Y:S01]  /*8030*/  FFMA.FTZ R53, R30.reuse, R44, R19 ;  /* 0x0000002c1e357223 */ /* 0x040fe20000010013 */
[C---:B------:R-:W-:Y:S01]  /*8040*/  FFMA.FTZ R18, R30.reuse, R25, R18 ;  /* 0x000000191e127223 */ /* 0x040fe20000010012 */
[C---:B------:R-:W-:Y:S01]  /*8050*/  FFMA.FTZ R26, R30.reuse, R26, R15 ;  /* 0x0000001a1e1a7223 */ /* 0x040fe2000001000f */
[C---:B------:R-:W-:Y:S01]  /*8060*/  FFMA.FTZ R46, R30.reuse, R46, R13 ;  /* 0x0000002e1e2e7223 */ /* 0x040fe2000001000d */
[----:B------:R-:W-:Y:S02]  /*8070*/  HADD2.F32 R17, -RZ, R33.H0_H0 ;  /* 0x20000021ff117230 */ /* 0x000fe40000004100 */
[C---:B------:R-:W-:Y:S01]  /*8080*/  FFMA.FTZ R20, R30.reuse, R47, R20 ;  /* 0x0000002f1e147223 */ /* 0x040fe20000010014 */
[C---:B------:R-:W-:Y:S01]  /*8090*/  FFMA.FTZ R14, R30.reuse, R49, R14 ;  /* 0x000000311e0e7223 */ /* 0x040fe2000001000e */
[--C-:B------:R-:W-:Y:S02]  /*80a0*/  HADD2.F32 R13, -RZ, R32.reuse.H0_H0 ;  /* 0x20000020ff0d7230 */ /* 0x100fe40000004100 */
        /* <DEDUP_REMOVED lines=10> */
[----:B------:R-:W-:Y:S01]  /*8150*/  FFMA.FTZ R26, R48, R25, R26 ;  /* 0x00000019301a7223 */ /* 0x000fe2000001001a */
[----:B------:R-:W-:-:S02]  /*8160*/  HADD2.F32 R17, -RZ, R37.H0_H0 ;  /* 0x20000025ff117230 */ /* 0x000fc40000004100 */
[C---:B------:R-:W-:Y:S01]  /*8170*/  FFMA.FTZ R24, R48.reuse, R33, R24 ;  /* 0x0000002130187223 */ /* 0x040fe20000010018 */
[----:B------:R-:W-:Y:S02]  /*8180*/  HADD2.F32 R27, -RZ, R39.H0_H0 ;  /* 0x20000027ff1b7230 */ /* 0x000fe40000004100 */
[----:B------:R-:W-:Y:S01]  /*8190*/  FFMA.FTZ R46, R48, R35, R46 ;  /* 0x00000023302e7223 */ /* 0x000fe2000001002e */
[----:B--2---:R-:W-:Y:S02]  /*81a0*/  HADD2.F32 R50, -RZ, R50.H0_H0 ;  /* 0x20000032ff327230 */ /* 0x004fe40000004100 */
        /* <DEDUP_REMOVED lines=24> */
[----:B0-----:R-:W-:Y:S02]  /*8330*/  HFMA2 R40, R40, 1, 1, R52 ;  /* 0x3c003c0028287831 */ /* 0x001fe40000000034 */
        /* <DEDUP_REMOVED lines=8> */
.L_x_613:
[----:B------:R-:W1:Y:S01]  /*83c0*/  LDS.U16 R13, [R51+0x30] ;  /* 0x00003000330d7984 */ /* 0x000e620000000400 */
[----:B------:R-:W-:Y:S01]  /*83d0*/  IADD3 R23, PT, PT, R23, 0x20, RZ ;  /* 0x0000002017177810 */ /* 0x000fe20007ffe0ff */
[--C-:B------:R-:W-:Y:S02]  /*83e0*/  HADD2.F32 R20, -RZ, R41.reuse.H0_H0 ;  /* 0x20000029ff147230 */ /* 0x100fe40000004100 */
[----:B0-----:R-:W-:Y:S01]  /*83f0*/  HADD2.F32 R14, -RZ, R40.H0_H0 ;  /* 0x20000028ff0e7230 */ /* 0x001fe20000004100 */
[----:B------:R-:W-:Y:S01]  /*8400*/  ISETP.GE.AND P1, PT, R23, UR5, PT ;  /* 0x0000000517007c0c */ /* 0x000fe2000bf26270 */
[----:B------:R-:W-:Y:S02]  /*8410*/  HADD2.F32 R18, -RZ, R41.H1_H1 ;  /* 0x30000029ff127230 */ /* 0x000fe40000004100 */
        /* <DEDUP_REMOVED lines=15> */
.L_x_604:
[----:B------:R-:W-:Y:S05]  /*8510*/  BSYNC.RECONVERGENT B0 ;  /* 0x0000000000007941 */ /* 0x000fea0003800200 */
.L_x_603:
[----:B------:R-:W-:Y:S01]  /*8520*/  ISETP.GE.AND P0, PT, R21, UR44, PT ;  /* 0x0000002c15007c0c */ /* 0x000fe2000bf06270 */
[----:B------:R-:W0:Y:S01]  /*8530*/  LDCU UR11, c[0x0][0x40c] ;  /* 0x00008180ff0b77ac */ /* 0x000e220008000800 */
[----:B------:R-:W-:Y:S11]  /*8540*/  BSSY.RECONVERGENT B0, `(.L_x_615) ;  /* 0x00000f3000007945 */ /* 0x000ff60003800200 */
[----:B------:R-:W-:Y:S05]  /*8550*/  @P0 BRA `(.L_x_616) ;  /* 0x0000000c00c40947 */ /* 0x000fea0003800000 */
[----:B------:R-:W1:Y:S01]  /*8560*/  LDCU UR5, c[0x0][0x3f8] ;  /* 0x00007f00ff0577ac */ /* 0x000e620008000800 */
[----:B------:R-:W-:Y:S01]  /*8570*/  VIADD R23, R21, 0x8 ;  /* 0x0000000815177836 */ /* 0x000fe20000000000 */
[----:B------:R-:W2:Y:S01]  /*8580*/  LDC.64 R28, c[0x0][0x458] ;  /* 0x00011600ff1c7b82 */ /* 0x000ea20000000a00 */
[----:B------:R-:W-:Y:S01]  /*8590*/  BSSY.RECONVERGENT B1, `(.L_x_617) ;  /* 0x0000053000017945 */ /* 0x000fe20003800200 */
[----:B------:R-:W-:Y:S02]  /*85a0*/  ULOP3.LUT UR9, URZ, UR14, URZ, 0x33, !UPT ;  /* 0x0000000eff097292 */ /* 0x000fe4000f8e33ff */
[----:B----4-:R-:W-:-:S04]  /*85b0*/  VIMNMX R24, PT, PT, R23, UR44, !PT ;  /* 0x0000002c17187c48 */ /* 0x010fc8000ffe0100 */
[----:B------:R-:W-:Y:S01]  /*85c0*/  IADD3 R32, PT, PT, -R3, UR9, R24 ;  /* 0x0000000903207c10 */ /* 0x000fe2000fffe118 */
[----:B------:R-:W-:-:S03]  /*85d0*/  IMAD.MOV.U32 R24, RZ, RZ, R21 ;  /* 0x000000ffff187224 */ /* 0x000fc600078e0015 */
[----:B------:R-:W-:Y:S01]  /*85e0*/  LOP3.LUT P0, RZ, R32, 0x8, RZ, 0xc0, !PT ;  /* 0x0000000820ff7812 */ /* 0x000fe2000780c0ff */
[----:B-1----:R-:W-:-:S06]  /*85f0*/  UIMAD UR5, UR38, UR5, UR46 ;  /* 0x00000005260572a4 */ /* 0x002fcc000f8e022e */
[----:B------:R-:W-:-:S04]  /*8600*/  MOV R25, UR5 ;  /* 0x0000000500197c02 */ /* 0x000fc80008000f00 */
[----:B------:R-:W-:-:S05]  /*8610*/  LEA R25, R25, R0, 0x7 ;  /* 0x0000000019197211 */ /* 0x000fca00078e38ff */
[----:B--2---:R-:W-:Y:S01]  /*8620*/  IMAD.WIDE R28, R25, 0x2, R28 ;  /* 0x00000002191c7825 */ /* 0x004fe200078e021c */
[----:B------:R-:W-:Y:S06]  /*8630*/  @P0 BRA `(.L_x_618) ;  /* 0x0000000400200947 */ /* 0x000fec0003800000 */
[----:B------:R-:W1:Y:S01]  /*8640*/  LDC R26, c[0x0][0x3f4] ;  /* 0x0000fd00ff1a7b82 */ /* 0x000e620000000800 */
[----:B------:R-:W-:Y:S02]  /*8650*/  MOV R24, R23 ;  /* 0x0000001700187202 */ /* 0x000fe40000000f00 */
[----:B-1----:R-:W-:-:S13]  /*8660*/  ISETP.GE.AND P0, PT, R21, R26, PT ;  /* 0x0000001a1500720c */ /* 0x002fda0003f06270 */
[----:B------:R-:W-:Y:S05]  /*8670*/  @!P0 BRA `(.L_x_618) ;  /* 0x0000000400108947 */ /* 0x000fea0003800000 */
[----:B------:R-:W-:Y:S01]  /*8680*/  IABS R27, R26 ;  /* 0x0000001a001b7213 */ /* 0x000fe20000000000 */
[----:B------:R-:W1:Y:S01]  /*8690*/  LDCU UR5, c[0x0][0x40c] ;  /* 0x00008180ff0577ac */ /* 0x000e620008000800 */
[----:B------:R-:W-:Y:S02]  /*86a0*/  IABS R34, R21 ;  /* 0x0000001500227213 */ /* 0x000fe40000000000 */
[----:B------:R-:W2:Y:S01]  /*86b0*/  I2F.RP R30, R27 ;  /* 0x0000001b001e7306 */ /* 0x000ea20000209400 */
[----:B------:R-:W-:Y:S02]  /*86c0*/  ISETP.GE.AND P1, PT, R21, RZ, PT ;  /* 0x000000ff1500720c */ /* 0x000fe40003f26270 */
[----:B------:R-:W-:-:S05]  /*86d0*/  ISETP.NE.AND P2, PT, R26, RZ, PT ;  /* 0x000000ff1a00720c */ /* 0x000fca0003f45270 */
[----:B--2---:R-:W2:Y:S02]  /*86e0*/  MUFU.RCP R30, R30 ;  /* 0x0000001e001e7308 */ /* 0x004ea40000001000 */
[----:B--2---:R-:W-:-:S06]  /*86f0*/  IADD3 R31, PT, PT, R30, 0xffffffe, RZ ;  /* 0x0ffffffe1e1f7810 */ /* 0x004fcc0007ffe0ff */
[----:B------:R-:W2:Y:S02]  /*8700*/  F2I.FTZ.U32.TRUNC.NTZ R25, R31 ;  /* 0x0000001f00197305 */ /* 0x000ea4000021f000 */
[----:B--2---:R-:W-:-:S04]  /*8710*/  IMAD.MOV R24, RZ, RZ, -R25 ;  /* 0x000000ffff187224 */ /* 0x004fc800078e0a19 */
        /* <DEDUP_REMOVED lines=13> */
[----:B------:R-:W-:-:S05]  /*87f0*/  SHF.L.U32 R25, R24, 0x7, RZ ;  /* 0x0000000718197819 */ /* 0x000fca00000006ff */
[----:B------:R-:W-:-:S06]  /*8800*/  IMAD.WIDE.U32 R24, R25, 0x2, R10 ;  /* 0x0000000219187825 */ /* 0x000fcc00078e000a */
[----:B------:R-:W5:Y:S01]  /*8810*/  LDG.E.128 R24, desc[UR36][R24.64] ;  /* 0x0000002418187981 */ /* 0x000f62000c1e1d00 */
[----:B------:R-:W-:Y:S01]  /*8820*/  LEA R30, R3, UR6, 0x1 ;  /* 0x00000006031e7c11 */ /* 0x000fe2000f8e08ff */
[----:B-1----:R-:W-:-:S05]  /*8830*/  UISETP.NE.AND UP0, UPT, UR5, URZ, UPT ;  /* 0x000000ff0500728c */ /* 0x002fca000bf05270 */
[----:B------:R-:W1:Y:S02]  /*8840*/  LDS.U16 R30, [R30] ;  /* 0x000000001e1e7984 */ /* 0x000e640000000400 */
[----:B-1----:R-:W-:Y:S02]  /*8850*/  HADD2.F32 R34, -RZ, R30.H0_H0 ;  /* 0x2000001eff227230 */ /* 0x002fe40000004100 */
[----:B------:R-:W-:Y:S05]  /*8860*/  BRA.U UP0, `(.L_x_619) ;  /* 0x0000000100507547 */ /* 0x000fea000b800000 */
[----:B------:R-:W-:Y:S01]  /*8870*/  ISETP.NE.AND P3, PT, R16, RZ, PT ;  /* 0x000000ff1000720c */ /* 0x000fe20003f65270 */
[----:B------:R-:W1:-:S12]  /*8880*/  LDS.128 R40, [R12+UR8] ;  /* 0x000000080c287984 */ /* 0x000e580008000c00 */
        /* <DEDUP_REMOVED lines=8> */
[----:B-1---5:R-:W-:-:S02]  /*8910*/  HFMA2 R24, R24, 1, 1, R40 ;  /* 0x3c003c0018187831 */ /* 0x022fc40000000028 */
        /* <DEDUP_REMOVED lines=9> */
.L_x_619:
[--C-:B-----5:R-:W-:Y:S02]  /*89b0*/  HADD2.F32 R21, -RZ, R24.reuse.H0_H0 ;  /* 0x20000018ff157230 */ /* 0x120fe40000004100 */
[----:B-1----:R-:W-:Y:S02]  /*89c0*/  HADD2.F32 R31, -RZ, R24.H1_H1 ;  /* 0x30000018ff1f7230 */ /* 0x002fe40000004100 */
        /* <DEDUP_REMOVED lines=12> */
[----:B------:R-:W-:-:S02]  /*8a90*/  IMAD.MOV.U32 R24, RZ, RZ, R23 ;  /* 0x000000ffff187224 */ /* 0x000fc400078e0017 */
[C---:B------:R-:W-:Y:S01]  /*8aa0*/  FFMA.FTZ R14, R34.reuse, R35, R14 ;  /* 0x00000023220e7223 */ /* 0x040fe2000001000e */
[----:B------:R-:W-:-:S07]  /*8ab0*/  FFMA.FTZ R13, R34, R30, R13 ;  /* 0x0000001e220d7223 */ /* 0x000fce000001000d */
.L_x_618:
[----:B0-----:R-:W-:Y:S05]  /*8ac0*/  BSYNC.RECONVERGENT B1 ;  /* 0x0000000000017941 */ /* 0x001fea0003800200 */
.L_x_617:
[----:B------:R-:W-:-:S13]  /*8ad0*/  ISETP.GE.U32.AND P0, PT, R32, 0x8, PT ;  /* 0x000000082000780c */ /* 0x000fda0003f06070 */
[----:B------:R-:W-:Y:S05]  /*8ae0*/  @!P0 BRA `(.L_x_616) ;  /* 0x0000000800608947 */ /* 0x000fea0003800000 */
[C---:B------:R-:W-:Y:S01]  /*8af0*/  LEA R21, R24.reuse, UR7, 0x1 ;  /* 0x0000000718157c11 */ /* 0x040fe2000f8e08ff */
[C---:B------:R-:W-:Y:S01]  /*8b00*/  VIADD R23, R24.reuse, 0x8 ;  /* 0x0000000818177836 */ /* 0x040fe20000000000 */
[----:B------:R-:W-:Y:S02]  /*8b10*/  MOV R26, UR14 ;  /* 0x0000000e001a7c02 */ /* 0x000fe40008000f00 */
[----:B------:R-:W-:-:S03]  /*8b20*/  SHF.L.U32 R33, R24, 0x7, RZ ;  /* 0x0000000718217819 */ /* 0x000fc600000006ff */
[----:B------:R-:W-:Y:S01]  /*8b30*/  IMAD R21, R26, -0x2, R21 ;  /* 0xfffffffe1a157824 */ /* 0x000fe200078e0215 */
[----:B------:R-:W-:-:S04]  /*8b40*/  MOV R26, UR12 ;  /* 0x0000000c001a7c02 */ /* 0x000fc80008000f00 */
[----:B------:R-:W-:-:S07]  /*8b50*/  IADD3 R21, PT, PT, R21, 0x10, R26 ;  /* 0x0000001015157810 */ /* 0x000fce0007ffe01a */
.L_x_626:
        /* <DEDUP_REMOVED lines=11> */
[----:B0-----:R-:W-:Y:S02]  /*8c10*/  VIADD R31, R30, 0xffffffe ;  /* 0x0ffffffe1e1f7836 */ /* 0x001fe40000000000 */
[----:B------:R-:W0:Y:S04]  /*8c20*/  LDS.U16 R30, [R21+-0x10] ;  /* 0xfffff000151e7984 */ /* 0x000e280000000400 */
[----:B------:R-:W1:Y:S02]  /*8c30*/  F2I.FTZ.U32.TRUNC.NTZ R25, R31 ;  /* 0x0000001f00197305 */ /* 0x000e64000021f000 */
[----:B-1----:R-:W-:-:S05]  /*8c40*/  IADD3 R24, PT, PT, RZ, -R25, RZ ;  /* 0x80000019ff187210 */ /* 0x002fca0007ffe0ff */
[----:B------:R-:W-:Y:S01]  /*8c50*/  IMAD R35, R24, R27, RZ ;  /* 0x0000001b18237224 */ /* 0x000fe200078e02ff */
[----:B------:R-:W-:-:S05]  /*8c60*/  MOV R24, RZ ;  /* 0x000000ff00187202 */ /* 0x000fca0000000f00 */
[----:B------:R-:W-:-:S04]  /*8c70*/  IMAD.HI.U32 R24, R25, R35, R24 ;  /* 0x0000002319187227 */ /* 0x000fc800078e0018 */
[----:B------:R-:W-:-:S04]  /*8c80*/  IMAD.MOV.U32 R25, RZ, RZ, R32 ;  /* 0x000000ffff197224 */ /* 0x000fc800078e0020 */
        /* <DEDUP_REMOVED lines=9> */
[----:B------:R-:W-:-:S05]  /*8d20*/  SHF.L.U32 R25, R24, 0x7, RZ ;  /* 0x0000000718197819 */ /* 0x000fca00000006ff */
[----:B------:R-:W-:-:S06]  /*8d30*/  IMAD.WIDE.U32 R24, R25, 0x2, R10 ;  /* 0x0000000219187825 */ /* 0x000fcc00078e000a */
        /* <DEDUP_REMOVED lines=23> */
.L_x_622:
[--C-:B0----5:R-:W-:Y:S02]  /*8eb0*/  HADD2.F32 R30, -RZ, R24.reuse.H0_H0 ;  /* 0x20000018ff1e7230 */ /* 0x121fe40000004100 */
        /* <DEDUP_REMOVED lines=15> */
.L_x_621:
[----:B------:R-:W-:Y:S05]  /*8fb0*/  BSYNC.RECONVERGENT B1 ;  /* 0x0000000000017941 */ /* 0x000fea0003800200 */
.L_x_620:
        /* <DEDUP_REMOVED lines=11> */
[----:B0-----:R-:W0:Y:S01]  /*9070*/  LDS.U16 R30, [R21] ;  /* 0x00000000151e7984 */ /* 0x001e220000000400 */
        /* <DEDUP_REMOVED lines=40> */
.L_x_625:
        /* <DEDUP_REMOVED lines=16> */
.L_x_624:
[----:B------:R-:W-:Y:S05]  /*9400*/  BSYNC.RECONVERGENT B1 ;  /* 0x0000000000017941 */ /* 0x000fea0003800200 */
.L_x_623:
[----:B------:R-:W-:Y:S01]  /*9410*/  IADD3 R24, PT, PT, R23, 0x8, RZ ;  /* 0x0000000817187810 */ /* 0x000fe20007ffe0ff */
[----:B------:R-:W-:Y:S01]  /*9420*/  VIADD R33, R33, 0x800 ;  /* 0x0000080021217836 */ /* 0x000fe20000000000 */
[----:B------:R-:W-:Y:S02]  /*9430*/  IADD3 R23, PT, PT, R23, 0x10, RZ ;  /* 0x0000001017177810 */ /* 0x000fe40007ffe0ff */
[----:B------:R-:W-:Y:S02]  /*9440*/  ISETP.GE.AND P0, PT, R24, UR44, PT ;  /* 0x0000002c18007c0c */ /* 0x000fe4000bf06270 */
[----:B------:R-:W-:-:S11]  /*9450*/  IADD3 R21, PT, PT, R21, 0x20, RZ ;  /* 0x0000002015157810 */ /* 0x000fd60007ffe0ff */
[----:B------:R-:W-:Y:S05]  /*9460*/  @!P0 BRA `(.L_x_626) ;  /* 0xfffffff400bc8947 */ /* 0x000fea000383ffff */
.L_x_616:
[----:B0-----:R-:W-:Y:S05]  /*9470*/  BSYNC.RECONVERGENT B0 ;  /* 0x0000000000007941 */ /* 0x001fea0003800200 */
.L_x_615:
[----:B------:R-:W-:Y:S01]  /*9480*/  ISETP.NE.AND P0, PT, R3, UR4, PT ;  /* 0x0000000403007c0c */ /* 0x000fe2000bf05270 */
[----:B------:R-:W-:-:S12]  /*9490*/  BSSY.RECONVERGENT B0, `(.L_x_627) ;  /* 0x0000036000007945 */ /* 0x000fd80003800200 */
[----:B------:R-:W-:Y:S05]  /*94a0*/  @P0 BRA `(.L_x_628) ;  /* 0x0000000000d00947 */ /* 0x000fea0003800000 */
[----:B------:R-:W-:-:S06]  /*94b0*/  USHF.L.U32 UR4, UR44, 0x7, URZ ;  /* 0x000000072c047899 */ /* 0x000fcc00080006ff */
[----:B------:R-:W-:-:S05]  /*94c0*/  MOV R11, UR4 ;  /* 0x00000004000b7c02 */ /* 0x000fca0008000f00 */
[----:B------:R-:W-:-:S05]  /*94d0*/  IMAD.WIDE R10, R11, 0x2, R8 ;  /* 0x000000020b0a7825 */ /* 0x000fca00078e0208 */
[----:B----4-:R0:W5:Y:S01]  /*94e0*/  LDG.E.128 R24, desc[UR36][R10.64] ;  /* 0x000000240a187981 */ /* 0x010162000c1e1d00 */
[----:B------:R-:W-:-:S04]  /*94f0*/  UIADD3 UR4, UPT, UPT, UR45, -UR14, URZ ;  /* 0x8000000e2d047290 */ /* 0x000fc8000fffe0ff */
[----:B------:R-:W-:-:S09]  /*9500*/  ULEA UR4, UR4, UR6, 0x1 ;  /* 0x0000000604047291 */ /* 0x000fd2000f8e08ff */
[----:B------:R-:W1:Y:S02]  /*9510*/  LDS.U16 R12, [UR4+-0x2] ;  /* 0xfffffe04ff0c7984 */ /* 0x000e640008000400 */
[----:B------:R-:W2:Y:S02]  /*9520*/  LDCU UR4, c[0x0][0x40c] ;  /* 0x00008180ff0477ac */ /* 0x000ea40008000800 */
[----:B--2---:R-:W-:Y:S01]  /*9530*/  UISETP.NE.AND UP0, UPT, UR4, URZ, UPT ;  /* 0x000000ff0400728c */ /* 0x004fe2000bf05270 */
[----:B-1----:R-:W-:-:S08]  /*9540*/  HADD2.F32 R12, -RZ, R12.H0_H0 ;  /* 0x2000000cff0c7230 */ /* 0x002fd00000004100 */
        /* <DEDUP_REMOVED lines=8> */
[----:B-1----:R-:W-:-:S05]  /*95d0*/  MOV R10, UR8 ;  /* 0x00000008000a7c02 */ /* 0x002fca0008000f00 */
[----:B------:R-:W-:Y:S01]  /*95e0*/  IMAD.U32 R21, RZ, RZ, UR4 ;  /* 0x00000004ff157e24 */ /* 0x000fe2000f8e00ff */
[----:B------:R-:W-:-:S03]  /*95f0*/  MOV R11, UR9 ;  /* 0x00000009000b7c02 */ /* 0x000fc60008000f00 */
[----:B------:R-:W-:-:S04]  /*9600*/  @P0 IMAD R21, R21, 0x80, R0 ;  /* 0x0000008015150824 */ /* 0x000fc800078e0200 */
        /* <DEDUP_REMOVED lines=14> */
.L_x_629:
        /* <DEDUP_REMOVED lines=16> */
.L_x_628:
[----:B------:R-:W-:Y:S05]  /*97f0*/  BSYNC.RECONVERGENT B0 ;  /* 0x0000000000007941 */ /* 0x000fea0003800200 */
.L_x_627:
[C---:B------:R-:W-:Y:S01]  /*9800*/  LOP3.LUT R4, R2.reuse, 0x3c0, RZ, 0xc0, !PT ;  /* 0x000003c002047812 */ /* 0x040fe200078ec0ff */
[----:B------:R-:W-:Y:S01]  /*9810*/  BAR.SYNC.DEFER_BLOCKING 0x0 ;  /* 0x0000000000007b1d */ /* 0x000fe20000010000 */
[----:B------:R-:W-:Y:S02]  /*9820*/  ISETP.GT.U32.AND P1, PT, R2, 0x3f, PT ;  /* 0x0000003f0200780c */ /* 0x000fe40003f24070 */
[----:B------:R-:W-:Y:S02]  /*9830*/  ISETP.NE.AND P0, PT, R4, 0x40, PT ;  /* 0x000000400400780c */ /* 0x000fe40003f05270 */
[C---:B------:R-:W-:Y:S01]  /*9840*/  ISETP.GT.U32.AND P5, PT, R2.reuse, 0x1f, PT ;  /* 0x0000001f0200780c */ /* 0x040fe20003fa4070 */
[----:B------:R-:W-:Y:S01]  /*9850*/  BSSY.RECONVERGENT B0, `(.L_x_630) ;  /* 0x000000e000007945 */ /* 0x000fe20003800200 */
[C---:B------:R-:W-:Y:S02]  /*9860*/  LOP3.LUT R5, R2.reuse, 0x3e0, RZ, 0xc0, !PT ;  /* 0x000003e002057812 */ /* 0x040fe400078ec0ff */
[----:B------:R-:W-:-:S02]  /*9870*/  LOP3.LUT R6, R2, 0x3f0, RZ, 0xc0, !PT ;  /* 0x000003f002067812 */ /* 0x000fc400078ec0ff */
[----:B------:R-:W-:Y:S02]  /*9880*/  ISETP.GT.U32.AND P4, PT, R2, 0xf, PT ;  /* 0x0000000f0200780c */ /* 0x000fe40003f84070 */
[----:B------:R-:W-:Y:S02]  /*9890*/  SHF.L.U32 R2, R0, 0x1, RZ ;  /* 0x0000000100027819 */ /* 0x000fe400000006ff */
[----:B------:R-:W-:Y:S02]  /*98a0*/  ISETP.NE.AND P2, PT, R5, 0x20, PT ;  /* 0x000000200500780c */ /* 0x000fe40003f45270 */
[----:B------:R-:W-:Y:S01]  /*98b0*/  ISETP.NE.AND P3, PT, R6, 0x10, PT ;  /* 0x000000100600780c */ /* 0x000fe20003f65270 */
[----:B------:R-:W-:Y:S01]  /*98c0*/  IMAD R3, R3, 0x100, R2 ;  /* 0x0000010003037824 */ /* 0x000fe200078e0202 */
[----:B------:R-:W-:Y:S11]  /*98d0*/  @P0 BRA `(.L_x_631) ;  /* 0x0000000000140947 */ /* 0x000ff60003800000 */
[----:B------:R-:W-:Y:S02]  /*98e0*/  F2FP.F16.F32.PACK_AB R4, R22, R19 ;  /* 0x000000131604723e */ /* 0x000fe400000000ff */
[----:B------:R-:W-:Y:S02]  /*98f0*/  F2FP.F16.F32.PACK_AB R5, R17, R20 ;  /* 0x000000141105723e */ /* 0x000fe400000000ff */
[----:B------:R-:W-:Y:S02]  /*9900*/  F2FP.F16.F32.PACK_AB R6, R15, R18 ;  /* 0x000000120f06723e */ /* 0x000fe400000000ff */
[----:B------:R-:W-:-:S05]  /*9910*/  F2FP.F16.F32.PACK_AB R7, R13, R14 ;  /* 0x0000000e0d07723e */ /* 0x000fca00000000ff */
[----:B------:R0:W-:Y:S02]  /*9920*/  STS.128 [R3+UR12+-0x400], R4 ;  /* 0xfffc000403007988 */ /* 0x0001e40008000c0c */
.L_x_631:
[----:B------:R-:W-:Y:S05]  /*9930*/  BSYNC.RECONVERGENT B0 ;  /* 0x0000000000007941 */ /* 0x000fea0003800200 */
.L_x_630:
[----:B------:R-:W-:Y:S06]  /*9940*/  BAR.SYNC.DEFER_BLOCKING 0x0 ;  /* 0x0000000000007b1d */ /* 0x000fec0000010000 */
[----:B------:R-:W-:Y:S04]  /*9950*/  BSSY.RECONVERGENT B0, `(.L_x_632) ;  /* 0x0000013000007945 */ /* 0x000fe80003800200 */
[----:B------:R-:W-:Y:S05]  /*9960*/  @P1 BRA `(.L_x_633) ;  /* 0x0000000000441947 */ /* 0x000fea0003800000 */
[----:B0-----:R-:W0:Y:S02]  /*9970*/  LDS.128 R4, [R3+UR12] ;  /* 0x0000000c03047984 */ /* 0x001e240008000c00 */
        /* <DEDUP_REMOVED lines=16> */
.L_x_633:
[----:B------:R-:W-:Y:S05]  /*9a80*/  BSYNC.RECONVERGENT B0 ;  /* 0x0000000000007941 */ /* 0x000fea0003800200 */
.L_x_632:
        /* <DEDUP_REMOVED lines=8> */
.L_x_635:
[----:B------:R-:W-:Y:S05]  /*9b10*/  BSYNC.RECONVERGENT B0 ;  /* 0x0000000000007941 */ /* 0x000fea0003800200 */
.L_x_634:
[----:B------:R-:W-:Y:S06]  /*9b20*/  BAR.SYNC.DEFER_BLOCKING 0x0 ;  /* 0x0000000000007b1d */ /* 0x000fec0000010000 */
[----:B------:R-:W-:Y:S04]  /*9b30*/  BSSY.RECONVERGENT B0, `(.L_x_636) ;  /* 0x0000013000007945 */ /* 0x000fe80003800200 */
        /* <DEDUP_REMOVED lines=18> */
.L_x_637:
[----:B------:R-:W-:Y:S05]  /*9c60*/  BSYNC.RECONVERGENT B0 ;  /* 0x0000000000007941 */ /* 0x000fea0003800200 */
.L_x_636:
        /* <DEDUP_REMOVED lines=8> */
.L_x_639:
[----:B------:R-:W-:Y:S05]  /*9cf0*/  BSYNC.RECONVERGENT B0 ;  /* 0x0000000000007941 */ /* 0x000fea0003800200 */
.L_x_638:
        /* <DEDUP_REMOVED lines=20> */
.L_x_641:
[----:B------:R-:W-:Y:S05]  /*9e40*/  BSYNC.RECONVERGENT B0 ;  /* 0x0000000000007941 */ /* 0x000fea0003800200 */
.L_x_640:
[----:B------:R-:W-:Y:S06]  /*9e50*/  BAR.SYNC.DEFER_BLOCKING 0x0 ;  /* 0x0000000000007b1d */ /* 0x000fec0000010000 */
[----:B------:R-:W-:Y:S05]  /*9e60*/  @P4 EXIT ;  /* 0x000000000000494d */ /* 0x000fea0003800000 */
[----:B------:R-:W5:Y:S02]  /*9e70*/  LDCU UR4, c[0x0][0x478] ;  /* 0x00008f00ff0477ac */ /* 0x000f640008000800 */
[----:B-----5:R-:W-:-:S09]  /*9e80*/  UISETP.NE.AND UP0, UPT, UR4, 0x2, UPT ;  /* 0x000000020400788c */ /* 0x020fd2000bf05270 */
[----:B------:R-:W-:Y:S05]  /*9e90*/  BRA.U UP0, `(.L_x_642) ;  /* 0x0000000100e07547 */ /* 0x000fea000b800000 */
[----:B012---:R-:W0:Y:S01]  /*9ea0*/  LDC.64 R2, c[0x0][0x470] ;  /* 0x00011c00ff027b82 */ /* 0x007e220000000a00 */
[----:B------:R-:W1:Y:S01]  /*9eb0*/  LDCU.64 UR4, c[0x0][0x380] ;  /* 0x00007000ff0477ac */ /* 0x000e620008000a00 */
[----:B0-----:R-:W2:Y:S01]  /*9ec0*/  LDG.E R2, desc[UR36][R2.64] ;  /* 0x0000002402027981 */ /* 0x001ea2000c1e1900 */
[----:B------:R-:W-:-:S05]  /*9ed0*/  VIADD R9, R0, UR10 ;  /* 0x0000000a00097c36 */ /* 0x000fca0008000000 */
        /* <DEDUP_REMOVED lines=14> */
[----:B------:R-:W-:-:S04]  /*9fc0*/  PRMT R3, R3, 0x7710, RZ ;  /* 0x0000771003037816 */ /* 0x000fc800000000ff */
[----:B------:R-:W-:-:S03]  /*9fd0*/  SHF.L.U32 R3, R3, 0x10, RZ ;  /* 0x0000001003037819 */ /* 0x000fc600000006ff */
[----:B------:R-:W2:Y:S01]  /*9fe0*/  F2I.S8.NTZ R17, R17 ;  /* 0x0000001100117305 */ /* 0x000ea20000202100 */
[----:B-1----:R-:W-:Y:S02]  /*9ff0*/  PRMT R15, R15, 0x8880, RZ ;  /* 0x000088800f0f7816 */ /* 0x002fe400000000ff */
[----:B------:R-:W-:Y:S02]  /*a000*/  LOP3.LUT R5, R3, 0xff0000, RZ, 0xc0, !PT ;  /* 0x00ff000003057812 */ /* 0x000fe400078ec0ff */
[----:B------:R-:W-:Y:S02]  /*a010*/  PRMT R3, R15, 0x7710, RZ ;  /* 0x000077100f037816 */ /* 0x000fe400000000ff */
[----:B0-----:R-:W-:Y:S01]  /*a020*/  PRMT R4, R13, 0x8880, RZ ;  /* 0x000088800d047816 */ /* 0x001fe200000000ff */
[----:B------:R-:W0:Y:S01]  /*a030*/  F2I.S8.NTZ R22, R22 ;  /* 0x0000001600167305 */ /* 0x000e220000202100 */
[----:B------:R-:W-:Y:S02]  /*a040*/  SHF.L.U32 R3, R3, 0x8, RZ ;  /* 0x0000000803037819 */ /* 0x000fe400000006ff */
[----:B------:R-:W-:-:S04]  /*a050*/  PRMT R4, R4, 0x7710, RZ ;  /* 0x0000771004047816 */ /* 0x000fc800000000ff */
[----:B------:R-:W-:Y:S01]  /*a060*/  PRMT R4, R5, 0x4210, R4 ;  /* 0x0000421005047816 */ /* 0x000fe20000000004 */
[----:B------:R-:W1:Y:S03]  /*a070*/  F2I.S8.NTZ R20, R20 ;  /* 0x0000001400147305 */ /* 0x000e660000202100 */
[----:B------:R-:W-:Y:S02]  /*a080*/  LOP3.LUT R13, R4, 0xff00, R3, 0xf8, !PT ;  /* 0x0000ff00040d7812 */ /* 0x000fe400078ef803 */
[----:B--2---:R-:W-:Y:S02]  /*a090*/  PRMT R4, R17, 0x8880, RZ ;  /* 0x0000888011047816 */ /* 0x004fe400000000ff */
[----:B0-----:R-:W-:Y:S01]  /*a0a0*/  PRMT R22, R22, 0x8880, RZ ;  /* 0x0000888016167816 */ /* 0x001fe200000000ff */
[----:B------:R-:W0:Y:S01]  /*a0b0*/  F2I.S8.NTZ R18, R18 ;  /* 0x0000001200127305 */ /* 0x000e220000202100 */
[----:B------:R-:W-:-:S02]  /*a0c0*/  PRMT R4, R4, 0x7710, RZ ;  /* 0x0000771004047816 */ /* 0x000fc400000000ff */
[----:B------:R-:W-:Y:S02]  /*a0d0*/  PRMT R0, R22, 0x7710, RZ ;  /* 0x0000771016007816 */ /* 0x000fe400000000ff */
[----:B------:R-:W-:Y:S02]  /*a0e0*/  LOP3.LUT R4, R4, 0xff, RZ, 0xc0, !PT ;  /* 0x000000ff04047812 */ /* 0x000fe400078ec0ff */
[----:B-1----:R-:W-:Y:S01]  /*a0f0*/  PRMT R3, R20, 0x8880, RZ ;  /* 0x0000888014037816 */ /* 0x002fe200000000ff */
[----:B------:R-:W1:Y:S01]  /*a100*/  F2I.S8.NTZ R2, R2 ;  /* 0x0000000200027305 */ /* 0x000e620000202100 */
[----:B------:R-:W-:Y:S02]  /*a110*/  LOP3.LUT R6, R0, 0xff, RZ, 0xc0, !PT ;  /* 0x000000ff00067812 */ /* 0x000fe400078ec0ff */
[----:B------:R-:W-:-:S03]  /*a120*/  PRMT R3, R3, 0x7710, RZ ;  /* 0x0000771003037816 */ /* 0x000fc600000000ff */
[----:B------:R-:W-:Y:S01]  /*a130*/  IMAD.WIDE.U32 R6, R6, 0x100, RZ ;  /* 0x0000010006067825 */ /* 0x000fe200078e00ff */
[----:B0-----:R-:W-:Y:S02]  /*a140*/  PRMT R18, R18, 0x8880, RZ ;  /* 0x0000888012127816 */ /* 0x001fe400000000ff */
[----:B------:R-:W-:Y:S02]  /*a150*/  LOP3.LUT R5, R3, 0xff, RZ, 0xc0, !PT ;  /* 0x000000ff03057812 */ /* 0x000fe400078ec0ff */
[----:B------:R-:W-:Y:S02]  /*a160*/  PRMT R0, R18, 0x7710, RZ ;  /* 0x0000771012007816 */ /* 0x000fe400000000ff */
[----:B-1----:R-:W-:Y:S01]  /*a170*/  PRMT R10, R2, 0x8880, RZ ;  /* 0x00008880020a7816 */ /* 0x002fe200000000ff */
[----:B------:R-:W-:Y:S01]  /*a180*/  IMAD.WIDE.U32 R2, R4, 0x1000000, RZ ;  /* 0x0100000004027825 */ /* 0x000fe200078e00ff */
[----:B------:R-:W-:Y:S02]  /*a190*/  LOP3.LUT R13, R13, 0xff, R0, 0xf8, !PT ;  /* 0x000000ff0d0d7812 */ /* 0x000fe400078ef800 */
[----:B------:R-:W-:Y:S01]  /*a1a0*/  PRMT R0, R10, 0x7710, RZ ;  /* 0x000077100a007816 */ /* 0x000fe200000000ff */
[----:B------:R-:W-:-:S03]  /*a1b0*/  IMAD.WIDE.U32 R4, R5, 0x10000, RZ ;  /* 0x0001000005047825 */ /* 0x000fc600078e00ff */
[----:B------:R-:W-:Y:S02]  /*a1c0*/  LOP3.LUT R11, R6, R2, R4, 0xfe, !PT ;  /* 0x00000002060b7212 */ /* 0x000fe400078efe04 */
[----:B------:R-:W-:Y:S02]  /*a1d0*/  LOP3.LUT R3, R5, R13, R3, 0xfe, !PT ;  /* 0x0000000d05037212 */ /* 0x000fe400078efe03 */
[----:B------:R-:W-:Y:S02]  /*a1e0*/  LOP3.LUT R2, R11, 0xff, R0, 0xf8, !PT ;  /* 0x000000ff0b027812 */ /* 0x000fe400078ef800 */
[----:B------:R-:W-:-:S05]  /*a1f0*/  LOP3.LUT R3, R3, R7, RZ, 0xfc, !PT ;  /* 0x0000000703037212 */ /* 0x000fca00078efcff */
[----:B------:R-:W-:Y:S01]  /*a200*/  STG.E.64 desc[UR36][R8.64], R2 ;  /* 0x0000000208007986 */ /* 0x000fe2000c101b24 */
[----:B------:R-:W-:Y:S05]  /*a210*/  EXIT ;  /* 0x000000000000794d */ /* 0x000fea0003800000 */
.L_x_642:
[----:B012---:R-:W0:Y:S01]  /*a220*/  LDC.64 R2, c[0x0][0x380] ;  /* 0x0000e000ff027b82 */ /* 0x007e220000000a00 */
[----:B------:R-:W-:Y:S02]  /*a230*/  IADD3 R5, PT, PT, R0, UR10, RZ ;  /* 0x0000000a00057c10 */ /* 0x000fe4000fffe0ff */
        /* <DEDUP_REMOVED lines=10> */
.L_x_540:
[----:B------:R-:W-:Y:S02]  /*a2e0*/  HFMA2 R12, -RZ, RZ, 0, 9.5367431640625e-07 ;  /* 0x00000010ff0c7431 */ /* 0x000fe400000001ff */
[----:B------:R-:W-:Y:S01]  /*a2f0*/  IMAD.MOV.U32 R11, RZ, RZ, 0x1f ;  /* 0x0000001fff0b7424 */ /* 0x000fe200078e00ff */
[----:B0-----:R-:W-:-:S07]  /*a300*/  MOV R15, 0xffffffff ;  /* 0xffffffff000f7802 */ /* 0x001fce0000000f00 */
[----:B-123--:R-:W-:Y:S05]  /*a310*/  WARPSYNC.COLLECTIVE R15, `(.L_x_643) ;  /* 0x000000000f087348 */ /* 0x00efea0003c00000 */
[----:B------:R0:W4:Y:S02]  /*a320*/  SHFL.BFLY P6, R14, R13, R12, R11 ;  /* 0x0c00000c0d0e7389 */ /* 0x00012400000c000b */
[----:B01234-:R-:W-:Y:S05]  /*a330*/  ENDCOLLECTIVE ;  /* 0x000000000000791b */ /* 0x01ffea0003800000 */
.L_x_643:
[----:B------:R-:W-:Y:S02]  /*a340*/  IMAD.MOV.U32 R12, RZ, RZ, 0x8 ;  /* 0x00000008ff0c7424 */ /* 0x000fe400078e00ff */
[----:B------:R-:W-:-:S05]  /*a350*/  FADD.FTZ R3, R13, R14 ;  /* 0x0000000e0d037221 */ /* 0x000fca0000010000 */
[----:B------:R-:W-:-:S07]  /*a360*/  MOV R13, R3 ;  /* 0x00000003000d7202 */ /* 0x000fce0000000f00 */
[----:B------:R-:W-:Y:S05]  /*a370*/  WARPSYNC.COLLECTIVE R15, `(.L_x_644) ;  /* 0x000000000f087348 */ /* 0x000fea0003c00000 */
[----:B------:R0:W1:Y:S02]  /*a380*/  SHFL.BFLY P6, R14, R13, R12, R11 ;  /* 0x0c00000c0d0e7389 */ /* 0x00006400000c000b */
[----:B01----:R-:W-:Y:S05]  /*a390*/  ENDCOLLECTIVE ;  /* 0x000000000000791b */ /* 0x003fea0003800000 */
.L_x_644:
[----:B------:R-:W-:Y:S02]  /*a3a0*/  HFMA2 R12, -RZ, RZ, 0, 2.384185791015625e-07 ;  /* 0x00000004ff0c7431 */ /* 0x000fe400000001ff */
[----:B------:R-:W-:-:S05]  /*a3b0*/  FADD.FTZ R4, R3, R14 ;  /* 0x0000000e03047221 */ /* 0x000fca0000010000 */
[----:B------:R-:W-:-:S07]  /*a3c0*/  MOV R13, R4 ;  /* 0x00000004000d7202 */ /* 0x000fce0000000f00 */
[----:B------:R-:W-:Y:S05]  /*a3d0*/  WARPSYNC.COLLECTIVE R15, `(.L_x_645) ;  /* 0x000000000f087348 */ /* 0x000fea0003c00000 */
[----:B------:R0:W1:Y:S02]  /*a3e0*/  SHFL.BFLY P6, R14, R13, R12, R11 ;  /* 0x0c00000c0d0e7389 */ /* 0x00006400000c000b */
[----:B01----:R-:W-:Y:S05]  /*a3f0*/  ENDCOLLECTIVE ;  /* 0x000000000000791b */ /* 0x003fea0003800000 */
.L_x_645:
[----:B------:R-:W-:Y:S01]  /*a400*/  MOV R12, 0x2 ;  /* 0x00000002000c7802 */ /* 0x000fe20000000f00 */
[----:B------:R-:W-:-:S04]  /*a410*/  FADD.FTZ R5, R4, R14 ;  /* 0x0000000e04057221 */ /* 0x000fc80000010000 */
[----:B------:R-:W-:-:S07]  /*a420*/  IMAD.MOV.U32 R13, RZ, RZ, R5 ;  /* 0x000000ffff0d7224 */ /* 0x000fce00078e0005 */
[----:B------:R-:W-:Y:S05]  /*a430*/  WARPSYNC.COLLECTIVE R15, `(.L_x_646) ;  /* 0x000000000f087348 */ /* 0x000fea0003c00000 */
[----:B------:R0:W1:Y:S02]  /*a440*/  SHFL.BFLY P6, R14, R13, R12, R11 ;  /* 0x0c00000c0d0e7389 */ /* 0x00006400000c000b */
[----:B01----:R-:W-:Y:S05]  /*a450*/  ENDCOLLECTIVE ;  /* 0x000000000000791b */ /* 0x003fea0003800000 */
.L_x_646:
[----:B------:R-:W-:Y:S02]  /*a460*/  IMAD.MOV.U32 R12, RZ, RZ, 0x1 ;  /* 0x00000001ff0c7424 */ /* 0x000fe400078e00ff */
[----:B------:R-:W-:-:S05]  /*a470*/  FADD.FTZ R6, R5, R14 ;  /* 0x0000000e05067221 */ /* 0x000fca0000010000 */
[----:B------:R-:W-:-:S07]  /*a480*/  MOV R13, R6 ;  /* 0x00000006000d7202 */ /* 0x000fce0000000f00 */
[----:B------:R-:W-:Y:S05]  /*a490*/  WARPSYNC.COLLECTIVE R15, `(.L_x_647) ;  /* 0x000000000f087348 */ /* 0x000fea0003c00000 */
[----:B------:R0:W1:Y:S02]  /*a4a0*/  SHFL.BFLY P6, R14, R13, R12, R11 ;  /* 0x0c00000c0d0e7389 */ /* 0x00006400000c000b */
[----:B01----:R-:W-:Y:S05]  /*a4b0*/  ENDCOLLECTIVE ;  /* 0x000000000000791b */ /* 0x003fea0003800000 */
.L_x_647:
[----:B------:R-:W-:Y:S05]  /*a4c0*/  BRA `(.L_x_648) ;  /* 0xffffff7c00547947 */ /* 0x000fea000383ffff */
.L_x_573:
[----:B------:R-:W-:Y:S01]  /*a4d0*/  BSSY B1, `(.L_x_649) ;  /* 0x0000007000017945 */ /* 0x000fe20003800000 */
[----:B------:R-:W-:Y:S01]  /*a4e0*/  MOV R12, 0x1 ;  /* 0x00000001000c7802 */ /* 0x000fe20000000f00 */
[----:B------:R-:W-:Y:S01]  /*a4f0*/  IMAD.MOV.U32 R15, RZ, RZ, -0x1 ;  /* 0xffffffffff0f7424 */ /* 0x000fe200078e00ff */
[----:B------:R-:W-:-:S07]  /*a500*/  MOV R11, 0x1f ;  /* 0x0000001f000b7802 */ /* 0x000fce0000000f00 */
[----:B------:R-:W-:Y:S05]  /*a510*/  WARPSYNC.COLLECTIVE R15, `(.L_x_650) ;  /* 0x000000000f087348 */ /* 0x000fea0003c00000 */
[----:B------:R0:W1:Y:S02]  /*a520*/  SHFL.BFLY P6, R14, R13, R12, R11 ;  /* 0x0c00000c0d0e7389 */ /* 0x00006400000c000b */
[----:B01----:R-:W-:Y:S05]  /*a530*/  ENDCOLLECTIVE ;  /* 0x000000000000791b */ /* 0x003fea0003800000 */
.L_x_650:
[----:B------:R-:W-:Y:S05]  /*a540*/  BSYNC B1 ;  /* 0x0000000000017941 */ /* 0x000fea0003800000 */
.L_x_649:
[----:B------:R-:W-:Y:S05]  /*a550*/  BRA `(.L_x_651) ;  /* 0xffffffa800847947 */ /* 0x000fea000383ffff */
.L_x_577:
        /* <DEDUP_REMOVED lines=8> */
.L_x_653:
[----:B------:R-:W-:Y:S05]  /*a5e0*/  BSYNC B0 ;  /* 0x0000000000007941 */ /* 0x000fea0003800000 */
.L_x_652:
[----:B------:R-:W-:Y:S01]  /*a5f0*/  HFMA2 R12, -RZ, RZ, 0, 4.76837158203125e-07 ;  /* 0x00000008ff0c7431 */ /* 0x000fe200000001ff */
[----:B------:R-:W-:Y:S01]  /*a600*/  FMNMX.FTZ R13, R14, R115, !PT ;  /* 0x000000730e0d7209 */ /* 0x000fe20007810000 */
[----:B------:R-:W-:Y:S01]  /*a610*/  IMAD.MOV.U32 R11, RZ, RZ, 0x1f ;  /* 0x0000001fff0b7424 */ /* 0x000fe200078e00ff */
[----:B------:R-:W-:-:S07]  /*a620*/  MOV R15, 0xffffffff ;  /* 0xffffffff000f7802 */ /* 0x000fce0000000f00 */
[----:B------:R-:W-:Y:S05]  /*a630*/  WARPSYNC.COLLECTIVE R15, `(.L_x_654) ;  /* 0x000000000f087348 */ /* 0x000fea0003c00000 */
[----:B------:R0:W1:Y:S02]  /*a640*/  SHFL.BFLY P6, R14, R13, R12, R11 ;  /* 0x0c00000c0d0e7389 */ /* 0x00006400000c000b */
[----:B01----:R-:W-:Y:S05]  /*a650*/  ENDCOLLECTIVE ;  /* 0x000000000000791b */ /* 0x003fea0003800000 */
.L_x_654:
[----:B------:R-:W-:Y:S01]  /*a660*/  IMAD.MOV.U32 R12, RZ, RZ, 0x4 ;  /* 0x00000004ff0c7424 */ /* 0x000fe200078e00ff */
[----:B------:R-:W-:-:S04]  /*a670*/  FMNMX.FTZ R3, R13, R14, !PT ;  /* 0x0000000e0d037209 */ /* 0x000fc80007810000 */
[----:B------:R-:W-:-:S07]  /*a680*/  MOV R13, R3 ;  /* 0x00000003000d7202 */ /* 0x000fce0000000f00 */
[----:B------:R-:W-:Y:S05]  /*a690*/  WARPSYNC.COLLECTIVE R15, `(.L_x_655) ;  /* 0x000000000f087348 */ /* 0x000fea0003c00000 */
[----:B------:R0:W1:Y:S02]  /*a6a0*/  SHFL.BFLY P6, R14, R13, R12, R11 ;  /* 0x0c00000c0d0e7389 */ /* 0x00006400000c000b */
[----:B01----:R-:W-:Y:S05]  /*a6b0*/  ENDCOLLECTIVE ;  /* 0x000000000000791b */ /* 0x003fea0003800000 */
.L_x_655:
[----:B------:R-:W-:Y:S01]  /*a6c0*/  HFMA2 R12, -RZ, RZ, 0, 1.1920928955078125e-07 ;  /* 0x00000002ff0c7431 */ /* 0x000fe200000001ff */
[----:B------:R-:W-:-:S04]  /*a6d0*/  FMNMX.FTZ R4, R3, R14, !PT ;  /* 0x0000000e03047209 */ /* 0x000fc80007810000 */
[----:B------:R-:W-:-:S07]  /*a6e0*/  MOV R13, R4 ;  /* 0x00000004000d7202 */ /* 0x000fce0000000f00 */
[----:B------:R-:W-:Y:S05]  /*a6f0*/  WARPSYNC.COLLECTIVE R15, `(.L_x_656) ;  /* 0x000000000f087348 */ /* 0x000fea0003c00000 */
[----:B------:R0:W1:Y:S02]  /*a700*/  SHFL.BFLY P6, R14, R13, R12, R11 ;  /* 0x0c00000c0d0e7389 */ /* 0x00006400000c000b */
[----:B01----:R-:W-:Y:S05]  /*a710*/  ENDCOLLECTIVE ;  /* 0x000000000000791b */ /* 0x003fea0003800000 */
.L_x_656:
[----:B------:R-:W-:Y:S05]  /*a720*/  BRA `(.L_x_657) ;  /* 0xffffffa800d87947 */ /* 0x000fea000383ffff */
.L_x_658:
        /* <DEDUP_REMOVED lines=13> */
.L_x_3497:


//--------------------- .text._ZN4mmha33masked_multihead_attention_kernelItLi128ELi128ELi4ELi16ELi64ELb1ELb0EEEv26Multihead_attention_paramsIT_XT5_EE --------------------------
	.section	.text._ZN4mmha33masked_multihead_attention_kernelItLi128ELi128ELi4ELi16ELi64ELb1ELb0EEEv26Multihead_attention_paramsIT_XT5_EE,"ax",@progbits
	.align	128
        .global         _ZN4mmha33masked_multihead_attention_kernelItLi128ELi128ELi4ELi16ELi64ELb1ELb0EEEv26Multihead_attention_paramsIT_XT5_EE
        .type           _ZN4mmha33masked_multihead_attention_kernelItLi128ELi128ELi4ELi16ELi64ELb1ELb0EEEv26Multihead_attention_paramsIT_XT5_EE,@function
        .size           _ZN4mmha33masked_multihead_attention_kernelItLi128ELi128ELi4ELi16ELi64ELb1ELb0EEEv26Multihead_attention_paramsIT_XT5_EE,(.L_x_3498 - _ZN4mmha33masked_multihead_attention_kernelItLi128ELi128ELi4ELi16ELi64ELb1ELb0EEEv26Multihead_attention_paramsIT_XT5_EE)
        .other          _ZN4mmha33masked_multihead_attention_kernelItLi128ELi128ELi4ELi16ELi64ELb1ELb0EEEv26Multihead_attention_paramsIT_XT5_EE,@"STO_CUDA_ENTRY STV_DEFAULT"
_ZN4mmha33masked_multihead_attention_kernelItLi128ELi128ELi4ELi16ELi64ELb1ELb0EEEv26Multihead_attention_paramsIT_XT5_EE:
.text._ZN4mmha33masked_multihead_attention_kernelItLi128ELi128ELi4ELi16ELi64ELb1ELb0EEEv26Multihead_attention_paramsIT_XT5_EE:
        /* <DEDUP_REMOVED lines=14> */
.L_x_659:
[----:B------:R-:W1:Y:S01]  /*00e0*/  LDCU.64 UR4, c[0x0][0x498] ;  /* 0x00009300ff0477ac */ /* 0x000e620008000a00 */
[----:B------:R-:W2:Y:S01]  /*00f0*/  S2R R6, SR_CTAID.Y ;  /* 0x0000000000067919 */ /* 0x000ea20000002600 */
[----:B------:R-:W3:Y:S01]  /*0100*/  LDCU UR8, c[0x0][0x3f0] ;  /* 0x00007e00ff0877ac */ /* 0x000ee20008000800 */
[----:B------:R-:W4:Y:S01]  /*0110*/  LDCU UR9, c[0x0][0x3f4] ;  /* 0x00007e80ff0977ac */ /* 0x000f220008000800 */
[----:B------:R-:W0:Y:S01]  /*0120*/  LDCU UR10, c[0x0][0x40c] ;  /* 0x00008180ff0a77ac */ /* 0x000e220008000800 */
[----:B------:R-:W0:Y:S01]  /*0130*/  S2R R16, SR_TID.X ;  /* 0x0000000000107919 */ /* 0x000e220000002100 */
[----:B------:R-:W0:Y:S01]  /*0140*/  S2UR UR46, SR_CTAID.X ;  /* 0x00000000002e79c3 */ /* 0x000e220000002500 */
[----:B-1----:R-:W-:Y:S01]  /*0150*/  UIMAD.WIDE.U32 UR4, UR7, 0x4, UR4 ;  /* 0x00000004070478a5 */ /* 0x002fe2000f8e0004 */
[----:B---3--:R-:W-:-:S06]  /*0160*/  MOV R0, UR8 ;  /* 0x0000000800007c02 */ /* 0x008fcc0008000f00 */
[----:B------:R-:W1:Y:S01]  /*0170*/  LDC.64 R22, c[0x0][0x418] ;  /* 0x00010600ff167b82 */ /* 0x000e620000000a00 */
        /* <DEDUP_REMOVED lines=67> */
[----:B------:R-:W-:Y:S01]  /*05b0*/  ISETP.GT.U32.AND P3, PT, R16, 0x1f, PT ;  /* 0x0000001f1000780c */ /* 0x000fe20003f64070 */
        /* <DEDUP_REMOVED lines=40> */
.L_x_661:
[----:B------:R-:W-:Y:S05]  /*0840*/  BSYNC.RECONVERGENT B0 ;  /* 0x0000000000007941 */ /* 0x000fea0003800200 */
.L_x_660:
[----:B------:R-:W1:Y:S01]  /*0850*/  LDCU.64 UR8, c[0x0][0x3a0] ;  /* 0x00007400ff0877ac */ /* 0x000e620008000a00 */
[----:B------:R-:W-:Y:S01]  /*0860*/  ISETP.NE.U32.AND P1, PT, R22, RZ, PT ;  /* 0x000000ff1600720c */ /* 0x000fe20003f25070 */
[----:B------:R-:W2:Y:S01]  /*0870*/  @!P3 LDC.64 R4, c[0x0][0x3b8] ;  /* 0x0000ee00ff04bb82 */ /* 0x000ea20000000a00 */
[----:B------:R-:W-:Y:S01]  /*0880*/  R2UR UR11, R23 ;  /* 0x00000000170b72ca */ /* 0x000fe200000e0000 */
[----:B------:R-:W3:Y:S01]  /*0890*/  LDCU.64 UR4, c[0x0][0x390] ;  /* 0x00007200ff0477ac */ /* 0x000ee20008000a00 */
[----:B------:R-:W-:Y:S02]  /*08a0*/  LOP3.LUT R25, R17, 0x4, RZ, 0xc0, !PT ;  /* 0x0000000411197812 */ /* 0x000fe400078ec0ff */
[----:B------:R-:W-:Y:S01]  /*08b0*/  SHF.R.U32.HI R27, RZ, 0x1, R16 ;  /* 0x00000001ff1b7819 */ /* 0x000fe20000011610 */
[----:B------:R-:W-:Y:S01]  /*08c0*/  VOTEU.ANY UP1, P4 ;  /* 0x0000000000ff7886 */ /* 0x000fe20002020100 */
[----:B------:R-:W-:Y:S01]  /*08d0*/  PLOP3.LUT P4, PT, PT, PT, UP1, 0x80, 0x8 ;  /* 0x000000000008781c */ /* 0x000fe20003f8f018 */
[----:B------:R-:W-:Y:S01]  /*08e0*/  USHF.L.U32 UR42, UR42, 0x7, URZ ;  /* 0x000000072a2a7899 */ /* 0x000fe200080006ff */
[----:B------:R-:W-:Y:S01]  /*08f0*/  CS2R R18, SRZ ;  /* 0x0000000000127805 */ /* 0x000fe2000001ff00 */
[----:B------:R-:W4:Y:S02]  /*0900*/  LDC R20, c[0x0][0x400] ;  /* 0x00010000ff147b82 */ /* 0x000f240000000800 */
[----:B------:R-:W-:Y:S01]  /*0910*/  VOTEU.ANY UP0, P1 ;  /* 0x0000000000ff7886 */ /* 0x000fe20000800100 */
[----:B------:R-:W-:Y:S01]  /*0920*/  PLOP3.LUT P1, PT, PT, PT, UP1, 0x40, 0x4 ;  /* 0x000000000004781c */ /* 0x000fe20003f2e818 */
[----:B------:R-:W-:Y:S01]  /*0930*/  UISETP.NE.AND.EX UP0, UPT, UR11, URZ, UPT, UP0 ;  /* 0x000000ff0b00728c */ /* 0x000fe2000bf05300 */
[----:B------:R-:W-:Y:S01]  /*0940*/  @!P3 IMAD R0, R12, UR42, R25 ;  /* 0x0000002a0c00bc24 */ /* 0x000fe2000f8e0219 */
[----:B-1----:R-:W-:-:S02]  /*0950*/  ISETP.NE.U32.AND P2, PT, RZ, UR8, PT ;  /* 0x00000008ff007c0c */ /* 0x002fc4000bf45070 */
[C---:B------:R-:W-:Y:S02]  /*0960*/  ISETP.GT.U32.OR P1, PT, R16.reuse, 0x1f, P1 ;  /* 0x0000001f1000780c */ /* 0x040fe40000f24470 */
[----:B------:R-:W-:Y:S02]  /*0970*/  ISETP.NE.AND.EX P2, PT, RZ, UR9, PT, P2 ;  /* 0x00000009ff007c0c */ /* 0x000fe4000bf45320 */
[----:B---3--:R-:W-:Y:S02]  /*0980*/  ISETP.NE.U32.AND P0, PT, RZ, UR4, PT ;  /* 0x00000004ff007c0c */ /* 0x008fe4000bf05070 */
[----:B------:R-:W-:Y:S02]  /*0990*/  ISETP.GT.U32.OR P2, PT, R16, 0x1f, !P2 ;  /* 0x0000001f1000780c */ /* 0x000fe40005744470 */
[----:B------:R-:W-:Y:S01]  /*09a0*/  ISETP.NE.AND.EX P0, PT, RZ, UR5, PT, P0 ;  /* 0x00000005ff007c0c */ /* 0x000fe2000bf05300 */
[----:B------:R-:W1:Y:S01]  /*09b0*/  @UP0 LDCU.64 UR4, c[0x0][0x418] ;  /* 0x00008300ff0407ac */ /* 0x000e620008000a00 */
[----:B------:R-:W-:-:S02]  /*09c0*/  ISETP.NE.OR P2, PT, RZ, UR10, P2 ;  /* 0x0000000aff007c0c */ /* 0x000fc40009745670 */
[----:B------:R-:W-:Y:S01]  /*09d0*/  ISETP.GT.U32.OR P0, PT, R16, 0x1f, !P0 ;  /* 0x0000001f1000780c */ /* 0x000fe20004704470 */
[----:B------:R-:W3:Y:S01]  /*09e0*/  @!P1 LDC.64 R10, c[0x0][0x450] ;  /* 0x00011400ff0a9b82 */ /* 0x000ee20000000a00 */
[----:B-----5:R-:W-:Y:S01]  /*09f0*/  @P4 R2UR UR38, R3 ;  /* 0x00000000032642ca */ /* 0x020fe200000e0000 */
[----:B------:R-:W-:Y:S01]  /*0a00*/  VOTEU.ALL UP1, P1 ;  /* 0x0000000000ff7886 */ /* 0x000fe20000820000 */
[----:B------:R-:W-:Y:S01]  /*0a10*/  @!P3 IMAD R3, R27, R12, UR44 ;  /* 0x0000002c1b03be24 */ /* 0x000fe2000f8e020c */
[----:B------:R-:W-:Y:S01]  /*0a20*/  PLOP3.LUT P4, PT, PT, PT, UP0, 0x80, 0x8 ;  /* 0x000000000008781c */ /* 0x000fe20003f8f008 */
[----:B------:R-:W-:-:S03]  /*0a30*/  IMAD.U32 R12, RZ, RZ, UR46 ;  /* 0x0000002eff0c7e24 */ /* 0x000fc6000f8e00ff */
[----:B------:R-:W-:Y:S01]  /*0a40*/  @!P3 LEA R15, R3, R0, 0x3 ;  /* 0x00000000030fb211 */ /* 0x000fe200078e18ff */
[----:B------:R-:W-:Y:S01]  /*0a50*/  IMAD R3, R12, 0x80, R17 ;  /* 0x000000800c037824 */ /* 0x000fe200078e0211 */
[----:B------:R-:W4:Y:S01]  /*0a60*/  @!P2 LDC.64 R8, c[0x0][0x3a0] ;  /* 0x0000e800ff08ab82 */ /* 0x000f220000000a00 */
[----:B------:R-:W-:Y:S02]  /*0a70*/  CS2R R22, SRZ ;  /* 0x0000000000167805 */ /* 0x000fe4000001ff00 */
[----:B--2---:R-:W-:Y:S01]  /*0a80*/  @!P3 IMAD.WIDE R4, R15, 0x2, R4 ;  /* 0x000000020f04b825 */ /* 0x004fe200078e0204 */
[----:B------:R-:W-:Y:S02]  /*0a90*/  @!UP1 UIMAD UR6, UR38, UR6, URZ ;  /* 0x00000006260692a4 */ /* 0x000fe4000f8e02ff */
[----:B-1----:R-:W-:Y:S02]  /*0aa0*/  @UP0 UIMAD.WIDE.U32 UR4, UR7, 0x4, UR4 ;  /* 0x00000004070408a5 */ /* 0x002fe4000f8e0004 */
[----:B0-----:R-:W0:Y:S01]  /*0ab0*/  @!P0 LDC.64 R6, c[0x0][0x390] ;  /* 0x0000e400ff068b82 */ /* 0x001e220000000a00 */
[----:B------:R-:W2:Y:S01]  /*0ac0*/  @!P3 LDG.E.64 R22, desc[UR36][R4.64] ;  /* 0x000000240416b981 */ /* 0x000ea2000c1e1b00 */
[----:B------:R-:W-:-:S02]  /*0ad0*/  MOV R0, UR6 ;  /* 0x0000000600007c02 */ /* 0x000fc40008000f00 */
[----:B------:R-:W-:Y:S01]  /*0ae0*/  CS2R R14, SRZ ;  /* 0x00000000000e7805 */ /* 0x000fe2000001ff00 */
[----:B------:R-:W-:Y:S01]  /*0af0*/  IMAD.U32 R12, RZ, RZ, UR4 ;  /* 0x00000004ff0c7e24 */ /* 0x000fe2000f8e00ff */
[----:B------:R-:W-:Y:S01]  /*0b00*/  MOV R13, UR5 ;  /* 0x00000005000d7c02 */ /* 0x000fe20008000f00 */
[----:B------:R-:W-:Y:S02]  /*0b10*/  @!P1 IMAD R21, R0, 0x80, R3 ;  /* 0x0000008000159824 */ /* 0x000fe400078e0203 */
[----:B------:R-:W1:Y:S02]  /*0b20*/  LDCU.U8 UR4, c[0x0][0x404] ;  /* 0x00008080ff0477ac */ /* 0x000e640008000000 */
[----:B------:R-:W2:Y:S01]  /*0b30*/  @P4 LDG.E R12, desc[UR36][R12.64] ;  /* 0x000000240c0c4981 */ /* 0x000ea2000c1e1900 */
[----:B----4-:R-:W-:-:S05]  /*0b40*/  @!P2 IMAD.WIDE.U32 R8, R3, 0x2, R8 ;  /* 0x000000020308a825 */ /* 0x010fca00078e0008 */
[----:B------:R-:W4:Y:S01]  /*0b50*/  @!P2 LDG.E.64 R18, desc[UR36][R8.64] ;  /* 0x000000240812a981 */ /* 0x000f22000c1e1b00 */
[----:B---3--:R-:W-:-:S04]  /*0b60*/  @!P1 IMAD.WIDE R10, R21, 0x2, R10 ;  /* 0x00000002150a9825 */ /* 0x008fc800078e020a */
[----:B0-----:R-:W-:Y:S02]  /*0b70*/  @!P0 IMAD.WIDE.U32 R6, R3, 0x2, R6 ;  /* 0x0000000203068825 */ /* 0x001fe400078e0006 */
[----:B------:R-:W3:Y:S04]  /*0b80*/  @!P1 LDG.E.64 R10, desc[UR36][R10.64] ;  /* 0x000000240a0a9981 */ /* 0x000ee8000c1e1b00 */
[----:B------:R-:W3:Y:S01]  /*0b90*/  @!P0 LDG.E.64 R14, desc[UR36][R6.64] ;  /* 0x00000024060e8981 */ /* 0x000ee2000c1e1b00 */
[----:B------:R-:W-:Y:S02]  /*0ba0*/  ISETP.NE.AND P2, PT, RZ, UR10, PT ;  /* 0x0000000aff007c0c */ /* 0x000fe4000bf45270 */
[----:B-1----:R-:W-:-:S04]  /*0bb0*/  ISETP.NE.AND P0, PT, RZ, UR4, PT ;  /* 0x00000004ff007c0c */ /* 0x002fc8000bf05270 */
[----:B------:R-:W-:Y:S01]  /*0bc0*/  ISETP.LT.OR P0, PT, R20, 0x1, P0 ;  /* 0x000000011400780c */ /* 0x000fe20000701670 */
[----:B------:R-:W-:Y:S01]  /*0bd0*/  UMOV UR39, URZ ;  /* 0x000000ff00277c82 */ /* 0x000fe20008000000 */
[----:B------:R-:W-:Y:S01]  /*0be0*/  BSSY.RECONVERGENT B6, `(.L_x_662) ;  /* 0x0000138000067945 */ /* 0x000fe20003800200 */
[----:B--2---:R-:W-:-:S04]  /*0bf0*/  @P4 R2UR UR39, R12 ;  /* 0x000000000c2742ca */ /* 0x004fc800000e0000 */
[----:B----4-:R-:W-:Y:S02]  /*0c00*/  @!P2 HFMA2 R22, R22, 1, 1, R18 ;  /* 0x3c003c001616a831 */ /* 0x010fe40000000012 */
[----:B------:R-:W-:-:S04]  /*0c10*/  @!P2 HADD2 R23, R23, R19 ;  /* 0x000000131717a230 */ /* 0x000fc80000000000 */
[----:B---3--:R-:W-:Y:S02]  /*0c20*/  @!P1 HFMA2 R23, R23, R11, -RZ ;  /* 0x0000000b17179231 */ /* 0x008fe400001000ff */
[----:B------:R-:W-:Y:S02]  /*0c30*/  HFMA2 R28, R28, 1, 1, R14 ;  /* 0x3c003c001c1c7831 */ /* 0x000fe4000000000e */
[----:B------:R-:W-:Y:S02]  /*0c40*/  HADD2 R29, R29, R15 ;  /* 0x0000000f1d1d7230 */ /* 0x000fe40000000000 */
[----:B------:R-:W-:Y:S01]  /*0c50*/  @!P1 HMUL2 R22, R22, R10 ;  /* 0x0000000a16169232 */ /* 0x000fe20000000000 */
        /* <DEDUP_REMOVED lines=54> */
.L_x_664:
[----:B------:R-:W-:-:S13]  /*0fc0*/  ISETP.GE.AND P0, PT, R17, R20, PT ;  /* 0x000000141100720c */ /* 0x000fda0003f06270 */
[----:B------:R-:W-:Y:S05]  /*0fd0*/  @P0 BRA `(.L_x_665) ;  /* 0x0000000c00e00947 */ /* 0x000fea0003800000 */
[----:B------:R-:W-:Y:S01]  /*0fe0*/  I2FP.F32.U32 R20, R20 ;  /* 0x0000001400147245 */ /* 0x000fe20000201000 */
[----:B------:R-:W-:Y:S01]  /*0ff0*/  VIADD R0, R17, 0x2 ;  /* 0x0000000211007836 */ /* 0x000fe20000000000 */
[----:B------:R-:W-:Y:S01]  /*1000*/  UIADD3 UR4, UPT, UPT, -UR39, UR10, URZ ;  /* 0x0000000a27047290 */ /* 0x000fe2000fffe1ff */
[--C-:B------:R-:W-:Y:S01]  /*1010*/  HADD2.F32 R7, -RZ, R29.reuse.H1_H1 ;  /* 0x3000001dff077230 */ /* 0x100fe20000004100 */
[----:B------:R-:W0:Y:S01]  /*1020*/  MUFU.RCP R3, R20 ;  /* 0x0000001400037308 */ /* 0x000e220000001000 */
[----:B------:R-:W-:Y:S01]  /*1030*/  HADD2.F32 R29, -RZ, R29.H0_H0 ;  /* 0x2000001dff1d7230 */ /* 0x000fe20000004100 */
[----:B------:R-:W-:-:S05]  /*1040*/  I2FP.F32.U32 R0, R0 ;  /* 0x0000000000007245 */ /* 0x000fca0000201000 */
[----:B0-----:R-:W-:Y:S01]  /*1050*/  FMUL.FTZ R4, R0, R3 ;  /* 0x0000000300047220 */ /* 0x001fe20000410000 */
[----:B------:R-:W-:-:S03]  /*1060*/  I2FP.F32.U32 R0, R17 ;  /* 0x0000001100007245 */ /* 0x000fc60000201000 */
[----:B------:R-:W-:Y:S02]  /*1070*/  FMUL.FTZ R4, R4, 13.28771209716796875 ;  /* 0x41549a7804047820 */ /* 0x000fe40000410000 */
[----:B------:R-:W-:Y:S02]  /*1080*/  FMUL.FTZ R0, R0, R3 ;  /* 0x0000000300007220 */ /* 0x000fe40000410000 */
[----:B------:R-:W0:Y:S02]  /*1090*/  MUFU.EX2 R5, -R4 ;  /* 0x8000000400057308 */ /* 0x000e240000000800 */
[----:B------:R-:W-:Y:S01]  /*10a0*/  FMUL.FTZ R3, R0, 13.28771209716796875 ;  /* 0x41549a7800037820 */ /* 0x000fe20000410000 */
[----:B------:R-:W-:-:S05]  /*10b0*/  I2FP.F32.S32 R0, UR4 ;  /* 0x0000000400007c45 */ /* 0x000fca0008201400 */
        /* <DEDUP_REMOVED lines=22> */
.L_x_663:
        /* <DEDUP_REMOVED lines=53> */
.L_x_666:
        /* <DEDUP_REMOVED lines=15> */
.L_x_667:
        /* <DEDUP_REMOVED lines=81> */
.L_x_673:
[----:B------:R-:W-:Y:S05]  /*1b70*/  BSYNC.RECONVERGENT B2 ;  /* 0x0000000000027941 */ /* 0x000fea0003800200 */
.L_x_672:
[C-C-:B------:R-:W-:Y:S02]  /*1b80*/  PRMT R6, R22.reuse, 0x5410, R23.reuse ;  /* 0x0000541016067816 */ /* 0x140fe40000000017 */
[----:B------:R-:W-:-:S03]  /*1b90*/  PRMT R7, R22, 0x7632, R23 ;  /* 0x0000763216077816 */ /* 0x000fc60000000017 */
[----:B------:R0:W-:Y:S04]  /*1ba0*/  STS [R21], R6 ;  /* 0x0000000615007388 */ /* 0x0001e80000000800 */
[----:B------:R0:W-:Y:S01]  /*1bb0*/  STS [R20], R7 ;  /* 0x0000000714007388 */ /* 0x0001e20000000800 */
[----:B------:R-:W-:Y:S05]  /*1bc0*/  BRA `(.L_x_674) ;  /* 0x00000000009c7947 */ /* 0x000fea0003800000 */
.L_x_671:
        /* <DEDUP_REMOVED lines=39> */
.L_x_674:
[----:B------:R-:W-:Y:S05]  /*1e40*/  BSYNC.RECONVERGENT B1 ;  /* 0x0000000000017941 */ /* 0x000fea0003800200 */
.L_x_670:
[C-C-:B0-----:R-:W-:Y:S02]  /*1e50*/  PRMT R6, R28.reuse, 0x5410, R29.reuse ;  /* 0x000054101c067816 */ /* 0x141fe4000000001d */
[----:B------:R-:W-:-:S03]  /*1e60*/  PRMT R7, R28, 0x7632, R29 ;  /* 0x000076321c077816 */ /* 0x000fc6000000001d */
[----:B------:R0:W-:Y:S04]  /*1e70*/  STS [R5], R6 ;  /* 0x0000000605007388 */ /* 0x0001e80000000800 */
[----:B------:R0:W-:Y:S02]  /*1e80*/  STS [R4], R7 ;  /* 0x0000000704007388 */ /* 0x0001e40000000800 */
.L_x_669:
[----:B------:R-:W-:Y:S05]  /*1e90*/  BSYNC.RECONVERGENT B0 ;  /* 0x0000000000007941 */ /* 0x000fea0003800200 */
.L_x_668:
        /* <DEDUP_REMOVED lines=10> */
.L_x_676:
[----:B------:R-:W-:Y:S05]  /*1f40*/  BSYNC.RECONVERGENT B0 ;  /* 0x0000000000007941 */ /* 0x000fea0003800200 */
.L_x_675:
[----:B------:R-:W-:Y:S06]  /*1f50*/  BAR.SYNC.DEFER_BLOCKING 0x0 ;  /* 0x0000000000007b1d */ /* 0x000fec0000010000 */
.L_x_665:
[----:B------:R-:W-:Y:S05]  /*1f60*/  BSYNC.RECONVERGENT B6 ;  /* 0x0000000000067941 */ /* 0x000fea0003800200 */
.L_x_662:
[----:B------:R-:W0:Y:S01]  /*1f70*/  LDCU UR4, c[0x0][0x3f4] ;  /* 0x00007e80ff0477ac */ /* 0x000e220008000800 */
[----:B------:R-:W-:Y:S02]  /*1f80*/  ISETP.GT.U32.AND P0, PT, R16, 0x1f, PT ;  /* 0x0000001f1000780c */ /* 0x000fe40003f04070 */
[----:B01----:R-:W-:-:S05]  /*1f90*/  MOV R4, UR4 ;  /* 0x0000000400047c02 */ /* 0x003fca0008000f00 */
[----:B---3--:R-:W-:-:S05]  /*1fa0*/  IMAD.MOV R0, RZ, RZ, -R4 ;  /* 0x000000ffff007224 */ /* 0x008fca00078e0a04 */
[----:B------:R-:W-:-:S04]  /*1fb0*/  VIADDMNMX R0, R0, UR45, RZ, !PT ;  /* 0x0000002d00007c46 */ /* 0x000fc8000f8001ff */
[----:B------:R-:W-:Y:S02]  /*1fc0*/  R2UR UR14, R0 ;  /* 0x00000000000e72ca */ /* 0x000fe400000e0000 */
[----:B------:R-:W-:Y:S01]  /*1fd0*/  MOV R0, 0xff7fffff ;  /* 0xff7fffff00007802 */ /* 0x000fe20000000f00 */
[----:B------:R-:W-:-:S12]  /*1fe0*/  @P0 BRA `(.L_x_677) ;  /* 0x0000000000f40947 */ /* 0x000fd80003800000 */
[----:B------:R-:W0:Y:S01]  /*1ff0*/  LDCU UR4, c[0x0][0x40c] ;  /* 0x00008180ff0477ac */ /* 0x000e220008000800 */
[----:B------:R-:W1:Y:S01]  /*2000*/  S2R R8, SR_CgaCtaId ;  /* 0x0000000000087919 */ /* 0x000e620000008800 */
[----:B------:R-:W-:Y:S01]  /*2010*/  MOV R9, 0x400 ;  /* 0x0000040000097802 */ /* 0x000fe20000000f00 */
[----:B------:R-:W-:Y:S02]  /*2020*/  IMAD R27, R27, R4, UR40 ;  /* 0x000000281b1b7e24 */ /* 0x000fe4000f8e0204 */
[----:B--2-4-:R-:W-:Y:S02]  /*2030*/  HMUL2 R11, R29, R23 ;  /* 0x000000171d0b7232 */ /* 0x014fe40000000000 */
[----:B------:R-:W-:Y:S02]  /*2040*/  IMAD R10, R4, UR42, R25 ;  /* 0x0000002a040a7c24 */ /* 0x000fe4000f8e0219 */
[----:B------:R-:W-:Y:S02]  /*2050*/  VIADD R3, R9, 0x10 ;  /* 0x0000001009037836 */ /* 0x000fe40000000000 */
[----:B------:R-:W-:-:S02]  /*2060*/  IMAD R27, R27, 0x8, R10 ;  /* 0x000000081b1b7824 */ /* 0x000fc400078e020a */
[----:B------:R-:W-:Y:S01]  /*2070*/  HFMA2 R11, R28, R22, R11 ;  /* 0x000000161c0b7231 */ /* 0x000fe2000000000b */
[----:B0-----:R-:W-:Y:S01]  /*2080*/  ISETP.NE.AND P0, PT, RZ, UR4, PT ;  /* 0x00000004ff007c0c */ /* 0x001fe2000bf05270 */
[----:B------:R-:W-:-:S03]  /*2090*/  UMOV UR4, 0xffffffff ;  /* 0xffffffff00047882 */ /* 0x000fc60000000000 */
[----:B------:R-:W-:-:S09]  /*20a0*/  HADD2.F32 R13, -RZ, R11.H0_H0 ;  /* 0x2000000bff0d7230 */ /* 0x000fd20000004100 */
[----:B------:R-:W0:Y:S01]  /*20b0*/  @!P0 LDC.64 R6, c[0x0][0x3b8] ;  /* 0x0000ee00ff068b82 */ /* 0x000e220000000a00 */
[----:B------:R-:W-:Y:S02]  /*20c0*/  @!P0 IADD3 R5, PT, PT, R9, 0x110, RZ ;  /* 0x0000011009058810 */ /* 0x000fe40007ffe0ff */
[C---:B-1----:R-:W-:Y:S02]  /*20d0*/  LEA R3, R8.reuse, R3, 0x18 ;  /* 0x0000000308037211 */ /* 0x042fe400078ec0ff */
[----:B------:R-:W-:Y:S01]  /*20e0*/  @!P0 LEA R5, R8, R5, 0x18 ;  /* 0x0000000508058211 */ /* 0x000fe200078ec0ff */
[----:B------:R-:W-:Y:S01]  /*20f0*/  HADD2.F32 R8, -RZ, R11.H1_H1 ;  /* 0x3000000bff087230 */ /* 0x000fe20000004100 */
[----:B------:R-:W-:-:S03]  /*2100*/  LEA R3, R16, R3, 0x3 ;  /* 0x0000000310037211 */ /* 0x000fc600078e18ff */
[----:B------:R-:W-:Y:S02]  /*2110*/  @!P0 IMAD R5, R16, 0x8, R5 ;  /* 0x0000000810058824 */ /* 0x000fe400078e0205 */
[----:B------:R-:W-:Y:S01]  /*2120*/  FADD.FTZ R13, R13, R8 ;  /* 0x000000080d0d7221 */ /* 0x000fe20000010000 */
        /* <DEDUP_REMOVED lines=14> */
.L_x_782:
        /* <DEDUP_REMOVED lines=27> */
.L_x_677:
[----:B------:R-:W-:Y:S05]  /*23c0*/  WARPSYNC.ALL ;  /* 0x0000000000007948 */ /* 0x000fea0003800000 */
[----:B------:R-:W3:Y:S08]  /*23d0*/  S2UR UR18, SR_CgaCtaId ;  /* 0x00000000001279c3 */ /* 0x000ef00000008800 */
[----:B------:R-:W-:Y:S01]  /*23e0*/  BAR.SYNC.DEFER_BLOCKING 0x0 ;  /* 0x0000000000007b1d */ /* 0x000fe20000010000 */
[----:B------:R-:W-:-:S02]  /*23f0*/  LOP3.LUT R3, R17, 0xc, RZ, 0xc0, !PT ;  /* 0x0000000c11037812 */ /* 0x000fc400078ec0ff */
[----:B------:R-:W-:-:S03]  /*2400*/  SHF.L.U32 R11, R16, 0x1, RZ ;  /* 0x00000001100b7819 */ /* 0x000fc600000006ff */
[----:B------:R-:W-:Y:S01]  /*2410*/  UMOV UR15, 0x400 ;  /* 0x00000400000f7882 */ /* 0x000fe20000000000 */
[----:B------:R-:W5:Y:S01]  /*2420*/  LDCU UR7, c[0x0][0x40c] ;  /* 0x00008180ff0777ac */ /* 0x000f620008000800 */
[----:B------:R-:W-:Y:S01]  /*2430*/  LOP3.LUT R11, R11, 0x6, RZ, 0xc0, !PT ;  /* 0x000000060b0b7812 */ /* 0x000fe200078ec0ff */
[----:B------:R-:W-:Y:S01]  /*2440*/  UIADD3 UR4, UPT, UPT, UR15, 0x10, URZ ;  /* 0x000000100f047890 */ /* 0x000fe2000fffe0ff */
[----:B------:R-:W0:Y:S01]  /*2450*/  LDCU UR6, c[0x0][0x3f0] ;  /* 0x00007e00ff0677ac */ /* 0x000e220008000800 */
[----:B------:R-:W1:Y:S01]  /*2460*/  LDCU UR19, c[0x0][0x40c] ;  /* 0x00008180ff1377ac */ /* 0x000e620008000800 */
[----:B------:R-:W1:Y:S01]  /*2470*/  LDCU UR20, c[0x0][0x3f8] ;  /* 0x00007f00ff1477ac */ /* 0x000e620008000800 */
[----:B---3--:R-:W-:Y:S02]  /*2480*/  ULEA UR4, UR18, UR4, 0x18 ;  /* 0x0000000412047291 */ /* 0x008fe4000f8ec0ff */
[----:B-----5:R-:W-:Y:S01]  /*2490*/  UISETP.NE.AND UP0, UPT, UR7, URZ, UPT ;  /* 0x000000ff0700728c */ /* 0x020fe2000bf05270 */
[----:B------:R-:W3:Y:S01]  /*24a0*/  LDCU UR21, c[0x0][0x410] ;  /* 0x00008200ff1577ac */ /* 0x000ee20008000800 */
[----:B0-----:R-:W-:-:S05]  /*24b0*/  UIMAD UR6, UR41, UR6, UR46 ;  /* 0x00000006290672a4 */ /* 0x001fca000f8e022e */
[----:B------:R-:W0:Y:S01]  /*24c0*/  LDS R5, [R3+UR4] ;  /* 0x0000000403057984 */ /* 0x000e220008000800 */
[----:B------:R-:W0:Y:S03]  /*24d0*/  LDCU.64 UR10, c[0x0][0x3b8] ;  /* 0x00007700ff0a77ac */ /* 0x000e260008000a00 */
[----:B------:R-:W0:Y:S01]  /*24e0*/  LDS R6, [R3+UR4+0x10] ;  /* 0x0000100403067984 */ /* 0x000e220008000800 */
[----:B------:R-:W0:Y:S03]  /*24f0*/  LDCU.64 UR12, c[0x0][0x438] ;  /* 0x00008700ff0c77ac */ /* 0x000e260008000a00 */
[----:B------:R-:W0:Y:S01]  /*2500*/  LDS R7, [R3+UR4+0x20] ;  /* 0x0000200403077984 */ /* 0x000e220008000800 */
[----:B------:R-:W0:Y:S03]  /*2510*/  LDCU.64 UR16, c[0x0][0x448] ;  /* 0x00008900ff1077ac */ /* 0x000e260008000a00 */
[----:B------:R-:W0:Y:S01]  /*2520*/  LDS R8, [R3+UR4+0x30] ;  /* 0x0000300403087984 */ /* 0x000e220008000800 */
[----:B------:R-:W-:-:S03]  /*2530*/  USHF.L.U32 UR6, UR6, 0x7, URZ ;  /* 0x0000000706067899 */ /* 0x000fc600080006ff */
[----:B------:R-:W0:Y:S04]  /*2540*/  LDS R9, [R3+UR4+0x40] ;  /* 0x0000400403097984 */ /* 0x000e280008000800 */
[----:B------:R-:W0:Y:S04]  /*2550*/  LDS R10, [R3+UR4+0x50] ;  /* 0x00005004030a7984 */ /* 0x000e280008000800 */
[----:B------:R-:W0:Y:S04]  /*2560*/  LDS R17, [R3+UR4+0x60] ;  /* 0x0000600403117984 */ /* 0x000e280008000800 */
[----:B------:R-:W0:Y:S04]  /*2570*/  LDS R18, [R3+UR4+0x70] ;  /* 0x0000700403127984 */ /* 0x000e280008000800 */
[----:B------:R-:W0:Y:S04]  /*2580*/  LDS R19, [R3+UR4+0x80] ;  /* 0x0000800403137984 */ /* 0x000e280008000800 */
[----:B------:R-:W0:Y:S04]  /*2590*/  LDS R20, [R3+UR4+0x90] ;  /* 0x0000900403147984 */ /* 0x000e280008000800 */
[----:B------:R-:W0:Y:S04]  /*25a0*/  LDS R21, [R3+UR4+0xa0] ;  /* 0x0000a00403157984 */ /* 0x000e280008000800 */
[----:B--2---:R-:W2:Y:S04]  /*25b0*/  LDS R22, [R3+UR4+0xb0] ;  /* 0x0000b00403167984 */ /* 0x004ea80008000800 */
[----:B------:R-:W0:Y:S04]  /*25c0*/  LDS R24, [R3+UR4+0xc0] ;  /* 0x0000c00403187984 */ /* 0x000e280008000800 */
[----:B------:R-:W0:Y:S04]  /*25d0*/  LDS R23, [R3+UR4+0xd0] ;  /* 0x0000d00403177984 */ /* 0x000e280008000800 */
[----:B------:R-:W0:Y:S04]  /*25e0*/  LDS R25, [R3+UR4+0xe0] ;  /* 0x0000e00403197984 */ /* 0x000e280008000800 */
[----:B------:R5:W0:Y:S01]  /*25f0*/  LDS R26, [R3+UR4+0xf0] ;  /* 0x0000f004031a7984 */ /* 0x000a220008000800 */
[----:B------:R-:W-:-:S04]  /*2600*/  UIADD3 UR4, UPT, UPT, UR44, 0x7, -UR14 ;  /* 0x000000072c047890 */ /* 0x000fc8000fffe80e */
[----:B------:R-:W-:Y:S01]  /*2610*/  USHF.R.S32.HI UR5, URZ, 0x1f, UR4 ;  /* 0x0000001fff057899 */ /* 0x000fe20008011404 */
[----:B-----5:R-:W-:-:S03]  /*2620*/  SHF.R.U32.HI R3, RZ, 0x2, R16 ;  /* 0x00000002ff037819 */ /* 0x020fc60000011610 */
[----:B------:R-:W-:-:S04]  /*2630*/  ULEA.HI UR4, UR5, UR4, URZ, 0x3 ;  /* 0x0000000405047291 */ /* 0x000fc8000f8f18ff */
[----:B------:R-:W-:-:S06]  /*2640*/  ULOP3.LUT UR4, UR4, 0xfffffff8, URZ, 0xc0, !UPT ;  /* 0xfffffff804047892 */ /* 0x000fcc000f8ec0ff */
[----:B------:R-:W-:Y:S01]  /*2650*/  ISETP.GE.AND P0, PT, R3, UR4, PT ;  /* 0x0000000403007c0c */ /* 0x000fe2000bf06270 */
[----:B-1-3--:R-:W-:-:S12]  /*2660*/  BRA.U UP0, `(.L_x_679) ;  /* 0x00000001004c7547 */ /* 0x00afd8000b800000 */
[----:B------:R-:W-:-:S04]  /*2670*/  UIADD3 UR5, UPT, UPT, UR15, 0x110, URZ ;  /* 0x000001100f057890 */ /* 0x000fc8000fffe0ff */
[----:B------:R-:W-:-:S06]  /*2680*/  ULEA UR5, UR18, UR5, 0x18 ;  /* 0x0000000512057291 */ /* 0x000fcc000f8ec0ff */
[----:B------:R-:W-:-:S05]  /*2690*/  LEA R12, R11, UR5, 0x1 ;  /* 0x000000050b0c7c11 */ /* 0x000fca000f8e08ff */
[----:B------:R1:W3:Y:S04]  /*26a0*/  LDS R27, [R12] ;  /* 0x000000000c1b7984 */ /* 0x0002e80000000800 */
[----:B----4-:R1:W4:Y:S04]  /*26b0*/  LDS R28, [R12+0x10] ;  /* 0x000010000c1c7984 */ /* 0x0103280000000800 */
        /* <DEDUP_REMOVED lines=13> */
[----:B---34-:R1:W0:Y:S02]  /*2790*/  LDS R44, [R12+0xf0] ;  /* 0x0000f0000c2c7984 */ /* 0x0182240000000800 */
.L_x_679:
[----:B------:R-:W-:Y:S04]  /*27a0*/  BSSY B0, `(.L_x_680) ;  /* 0x0000268000007945 */ /* 0x000fe80003800000 */
[----:B------:R-:W-:Y:S05]  /*27b0*/  @P0 BRA `(.L_x_681) ;  /* 0x0000002400980947 */ /* 0x000fea0003800000 */
[----:B------:R-:W-:Y:S01]  /*27c0*/  IABS R45, R4 ;  /* 0x00000004002d7213 */ /* 0x000fe20000000000 */
[----:B------:R-:W3:Y:S01]  /*27d0*/  LDCU UR5, c[0x0][0x3f8] ;  /* 0x00007f00ff0577ac */ /* 0x000ee20008000800 */
[----:B------:R-:W5:Y:S01]  /*27e0*/  S2UR UR7, SR_CTAID.Y ;  /* 0x00000000000779c3 */ /* 0x000f620000002600 */
[----:B------:R-:W-:Y:S01]  /*27f0*/  IADD3 R3, PT, PT, R3, UR14, RZ ;  /* 0x0000000e03037c10 */ /* 0x000fe2000fffe0ff */
[----:B-1----:R-:W1:Y:S01]  /*2800*/  I2F.RP R12, R45 ;  /* 0x0000002d000c7306 */ /* 0x002e620000209400 */
[----:B------:R-:W2:Y:S01]  /*2810*/  LDCU UR22, c[0x0][0x440] ;  /* 0x00008800ff1677ac */ /* 0x000ea20008000800 */
[----:B------:R-:W-:Y:S02]  /*2820*/  LOP3.LUT R53, R16, 0x3fc, RZ, 0xc0, !PT ;  /* 0x000003fc10357812 */ /* 0x000fe400078ec0ff */
[----:B------:R-:W-:Y:S01]  /*2830*/  MOV R52, UR4 ;  /* 0x0000000400347c02 */ /* 0x000fe20008000f00 */
[----:B------:R-:W4:Y:S01]  /*2840*/  LDCU.64 UR8, c[0x0][0x420] ;  /* 0x00008400ff0877ac */ /* 0x000f220008000a00 */
[----:B------:R-:W0:Y:S01]  /*2850*/  LDC.64 R38, c[0x0][0x450] ;  /* 0x00011400ff267b82 */ /* 0x000e220000000a00 */
[----:B------:R-:W-:Y:S01]  /*2860*/  VIADD R51, R3, 0x1 ;  /* 0x0000000103337836 */ /* 0x000fe20000000000 */
[----:B------:R-:W-:Y:S01]  /*2870*/  IADD3 R52, PT, PT, R52, UR14, RZ ;  /* 0x0000000e34347c10 */ /* 0x000fe2000fffe0ff */
[----:B-1----:R-:W1:Y:S01]  /*2880*/  MUFU.RCP R12, R12 ;  /* 0x0000000c000c7308 */ /* 0x002e620000001000 */
[----:B---3--:R-:W-:Y:S01]  /*2890*/  UIMAD UR5, UR38, UR5, UR46 ;  /* 0x00000005260572a4 */ /* 0x008fe2000f8e022e */
[----:B--2---:R-:W-:-:S02]  /*28a0*/  IMAD.U32 R50, RZ, RZ, UR22 ;  /* 0x00000016ff327e24 */ /* 0x004fc4000f8e00ff */
[----:B-----5:R-:W-:Y:S01]  /*28b0*/  IMAD R48, R4, UR7, RZ ;  /* 0x0000000704307c24 */ /* 0x020fe2000f8e02ff */
[----:B------:R-:W-:Y:S01]  /*28c0*/  UIMAD UR7, UR46, UR22, UR44 ;  /* 0x000000162e0772a4 */ /* 0x000fe2000f8e022c */
[----:B----4-:R-:W-:-:S03]  /*28d0*/  ISETP.NE.U32.AND P0, PT, RZ, UR8, PT ;  /* 0x00000008ff007c0c */ /* 0x010fc6000bf05070 */
[----:B------:R-:W-:Y:S02]  /*28e0*/  SHF.R.S32.HI R49, RZ, 0x1f, R48 ;  /* 0x0000001fff317819 */ /* 0x000fe40000011430 */
[--C-:B------:R-:W-:Y:S01]  /*28f0*/  IADD3 R48, P1, P2, R48, UR8, R3.reuse ;  /* 0x0000000830307c10 */ /* 0x100fe2000fa3e003 */
[----:B------:R-:W-:Y:S01]  /*2900*/  IMAD R50, R50, UR7, R3 ;  /* 0x0000000732327c24 */ /* 0x000fe2000f8e0203 */
[----:B------:R-:W-:Y:S01]  /*2910*/  ISETP.NE.AND.EX P0, PT, RZ, UR9, PT, P0 ;  /* 0x00000009ff007c0c */ /* 0x000fe2000bf05300 */
[----:B-1----:R-:W-:Y:S01]  /*2920*/  VIADD R46, R12, 0xffffffe ;  /* 0x0ffffffe0c2e7836 */ /* 0x002fe20000000000 */
[----:B------:R-:W-:Y:S01]  /*2930*/  IADD3.X R49, PT, PT, R49, UR9, RZ, P1, P2 ;  /* 0x0000000931317c10 */ /* 0x000fe20008fe44ff */
[----:B------:R-:W-:Y:S01]  /*2940*/  IMAD.U32 R12, RZ, RZ, UR5 ;  /* 0x00000005ff0c7e24 */ /* 0x000fe2000f8e00ff */
[----:B------:R-:W-:Y:S01]  /*2950*/  UIADD3 UR5, UPT, UPT, UR15, 0x210, URZ ;  /* 0x000002100f057890 */ /* 0x000fe2000fffe0ff */
[----:B------:R1:W2:Y:S03]  /*2960*/  F2I.FTZ.U32.TRUNC.NTZ R47, R46 ;  /* 0x0000002e002f7305 */ /* 0x0002a6000021f000 */
[----:B------:R-:W-:Y:S01]  /*2970*/  ULEA UR5, UR18, UR5, 0x18 ;  /* 0x0000000512057291 */ /* 0x000fe2000f8ec0ff */
[----:B------:R-:W-:Y:S01]  /*2980*/  LEA R11, R12, R11, 0x7 ;  /* 0x0000000b0c0b7211 */ /* 0x000fe200078e38ff */
[----:B-1----:R-:W-:-:S04]  /*2990*/  IMAD.MOV.U32 R46, RZ, RZ, RZ ;  /* 0x000000ffff2e7224 */ /* 0x002fc800078e00ff */
[----:B0-----:R-:W-:Y:S01]  /*29a0*/  IMAD.WIDE R38, R11, 0x2, R38 ;  /* 0x000000020b267825 */ /* 0x001fe200078e0226 */
[----:B--2---:R-:W-:-:S03]  /*29b0*/  IADD3 R14, PT, PT, RZ, -R47, RZ ;  /* 0x8000002fff0e7210 */ /* 0x004fc60007ffe0ff */
[----:B------:R-:W-:Y:S02]  /*29c0*/  VIADD R53, R53, UR5 ;  /* 0x0000000535357c36 */ /* 0x000fe40008000000 */
[----:B------:R-:W-:-:S04]  /*29d0*/  IMAD R13, R14, R45, RZ ;  /* 0x0000002d0e0d7224 */ /* 0x000fc800078e02ff */
[----:B------:R-:W-:Y:S02]  /*29e0*/  IMAD.HI.U32 R46, R47, R13, R46 ;  /* 0x0000000d2f2e7227 */ /* 0x000fe400078e002e */
[----:B------:R-:W0:Y:S05]  /*29f0*/  LDC R47, c[0x0][0x3f4] ;  /* 0x0000fd00ff2f7b82 */ /* 0x000e2a0000000800 */
.L_x_714:
[----:B------:R-:W2:Y:S01]  /*2a00*/  @P0 LDG.E.U8 R15, desc[UR36][R48.64] ;  /* 0x00000024300f0981 */ /* 0x000ea2000c1e1100 */
[----:B------:R-:W-:Y:S01]  /*2a10*/  IADD3 R54, PT, PT, R51, -0x1, RZ ;  /* 0xffffffff33367810 */ /* 0x000fe20007ffe0ff */
[----:B0-----:R-:W-:Y:S01]  /*2a20*/  IMAD.MOV.U32 R4, RZ, RZ, R47 ;  /* 0x000000ffff047224 */ /* 0x001fe200078e002f */
[----:B------:R-:W-:Y:S02]  /*2a30*/  BSSY.RECONVERGENT B1, `(.L_x_682) ;  /* 0x000002c000017945 */ /* 0x000fe40003800200 */
[----:B------:R-:W-:Y:S02]  /*2a40*/  IABS R13, R54 ;  /* 0x00000036000d7213 */ /* 0x000fe40000000000 */
[----:B------:R-:W-:Y:S02]  /*2a50*/  IABS R14, R4 ;  /* 0x00000004000e7213 */ /* 0x000fe40000000000 */
[----:B------:R-:W-:Y:S01]  /*2a60*/  ISETP.GE.AND P3, PT, R54, RZ, PT ;  /* 0x000000ff3600720c */ /* 0x000fe20003f66270 */
[----:B------:R-:W-:Y:S01]  /*2a70*/  IMAD.HI.U32 R11, R46, R13, RZ ;  /* 0x0000000d2e0b7227 */ /* 0x000fe200078e00ff */
[----:B------:R-:W-:-:S04]  /*2a80*/  ISETP.NE.AND P4, PT, R4, RZ, PT ;  /* 0x000000ff0400720c */ /* 0x000fc80003f85270 */
[----:B------:R-:W-:-:S05]  /*2a90*/  IADD3 R12, PT, PT, -R11, RZ, RZ ;  /* 0x000000ff0b0c7210 */ /* 0x000fca0007ffe1ff */
[----:B------:R-:W-:-:S05]  /*2aa0*/  IMAD R11, R14, R12, R13 ;  /* 0x0000000c0e0b7224 */ /* 0x000fca00078e020d */
[----:B------:R-:W-:-:S13]  /*2ab0*/  ISETP.GT.U32.AND P1, PT, R45, R11, PT ;  /* 0x0000000b2d00720c */ /* 0x000fda0003f24070 */
[----:B------:R-:W-:-:S05]  /*2ac0*/  @!P1 IMAD.IADD R11, R11, 0x1, -R14 ;  /* 0x000000010b0b9824 */ /* 0x000fca00078e0a0e */
[----:B------:R-:W-:-:S13]  /*2ad0*/  ISETP.GT.U32.AND P1, PT, R45, R11, PT ;  /* 0x0000000b2d00720c */ /* 0x000fda0003f24070 */
[----:B------:R-:W-:Y:S02]  /*2ae0*/  @!P1 IADD3 R11, PT, PT, R11, -R14, RZ ;  /* 0x8000000e0b0b9210 */ /* 0x000fe40007ffe0ff */
[----:B------:R-:W-:-:S03]  /*2af0*/  ISETP.GE.AND P1, PT, R54, UR44, PT ;  /* 0x0000002c36007c0c */ /* 0x000fc6000bf26270 */
[----:B------:R-:W-:Y:S01]  /*2b00*/  @!P3 IMAD.MOV R11, RZ, RZ, -R11 ;  /* 0x000000ffff0bb224 */ /* 0x000fe200078e0a0b */
[----:B------:R-:W-:Y:S02]  /*2b10*/  @!P4 LOP3.LUT R11, RZ, R4, RZ, 0x33, !PT ;  /* 0x00000004ff0bc212 */ /* 0x000fe400078e33ff */
[----:B--2---:R-:W-:-:S07]  /*2b20*/  ISETP.NE.AND P2, PT, R15, RZ, P0 ;  /* 0x000000ff0f00720c */ /* 0x004fce0000745270 */
[----:B------:R-:W-:Y:S06]  /*2b30*/  @P1 BRA `(.L_x_683) ;  /* 0x00000000006c1947 */ /* 0x000fec0003800000 */
[----:B------:R-:W-:Y:S01]  /*2b40*/  SHF.L.U32 R12, R16, 0x1, RZ ;  /* 0x00000001100c7819 */ /* 0x000fe200000006ff */
[----:B------:R-:W-:-:S03]  /*2b50*/  IMAD.SHL.U32 R14, R11, 0x8, RZ ;  /* 0x000000080b0e7824 */ /* 0x000fc600078e00ff */
[----:B------:R-:W-:-:S05]  /*2b60*/  LOP3.LUT R69, R12, 0x6, RZ, 0xc0, !PT ;  /* 0x000000060c457812 */ /* 0x000fca00078ec0ff */
[----:B------:R-:W-:-:S05]  /*2b70*/  IMAD R13, R4, UR6, R69 ;  /* 0x00000006040d7c24 */ /* 0x000fca000f8e0245 */
[----:B------:R-:W-:-:S04]  /*2b80*/  IADD3 R15, P3, PT, R14, R13, RZ ;  /* 0x0000000d0e0f7210 */ /* 0x000fc80007f7e0ff */
[----:B------:R-:W-:Y:S02]  /*2b90*/  LEA.HI.X.SX32 R56, R13, RZ, 0x1, P3 ;  /* 0x000000ff0d387211 */ /* 0x000fe400018f0eff */
[----:B------:R-:W-:-:S04]  /*2ba0*/  LEA R12, P3, R15, UR10, 0x1 ;  /* 0x0000000a0f0c7c11 */ /* 0x000fc8000f8608ff */
[----:B------:R-:W-:-:S05]  /*2bb0*/  LEA.HI.X R13, R15, UR11, R56, 0x1, P3 ;  /* 0x0000000b0f0d7c11 */ /* 0x000fca00098f0c38 */
[----:B------:R0:W5:Y:S01]  /*2bc0*/  LDG.E R56, desc[UR36][R12.64] ;  /* 0x000000240c387981 */ /* 0x000162000c1e1900 */
[----:B------:R-:W-:-:S09]  /*2bd0*/  UISETP.NE.AND UP0, UPT, UR19, URZ, UPT ;  /* 0x000000ff1300728c */ /* 0x000fd2000bf05270 */
[----:B0-----:R-:W-:Y:S05]  /*2be0*/  BRA.U UP0, `(.L_x_683) ;  /* 0x0000000100407547 */ /* 0x001fea000b800000 */
[----:B------:R-:W-:-:S13]  /*2bf0*/  ISETP.NE.AND P5, PT, R2, RZ, PT ;  /* 0x000000ff0200720c */ /* 0x000fda0003fa5270 */
[----:B------:R-:W-:Y:S01]  /*2c00*/  VOTEU.ANY UP0, P5 ;  /* 0x0000000000ff7886 */ /* 0x000fe20002800100 */
[----:B------:R-:W-:-:S13]  /*2c10*/  PLOP3.LUT P3, PT, PT, PT, UP0, 0x80, 0x8 ;  /* 0x000000000008781c */ /* 0x000fda0003f6f008 */
[----:B------:R-:W2:Y:S01]  /*2c20*/  @P3 LDG.E R15, desc[UR36][R38.64] ;  /* 0x00000024260f3981 */ /* 0x000ea2000c1e1900 */
[----:B------:R-:W0:Y:S01]  /*2c30*/  S2UR UR5, SR_CTAID.Y ;  /* 0x00000000000579c3 */ /* 0x000e220000002600 */
[----:B------:R-:W-:Y:S01]  /*2c40*/  PLOP3.LUT P3, PT, PT, PT, UP0, 0x80, 0x8 ;  /* 0x000000000008781c */ /* 0x000fe20003f6f008 */
[----:B-----5:R-:W-:Y:S01]  /*2c50*/  HFMA2 R56, R56, 1, 1, R27 ;  /* 0x3c003c0038387831 */ /* 0x020fe2000000001b */
[----:B0-----:R-:W-:-:S06]  /*2c60*/  UIMAD UR5, UR5, UR20, UR46 ;  /* 0x00000014050572a4 */ /* 0x001fcc000f8e022e */
[----:B------:R-:W-:-:S05]  /*2c70*/  IMAD R12, R4, UR5, RZ ;  /* 0x00000005040c7c24 */ /* 0x000fca000f8e02ff */
[----:B------:R-:W-:-:S04]  /*2c80*/  LEA R13, R12, R69, 0x7 ;  /* 0x000000450c0d7211 */ /* 0x000fc800078e38ff */
[----:B------:R-:W-:-:S04]  /*2c90*/  IADD3 R14, P4, PT, R14, R13, RZ ;  /* 0x0000000d0e0e7210 */ /* 0x000fc80007f9e0ff */
[----:B------:R-:W-:Y:S02]  /*2ca0*/  LEA.HI.X.SX32 R13, R13, RZ, 0x1, P4 ;  /* 0x000000ff0d0d7211 */ /* 0x000fe400020f0eff */
[----:B------:R-:W-:-:S04]  /*2cb0*/  LEA R12, P4, R14, UR10, 0x1 ;  /* 0x0000000a0e0c7c11 */ /* 0x000fc8000f8808ff */
[----:B------:R-:W-:Y:S01]  /*2cc0*/  LEA.HI.X R13, R14, UR11, R13, 0x1, P4 ;  /* 0x0000000b0e0d7c11 */ /* 0x000fe2000a0f0c0d */
[----:B--2---:R-:W-:-:S05]  /*2cd0*/  @P3 HMUL2 R56, R56, R15 ;  /* 0x0000000f38383232 */ /* 0x004fca0000000000 */
[----:B------:R0:W-:Y:S03]  /*2ce0*/  STG.E desc[UR36][R12.64], R56 ;  /* 0x000000380c007986 */ /* 0x0001e6000c101924 */
.L_x_683:
[----:B------:R-:W-:Y:S05]  /*2cf0*/  BSYNC.RECONVERGENT B1 ;  /* 0x0000000000017941 */ /* 0x000fea0003800200 */
.L_x_682:
[----:B------:R-:W-:Y:S04]  /*2d00*/  BSSY.RECONVERGENT B1, `(.L_x_684) ;  /* 0x0000038000017945 */ /* 0x000fe80003800200 */
[----:B------:R-:W-:Y:S05]  /*2d10*/  @P1 BRA `(.L_x_685) ;  /* 0x0000000000d81947 */ /* 0x000fea0003800000 */
[----:B------:R-:W-:Y:S01]  /*2d20*/  IMAD.SHL.U32 R69, R16, 0x2, RZ ;  /* 0x0000000210457824 */ /* 0x000fe200078e00ff */
[----:B------:R-:W-:Y:S01]  /*2d30*/  IADD3 R73, PT, PT, R11, R4, RZ ;  /* 0x000000040b497210 */ /* 0x000fe20007ffe0ff */
[----:B------:R-:W-:Y:S01]  /*2d40*/  UISETP.NE.AND UP0, UPT, UR19, URZ, UPT ;  /* 0x000000ff1300728c */ /* 0x000fe2000bf05270 */
[----:B------:R-:W-:Y:S02]  /*2d50*/  LEA R72, R4, R11, 0x1 ;  /* 0x0000000b04487211 */ /* 0x000fe400078e08ff */
[----:B------:R-:W-:Y:S01]  /*2d60*/  LOP3.LUT R69, R69, 0x6, RZ, 0xc0, !PT ;  /* 0x0000000645457812 */ /* 0x000fe200078ec0ff */
[----:B------:R-:W-:Y:S01]  /*2d70*/  IMAD.SHL.U32 R73, R73, 0x8, RZ ;  /* 0x0000000849497824 */ /* 0x000fe200078e00ff */
[----:B------:R-:W-:Y:S01]  /*2d80*/  ISETP.NE.AND P5, PT, R2, RZ, PT ;  /* 0x000000ff0200720c */ /* 0x000fe20003fa5270 */
[----:B------:R-:W-:Y:S02]  /*2d90*/  IMAD.SHL.U32 R72, R72, 0x8, RZ ;  /* 0x0000000848487824 */ /* 0x000fe400078e00ff */
        /* <DEDUP_REMOVED lines=8> */
[----:B------:R-:W-:-:S03]  /*2e20*/  IADD3 R13, P3, PT, R55, R72, RZ ;  /* 0x00000048370d7210 */ /* 0x000fc60007f7e0ff */
[----:B------:R0:W5:Y:S02]  /*2e30*/  LDG.E R55, desc[UR36][R14.64] ;  /* 0x000000240e377981 */ /* 0x000164000c1e1900 */
[----:B------:R-:W-:Y:S01]  /*2e40*/  IMAD.X R74, R74, 0x1, R71, P3 ;  /* 0x000000014a4a7824 */ /* 0x000fe200018e0647 */
[----:B------:R-:W-:-:S04]  /*2e50*/  LEA R12, P3, R13, UR10, 0x1 ;  /* 0x0000000a0d0c7c11 */ /* 0x000fc8000f8608ff */
[----:B------:R-:W-:Y:S01]  /*2e60*/  LEA.HI.X R13, R13, UR11, R74, 0x1, P3 ;  /* 0x0000000b0d0d7c11 */ /* 0x000fe200098f0c4a */
[----:B------:R-:W-:Y:S08]  /*2e70*/  BRA.U UP0, `(.L_x_686) ;  /* 0x00000001003c7547 */ /* 0x000ff0000b800000 */
[----:B------:R-:W-:Y:S01]  /*2e80*/  VOTEU.ANY UP1, P5 ;  /* 0x0000000000ff7886 */ /* 0x000fe20002820100 */
[----:B------:R-:W-:-:S13]  /*2e90*/  PLOP3.LUT P3, PT, PT, PT, UP1, 0x80, 0x8 ;  /* 0x000000000008781c */ /* 0x000fda0003f6f018 */
[----:B------:R-:W2:Y:S01]  /*2ea0*/  @P3 LDG.E R74, desc[UR36][R38.64+0x10] ;  /* 0x00001024264a3981 */ /* 0x000ea2000c1e1900 */
[----:B------:R-:W1:Y:S01]  /*2eb0*/  S2UR UR5, SR_CTAID.Y ;  /* 0x00000000000579c3 */ /* 0x000e620000002600 */
[----:B------:R-:W-:Y:S01]  /*2ec0*/  PLOP3.LUT P3, PT, PT, PT, UP1, 0x80, 0x8 ;  /* 0x000000000008781c */ /* 0x000fe20003f6f018 */
[----:B-----5:R-:W-:Y:S01]  /*2ed0*/  HADD2 R55, R55, R28 ;  /* 0x0000001c37377230 */ /* 0x020fe20000000000 */
[----:B-1----:R-:W-:-:S06]  /*2ee0*/  UIMAD UR5, UR5, UR20, UR46 ;  /* 0x00000014050572a4 */ /* 0x002fcc000f8e022e */
[----:B0-----:R-:W-:-:S05]  /*2ef0*/  IMAD R14, R4, UR5, RZ ;  /* 0x00000005040e7c24 */ /* 0x001fca000f8e02ff */
[----:B------:R-:W-:-:S04]  /*2f00*/  LEA R14, R14, R69, 0x7 ;  /* 0x000000450e0e7211 */ /* 0x000fc800078e38ff */
[----:B------:R-:W-:-:S04]  /*2f10*/  IADD3 R73, P4, PT, R14, R73, RZ ;  /* 0x000000490e497210 */ /* 0x000fc80007f9e0ff */
[----:B------:R-:W-:Y:S02]  /*2f20*/  LEA.HI.X.SX32 R58, R14, R58, 0x1, P4 ;  /* 0x0000003a0e3a7211 */ /* 0x000fe400020f0eff */
[----:B------:R-:W-:-:S04]  /*2f30*/  LEA R14, P4, R73, UR10, 0x1 ;  /* 0x0000000a490e7c11 */ /* 0x000fc8000f8808ff */
[----:B------:R-:W-:Y:S01]  /*2f40*/  LEA.HI.X R15, R73, UR11, R58, 0x1, P4 ;  /* 0x0000000b490f7c11 */ /* 0x000fe2000a0f0c3a */
[----:B--2---:R-:W-:-:S05]  /*2f50*/  @P3 HFMA2 R55, R55, R74, -RZ ;  /* 0x0000004a37373231 */ /* 0x004fca00001000ff */
[----:B------:R1:W-:Y:S03]  /*2f60*/  STG.E desc[UR36][R14.64], R55 ;  /* 0x000000370e007986 */ /* 0x0003e6000c101924 */
.L_x_686:
[----:B------:R2:W5:Y:S01]  /*2f70*/  LDG.E R58, desc[UR36][R12.64] ;  /* 0x000000240c3a7981 */ /* 0x000562000c1e1900 */
[----:B------:R-:W-:Y:S05]  /*2f80*/  BRA.U UP0, `(.L_x_685) ;  /* 0x00000001003c7547 */ /* 0x000fea000b800000 */
[----:B------:R-:W-:Y:S01]  /*2f90*/  VOTEU.ANY UP0, P5 ;  /* 0x0000000000ff7886 */ /* 0x000fe20002800100 */
[----:B------:R-:W-:-:S13]  /*2fa0*/  PLOP3.LUT P3, PT, PT, PT, UP0, 0x80, 0x8 ;  /* 0x000000000008781c */ /* 0x000fda0003f6f008 */
[----:B01----:R-:W3:Y:S01]  /*2fb0*/  @P3 LDG.E R15, desc[UR36][R38.64+0x20] ;  /* 0x00002024260f3981 */ /* 0x003ee2000c1e1900 */
[----:B------:R-:W0:Y:S01]  /*2fc0*/  S2UR UR5, SR_CTAID.Y ;  /* 0x00000000000579c3 */ /* 0x000e220000002600 */
[----:B------:R-:W-:Y:S01]  /*2fd0*/  PLOP3.LUT P3, PT, PT, PT, UP0, 0x80, 0x8 ;  /* 0x000000000008781c */ /* 0x000fe20003f6f008 */
[----:B-----5:R-:W-:Y:S01]  /*2fe0*/  HADD2 R58, R58, R29 ;  /* 0x0000001d3a3a7230 */ /* 0x020fe20000000000 */
[----:B0-----:R-:W-:-:S06]  /*2ff0*/  UIMAD UR5, UR5, UR20, UR46 ;  /* 0x00000014050572a4 */ /* 0x001fcc000f8e022e */
[----:B--2---:R-:W-:-:S04]  /*3000*/  IMAD R12, R4, UR5, RZ ;  /* 0x00000005040c7c24 */ /* 0x004fc8000f8e02ff */
[----:B------:R-:W-:-:S05]  /*3010*/  IMAD R12, R12, 0x80, R69 ;  /* 0x000000800c0c7824 */ /* 0x000fca00078e0245 */
[----:B------:R-:W-:-:S04]  /*3020*/  IADD3 R72, P4, PT, R12, R72, RZ ;  /* 0x000000480c487210 */ /* 0x000fc80007f9e0ff */
[----:B------:R-:W-:Y:S02]  /*3030*/  LEA.HI.X.SX32 R71, R12, R71, 0x1, P4 ;  /* 0x000000470c477211 */ /* 0x000fe400020f0eff */
[----:B------:R-:W-:-:S04]  /*3040*/  LEA R12, P4, R72, UR10, 0x1 ;  /* 0x0000000a480c7c11 */ /* 0x000fc8000f8808ff */
[----:B------:R-:W-:Y:S01]  /*3050*/  LEA.HI.X R13, R72, UR11, R71, 0x1, P4 ;  /* 0x0000000b480d7c11 */ /* 0x000fe2000a0f0c47 */
[----:B---3--:R-:W-:-:S05]  /*3060*/  @P3 HMUL2 R58, R58, R15 ;  /* 0x0000000f3a3a3232 */ /* 0x008fca0000000000 */
[----:B------:R3:W-:Y:S03]  /*3070*/  STG.E desc[UR36][R12.64], R58 ;  /* 0x0000003a0c007986 */ /* 0x0007e6000c101924 */
.L_x_685:
[----:B------:R-:W-:Y:S05]  /*3080*/  BSYNC.RECONVERGENT B1 ;  /* 0x0000000000017941 */ /* 0x000fea0003800200 */
.L_x_684:
[----:B------:R-:W-:Y:S04]  /*3090*/  BSSY.RECONVERGENT B1, `(.L_x_687) ;  /* 0x0000039000017945 */ /* 0x000fe80003800200 */
[----:B------:R-:W-:Y:S05]  /*30a0*/  @P1 BRA `(.L_x_688) ;  /* 0x0000000000dc1947 */ /* 0x000fea0003800000 */
[----:B------:R-:W-:Y:S01]  /*30b0*/  IMAD.SHL.U32 R73, R16, 0x2, RZ ;  /* 0x0000000210497824 */ /* 0x000fe200078e00ff */
[----:B0-23--:R-:W-:Y:S01]  /*30c0*/  IADD3 R13, PT, PT, R11, R4, RZ ;  /* 0x000000040b0d7210 */ /* 0x00dfe20007ffe0ff */
[----:B------:R-:W-:Y:S01]  /*30d0*/  UISETP.NE.AND UP0, UPT, UR19, URZ, UPT ;  /* 0x000000ff1300728c */ /* 0x000fe2000bf05270 */
[C---:B------:R-:W-:Y:S02]  /*30e0*/  LEA R71, R4.reuse, R11, 0x2 ;  /* 0x0000000b04477211 */ /* 0x040fe400078e10ff */
[----:B------:R-:W-:Y:S02]  /*30f0*/  LEA R72, R4, R13, 0x1 ;  /* 0x0000000d04487211 */ /* 0x000fe400078e08ff */
[----:B------:R-:W-:Y:S01]  /*3100*/  LOP3.LUT R73, R73, 0x6, RZ, 0xc0, !PT ;  /* 0x0000000649497812 */ /* 0x000fe200078ec0ff */
[----:B------:R-:W-:Y:S01]  /*3110*/  IMAD.SHL.U32 R71, R71, 0x8, RZ ;  /* 0x0000000847477824 */ /* 0x000fe200078e00ff */
[----:B------:R-:W-:Y:S01]  /*3120*/  ISETP.NE.AND P5, PT, R2, RZ, PT ;  /* 0x000000ff0200720c */ /* 0x000fe20003fa5270 */
[----:B------:R-:W-:-:S02]  /*3130*/  IMAD.SHL.U32 R72, R72, 0x8, RZ ;  /* 0x0000000848487824 */ /* 0x000fc400078e00ff */
[----:B------:R-:W-:Y:S01]  /*3140*/  IMAD R57, R4, UR6, R73 ;  /* 0x0000000604397c24 */ /* 0x000fe2000f8e0249 */
[----:B------:R-:W-:Y:S02]  /*3150*/  SHF.R.S32.HI R69, RZ, 0x1f, R71 ;  /* 0x0000001fff457819 */ /* 0x000fe40000011447 */
[----:B------:R-:W-:Y:S02]  /*3160*/  SHF.R.S32.HI R60, RZ, 0x1f, R72 ;  /* 0x0000001fff3c7819 */ /* 0x000fe40000011448 */
[----:B------:R-:W-:Y:S02]  /*3170*/  SHF.R.S32.HI R74, RZ, 0x1f, R57 ;  /* 0x0000001fff4a7819 */ /* 0x000fe40000011439 */
[----:B------:R-:W-:-:S04]  /*3180*/  IADD3 R12, P3, PT, R57, R72, RZ ;  /* 0x00000048390c7210 */ /* 0x000fc80007f7e0ff */
[----:B------:R-:W-:Y:S02]  /*3190*/  IADD3.X R13, PT, PT, R74, R60, RZ, P3, !PT ;  /* 0x0000003c4a0d7210 */ /* 0x000fe40001ffe4ff */
[----:B-1----:R-:W-:-:S04]  /*31a0*/  LEA R14, P3, R12, UR10, 0x1 ;  /* 0x0000000a0c0e7c11 */ /* 0x002fc8000f8608ff */
        /* <DEDUP_REMOVED lines=12> */
[----:B-----5:R-:W-:Y:S01]  /*3270*/  HFMA2 R57, R57, 1, 1, R30 ;  /* 0x3c003c0039397831 */ /* 0x020fe2000000001e */
[----:B-1----:R-:W-:-:S06]  /*3280*/  UIMAD UR5, UR5, UR20, UR46 ;  /* 0x00000014050572a4 */ /* 0x002fcc000f8e022e */
[----:B0-----:R-:W-:-:S05]  /*3290*/  IMAD R14, R4, UR5, RZ ;  /* 0x00000005040e7c24 */ /* 0x001fca000f8e02ff */
[----:B------:R-:W-:-:S04]  /*32a0*/  LEA R15, R14, R73, 0x7 ;  /* 0x000000490e0f7211 */ /* 0x000fc800078e38ff */
[----:B------:R-:W-:-:S04]  /*32b0*/  IADD3 R72, P4, PT, R15, R72, RZ ;  /* 0x000000480f487210 */ /* 0x000fc80007f9e0ff */
[----:B------:R-:W-:Y:S02]  /*32c0*/  LEA.HI.X.SX32 R15, R15, R60, 0x1, P4 ;  /* 0x0000003c0f0f7211 */ /* 0x000fe400020f0eff */
[----:B------:R-:W-:-:S04]  /*32d0*/  LEA R14, P4, R72, UR10, 0x1 ;  /* 0x0000000a480e7c11 */ /* 0x000fc8000f8808ff */
[----:B------:R-:W-:Y:S01]  /*32e0*/  LEA.HI.X R15, R72, UR11, R15, 0x1, P4 ;  /* 0x0000000b480f7c11 */ /* 0x000fe2000a0f0c0f */
[----:B--2---:R-:W-:-:S05]  /*32f0*/  @P3 HMUL2 R57, R57, R74 ;  /* 0x0000004a39393232 */ /* 0x004fca0000000000 */
[----:B------:R1:W-:Y:S03]  /*3300*/  STG.E desc[UR36][R14.64], R57 ;  /* 0x000000390e007986 */ /* 0x0003e6000c101924 */
.L_x_689:
[----:B------:R4:W5:Y:S01]  /*3310*/  LDG.E R60, desc[UR36][R12.64] ;  /* 0x000000240c3c7981 */ /* 0x000962000c1e1900 */
[----:B------:R-:W-:Y:S05]  /*3320*/  BRA.U UP0, `(.L_x_688) ;  /* 0x00000001003c7547 */ /* 0x000fea000b800000 */
[----:B------:R-:W-:Y:S01]  /*3330*/  VOTEU.ANY UP0, P5 ;  /* 0x0000000000ff7886 */ /* 0x000fe20002800100 */
[----:B------:R-:W-:-:S13]  /*3340*/  PLOP3.LUT P3, PT, PT, PT, UP0, 0x80, 0x8 ;  /* 0x000000000008781c */ /* 0x000fda0003f6f008 */
[----:B01----:R-:W2:Y:S01]  /*3350*/  @P3 LDG.E R15, desc[UR36][R38.64+0x40] ;  /* 0x00004024260f3981 */ /* 0x003ea2000c1e1900 */
[----:B------:R-:W0:Y:S01]  /*3360*/  S2UR UR5, SR_CTAID.Y ;  /* 0x00000000000579c3 */ /* 0x000e220000002600 */
[----:B------:R-:W-:Y:S01]  /*3370*/  PLOP3.LUT P3, PT, PT, PT, UP0, 0x80, 0x8 ;  /* 0x000000000008781c */ /* 0x000fe20003f6f008 */
[----:B-----5:R-:W-:Y:S01]  /*3380*/  HADD2 R60, R60, R31 ;  /* 0x0000001f3c3c7230 */ /* 0x020fe20000000000 */
[----:B0-----:R-:W-:-:S06]  /*3390*/  UIMAD UR5, UR5, UR20, UR46 ;  /* 0x00000014050572a4 */ /* 0x001fcc000f8e022e */
[----:B----4-:R-:W-:-:S04]  /*33a0*/  IMAD R12, R4, UR5, RZ ;  /* 0x00000005040c7c24 */ /* 0x010fc8000f8e02ff */
[----:B------:R-:W-:-:S05]  /*33b0*/  IMAD R12, R12, 0x80, R73 ;  /* 0x000000800c0c7824 */ /* 0x000fca00078e0249 */
[----:B------:R-:W-:-:S04]  /*33c0*/  IADD3 R71, P4, PT, R12, R71, RZ ;  /* 0x000000470c477210 */ /* 0x000fc80007f9e0ff */
[----:B------:R-:W-:Y:S02]  /*33d0*/  LEA.HI.X.SX32 R14, R12, R69, 0x1, P4 ;  /* 0x000000450c0e7211 */ /* 0x000fe400020f0eff */
[----:B------:R-:W-:-:S04]  /*33e0*/  LEA R12, P4, R71, UR10, 0x1 ;  /* 0x0000000a470c7c11 */ /* 0x000fc8000f8808ff */
[----:B------:R-:W-:Y:S01]  /*33f0*/  LEA.HI.X R13, R71, UR11, R14, 0x1, P4 ;  /* 0x0000000b470d7c11 */ /* 0x000fe2000a0f0c0e */
[----:B--2---:R-:W-:-:S05]  /*3400*/  @P3 HFMA2 R60, R60, R15, -RZ ;  /* 0x0000000f3c3c3231 */ /* 0x004fca00001000ff */
[----:B------:R0:W-:Y:S03]  /*3410*/  STG.E desc[UR36][R12.64], R60 ;  /* 0x0000003c0c007986 */ /* 0x0001e6000c101924 */
.L_x_688:
[----:B------:R-:W-:Y:S05]  /*3420*/  BSYNC.RECONVERGENT B1 ;  /* 0x0000000000017941 */ /* 0x000fea0003800200 */
.L_x_687:
[----:B------:R-:W-:Y:S01]  /*3430*/  IADD3 R69, PT, PT, R11, R4, RZ ;  /* 0x000000040b457210 */ /* 0x000fe20007ffe0ff */
[----:B------:R-:W-:Y:S04]  /*3440*/  BSSY.RECONVERGENT B1, `(.L_x_690) ;  /* 0x0000021000017945 */ /* 0x000fe80003800200 */
[----:B------:R-:W-:Y:S01]  /*3450*/  IMAD R69, R4, 0x4, R69 ;  /* 0x0000000404457824 */ /* 0x000fe200078e0245 */
[----:B------:R-:W-:Y:S06]  /*3460*/  @P1 BRA `(.L_x_691) ;  /* 0x0000000000781947 */ /* 0x000fec0003800000 */
[----:B01----:R-:W-:Y:S01]  /*3470*/  IMAD.SHL.U32 R14, R16, 0x2, RZ ;  /* 0x00000002100e7824 */ /* 0x003fe200078e00ff */
[----:B--234-:R-:W-:-:S04]  /*3480*/  IADD3 R13, PT, PT, R11, R4, RZ ;  /* 0x000000040b0d7210 */ /* 0x01cfc80007ffe0ff */
[----:B------:R-:W-:Y:S02]  /*3490*/  LEA R12, R4, R13, 0x2 ;  /* 0x0000000d040c7211 */ /* 0x000fe400078e10ff */
[----:B------:R-:W-:-:S03]  /*34a0*/  LOP3.LUT R71, R14, 0x6, RZ, 0xc0, !PT ;  /* 0x000000060e477812 */ /* 0x000fc600078ec0ff */
[----:B------:R-:W-:Y:S02]  /*34b0*/  IMAD.SHL.U32 R15, R12, 0x8, RZ ;  /* 0x000000080c0f7824 */ /* 0x000fe400078e00ff */
[----:B------:R-:W-:-:S03]  /*34c0*/  IMAD R72, R4, UR6, R71 ;  /* 0x0000000604487c24 */ /* 0x000fc6000f8e0247 */
        /* <DEDUP_REMOVED lines=14> */
[----:B-----5:R-:W-:Y:S01]  /*35b0*/  HADD2 R59, R59, R32 ;  /* 0x000000203b3b7230 */ /* 0x020fe20000000000 */
[----:B0-----:R-:W-:-:S06]  /*35c0*/  UIMAD UR5, UR5, UR20, UR46 ;  /* 0x00000014050572a4 */ /* 0x001fcc000f8e022e */
[----:B------:R-:W-:-:S05]  /*35d0*/  IMAD R12, R4, UR5, RZ ;  /* 0x00000005040c7c24 */ /* 0x000fca000f8e02ff */
[----:B------:R-:W-:-:S04]  /*35e0*/  LEA R12, R12, R71, 0x7 ;  /* 0x000000470c0c7211 */ /* 0x000fc800078e38ff */
[----:B------:R-:W-:-:S04]  /*35f0*/  IADD3 R15, P4, PT, R12, R15, RZ ;  /* 0x0000000f0c0f7210 */ /* 0x000fc80007f9e0ff */
[----:B------:R-:W-:Y:S02]  /*3600*/  LEA.HI.X.SX32 R14, R12, R14, 0x1, P4 ;  /* 0x0000000e0c0e7211 */ /* 0x000fe400020f0eff */
[----:B------:R-:W-:-:S04]  /*3610*/  LEA R12, P4, R15, UR10, 0x1 ;  /* 0x0000000a0f0c7c11 */ /* 0x000fc8000f8808ff */
[----:B------:R-:W-:Y:S01]  /*3620*/  LEA.HI.X R13, R15, UR11, R14, 0x1, P4 ;  /* 0x0000000b0f0d7c11 */ /* 0x000fe2000a0f0c0e */
[----:B--2---:R-:W-:-:S05]  /*3630*/  @P3 HMUL2 R59, R59, R72 ;  /* 0x000000483b3b3232 */ /* 0x004fca0000000000 */
[----:B------:R0:W-:Y:S03]  /*3640*/  STG.E desc[UR36][R12.64], R59 ;  /* 0x0000003b0c007986 */ /* 0x0001e6000c101924 */
.L_x_691:
[----:B------:R-:W-:Y:S05]  /*3650*/  BSYNC.RECONVERGENT B1 ;  /* 0x0000000000017941 */ /* 0x000fea0003800200 */
.L_x_690:
[----:B------:R-:W-:Y:S04]  /*3660*/  BSSY.RECONVERGENT B1, `(.L_x_692) ;  /* 0x0000021000017945 */ /* 0x000fe80003800200 */
[----:B------:R-:W-:Y:S05]  /*3670*/  @P1 BRA `(.L_x_693) ;  /* 0x00000000007c1947 */ /* 0x000fea0003800000 */
[----:B0-234-:R-:W-:Y:S01]  /*3680*/  IMAD.IADD R13, R11, 0x1, R4 ;  /* 0x000000010b0d7824 */ /* 0x01dfe200078e0204 */
[----:B-1----:R-:W-:-:S03]  /*3690*/  SHF.L.U32 R15, R16, 0x1, RZ ;  /* 0x00000001100f7819 */ /* 0x002fc600000006ff */
[----:B------:R-:W-:Y:S01]  /*36a0*/  IMAD R13, R4, 0x4, R13 ;  /* 0x00000004040d7824 */ /* 0x000fe200078e020d */
[----:B------:R-:W-:-:S04]  /*36b0*/  LOP3.LUT R15, R15, 0x6, RZ, 0xc0, !PT ;  /* 0x000000060f0f7812 */ /* 0x000fc800078ec0ff */
[----:B------:R-:W-:Y:S01]  /*36c0*/  IADD3 R12, PT, PT, R13, R4, RZ ;  /* 0x000000040d0c7210 */ /* 0x000fe20007ffe0ff */
[----:B------:R-:W-:-:S04]  /*36d0*/  IMAD R62, R4, UR6, R15 ;  /* 0x00000006043e7c24 */ /* 0x000fc8000f8e020f */
[----:B------:R-:W-:-:S05]  /*36e0*/  IMAD.SHL.U32 R71, R12, 0x8, RZ ;  /* 0x000000080c477824 */ /* 0x000fca00078e00ff */
        /* <DEDUP_REMOVED lines=24> */
.L_x_693:
[----:B------:R-:W-:Y:S05]  /*3870*/  BSYNC.RECONVERGENT B1 ;  /* 0x0000000000017941 */ /* 0x000fea0003800200 */
.L_x_692:
[----:B------:R-:W-:Y:S01]  /*3880*/  BSSY.RECONVERGENT B1, `(.L_x_694) ;  /* 0x0000038000017945 */ /* 0x000fe20003800200 */
[----:B------:R-:W-:-:S03]  /*3890*/  IMAD R69, R4, 0x2, R69 ;  /* 0x0000000204457824 */ /* 0x000fc600078e0245 */
[----:B------:R-:W-:Y:S05]  /*38a0*/  @P1 BRA `(.L_x_695) ;  /* 0x0000000000d41947 */ /* 0x000fea0003800000 */
[----:B------:R-:W-:Y:S01]  /*38b0*/  SHF.L.U32 R71, R16, 0x1, RZ ;  /* 0x0000000110477819 */ /* 0x000fe200000006ff */
[----:B------:R-:W-:Y:S01]  /*38c0*/  IMAD.SHL.U32 R64, R69, 0x8, RZ ;  /* 0x0000000845407824 */ /* 0x000fe200078e00ff */
[----:B------:R-:W-:Y:S01]  /*38d0*/  LEA R72, R4, R11, 0x3 ;  /* 0x0000000b04487211 */ /* 0x000fe200078e18ff */
[----:B------:R-:W-:Y:S01]  /*38e0*/  UISETP.NE.AND UP0, UPT, UR19, URZ, UPT ;  /* 0x000000ff1300728c */ /* 0x000fe2000bf05270 */
[----:B------:R-:W-:Y:S02]  /*38f0*/  LOP3.LUT R71, R71, 0x6, RZ, 0xc0, !PT ;  /* 0x0000000647477812 */ /* 0x000fe400078ec0ff */
[----:B------:R-:W-:Y:S01]  /*3900*/  SHF.R.S32.HI R73, RZ, 0x1f, R64 ;  /* 0x0000001fff497819 */ /* 0x000fe20000011440 */
[----:B------:R-:W-:Y:S01]  /*3910*/  IMAD.SHL.U32 R72, R72, 0x8, RZ ;  /* 0x0000000848487824 */ /* 0x000fe200078e00ff */
[----:B------:R-:W-:Y:S01]  /*3920*/  ISETP.NE.AND P5, PT, R2, RZ, PT ;  /* 0x000000ff0200720c */ /* 0x000fe20003fa5270 */
[----:B0-234-:R-:W-:-:S05]  /*3930*/  IMAD R13, R4, UR6, R71 ;  /* 0x00000006040d7c24 */ /* 0x01dfca000f8e0247 */
[----:B------:R-:W-:Y:S02]  /*3940*/  SHF.R.S32.HI R74, RZ, 0x1f, R13 ;  /* 0x0000001fff4a7819 */ /* 0x000fe4000001140d */
[----:B------:R-:W-:-:S04]  /*3950*/  IADD3 R11, P3, PT, R13, R64, RZ ;  /* 0x000000400d0b7210 */ /* 0x000fc80007f7e0ff */
[----:B------:R-:W-:Y:S02]  /*3960*/  IADD3.X R12, PT, PT, R74, R73, RZ, P3, !PT ;  /* 0x000000494a0c7210 */ /* 0x000fe40001ffe4ff */
[----:B-1----:R-:W-:-:S04]  /*3970*/  LEA R14, P3, R11, UR10, 0x1 ;  /* 0x0000000a0b0e7c11 */ /* 0x002fc8000f8608ff */
[----:B------:R-:W-:Y:S02]  /*3980*/  LEA.HI.X R15, R11, UR11, R12, 0x1, P3 ;  /* 0x0000000b0b0f7c11 */ /* 0x000fe400098f0c0c */
[----:B------:R-:W-:Y:S02]  /*3990*/  IADD3 R13, P3, PT, R13, R72, RZ ;  /* 0x000000480d0d7210 */ /* 0x000fe40007f7e0ff */
[----:B------:R-:W-:Y:S01]  /*39a0*/  SHF.R.S32.HI R11, RZ, 0x1f, R72 ;  /* 0x0000001fff0b7819 */ /* 0x000fe20000011448 */
[----:B------:R0:W5:Y:S04]  /*39b0*/  LDG.E R61, desc[UR36][R14.64] ;  /* 0x000000240e3d7981 */ /* 0x000168000c1e1900 */
[----:B------:R-:W-:Y:S01]  /*39c0*/  IMAD.X R74, R74, 0x1, R11, P3 ;  /* 0x000000014a4a7824 */ /* 0x000fe200018e060b */
[----:B------:R-:W-:-:S04]  /*39d0*/  LEA R12, P3, R13, UR10, 0x1 ;  /* 0x0000000a0d0c7c11 */ /* 0x000fc8000f8608ff */
[----:B------:R-:W-:Y:S01]  /*39e0*/  LEA.HI.X R13, R13, UR11, R74, 0x1, P3 ;  /* 0x0000000b0d0d7c11 */ /* 0x000fe200098f0c4a */
[----:B0-----:R-:W-:Y:S08]  /*39f0*/  BRA.U UP0, `(.L_x_696) ;  /* 0x00000001003c7547 */ /* 0x001ff0000b800000 */
        /* <DEDUP_REMOVED lines=13> */
[----:B--2---:R-:W-:-:S05]  /*3ad0*/  @P3 HFMA2 R61, R61, R74, -RZ ;  /* 0x0000004a3d3d3231 */ /* 0x004fca00001000ff */
[----:B------:R0:W-:Y:S03]  /*3ae0*/  STG.E desc[UR36][R14.64], R61 ;  /* 0x0000003d0e007986 */ /* 0x0001e6000c101924 */
.L_x_696:
[----:B------:R1:W5:Y:S01]  /*3af0*/  LDG.E R64, desc[UR36][R12.64] ;  /* 0x000000240c407981 */ /* 0x000362000c1e1900 */
[----:B------:R-:W-:Y:S05]  /*3b00*/  BRA.U UP0, `(.L_x_695) ;  /* 0x00000001003c7547 */ /* 0x000fea000b800000 */
[----:B------:R-:W-:Y:S01]  /*3b10*/  VOTEU.ANY UP0, P5 ;  /* 0x0000000000ff7886 */ /* 0x000fe20002800100 */
[----:B------:R-:W-:-:S13]  /*3b20*/  PLOP3.LUT P3, PT, PT, PT, UP0, 0x80, 0x8 ;  /* 0x000000000008781c */ /* 0x000fda0003f6f008 */
[----:B0-----:R-:W2:Y:S01]  /*3b30*/  @P3 LDG.E R15, desc[UR36][R38.64+0x80] ;  /* 0x00008024260f3981 */ /* 0x001ea2000c1e1900 */
[----:B------:R-:W0:Y:S01]  /*3b40*/  S2UR UR5, SR_CTAID.Y ;  /* 0x00000000000579c3 */ /* 0x000e220000002600 */
[----:B------:R-:W-:Y:S01]  /*3b50*/  PLOP3.LUT P3, PT, PT, PT, UP0, 0x80, 0x8 ;  /* 0x000000000008781c */ /* 0x000fe20003f6f008 */
[----:B-----5:R-:W-:Y:S01]  /*3b60*/  HADD2 R64, R64, R35 ;  /* 0x0000002340407230 */ /* 0x020fe20000000000 */
[----:B0-----:R-:W-:-:S06]  /*3b70*/  UIMAD UR5, UR5, UR20, UR46 ;  /* 0x00000014050572a4 */ /* 0x001fcc000f8e022e */
[----:B-1----:R-:W-:-:S04]  /*3b80*/  IMAD R12, R4, UR5, RZ ;  /* 0x00000005040c7c24 */ /* 0x002fc8000f8e02ff */
[----:B------:R-:W-:-:S05]  /*3b90*/  IMAD R12, R12, 0x80, R71 ;  /* 0x000000800c0c7824 */ /* 0x000fca00078e0247 */
[----:B------:R-:W-:-:S04]  /*3ba0*/  IADD3 R72, P4, PT, R12, R72, RZ ;  /* 0x000000480c487210 */ /* 0x000fc80007f9e0ff */
[----:B------:R-:W-:Y:S02]  /*3bb0*/  LEA.HI.X.SX32 R11, R12, R11, 0x1, P4 ;  /* 0x0000000b0c0b7211 */ /* 0x000fe400020f0eff */
[----:B------:R-:W-:-:S04]  /*3bc0*/  LEA R12, P4, R72, UR10, 0x1 ;  /* 0x0000000a480c7c11 */ /* 0x000fc8000f8808ff */
[----:B------:R-:W-:Y:S01]  /*3bd0*/  LEA.HI.X R13, R72, UR11, R11, 0x1, P4 ;  /* 0x0000000b480d7c11 */ /* 0x000fe2000a0f0c0b */
[----:B--2---:R-:W-:-:S05]  /*3be0*/  @P3 HMUL2 R64, R64, R15 ;  /* 0x0000000f40403232 */ /* 0x004fca0000000000 */
[----:B------:R0:W-:Y:S03]  /*3bf0*/  STG.E desc[UR36][R12.64], R64 ;  /* 0x000000400c007986 */ /* 0x0001e6000c101924 */
.L_x_695:
[----:B------:R-:W-:Y:S05]  /*3c00*/  BSYNC.RECONVERGENT B1 ;  /* 0x0000000000017941 */ /* 0x000fea0003800200 */
.L_x_694:
[----:B-----5:R-:W-:Y:S01]  /*3c10*/  HFMA2 R11, R5, R56, -RZ ;  /* 0x00000038050b7231 */ /* 0x020fe200001000ff */
[----:B------:R-:W-:Y:S01]  /*3c20*/  LEA R69, R4, R69, 0x1 ;  /* 0x0000004504457211 */ /* 0x000fe200078e08ff */
[----:B------:R-:W-:Y:S04]  /*3c30*/  BSSY.RECONVERGENT B1, `(.L_x_697) ;  /* 0x0000025000017945 */ /* 0x000fe80003800200 */
[----:B01----:R-:W-:Y:S02]  /*3c40*/  IMAD.IADD R15, R69, 0x1, R4 ;  /* 0x00000001450f7824 */ /* 0x003fe400078e0204 */
[----:B------:R-:W-:-:S04]  /*3c50*/  HFMA2 R11, R6, R55, R11 ;  /* 0x00000037060b7231 */ /* 0x000fc8000000000b */
[----:B------:R-:W-:-:S04]  /*3c60*/  HFMA2 R11, R7, R58, R11 ;  /* 0x0000003a070b7231 */ /* 0x000fc8000000000b */
[----:B------:R-:W-:-:S04]  /*3c70*/  HFMA2 R11, R8, R57, R11 ;  /* 0x00000039080b7231 */ /* 0x000fc8000000000b */
[----:B------:R-:W-:Y:S01]  /*3c80*/  HFMA2 R14, R9, R60, R11 ;  /* 0x0000003c090e7231 */ /* 0x000fe2000000000b */
[----:B------:R-:W-:-:S03]  /*3c90*/  IADD3 R11, PT, PT, R15, R4, RZ ;  /* 0x000000040f0b7210 */ /* 0x000fc60007ffe0ff */
[----:B------:R-:W-:Y:S01]  /*3ca0*/  HFMA2 R14, R10, R59, R14 ;  /* 0x0000003b0a0e7231 */ /* 0x000fe2000000000e */
[----:B------:R-:W-:Y:S06]  /*3cb0*/  @P1 BRA `(.L_x_698) ;  /* 0x0000000000701947 */ /* 0x000fec0003800000 */
[----:B------:R-:W-:Y:S01]  /*3cc0*/  IMAD.SHL.U32 R71, R16, 0x2, RZ ;  /* 0x0000000210477824 */ /* 0x000fe200078e00ff */
[----:B------:R-:W-:-:S04]  /*3cd0*/  SHF.L.U32 R72, R69, 0x3, RZ ;  /* 0x0000000345487819 */ /* 0x000fc800000006ff */
[----:B------:R-:W-:Y:S02]  /*3ce0*/  LOP3.LUT R71, R71, 0x6, RZ, 0xc0, !PT ;  /* 0x0000000647477812 */ /* 0x000fe400078ec0ff */
[----:B------:R-:W-:-:S03]  /*3cf0*/  SHF.R.S32.HI R69, RZ, 0x1f, R72 ;  /* 0x0000001fff457819 */ /* 0x000fc60000011448 */
[----:B------:R-:W-:-:S05]  /*3d00*/  IMAD R74, R4, UR6, R71 ;  /* 0x00000006044a7c24 */ /* 0x000fca000f8e0247 */
[----:B--234-:R-:W-:-:S04]  /*3d10*/  IADD3 R13, P3, PT, R74, R72, RZ ;  /* 0x000000484a0d7210 */ /* 0x01cfc80007f7e0ff */
        /* <DEDUP_REMOVED lines=22> */
.L_x_698:
[----:B------:R-:W-:Y:S05]  /*3e80*/  BSYNC.RECONVERGENT B1 ;  /* 0x0000000000017941 */ /* 0x000fea0003800200 */
.L_x_697:
[----:B------:R-:W-:Y:S01]  /*3e90*/  BSSY.RECONVERGENT B1, `(.L_x_699) ;  /* 0x0000020000017945 */ /* 0x000fe20003800200 */
[----:B------:R-:W-:Y:S01]  /*3ea0*/  IADD3 R69, PT, PT, R11, R4, RZ ;  /* 0x000000040b457210 */ /* 0x000fe20007ffe0ff */
[----:B------:R-:W-:Y:S02]  /*3eb0*/  HFMA2 R14, R17, R62, R14 ;  /* 0x0000003e110e7231 */ /* 0x000fe4000000000e */
[----:B------:R-:W-:Y:S05]  /*3ec0*/  @P1 BRA `(.L_x_700) ;  /* 0x0000000000701947 */ /* 0x000fea0003800000 */
[----:B------:R-:W-:Y:S01]  /*3ed0*/  IMAD.SHL.U32 R71, R16, 0x2, RZ ;  /* 0x0000000210477824 */ /* 0x000fe200078e00ff */
[----:B------:R-:W-:-:S04]  /*3ee0*/  SHF.L.U32 R72, R15, 0x3, RZ ;  /* 0x000000030f487819 */ /* 0x000fc800000006ff */
[----:B------:R-:W-:Y:S02]  /*3ef0*/  LOP3.LUT R71, R71, 0x6, RZ, 0xc0, !PT ;  /* 0x0000000647477812 */ /* 0x000fe400078ec0ff */
[----:B------:R-:W-:-:S03]  /*3f00*/  SHF.R.S32.HI R15, RZ, 0x1f, R72 ;  /* 0x0000001fff0f7819 */ /* 0x000fc60000011448 */
[----:B------:R-:W-:-:S05]  /*3f10*/  IMAD R66, R4, UR6, R71 ;  /* 0x0000000604427c24 */ /* 0x000fca000f8e0247 */
[----:B0-234-:R-:W-:-:S04]  /*3f20*/  IADD3 R13, P3, PT, R66, R72, RZ ;  /* 0x00000048420d7210 */ /* 0x01dfc80007f7e0ff */
[----:B------:R-:W-:Y:S02]  /*3f30*/  LEA.HI.X.SX32 R66, R66, R15, 0x1, P3 ;  /* 0x0000000f42427211 */ /* 0x000fe400018f0eff */
[----:B------:R-:W-:-:S04]  /*3f40*/  LEA R12, P3, R13, UR10, 0x1 ;  /* 0x0000000a0d0c7c11 */ /* 0x000fc8000f8608ff */
[----:B------:R-:W-:-:S05]  /*3f50*/  LEA.HI.X R13, R13, UR11, R66, 0x1, P3 ;  /* 0x0000000b0d0d7c11 */ /* 0x000fca00098f0c42 */
[----:B------:R1:W5:Y:S01]  /*3f60*/  LDG.E R66, desc[UR36][R12.64] ;  /* 0x000000240c427981 */ /* 0x000362000c1e1900 */
[----:B------:R-:W-:-:S09]  /*3f70*/  UISETP.NE.AND UP0, UPT, UR19, URZ, UPT ;  /* 0x000000ff1300728c */ /* 0x000fd2000bf05270 */
[----:B-1----:R-:W-:Y:S05]  /*3f80*/  BRA.U UP0, `(.L_x_700) ;  /* 0x0000000100407547 */ /* 0x002fea000b800000 */
        /* <DEDUP_REMOVED lines=16> */
.L_x_700:
[----:B------:R-:W-:Y:S05]  /*4090*/  BSYNC.RECONVERGENT B1 ;  /* 0x0000000000017941 */ /* 0x000fea0003800200 */
.L_x_699:
[----:B------:R-:W-:Y:S01]  /*40a0*/  BSSY.RECONVERGENT B1, `(.L_x_701) ;  /* 0x0000020000017945 */ /* 0x000fe20003800200 */
[----:B------:R-:W-:Y:S01]  /*40b0*/  HFMA2 R14, R18, R61, R14 ;  /* 0x0000003d120e7231 */ /* 0x000fe2000000000e */
[----:B------:R-:W-:Y:S02]  /*40c0*/  IADD3 R71, PT, PT, R69, R4, RZ ;  /* 0x0000000445477210 */ /* 0x000fe40007ffe0ff */
[----:B------:R-:W-:Y:S05]  /*40d0*/  @P1 BRA `(.L_x_702) ;  /* 0x0000000000701947 */ /* 0x000fea0003800000 */
[----:B------:R-:W-:Y:S01]  /*40e0*/  IMAD.SHL.U32 R15, R16, 0x2, RZ ;  /* 0x00000002100f7824 */ /* 0x000fe200078e00ff */
[----:B------:R-:W-:-:S04]  /*40f0*/  SHF.L.U32 R72, R11, 0x3, RZ ;  /* 0x000000030b487819 */ /* 0x000fc800000006ff */
[----:B------:R-:W-:Y:S02]  /*4100*/  LOP3.LUT R15, R15, 0x6, RZ, 0xc0, !PT ;  /* 0x000000060f0f7812 */ /* 0x000fe400078ec0ff */
[----:B------:R-:W-:-:S03]  /*4110*/  SHF.R.S32.HI R11, RZ, 0x1f, R72 ;  /* 0x0000001fff0b7819 */ /* 0x000fc60000011448 */
[----:B------:R-:W-:-:S05]  /*4120*/  IMAD R74, R4, UR6, R15 ;  /* 0x00000006044a7c24 */ /* 0x000fca000f8e020f */
[----:B01234-:R-:W-:-:S04]  /*4130*/  IADD3 R13, P3, PT, R74, R72, RZ ;  /* 0x000000484a0d7210 */ /* 0x01ffc80007f7e0ff */
        /* <DEDUP_REMOVED lines=22> */
.L_x_702:
[----:B------:R-:W-:Y:S05]  /*42a0*/  BSYNC.RECONVERGENT B1 ;  /* 0x0000000000017941 */ /* 0x000fea0003800200 */
.L_x_701:
        /* <DEDUP_REMOVED lines=9> */
[----:B------:R-:W-:-:S04]  /*4340*/  IADD3 R3, P3, PT, R72, R69, RZ ;  /* 0x0000004548037210 */ /* 0x000fc80007f7e0ff */
[----:B------:R-:W-:Y:S02]  /*4350*/  LEA.HI.X.SX32 R72, R72, R14, 0x1, P3 ;  /* 0x0000000e48487211 */ /* 0x000fe400018f0eff */
[----:B01234-:R-:W-:-:S04]  /*4360*/  LEA R12, P3, R3, UR10, 0x1 ;  /* 0x0000000a030c7c11 */ /* 0x01ffc8000f8608ff */
        /* <DEDUP_REMOVED lines=20> */
.L_x_704:
[----:B------:R-:W-:Y:S05]  /*44b0*/  BSYNC.RECONVERGENT B1 ;  /* 0x0000000000017941 */ /* 0x000fea0003800200 */
.L_x_703:
[----:B------:R-:W-:Y:S04]  /*44c0*/  BSSY.RECONVERGENT B1, `(.L_x_705) ;  /* 0x000001e000017945 */ /* 0x000fe80003800200 */
        /* <DEDUP_REMOVED lines=29> */
.L_x_706:
[----:B------:R-:W-:Y:S05]  /*46a0*/  BSYNC.RECONVERGENT B1 ;  /* 0x0000000000017941 */ /* 0x000fea0003800200 */
.L_x_705:
[----:B------:R-:W-:Y:S04]  /*46b0*/  BSSY.RECONVERGENT B1, `(.L_x_707) ;  /* 0x000001e000017945 */ /* 0x000fe80003800200 */
        /* <DEDUP_REMOVED lines=29> */
.L_x_708:
[----:B------:R-:W-:Y:S05]  /*4890*/  BSYNC.RECONVERGENT B1 ;  /* 0x0000000000017941 */ /* 0x000fea0003800200 */
.L_x_707:
[----:B------:R-:W-:Y:S04]  /*48a0*/  BSSY.RECONVERGENT B1, `(.L_x_709) ;  /* 0x000001f000017945 */ /* 0x000fe80003800200 */
[----:B------:R-:W-:Y:S05]  /*48b0*/  @P1 BRA `(.L_x_710) ;  /* 0x0000000000741947 */ /* 0x000fea0003800000 */
[----:B01234-:R-:W-:Y:S01]  /*48c0*/  SHF.L.U32 R12, R16, 0x1, RZ ;  /* 0x00000001100c7819 */ /* 0x01ffe200000006ff */
[----:B------:R-:W-:-:S03]  /*48d0*/  IMAD.IADD R15, R15, 0x1, R4 ;  /* 0x000000010f0f7824 */ /* 0x000fc600078e0204 */
[----:B------:R-:W-:Y:S02]  /*48e0*/  LOP3.LUT R69, R12, 0x6, RZ, 0xc0, !PT ;  /* 0x000000060c457812 */ /* 0x000fe400078ec0ff */
[----:B------:R-:W-:-:S03]  /*48f0*/  SHF.L.U32 R15, R15, 0x3, RZ ;  /* 0x000000030f0f7819 */ /* 0x000fc600000006ff */
[----:B------:R-:W-:Y:S01]  /*4900*/  IMAD R14, R4, UR6, R69 ;  /* 0x00000006040e7c24 */ /* 0x000fe2000f8e0245 */
[----:B------:R-:W-:-:S04]  /*4910*/  SHF.R.S32.HI R72, RZ, 0x1f, R15 ;  /* 0x0000001fff487819 */ /* 0x000fc8000001140f */
        /* <DEDUP_REMOVED lines=23> */
.L_x_710:
[----:B------:R-:W-:Y:S05]  /*4a90*/  BSYNC.RECONVERGENT B1 ;  /* 0x0000000000017941 */ /* 0x000fea0003800200 */
.L_x_709:
[----:B-----5:R-:W-:Y:S01]  /*4aa0*/  HFMA2 R11, R20, R63, R11 ;  /* 0x0000003f140b7231 */ /* 0x020fe2000000000b */
[----:B------:R-:W-:Y:S01]  /*4ab0*/  UMOV UR5, 0xffffffff ;  /* 0xffffffff00057882 */ /* 0x000fe20000000000 */
[----:B------:R-:W-:Y:S02]  /*4ac0*/  LOP3.LUT P1, RZ, R16, 0x3, RZ, 0xc0, !PT ;  /* 0x0000000310ff7812 */ /* 0x000fe4000782c0ff */
[----:B------:R-:W-:-:S04]  /*4ad0*/  HFMA2 R11, R21, R66, R11 ;  /* 0x00000042150b7231 */ /* 0x000fc8000000000b */
[----:B01234-:R-:W-:-:S04]  /*4ae0*/  HFMA2 R12, R22, R65, R11 ;  /* 0x00000041160c7231 */ /* 0x01ffc8000000000b */
        /* <DEDUP_REMOVED lines=11> */
.L_x_786:
[----:B------:R-:W-:Y:S01]  /*4ba0*/  ISETP.GE.OR P1, PT, R54, UR44, P1 ;  /* 0x0000002c36007c0c */ /* 0x000fe20008f26670 */
        /* <DEDUP_REMOVED lines=10> */
[----:B------:R-:W2:Y:S01]  /*4c50*/  @P1 LDC.64 R14, c[0x0][0x438] ;  /* 0x00010e00ff0e1b82 */ /* 0x000ea20000000a00 */
[----:B------:R-:W3:Y:S01]  /*4c60*/  @UP0 LDCU UR5, c[0x0][0x408] ;  /* 0x00008100ff0507ac */ /* 0x000ee20008000800 */
[----:B------:R-:W3:Y:S01]  /*4c70*/  @UP0 LDCU UR7, c[0x0][0x430] ;  /* 0x00008600ff0707ac */ /* 0x000ee20008000800 */
[----:B-1----:R-:W-:-:S06]  /*4c80*/  @UP0 UIMAD.WIDE.U32 UR8, UR46, 0x2, UR8 ;  /* 0x000000022e0808a5 */ /* 0x002fcc000f8e0008 */
[----:B------:R-:W-:Y:S01]  /*4c90*/  MOV R12, UR8 ;  /* 0x00000008000c7c02 */ /* 0x000fe20008000f00 */
[----:B--2---:R-:W-:-:S04]  /*4ca0*/  @P1 IMAD.WIDE R14, R50, 0x2, R14 ;  /* 0x00000002320e1825 */ /* 0x004fc800078e020e */
[----:B0-----:R-:W-:Y:S02]  /*4cb0*/  IMAD.U32 R13, RZ, RZ, UR9 ;  /* 0x00000009ff0d7e24 */ /* 0x001fe4000f8e00ff */
[----:B------:R-:W2:Y:S04]  /*4cc0*/  @P1 LDG.E.U16 R14, desc[UR36][R14.64] ;  /* 0x000000240e0e1981 */ /* 0x000ea8000c1e1500 */
[----:B------:R-:W4:Y:S01]  /*4cd0*/  @P4 LDG.E.U16 R12, desc[UR36][R12.64] ;  /* 0x000000240c0c4981 */ /* 0x000f22000c1e1500 */
[----:B---3--:R-:W-:-:S06]  /*4ce0*/  @UP0 UIADD3 UR5, UPT, UPT, UR5, UR7, URZ ;  /* 0x0000000705050290 */ /* 0x008fcc000fffe0ff */
[----:B------:R-:W-:-:S04]  /*4cf0*/  @P4 ISETP.GE.AND P3, PT, R54, UR5, PT ;  /* 0x0000000536004c0c */ /* 0x000fc8000bf66270 */
[----:B------:R-:W-:-:S04]  /*4d00*/  @P4 SEL R72, RZ, UR39, P3 ;  /* 0x00000027ff484c07 */ /* 0x000fc80009800000 */
[----:B------:R-:W-:-:S04]  /*4d10*/  @P4 IADD3 R72, PT, PT, R51, -UR45, R72 ;  /* 0x8000002d33484c10 */ /* 0x000fc8000fffe048 */
[----:B------:R-:W-:Y:S01]  /*4d20*/  @P4 I2FP.F32.S32 R72, R72 ;  /* 0x0000004800484245 */ /* 0x000fe20000201400 */
[----:B--2---:R-:W-:Y:S02]  /*4d30*/  @P1 HADD2.F32 R54, -RZ, R14.H0_H0 ;  /* 0x2000000eff361230 */ /* 0x004fe40000004100 */
[----:B----4-:R-:W-:-:S03]  /*4d40*/  @P4 HADD2.F32 R69, -RZ, R12.H0_H0 ;  /* 0x2000000cff454230 */ /* 0x010fc60000004100 */
[----:B------:R-:W-:-:S04]  /*4d50*/  @P1 FADD.FTZ R11, R11, R54 ;  /* 0x000000360b0b1221 */ /* 0x000fc80000010000 */
[----:B------:R-:W-:-:S05]  /*4d60*/  @P4 FFMA.FTZ R11, R72, R69, R11 ;  /* 0x00000045480b4223 */ /* 0x000fca000001000b */
[----:B------:R1:W-:Y:S01]  /*4d70*/  STS [R53], R11 ;  /* 0x0000000b35007388 */ /* 0x0003e20000000800 */
[----:B------:R-:W-:-:S07]  /*4d80*/  @!P2 FMNMX.FTZ R0, R0, R11, !PT ;  /* 0x0000000b0000a209 */ /* 0x000fce0007810000 */
.L_x_713:
[----:B------:R-:W-:Y:S05]  /*4d90*/  BSYNC.RECONVERGENT B1 ;  /* 0x0000000000017941 */ /* 0x000fea0003800200 */
.L_x_712:
[C---:B-1----:R-:W-:Y:S01]  /*4da0*/  IADD3 R11, PT, PT, R51.reuse, 0xf, RZ ;  /* 0x0000000f330b7810 */ /* 0x042fe20007ffe0ff */
[----:B------:R-:W-:Y:S01]  /*4db0*/  VIADD R51, R51, 0x10 ;  /* 0x0000001033337836 */ /* 0x000fe20000000000 */
[----:B------:R-:W-:Y:S01]  /*4dc0*/  IADD3 R48, P2, PT, R48, 0x10, RZ ;  /* 0x0000001030307810 */ /* 0x000fe20007f5e0ff */
[----:B------:R-:W-:Y:S01]  /*4dd0*/  VIADD R50, R50, 0x10 ;  /* 0x0000001032327836 */ /* 0x000fe20000000000 */
[----:B------:R-:W-:Y:S02]  /*4de0*/  ISETP.GE.AND P1, PT, R11, R52, PT ;  /* 0x000000340b00720c */ /* 0x000fe40003f26270 */
[----:B------:R-:W-:Y:S02]  /*4df0*/  IADD3 R53, PT, PT, R53, 0x40, RZ ;  /* 0x0000004035357810 */ /* 0x000fe40007ffe0ff */
[----:B------:R-:W-:-:S09]  /*4e00*/  IADD3.X R49, PT, PT, RZ, R49, RZ, P2, !PT ;  /* 0x00000031ff317210 */ /* 0x000fd200017fe4ff */
[----:B------:R-:W-:Y:S05]  /*4e10*/  @!P1 BRA `(.L_x_714) ;  /* 0xffffffd800f89947 */ /* 0x000fea000383ffff */
.L_x_681:
[----:B0-----:R-:W-:Y:S05]  /*4e20*/  BSYNC B0 ;  /* 0x0000000000007941 */ /* 0x001fea0003800000 */
.L_x_680:
[----:B------:R-:W-:-:S03]  /*4e30*/  UMOV UR5, 0xffffffff ;  /* 0xffffffff00057882 */ /* 0x000fc60000000000 */
[----:B------:R-:W-:Y:S05]  /*4e40*/  BRA.DIV UR5, `(.L_x_715) ;  /* 0x00000052054c7947 */ /* 0x000fea000b800000 */
[----:B------:R-:W0:Y:S02]  /*4e50*/  SHFL.BFLY PT, R14, R0, 0x10, 0x1f ;  /* 0x0e001f00000e7f89 */ /* 0x000e2400000e0000 */
[----:B0-----:R-:W-:-:S05]  /*4e60*/  FMNMX.FTZ R13, R14, R0, !PT ;  /* 0x000000000e0d7209 */ /* 0x001fca0007810000 */
[----:B------:R-:W0:Y:S02]  /*4e70*/  SHFL.BFLY PT, R14, R13, 0x8, 0x1f ;  /* 0x0d001f000d0e7f89 */ /* 0x000e2400000e0000 */
[----:B0-----:R-:W-:-:S05]  /*4e80*/  FMNMX.FTZ R3, R13, R14, !PT ;  /* 0x0000000e0d037209 */ /* 0x001fca0007810000 */
[----:B------:R0:W3:Y:S02]  /*4e90*/  SHFL.BFLY PT, R14, R3, 0x4, 0x1f ;  /* 0x0c801f00030e7f89 */ /* 0x0000e400000e0000 */
.L_x_791:
[----:B------:R-:W5:Y:S01]  /*4ea0*/  S2R R18, SR_CgaCtaId ;  /* 0x0000000000127919 */ /* 0x000f620000008800 */
[----:B------:R-:W-:Y:S01]  /*4eb0*/  LOP3.LUT P0, R0, R16, 0x1f, RZ, 0xc0, !PT ;  /* 0x0000001f10007812 */ /* 0x000fe2000780c0ff */
[----:B------:R-:W-:Y:S05]  /*4ec0*/  WARPSYNC.ALL ;  /* 0x0000000000007948 */ /* 0x000fea0003800000 */
[----:B------:R-:W-:Y:S02]  /*4ed0*/  MOV R13, 0x400 ;  /* 0x00000400000d7802 */ /* 0x000fe40000000f00 */
[----:B---3--:R-:W-:Y:S02]  /*4ee0*/  FMNMX.FTZ R14, R3, R14, !PT ;  /* 0x0000000e030e7209 */ /* 0x008fe40007810000 */
[----:B-----5:R-:W-:-:S04]  /*4ef0*/  LEA R5, R18, R13, 0x18 ;  /* 0x0000000d12057211 */ /* 0x020fc800078ec0ff */
[----:B0-----:R-:W-:-:S05]  /*4f00*/  LEA.HI R3, R16, R5, RZ, 0x1d ;  /* 0x0000000510037211 */ /* 0x001fca00078fe8ff */
[----:B------:R-:W-:Y:S01]  /*4f10*/  @!P0 STS [R3], R14 ;  /* 0x0000000e03008388 */ /* 0x000fe20000000800 */
[----:B------:R-:W-:Y:S01]  /*4f20*/  BAR.SYNC.DEFER_BLOCKING 0x0 ;  /* 0x0000000000007b1d */ /* 0x000fe20000010000 */
[C---:B------:R-:W-:Y:S01]  /*4f30*/  ISETP.GT.U32.AND P0, PT, R0.reuse, 0x1, PT ;  /* 0x000000010000780c */ /* 0x040fe20003f04070 */
[----:B------:R-:W-:Y:S01]  /*4f40*/  IMAD R6, R0, 0x4, R5 ;  /* 0x0000000400067824 */ /* 0x000fe200078e0205 */
[----:B------:R-:W-:Y:S01]  /*4f50*/  MOV R9, 0xff7fffff ;  /* 0xff7fffff00097802 */ /* 0x000fe20000000f00 */
[----:B------:R-:W-:Y:S02]  /*4f60*/  VIADD R5, R16, UR14 ;  /* 0x0000000e10057c36 */ /* 0x000fe40008000000 */
[----:B------:R-:W-:Y:S08]  /*4f70*/  BSSY.RECONVERGENT B0, `(.L_x_716) ;  /* 0x0000151000007945 */ /* 0x000ff00003800200 */
[----:B------:R-:W0:Y:S01]  /*4f80*/  @!P0 LDS R9, [R6] ;  /* 0x0000000006098984 */ /* 0x000e220000000800 */
[----:B------:R-:W-:-:S03]  /*4f90*/  ISETP.GE.AND P0, PT, R5, UR45, PT ;  /* 0x0000002d05007c0c */ /* 0x000fc6000bf06270 */
[----:B0-----:R-:W0:Y:S02]  /*4fa0*/  SHFL.BFLY PT, R8, R9, 0x1, 0x1f ;  /* 0x0c201f0009087f89 */ /* 0x001e2400000e0000 */
[----:B0-----:R-:W-:Y:S01]  /*4fb0*/  FMNMX.FTZ R7, R8, R9, !PT ;  /* 0x0000000908077209 */ /* 0x001fe20007810000 */
[----:B------:R-:W-:-:S05]  /*4fc0*/  HFMA2 R8, -RZ, RZ, 0, 0 ;  /* 0x00000000ff087431 */ /* 0x000fca00000001ff */
[----:B------:R-:W0:Y:S02]  /*4fd0*/  SHFL.IDX PT, R7, R7, RZ, 0x1f ;  /* 0x00001fff07077589 */ /* 0x000e2400000e0000 */
[----:B------:R-:W-:Y:S05]  /*4fe0*/  @P0 BRA `(.L_x_717) ;  /* 0x0000001400240947 */ /* 0x000fea0003800000 */
[----:B------:R-:W3:Y:S02]  /*4ff0*/  LDC.64 R10, c[0x0][0x420] ;  /* 0x00010800ff0a7b82 */ /* 0x000ee40000000a00 */
[----:B---3--:R-:W-:-:S04]  /*5000*/  ISETP.NE.U32.AND P0, PT, R10, RZ, PT ;  /* 0x000000ff0a00720c */ /* 0x008fc80003f05070 */
[----:B------:R-:W-:-:S13]  /*5010*/  ISETP.NE.AND.EX P0, PT, R11, RZ, PT, P0 ;  /* 0x000000ff0b00720c */ /* 0x000fda0003f05300 */
[----:B------:R-:W-:Y:S05]  /*5020*/  @P0 BRA `(.L_x_718) ;  /* 0x0000000c00940947 */ /* 0x000fea0003800000 */
        /* <DEDUP_REMOVED lines=11> */
[----:B------:R-:W-:Y:S01]  /*50e0*/  IADD3 R9, PT, PT, R13, 0x210, RZ ;  /* 0x000002100d097810 */ /* 0x000fe20007ffe0ff */
[----:B------:R-:W-:Y:S01]  /*50f0*/  IMAD.MOV.U32 R8, RZ, RZ, RZ ;  /* 0x000000ffff087224 */ /* 0x000fe200078e00ff */
[----:B------:R-:W-:Y:S02]  /*5100*/  LEA.HI R4, R4, 0x1, RZ, 0x1a ;  /* 0x0000000104047811 */ /* 0x000fe400078fd0ff */
[----:B------:R-:W-:Y:S02]  /*5110*/  LEA R11, R18, R9, 0x18 ;  /* 0x00000009120b7211 */ /* 0x000fe400078ec0ff */
[----:B------:R-:W-:Y:S02]  /*5120*/  LOP3.LUT R4, R4, 0x3, RZ, 0xc0, !PT ;  /* 0x0000000304047812 */ /* 0x000fe400078ec0ff */
[----:B------:R-:W-:Y:S01]  /*5130*/  MOV R9, R5 ;  /* 0x0000000500097202 */ /* 0x000fe20000000f00 */
[----:B------:R-:W-:Y:S01]  /*5140*/  IMAD R10, R16, 0x4, R11 ;  /* 0x00000004100a7824 */ /* 0x000fe200078e020b */
[----:B------:R-:W-:-:S07]  /*5150*/  IADD3 R4, PT, PT, -R4, RZ, RZ ;  /* 0x000000ff04047210 */ /* 0x000fce0007ffe1ff */
.L_x_721:
[----:B-1----:R-:W0:Y:S01]  /*5160*/  LDS R12, [R10] ;  /* 0x000000000a0c7984 */ /* 0x002e220000000800 */
        /* <DEDUP_REMOVED lines=10> */
.L_x_720:
[----:B------:R-:W-:Y:S05]  /*5210*/  BSYNC.RECONVERGENT B1 ;  /* 0x0000000000017941 */ /* 0x000fea0003800200 */
.L_x_719:
        /* <DEDUP_REMOVED lines=14> */
.L_x_724:
[----:B-1----:R-:W0:Y:S01]  /*5300*/  LDS R12, [R4+-0x200] ;  /* 0xfffe0000040c7984 */ /* 0x002e220000000800 */
[----:B------:R-:W-:-:S03]  /*5310*/  VIADD R9, R9, 0x400 ;  /* 0x0000040009097836 */ /* 0x000fc60000000000 */
[----:B------:R-:W1:Y:S02]  /*5320*/  LDS R14, [R4+-0x100] ;  /* 0xffff0000040e7984 */ /* 0x000e640000000800 */
[----:B------:R-:W-:Y:S02]  /*5330*/  ISETP.GE.AND P1, PT, R9, R10, PT ;  /* 0x0000000a0900720c */ /* 0x000fe40003f26270 */
[----:B------:R-:W3:Y:S04]  /*5340*/  LDS R18, [R4] ;  /* 0x0000000004127984 */ /* 0x000ee80000000800 */
[----:B------:R-:W5:Y:S04]  /*5350*/  LDS R20, [R4+0x100] ;  /* 0x0001000004147984 */ /* 0x000f680000000800 */
[----:B--2---:R-:W2:Y:S04]  /*5360*/  LDS R22, [R4+0x200] ;  /* 0x0002000004167984 */ /* 0x004ea80000000800 */
[----:B------:R-:W2:Y:S04]  /*5370*/  LDS R24, [R4+0x300] ;  /* 0x0003000004187984 */ /* 0x000ea80000000800 */
[----:B------:R-:W2:Y:S04]  /*5380*/  LDS R26, [R4+0x400] ;  /* 0x00040000041a7984 */ /* 0x000ea80000000800 */
[----:B----4-:R-:W4:Y:S04]  /*5390*/  LDS R28, [R4+0x500] ;  /* 0x00050000041c7984 */ /* 0x010f280000000800 */
[----:B------:R-:W4:Y:S04]  /*53a0*/  LDS R30, [R4+0x600] ;  /* 0x00060000041e7984 */ /* 0x000f280000000800 */
[----:B------:R-:W4:Y:S01]  /*53b0*/  LDS R32, [R4+0x700] ;  /* 0x0007000004207984 */ /* 0x000f220000000800 */
[----:B0-----:R-:W-:-:S03]  /*53c0*/  FADD.FTZ R12, -R7, R12 ;  /* 0x0000000c070c7221 */ /* 0x001fc60000010100 */
[----:B------:R-:W0:Y:S01]  /*53d0*/  LDS R34, [R4+0x800] ;  /* 0x0008000004227984 */ /* 0x000e220000000800 */
[----:B------:R-:W-:Y:S01]  /*53e0*/  FMUL.FTZ R12, R12, 1.4426950216293334961 ;  /* 0x3fb8aa3b0c0c7820 */ /* 0x000fe20000410000 */
[C---:B-1----:R-:W-:Y:S01]  /*53f0*/  FADD.FTZ R14, -R7.reuse, R14 ;  /* 0x0000000e070e7221 */ /* 0x042fe20000010100 */
[----:B---3--:R-:W-:-:S03]  /*5400*/  FADD.FTZ R18, -R7, R18 ;  /* 0x0000001207127221 */ /* 0x008fc60000010100 */
[----:B------:R-:W-:Y:S01]  /*5410*/  FMUL.FTZ R14, R14, 1.4426950216293334961 ;  /* 0x3fb8aa3b0e0e7820 */ /* 0x000fe20000410000 */
[----:B------:R1:W3:Y:S01]  /*5420*/  MUFU.EX2 R11, R12 ;  /* 0x0000000c000b7308 */ /* 0x0002e20000000800 */
[----:B------:R-:W-:Y:S01]  /*5430*/  FMUL.FTZ R18, R18, 1.4426950216293334961 ;  /* 0x3fb8aa3b12127820 */ /* 0x000fe20000410000 */
[C---:B-----5:R-:W-:Y:S01]  /*5440*/  FADD.FTZ R20, -R7.reuse, R20 ;  /* 0x0000001407147221 */ /* 0x060fe20000010100 */
[----:B--2---:R-:W-:-:S03]  /*5450*/  FADD.FTZ R22, -R7, R22 ;  /* 0x0000001607167221 */ /* 0x004fc60000010100 */
[----:B------:R-:W-:Y:S02]  /*5460*/  FMUL.FTZ R20, R20, 1.4426950216293334961 ;  /* 0x3fb8aa3b14147820 */ /* 0x000fe40000410000 */
[----:B------:R2:W5:Y:S01]  /*5470*/  MUFU.EX2 R13, R14 ;  /* 0x0000000e000d7308 */ /* 0x0005620000000800 */
[----:B-1----:R-:W1:Y:S01]  /*5480*/  LDS R12, [R4+0x900] ;  /* 0x00090000040c7984 */ /* 0x002e620000000800 */
[----:B------:R-:W-:Y:S01]  /*5490*/  FMUL.FTZ R22, R22, 1.4426950216293334961 ;  /* 0x3fb8aa3b16167820 */ /* 0x000fe20000410000 */
[C---:B------:R-:W-:Y:S01]  /*54a0*/  FADD.FTZ R24, -R7.reuse, R24 ;  /* 0x0000001807187221 */ /* 0x040fe20000010100 */
[----:B------:R-:W-:-:S03]  /*54b0*/  FADD.FTZ R26, -R7, R26 ;  /* 0x0000001a071a7221 */ /* 0x000fc60000010100 */
[----:B------:R-:W-:Y:S01]  /*54c0*/  FMUL.FTZ R24, R24, 1.4426950216293334961 ;  /* 0x3fb8aa3b18187820 */ /* 0x000fe20000410000 */
[----:B------:R5:W0:Y:S01]  /*54d0*/  MUFU.EX2 R15, R18 ;  /* 0x00000012000f7308 */ /* 0x000a220000000800 */
[----:B--2---:R-:W2:Y:S01]  /*54e0*/  LDS R14, [R4+0xa00] ;  /* 0x000a0000040e7984 */ /* 0x004ea20000000800 */
[----:B---3--:R-:W-:Y:S01]  /*54f0*/  FADD.FTZ R8, R11, R8 ;  /* 0x000000080b087221 */ /* 0x008fe20000010000 */
[----:B------:R-:W-:Y:S01]  /*5500*/  FMUL.FTZ R26, R26, 1.4426950216293334961 ;  /* 0x3fb8aa3b1a1a7820 */ /* 0x000fe20000410000 */
[C---:B----4-:R-:W-:Y:S01]  /*5510*/  FADD.FTZ R28, -R7.reuse, R28 ;  /* 0x0000001c071c7221 */ /* 0x050fe20000010100 */
[----:B------:R-:W-:Y:S01]  /*5520*/  STS [R4+-0x200], R11 ;  /* 0xfffe000b04007388 */ /* 0x000fe20000000800 */
[C---:B------:R-:W-:Y:S02]  /*5530*/  FADD.FTZ R30, -R7.reuse, R30 ;  /* 0x0000001e071e7221 */ /* 0x040fe40000010100 */
[----:B------:R3:W4:Y:S01]  /*5540*/  MUFU.EX2 R17, R20 ;  /* 0x0000001400117308 */ /* 0x0007220000000800 */
[----:B-----5:R-:W5:Y:S01]  /*5550*/  LDS R18, [R4+0xb00] ;  /* 0x000b000004127984 */ /* 0x020f620000000800 */
[----:B------:R-:W-:Y:S01]  /*5560*/  FADD.FTZ R8, R8, R13 ;  /* 0x0000000d08087221 */ /* 0x000fe20000010000 */
[----:B------:R-:W-:Y:S01]  /*5570*/  FMUL.FTZ R28, R28, 1.4426950216293334961 ;  /* 0x3fb8aa3b1c1c7820 */ /* 0x000fe20000410000 */
[----:B------:R-:W-:Y:S01]  /*5580*/  FMUL.FTZ R30, R30, 1.4426950216293334961 ;  /* 0x3fb8aa3b1e1e7820 */ /* 0x000fe20000410000 */
[C---:B------:R-:W-:Y:S01]  /*5590*/  FADD.FTZ R32, -R7.reuse, R32 ;  /* 0x0000002007207221 */ /* 0x040fe20000010100 */
[----:B------:R-:W-:Y:S01]  /*55a0*/  STS [R4+-0x100], R13 ;  /* 0xffff000d04007388 */ /* 0x000fe20000000800 */
[----:B0-----:R-:W-:Y:S01]  /*55b0*/  FADD.FTZ R34, -R7, R34 ;  /* 0x0000002207227221 */ /* 0x001fe20000010100 */
[----:B------:R0:W1:Y:S01]  /*55c0*/  MUFU.EX2 R19, R22 ;  /* 0x0000001600137308 */ /* 0x0000620000000800 */
[----:B------:R-:W-:Y:S01]  /*55d0*/  FADD.FTZ R8, R8, R15 ;  /* 0x0000000f08087221 */ /* 0x000fe20000010000 */
[----:B---3--:R-:W3:Y:S01]  /*55e0*/  LDS R20, [R4+0xc00] ;  /* 0x000c000004147984 */ /* 0x008ee20000000800 */
[----:B------:R-:W-:Y:S01]  /*55f0*/  FMUL.FTZ R32, R32, 1.4426950216293334961 ;  /* 0x3fb8aa3b20207820 */ /* 0x000fe20000410000 */
[----:B------:R-:W-:-:S02]  /*5600*/  FMUL.FTZ R34, R34, 1.4426950216293334961 ;  /* 0x3fb8aa3b22227820 */ /* 0x000fc40000410000 */
[----:B------:R-:W-:Y:S02]  /*5610*/  STS [R4], R15 ;  /* 0x0000000f04007388 */ /* 0x000fe40000000800 */
[----:B------:R-:W2:Y:S01]  /*5620*/  MUFU.EX2 R21, R24 ;  /* 0x0000001800157308 */ /* 0x000ea20000000800 */
[----:B----4-:R-:W-:Y:S01]  /*5630*/  FADD.FTZ R8, R8, R17 ;  /* 0x0000001108087221 */ /* 0x010fe20000010000 */
[----:B0-----:R-:W0:Y:S04]  /*5640*/  LDS R22, [R4+0xd00] ;  /* 0x000d000004167984 */ /* 0x001e280000000800 */
[----:B------:R-:W-:Y:S02]  /*5650*/  STS [R4+0x100], R17 ;  /* 0x0001001104007388 */ /* 0x000fe40000000800 */
[----:B------:R-:W4:Y:S01]  /*5660*/  MUFU.EX2 R23, R26 ;  /* 0x0000001a00177308 */ /* 0x000f220000000800 */
[----:B-1----:R-:W-:Y:S01]  /*5670*/  FADD.FTZ R8, R8, R19 ;  /* 0x0000001308087221 */ /* 0x002fe20000010000 */
[----:B------:R-:W-:Y:S01]  /*5680*/  FADD.FTZ R12, -R7, R12 ;  /* 0x0000000c070c7221 */ /* 0x000fe20000010100 */
[----:B------:R-:W-:Y:S03]  /*5690*/  STS [R4+0x200], R19 ;  /* 0x0002001304007388 */ /* 0x000fe60000000800 */
[----:B------:R-:W-:-:S02]  /*56a0*/  FMUL.FTZ R12, R12, 1.4426950216293334961 ;  /* 0x3fb8aa3b0c0c7820 */ /* 0x000fc40000410000 */
[----:B------:R-:W1:Y:S01]  /*56b0*/  MUFU.EX2 R25, R28 ;  /* 0x0000001c00197308 */ /* 0x000e620000000800 */
[----:B--2---:R-:W-:Y:S01]  /*56c0*/  FADD.FTZ R8, R8, R21 ;  /* 0x0000001508087221 */ /* 0x004fe20000010000 */
[C---:B------:R-:W-:Y:S01]  /*56d0*/  FADD.FTZ R14, -R7.reuse, R14 ;  /* 0x0000000e070e7221 */ /* 0x040fe20000010100 */
[----:B------:R-:W-:Y:S03]  /*56e0*/  STS [R4+0x300], R21 ;  /* 0x0003001504007388 */ /* 0x000fe60000000800 */
[----:B------:R-:W-:Y:S02]  /*56f0*/  FMUL.FTZ R14, R14, 1.4426950216293334961 ;  /* 0x3fb8aa3b0e0e7820 */ /* 0x000fe40000410000 */
[----:B------:R-:W2:Y:S01]  /*5700*/  MUFU.EX2 R27, R30 ;  /* 0x0000001e001b7308 */ /* 0x000ea20000000800 */
[----:B----4-:R-:W-:Y:S01]  /*5710*/  FADD.FTZ R8, R8, R23 ;  /* 0x0000001708087221 */ /* 0x010fe20000010000 */
[----:B-----5:R-:W-:Y:S01]  /*5720*/  FADD.FTZ R18, -R7, R18 ;  /* 0x0000001207127221 */ /* 0x020fe20000010100 */
[----:B------:R-:W-:Y:S03]  /*5730*/  STS [R4+0x400], R23 ;  /* 0x0004001704007388 */ /* 0x000fe60000000800 */
[----:B------:R-:W-:-:S02]  /*5740*/  FMUL.FTZ R18, R18, 1.4426950216293334961 ;  /* 0x3fb8aa3b12127820 */ /* 0x000fc40000410000 */
[----:B------:R-:W4:Y:S01]  /*5750*/  MUFU.EX2 R29, R32 ;  /* 0x00000020001d7308 */ /* 0x000f220000000800 */
[----:B-1----:R-:W-:Y:S01]  /*5760*/  FADD.FTZ R8, R8, R25 ;  /* 0x0000001908087221 */ /* 0x002fe20000010000 */
[C---:B---3--:R-:W-:Y:S01]  /*5770*/  FADD.FTZ R20, -R7.reuse, R20 ;  /* 0x0000001407147221 */ /* 0x048fe20000010100 */
[----:B------:R-:W-:Y:S03]  /*5780*/  STS [R4+0x500], R25 ;  /* 0x0005001904007388 */ /* 0x000fe60000000800 */
[----:B------:R-:W-:Y:S02]  /*5790*/  FMUL.FTZ R20, R20, 1.4426950216293334961 ;  /* 0x3fb8aa3b14147820 */ /* 0x000fe40000410000 */
[----:B------:R-:W1:Y:S01]  /*57a0*/  MUFU.EX2 R31, R34 ;  /* 0x00000022001f7308 */ /* 0x000e620000000800 */
[----:B--2---:R-:W-:Y:S01]  /*57b0*/  FADD.FTZ R8, R8, R27 ;  /* 0x0000001b08087221 */ /* 0x004fe20000010000 */
        /* <DEDUP_REMOVED lines=24> */
.L_x_723:
[----:B------:R-:W-:Y:S05]  /*5940*/  BSYNC.RECONVERGENT B1 ;  /* 0x0000000000017941 */ /* 0x000fea0003800200 */
.L_x_722:
[----:B------:R-:W-:Y:S01]  /*5950*/  IADD3 R10, PT, PT, -R9, UR45, RZ ;  /* 0x0000002d090a7c10 */ /* 0x000fe2000fffe1ff */
[----:B------:R-:W-:Y:S03]  /*5960*/  BSSY.RECONVERGENT B1, `(.L_x_725) ;  /* 0x0000036000017945 */ /* 0x000fe60003800200 */
[----:B------:R-:W-:-:S13]  /*5970*/  ISETP.GT.AND P1, PT, R10, 0x100, PT ;  /* 0x000001000a00780c */ /* 0x000fda0003f24270 */
[----:B------:R-:W-:Y:S05]  /*5980*/  @!P1 BRA `(.L_x_726) ;  /* 0x0000000000cc9947 */ /* 0x000fea0003800000 */
[----:B------:R-:W0:Y:S01]  /*5990*/  LDS R10, [R4+-0x200] ;  /* 0xfffe0000040a7984 */ /* 0x000e220000000800 */
[----:B------:R-:W-:Y:S01]  /*59a0*/  PLOP3.LUT P0, PT, PT, PT, PT, 0x8, 0x80 ;  /* 0x000000000080781c */ /* 0x000fe20003f0e170 */
[----:B------:R-:W-:Y:S02]  /*59b0*/  VIADD R9, R9, 0x200 ;  /* 0x0000020009097836 */ /* 0x000fe40000000000 */
[----:B-1----:R-:W1:Y:S04]  /*59c0*/  LDS R12, [R4+-0x100] ;  /* 0xffff0000040c7984 */ /* 0x002e680000000800 */
[----:B------:R-:W3:Y:S04]  /*59d0*/  LDS R14, [R4] ;  /* 0x00000000040e7984 */ /* 0x000ee80000000800 */
[----:B------:R-:W5:Y:S04]  /*59e0*/  LDS R18, [R4+0x100] ;  /* 0x0001000004127984 */ /* 0x000f680000000800 */
[----:B------:R-:W4:Y:S04]  /*59f0*/  LDS R20, [R4+0x200] ;  /* 0x0002000004147984 */ /* 0x000f280000000800 */
[----:B--2---:R-:W2:Y:S04]  /*5a00*/  LDS R22, [R4+0x300] ;  /* 0x0003000004167984 */ /* 0x004ea80000000800 */
[----:B------:R-:W2:Y:S04]  /*5a10*/  LDS R24, [R4+0x400] ;  /* 0x0004000004187984 */ /* 0x000ea80000000800 */
[----:B------:R-:W2:Y:S01]  /*5a20*/  LDS R26, [R4+0x500] ;  /* 0x00050000041a7984 */ /* 0x000ea20000000800 */
[----:B0-----:R-:W-:-:S04]  /*5a30*/  FADD.FTZ R10, -R7, R10 ;  /* 0x0000000a070a7221 */ /* 0x001fc80000010100 */
[----:B------:R-:W-:Y:S01]  /*5a40*/  FMUL.FTZ R10, R10, 1.4426950216293334961 ;  /* 0x3fb8aa3b0a0a7820 */ /* 0x000fe20000410000 */
[----:B-1----:R-:W-:-:S03]  /*5a50*/  FADD.FTZ R12, -R7, R12 ;  /* 0x0000000c070c7221 */ /* 0x002fc60000010100 */
[----:B------:R-:W0:Y:S01]  /*5a60*/  MUFU.EX2 R11, R10 ;  /* 0x0000000a000b7308 */ /* 0x000e220000000800 */
[----:B------:R-:W-:Y:S01]  /*5a70*/  FMUL.FTZ R12, R12, 1.4426950216293334961 ;  /* 0x3fb8aa3b0c0c7820 */ /* 0x000fe20000410000 */
[C---:B---3--:R-:W-:Y:S01]  /*5a80*/  FADD.FTZ R14, -R7.reuse, R14 ;  /* 0x0000000e070e7221 */ /* 0x048fe20000010100 */
[----:B-----5:R-:W-:-:S03]  /*5a90*/  FADD.FTZ R18, -R7, R18 ;  /* 0x0000001207127221 */ /* 0x020fc60000010100 */
[----:B------:R-:W-:Y:S02]  /*5aa0*/  FMUL.FTZ R14, R14, 1.4426950216293334961 ;  /* 0x3fb8aa3b0e0e7820 */ /* 0x000fe40000410000 */
[----:B------:R-:W1:Y:S01]  /*5ab0*/  MUFU.EX2 R13, R12 ;  /* 0x0000000c000d7308 */ /* 0x000e620000000800 */
[----:B------:R-:W-:Y:S01]  /*5ac0*/  FMUL.FTZ R18, R18, 1.4426950216293334961 ;  /* 0x3fb8aa3b12127820 */ /* 0x000fe20000410000 */
[C---:B----4-:R-:W-:Y:S01]  /*5ad0*/  FADD.FTZ R20, -R7.reuse, R20 ;  /* 0x0000001407147221 */ /* 0x050fe20000010100 */
[----:B--2---:R-:W-:-:S03]  /*5ae0*/  FADD.FTZ R22, -R7, R22 ;  /* 0x0000001607167221 */ /* 0x004fc60000010100 */
[----:B------:R-:W-:Y:S02]  /*5af0*/  FMUL.FTZ R20, R20, 1.4426950216293334961 ;  /* 0x3fb8aa3b14147820 */ /* 0x000fe40000410000 */
[----:B------:R-:W2:Y:S01]  /*5b00*/  MUFU.EX2 R15, R14 ;  /* 0x0000000e000f7308 */ /* 0x000ea20000000800 */
[----:B------:R-:W-:Y:S01]  /*5b10*/  FMUL.FTZ R22, R22, 1.4426950216293334961 ;  /* 0x3fb8aa3b16167820 */ /* 0x000fe20000410000 */
[C---:B------:R-:W-:Y:S01]  /*5b20*/  FADD.FTZ R24, -R7.reuse, R24 ;  /* 0x0000001807187221 */ /* 0x040fe20000010100 */
        /* <DEDUP_REMOVED lines=25> */
.L_x_726:
[----:B------:R-:W-:Y:S05]  /*5cc0*/  BSYNC.RECONVERGENT B1 ;  /* 0x0000000000017941 */ /* 0x000fea0003800200 */
.L_x_725:
[----:B------:R-:W-:-:S13]  /*5cd0*/  ISETP.LT.OR P0, PT, R9, UR45, P0 ;  /* 0x0000002d09007c0c */ /* 0x000fda0008701670 */
[----:B------:R-:W-:Y:S05]  /*5ce0*/  @!P0 BRA `(.L_x_717) ;  /* 0x0000000400e48947 */ /* 0x000fea0003800000 */
[----:B------:R-:W0:Y:S04]  /*5cf0*/  LDS R10, [R4+-0x200] ;  /* 0xfffe0000040a7984 */ /* 0x000e280000000800 */
[----:B-1----:R-:W1:Y:S04]  /*5d00*/  LDS R12, [R4+-0x100] ;  /* 0xffff0000040c7984 */ /* 0x002e680000000800 */
[----:B------:R-:W3:Y:S04]  /*5d10*/  LDS R14, [R4] ;  /* 0x00000000040e7984 */ /* 0x000ee80000000800 */
[----:B------:R-:W5:Y:S01]  /*5d20*/  LDS R18, [R4+0x100] ;  /* 0x0001000004127984 */ /* 0x000f620000000800 */
[C---:B0-----:R-:W-:Y:S01]  /*5d30*/  FADD.FTZ R10, -R7.reuse, R10 ;  /* 0x0000000a070a7221 */ /* 0x041fe20000010100 */
[----:B-1----:R-:W-:-:S03]  /*5d40*/  FADD.FTZ R12, -R7, R12 ;  /* 0x0000000c070c7221 */ /* 0x002fc60000010100 */
[----:B------:R-:W-:Y:S01]  /*5d50*/  FMUL.FTZ R10, R10, 1.4426950216293334961 ;  /* 0x3fb8aa3b0a0a7820 */ /* 0x000fe20000410000 */
[C---:B---3--:R-:W-:Y:S01]  /*5d60*/  FADD.FTZ R14, -R7.reuse, R14 ;  /* 0x0000000e070e7221 */ /* 0x048fe20000010100 */
[----:B------:R-:W-:Y:S02]  /*5d70*/  FMUL.FTZ R12, R12, 1.4426950216293334961 ;  /* 0x3fb8aa3b0c0c7820 */ /* 0x000fe40000410000 */
[----:B------:R-:W0:Y:S01]  /*5d80*/  MUFU.EX2 R9, R10 ;  /* 0x0000000a00097308 */ /* 0x000e220000000800 */
[----:B-----5:R-:W-:Y:S01]  /*5d90*/  FADD.FTZ R18, -R7, R18 ;  /* 0x0000001207127221 */ /* 0x020fe20000010100 */
[----:B------:R-:W-:-:S03]  /*5da0*/  FMUL.FTZ R14, R14, 1.4426950216293334961 ;  /* 0x3fb8aa3b0e0e7820 */ /* 0x000fc60000410000 */
[----:B------:R-:W-:-:S03]  /*5db0*/  FMUL.FTZ R18, R18, 1.4426950216293334961 ;  /* 0x3fb8aa3b12127820 */ /* 0x000fc60000410000 */
[----:B------:R-:W1:Y:S08]  /*5dc0*/  MUFU.EX2 R11, R12 ;  /* 0x0000000c000b7308 */ /* 0x000e700000000800 */
[----:B------:R-:W3:Y:S01]  /*5dd0*/  MUFU.EX2 R7, R14 ;  /* 0x0000000e00077308 */ /* 0x000ee20000000800 */
[----:B0-----:R0:W-:Y:S01]  /*5de0*/  STS [R4+-0x200], R9 ;  /* 0xfffe000904007388 */ /* 0x0011e20000000800 */
[----:B------:R-:W-:-:S06]  /*5df0*/  FADD.FTZ R8, R8, R9 ;  /* 0x0000000908087221 */ /* 0x000fcc0000010000 */
[----:B------:R-:W5:Y:S01]  /*5e00*/  MUFU.EX2 R13, R18 ;  /* 0x00000012000d7308 */ /* 0x000f620000000800 */
[----:B-1----:R0:W-:Y:S01]  /*5e10*/  STS [R4+-0x100], R11 ;  /* 0xffff000b04007388 */ /* 0x0021e20000000800 */
[----:B------:R-:W-:-:S03]  /*5e20*/  FADD.FTZ R8, R8, R11 ;  /* 0x0000000b08087221 */ /* 0x000fc60000010000 */
[----:B---3--:R0:W-:Y:S01]  /*5e30*/  STS [R4], R7 ;  /* 0x0000000704007388 */ /* 0x0081e20000000800 */
[----:B------:R-:W-:-:S03]  /*5e40*/  FADD.FTZ R8, R8, R7 ;  /* 0x0000000708087221 */ /* 0x000fc60000010000 */
[----:B-----5:R0:W-:Y:S01]  /*5e50*/  STS [R4+0x100], R13 ;  /* 0x0001000d04007388 */ /* 0x0201e20000000800 */
[----:B------:R-:W-:Y:S01]  /*5e60*/  FADD.FTZ R8, R8, R13 ;  /* 0x0000000d08087221 */ /* 0x000fe20000010000 */
[----:B------:R-:W-:Y:S06]  /*5e70*/  BRA `(.L_x_717) ;  /* 0x0000000400807947 */ /* 0x000fec0003800000 */
.L_x_718:
[----:B------:R-:W-:Y:S01]  /*5e80*/  IMAD.MOV.U32 R8, RZ, RZ, 0x40 ;  /* 0x00000040ff087424 */ /* 0x000fe200078e00ff */
[----:B------:R-:W3:Y:S01]  /*5e90*/  S2UR UR4, SR_CTAID.Y ;  /* 0x00000000000479c3 */ /* 0x000ee20000002600 */
[----:B------:R-:W-:Y:S01]  /*5ea0*/  LOP3.LUT R9, RZ, R16, RZ, 0x33, !PT ;  /* 0x00000010ff097212 */ /* 0x000fe200078e33ff */
[----:B------:R-:W-:Y:S02]  /*5eb0*/  BSSY.RECONVERGENT B1, `(.L_x_727) ;  /* 0x0000025000017945 */ /* 0x000fe40003800200 */
[----:B------:R-:W-:-:S04]  /*5ec0*/  VIADDMNMX R8, R5, R8, UR45, !PT ;  /* 0x0000002d05087e46 */ /* 0x000fc8000f800108 */
[----:B------:R-:W-:-:S04]  /*5ed0*/  IADD3 R9, PT, PT, R8, -UR14, R9 ;  /* 0x8000000e08097c10 */ /* 0x000fc8000fffe009 */
[C---:B------:R-:W-:Y:S02]  /*5ee0*/  LOP3.LUT R8, R9.reuse, 0xc0, RZ, 0xc0, !PT ;  /* 0x000000c009087812 */ /* 0x040fe400078ec0ff */
[----:B------:R-:W-:Y:S02]  /*5ef0*/  ISETP.GE.U32.AND P0, PT, R9, 0xc0, PT ;  /* 0x000000c00900780c */ /* 0x000fe40003f06070 */
[----:B------:R-:W-:Y:S01]  /*5f00*/  ISETP.NE.AND P1, PT, R8, 0xc0, PT ;  /* 0x000000c00800780c */ /* 0x000fe20003f25270 */
[----:B------:R-:W-:Y:S02]  /*5f10*/  HFMA2 R8, -RZ, RZ, 0, 0 ;  /* 0x00000000ff087431 */ /* 0x000fe400000001ff */
[----:B---3--:R-:W-:Y:S02]  /*5f20*/  IMAD R15, R4, UR4, RZ ;  /* 0x00000004040f7c24 */ /* 0x008fe4000f8e02ff */
[----:B------:R-:W-:-:S03]  /*5f30*/  IMAD.MOV.U32 R4, RZ, RZ, R5 ;  /* 0x000000ffff047224 */ /* 0x000fc600078e0005 */
[----:B------:R-:W-:-:S05]  /*5f40*/  SHF.R.S32.HI R20, RZ, 0x1f, R15 ;  /* 0x0000001fff147819 */ /* 0x000fca000001140f */
[----:B------:R-:W-:Y:S05]  /*5f50*/  @!P1 BRA `(.L_x_728) ;  /* 0x0000000000689947 */ /* 0x000fea0003800000 */
[----:B------:R-:W-:Y:S01]  /*5f60*/  IADD3 R13, PT, PT, R13, 0x210, RZ ;  /* 0x000002100d0d7810 */ /* 0x000fe20007ffe0ff */
[----:B------:R-:W-:Y:S01]  /*5f70*/  IMAD.MOV.U32 R8, RZ, RZ, RZ ;  /* 0x000000ffff087224 */ /* 0x000fe200078e00ff */
[----:B------:R-:W-:Y:S02]  /*5f80*/  LEA.HI R4, R9, 0x1, RZ, 0x1a ;  /* 0x0000000109047811 */ /* 0x000fe400078fd0ff */
[----:B------:R-:W-:Y:S02]  /*5f90*/  LEA R13, R18, R13, 0x18 ;  /* 0x0000000d120d7211 */ /* 0x000fe400078ec0ff */
[----:B------:R-:W-:Y:S02]  /*5fa0*/  IADD3 R10, P1, P2, R15, R10, R5 ;  /* 0x0000000a0f0a7210 */ /* 0x000fe40007a3e005 */
[----:B------:R-:W-:Y:S01]  /*5fb0*/  LOP3.LUT R9, R4, 0x3, RZ, 0xc0, !PT ;  /* 0x0000000304097812 */ /* 0x000fe200078ec0ff */
[----:B-1----:R-:W-:Y:S01]  /*5fc0*/  IMAD R12, R16, 0x4, R13 ;  /* 0x00000004100c7824 */ /* 0x002fe200078e020d */
[----:B------:R-:W-:-:S02]  /*5fd0*/  IADD3.X R11, PT, PT, R20, R11, RZ, P1, P2 ;  /* 0x0000000b140b7210 */ /* 0x000fc40000fe44ff */
[----:B------:R-:W-:Y:S02]  /*5fe0*/  MOV R4, R5 ;  /* 0x0000000500047202 */ /* 0x000fe40000000f00 */
[----:B------:R-:W-:-:S07]  /*5ff0*/  IADD3 R9, PT, PT, -R9, RZ, RZ ;  /* 0x000000ff09097210 */ /* 0x000fce0007ffe1ff */
.L_x_729:
[----:B------:R1:W3:Y:S01]  /*6000*/  LDG.E.U8 R13, desc[UR36][R10.64] ;  /* 0x000000240a0d7981 */ /* 0x0002e2000c1e1100 */
[----:B------:R-:W-:Y:S01]  /*6010*/  IADD3 R9, PT, PT, R9, 0x1, RZ ;  /* 0x0000000109097810 */ /* 0x000fe20007ffe0ff */
[----:B------:R-:W-:Y:S01]  /*6020*/  VIADD R4, R4, 0x40 ;  /* 0x0000004004047836 */ /* 0x000fe20000000000 */
[----:B-1----:R-:W-:-:S04]  /*6030*/  IADD3 R10, P2, PT, R10, 0x40, RZ ;  /* 0x000000400a0a7810 */ /* 0x002fc80007f5e0ff */
[----:B------:R-:W-:Y:S02]  /*6040*/  IADD3.X R11, PT, PT, RZ, R11, RZ, P2, !PT ;  /* 0x0000000bff0b7210 */ /* 0x000fe400017fe4ff */
[----:B---3--:R-:W-:Y:S01]  /*6050*/  ISETP.NE.AND P1, PT, R13, RZ, PT ;  /* 0x000000ff0d00720c */ /* 0x008fe20003f25270 */
        /* <DEDUP_REMOVED lines=8> */
[----:B0-----:R-:W-:-:S10]  /*60e0*/  VIADD R12, R12, 0x100 ;  /* 0x000001000c0c7836 */ /* 0x001fd40000000000 */
[----:B------:R-:W-:Y:S05]  /*60f0*/  @P1 BRA `(.L_x_729) ;  /* 0xfffffffc00c01947 */ /* 0x000fea000383ffff */
.L_x_728:
[----:B------:R-:W-:Y:S05]  /*6100*/  BSYNC.RECONVERGENT B1 ;  /* 0x0000000000017941 */ /* 0x000fea0003800200 */
.L_x_727:
[----:B------:R-:W-:Y:S05]  /*6110*/  @!P0 BRA `(.L_x_717) ;  /* 0x0000000000d88947 */ /* 0x000fea0003800000 */
[----:B-1----:R-:W1:Y:S01]  /*6120*/  S2R R12, SR_CgaCtaId ;  /* 0x00000000000c7919 */ /* 0x002e620000008800 */
[----:B------:R-:W3:Y:S01]  /*6130*/  LDCU.64 UR8, c[0x0][0x420] ;  /* 0x00008400ff0877ac */ /* 0x000ee20008000a00 */
[----:B------:R-:W-:Y:S01]  /*6140*/  MOV R9, 0x400 ;  /* 0x0000040000097802 */ /* 0x000fe20000000f00 */
[----:B------:R-:W-:-:S03]  /*6150*/  USHF.L.U32 UR4, UR14, 0x2, URZ ;  /* 0x000000020e047899 */ /* 0x000fc600080006ff */
[----:B------:R-:W-:-:S03]  /*6160*/  IADD3 R11, PT, PT, R9, 0x210, RZ ;  /* 0x00000210090b7810 */ /* 0x000fc60007ffe0ff */
[----:B------:R-:W-:Y:S02]  /*6170*/  LEA R9, R4, -UR4, 0x2 ;  /* 0x8000000404097c11 */ /* 0x000fe4000f8e10ff */
[----:B---3--:R-:W-:-:S04]  /*6180*/  IADD3 R10, P0, P1, R15, UR8, R4 ;  /* 0x000000080f0a7c10 */ /* 0x008fc8000f91e004 */
[----:B------:R-:W-:Y:S02]  /*6190*/  IADD3 R10, P2, PT, R10, 0x80, RZ ;  /* 0x000000800a0a7810 */ /* 0x000fe40007f5e0ff */
[----:B-1----:R-:W-:Y:S02]  /*61a0*/  LEA R12, R12, R11, 0x18 ;  /* 0x0000000b0c0c7211 */ /* 0x002fe400078ec0ff */
[----:B------:R-:W-:Y:S02]  /*61b0*/  IADD3.X R11, PT, PT, R20, UR9, RZ, P0, P1 ;  /* 0x00000009140b7c10 */ /* 0x000fe400087e24ff */
[----:B------:R-:W-:-:S03]  /*61c0*/  IADD3 R9, PT, PT, R9, 0x200, R12 ;  /* 0x0000020009097810 */ /* 0x000fc60007ffe00c */
[----:B------:R-:W-:-:S07]  /*61d0*/  IMAD.X R11, RZ, RZ, R11, P2 ;  /* 0x000000ffff0b7224 */ /* 0x000fce00010e060b */
.L_x_730:
[----:B------:R-:W3:Y:S04]  /*61e0*/  LDG.E.U8 R14, desc[UR36][R10.64+-0x80] ;  /* 0xffff80240a0e7981 */ /* 0x000ee8000c1e1100 */
[----:B------:R-:W5:Y:S04]  /*61f0*/  LDG.E.U8 R12, desc[UR36][R10.64+-0x40] ;  /* 0xffffc0240a0c7981 */ /* 0x000f68000c1e1100 */
[----:B------:R-:W2:Y:S04]  /*6200*/  LDG.E.U8 R13, desc[UR36][R10.64] ;  /* 0x000000240a0d7981 */ /* 0x000ea8000c1e1100 */
[----:B------:R-:W4:Y:S01]  /*6210*/  LDG.E.U8 R15, desc[UR36][R10.64+0x40] ;  /* 0x000040240a0f7981 */ /* 0x000f22000c1e1100 */
[----:B------:R-:W-:-:S02]  /*6220*/  IADD3 R4, PT, PT, R4, 0x100, RZ ;  /* 0x0000010004047810 */ /* 0x000fc40007ffe0ff */
[----:B---3--:R-:W-:Y:S02]  /*6230*/  ISETP.NE.AND P0, PT, R14, RZ, PT ;  /* 0x000000ff0e00720c */ /* 0x008fe40003f05270 */
[----:B-----5:R-:W-:Y:S02]  /*6240*/  ISETP.NE.AND P1, PT, R12, RZ, PT ;  /* 0x000000ff0c00720c */ /* 0x020fe40003f25270 */
[----:B--2---:R-:W-:Y:S02]  /*6250*/  ISETP.NE.AND P2, PT, R13, RZ, PT ;  /* 0x000000ff0d00720c */ /* 0x004fe40003f45270 */
[----:B----4-:R-:W-:-:S07]  /*6260*/  ISETP.NE.AND P3, PT, R15, RZ, PT ;  /* 0x000000ff0f00720c */ /* 0x010fce0003f65270 */
[----:B------:R-:W0:Y:S04]  /*6270*/  @!P0 LDS R12, [R9+-0x200] ;  /* 0xfffe0000090c8984 */ /* 0x000e280000000800 */
[----:B------:R-:W1:Y:S04]  /*6280*/  @!P1 LDS R14, [R9+-0x100] ;  /* 0xffff0000090e9984 */ /* 0x000e680000000800 */
[----:B------:R-:W2:Y:S04]  /*6290*/  @!P2 LDS R18, [R9] ;  /* 0x000000000912a984 */ /* 0x000ea80000000800 */
[----:B------:R-:W3:Y:S01]  /*62a0*/  @!P3 LDS R20, [R9+0x100] ;  /* 0x000100000914b984 */ /* 0x000ee20000000800 */
[----:B0-----:R-:W-:Y:S01]  /*62b0*/  @!P0 FADD.FTZ R13, -R7, R12 ;  /* 0x0000000c070d8221 */ /* 0x001fe20000010100 */
[----:B------:R-:W-:-:S03]  /*62c0*/  MOV R12, RZ ;  /* 0x000000ff000c7202 */ /* 0x000fc60000000f00 */
[----:B------:R-:W-:Y:S01]  /*62d0*/  @!P0 FMUL.FTZ R13, R13, 1.4426950216293334961 ;  /* 0x3fb8aa3b0d0d8820 */ /* 0x000fe20000410000 */
[C---:B-1----:R-:W-:Y:S01]  /*62e0*/  @!P1 FADD.FTZ R15, -R7.reuse, R14 ;  /* 0x0000000e070f9221 */ /* 0x042fe20000010100 */
[----:B------:R-:W-:Y:S02]  /*62f0*/  IMAD.MOV.U32 R14, RZ, RZ, RZ ;  /* 0x000000ffff0e7224 */ /* 0x000fe400078e00ff */
[----:B--2---:R-:W-:Y:S01]  /*6300*/  @!P2 FADD.FTZ R17, -R7, R18 ;  /* 0x000000120711a221 */ /* 0x004fe20000010100 */
[----:B------:R-:W-:Y:S01]  /*6310*/  HFMA2 R18, -RZ, RZ, 0, 0 ;  /* 0x00000000ff127431 */ /* 0x000fe200000001ff */
[----:B------:R-:W0:Y:S01]  /*6320*/  @!P0 MUFU.EX2 R12, R13 ;  /* 0x0000000d000c8308 */ /* 0x000e220000000800 */
[----:B------:R-:W-:Y:S01]  /*6330*/  @!P1 FMUL.FTZ R15, R15, 1.4426950216293334961 ;  /* 0x3fb8aa3b0f0f9820 */ /* 0x000fe20000410000 */
[----:B---3--:R-:W-:Y:S01]  /*6340*/  @!P3 FADD.FTZ R19, -R7, R20 ;  /* 0x000000140713b221 */ /* 0x008fe20000010100 */
[----:B------:R-:W-:Y:S01]  /*6350*/  @!P2 FMUL.FTZ R17, R17, 1.4426950216293334961 ;  /* 0x3fb8aa3b1111a820 */ /* 0x000fe20000410000 */
[----:B------:R-:W-:Y:S01]  /*6360*/  IMAD.MOV.U32 R20, RZ, RZ, RZ ;  /* 0x000000ffff147224 */ /* 0x000fe200078e00ff */
        /* <DEDUP_REMOVED lines=17> */
.L_x_717:
[----:B------:R-:W-:Y:S05]  /*6480*/  BSYNC.RECONVERGENT B0 ;  /* 0x0000000000007941 */ /* 0x000fea0003800200 */
.L_x_716:
[----:B0-----:R-:W0:Y:S01]  /*6490*/  SHFL.BFLY PT, R7, R8, 0x10, 0x1f ;  /* 0x0e001f0008077f89 */ /* 0x001e2200000e0000 */
[C---:B------:R-:W-:Y:S01]  /*64a0*/  ISETP.NE.AND P0, PT, R0.reuse, RZ, PT ;  /* 0x000000ff0000720c */ /* 0x040fe20003f05270 */
[----:B------:R-:W3:Y:S01]  /*64b0*/  LDCU.U8 UR11, c[0x0][0x48c] ;  /* 0x00009180ff0b77ac */ /* 0x000ee20008000000 */
[----:B------:R-:W-:Y:S01]  /*64c0*/  ISETP.GT.U32.AND P1, PT, R0, 0x1, PT ;  /* 0x000000010000780c */ /* 0x000fe20003f24070 */
[----:B------:R-:W-:Y:S01]  /*64d0*/  UMOV UR5, URZ ;  /* 0x000000ff00057c82 */ /* 0x000fe20008000000 */
[----:B0-----:R-:W-:-:S05]  /*64e0*/  FADD.FTZ R7, R7, R8 ;  /* 0x0000000807077221 */ /* 0x001fca0000010000 */
[----:B------:R-:W0:Y:S02]  /*64f0*/  SHFL.BFLY PT, R4, R7, 0x8, 0x1f ;  /* 0x0d001f0007047f89 */ /* 0x000e2400000e0000 */
[----:B0-----:R-:W-:-:S05]  /*6500*/  FADD.FTZ R4, R7, R4 ;  /* 0x0000000407047221 */ /* 0x001fca0000010000 */
[----:B------:R-:W0:Y:S02]  /*6510*/  SHFL.BFLY PT, R9, R4, 0x4, 0x1f ;  /* 0x0c801f0004097f89 */ /* 0x000e2400000e0000 */
[----:B0-----:R-:W-:Y:S02]  /*6520*/  FADD.FTZ R9, R4, R9 ;  /* 0x0000000904097221 */ /* 0x001fe40000010000 */
[----:B------:R-:W0:Y:S03]  /*6530*/  LDC R4, c[0x0][0x3f4] ;  /* 0x0000fd00ff047b82 */ /* 0x000e260000000800 */
[----:B------:R-:W5:Y:S01]  /*6540*/  SHFL.BFLY PT, R10, R9, 0x2, 0x1f ;  /* 0x0c401f00090a7f89 */ /* 0x000f6200000e0000 */
[----:B0-----:R-:W-:Y:S02]  /*6550*/  VIADD R4, R4, 0x4 ;  /* 0x0000000404047836 */ /* 0x001fe40000000000 */
[----:B-----5:R-:W-:-:S03]  /*6560*/  FADD.FTZ R10, R9, R10 ;  /* 0x0000000a090a7221 */ /* 0x020fc60000010000 */
[----:B------:R-:W-:Y:S02]  /*6570*/  SHF.R.S32.HI R9, RZ, 0x1f, R4 ;  /* 0x0000001fff097819 */ /* 0x000fe40000011404 */
[----:B------:R-:W0:Y:S02]  /*6580*/  SHFL.BFLY PT, R11, R10, 0x1, 0x1f ;  /* 0x0c201f000a0b7f89 */ /* 0x000e2400000e0000 */
[----:B------:R-:W-:-:S04]  /*6590*/  LEA.HI R9, R9, R4, RZ, 0x2 ;  /* 0x0000000409097211 */ /* 0x000fc800078f10ff */
[----:B------:R-:W-:-:S04]  /*65a0*/  SHF.L.U32 R9, R9, 0x2, RZ ;  /* 0x0000000209097819 */ /* 0x000fc800000006ff */
[----:B------:R-:W-:-:S13]  /*65b0*/  R2UR UR4, R9 ;  /* 0x00000000090472ca */ /* 0x000fda00000e0000 */
[----:B------:R-:W-:Y:S01]  /*65c0*/  ULOP3.LUT UR7, UR4, 0xfffffff0, URZ, 0xc0, !UPT ;  /* 0xfffffff004077892 */ /* 0x000fe2000f8ec0ff */
[----:B0-----:R-:W-:Y:S02]  /*65d0*/  FADD.FTZ R0, R10, R11 ;  /* 0x0000000b0a007221 */ /* 0x001fe40000010000 */
[----:B------:R-:W-:-:S03]  /*65e0*/  UMOV UR4, URZ ;  /* 0x000000ff00047c82 */ /* 0x000fc60008000000 */
[----:B------:R-:W-:Y:S01]  /*65f0*/  @!P0 STS [R3+0x8], R0 ;  /* 0x0000080003008388 */ /* 0x000fe20000000800 */
[----:B------:R-:W-:Y:S01]  /*6600*/  BAR.SYNC.DEFER_BLOCKING 0x0 ;  /* 0x0000000000007b1d */ /* 0x000fe20000010000 */
[----:B---3--:R-:W-:-:S05]  /*6610*/  ISETP.NE.AND P0, PT, RZ, UR11, PT ;  /* 0x0000000bff007c0c */ /* 0x008fca000bf05270 */
[----:B------:R-:W0:Y:S01]  /*6620*/  @!P1 LDS R0, [R6+0x8] ;  /* 0x0000080006009984 */ /* 0x000e220000000800 */
[----:B------:R-:W-:-:S03]  /*6630*/  ISETP.GE.AND P1, PT, R5, UR45, PT ;  /* 0x0000002d05007c0c */ /* 0x000fc6000bf26270 */
[----:B0-----:R-:W0:Y:S02]  /*6640*/  SHFL.BFLY PT, R7, R0, 0x1, 0x1f ;  /* 0x0c201f0000077f89 */ /* 0x001e2400000e0000 */
[----:B0-----:R-:W-:-:S06]  /*6650*/  FADD.FTZ R7, R7, R0 ;  /* 0x0000000007077221 */ /* 0x001fcc0000010000 */
[----:B------:R-:W0:Y:S02]  /*6660*/  SHFL.IDX PT, R7, R7, RZ, 0x1f ;  /* 0x00001fff07077589 */ /* 0x000e2400000e0000 */
[----:B0-----:R-:W-:-:S04]  /*6670*/  FADD.FTZ R3, R7, 9.9999999747524270788e-07 ;  /* 0x358637bd07037421 */ /* 0x001fc80000010000 */
[----:B------:R0:W3:Y:S01]  /*6680*/  MUFU.RCP R11, R3 ;  /* 0x00000003000b7308 */ /* 0x0000e20000001000 */
[----:B------:R-:W-:Y:S05]  /*6690*/  @!P0 BRA `(.L_x_731) ;  /* 0x0000000000248947 */ /* 0x000fea0003800000 */
[----:B------:R-:W5:Y:S01]  /*66a0*/  S2UR UR5, SR_CTAID.Y ;  /* 0x00000000000579c3 */ /* 0x000f620000002600 */
[----:B------:R-:W5:Y:S01]  /*66b0*/  LDCU UR8, c[0x0][0x3f8] ;  /* 0x00007f00ff0877ac */ /* 0x000f620008000800 */
[----:B------:R-:W1:Y:S01]  /*66c0*/  LDCU UR4, c[0x0][0x488] ;  /* 0x00009100ff0477ac */ /* 0x000e620008000800 */
[----:B------:R-:W1:Y:S01]  /*66d0*/  LDCU UR9, c[0x0][0x40c] ;  /* 0x00008180ff0977ac */ /* 0x000e620008000800 */
[----:B------:R-:W2:Y:S01]  /*66e0*/  LDCU UR10, c[0x0][0x3f4] ;  /* 0x00007e80ff0a77ac */ /* 0x000ea20008000800 */
[----:B-----5:R-:W-:-:S04]  /*66f0*/  UIMAD UR5, UR5, UR8, UR46 ;  /* 0x00000008050572a4 */ /* 0x020fc8000f8e022e */
[----:B-1----:R-:W-:-:S04]  /*6700*/  UIMAD UR4, UR5, UR4, UR9 ;  /* 0x00000004050472a4 */ /* 0x002fc8000f8e0209 */
[----:B--2---:R-:W-:-:S04]  /*6710*/  UIMAD UR4, UR4, UR10, URZ ;  /* 0x0000000a040472a4 */ /* 0x004fc8000f8e02ff */
[----:B------:R-:W-:-:S12]  /*6720*/  USHF.R.S32.HI UR5, URZ, 0x1f, UR4 ;  /* 0x0000001fff057899 */ /* 0x000fd80008011404 */
.L_x_731:
[----:B------:R-:W-:Y:S04]  /*6730*/  BSSY.RECONVERGENT B0, `(.L_x_732) ;  /* 0x0000064000007945 */ /* 0x000fe80003800200 */
[----:B------:R-:W-:Y:S05]  /*6740*/  @P1 BRA `(.L_x_733) ;  /* 0x0000000400881947 */ /* 0x000fea0003800000 */
[----:B------:R-:W-:Y:S01]  /*6750*/  IMAD.MOV.U32 R0, RZ, RZ, 0x40 ;  /* 0x00000040ff007424 */ /* 0x000fe200078e00ff */
[----:B0-----:R-:W-:Y:S01]  /*6760*/  LOP3.LUT R3, RZ, R16, RZ, 0x33, !PT ;  /* 0x00000010ff037212 */ /* 0x001fe200078e33ff */
        /* <DEDUP_REMOVED lines=8> */
[----:B------:R-:W5:Y:S01]  /*67f0*/  LDCU.64 UR12, c[0x0][0x480] ;  /* 0x00009000ff0c77ac */ /* 0x000f620008000a00 */
        /* <DEDUP_REMOVED lines=11> */
[----:B-----5:R-:W-:-:S04]  /*68b0*/  LEA R8, P2, R9, UR12, 0x2 ;  /* 0x0000000c09087c11 */ /* 0x020fc8000f8410ff */
[----:B------:R-:W-:Y:S01]  /*68c0*/  LEA.HI.X R9, R9, UR13, R6, 0x2, P2 ;  /* 0x0000000d09097c11 */ /* 0x000fe200090f1406 */
[----:B0-----:R-:W-:-:S06]  /*68d0*/  ULEA UR8, UR9, UR8, 0x18 ;  /* 0x0000000809087291 */ /* 0x001fcc000f8ec0ff */
[----:B------:R-:W-:Y:S01]  /*68e0*/  VIADD R3, R3, UR8 ;  /* 0x0000000803037c36 */ /* 0x000fe20008000000 */
[----:B------:R-:W-:-:S07]  /*68f0*/  LEA R0, R16, UR8, 0x2 ;  /* 0x0000000810007c11 */ /* 0x000fce000f8e10ff */
.L_x_736:
[----:B---3--:R0:W3:Y:S01]  /*6900*/  LDS R6, [R0] ;  /* 0x0000000000067984 */ /* 0x0080e20000000800 */
[----:B------:R-:W-:Y:S01]  /*6910*/  @P0 MOV R7, R9 ;  /* 0x0000000900070202 */ /* 0x000fe20000000f00 */
[----:B------:R-:W-:-:S05]  /*6920*/  VIADD R4, R4, 0x1 ;  /* 0x0000000104047836 */ /* 0x000fca0000000000 */
[----:B------:R-:W-:Y:S02]  /*6930*/  ISETP.NE.AND P3, PT, R4, RZ, PT ;  /* 0x000000ff0400720c */ /* 0x000fe40003f65270 */
[----:B0-----:R-:W-:Y:S01]  /*6940*/  IADD3 R0, PT, PT, R0, 0x100, RZ ;  /* 0x0000010000007810 */ /* 0x001fe20007ffe0ff */
[----:B---3--:R-:W-:-:S05]  /*6950*/  FMUL.FTZ R13, R6, R11 ;  /* 0x0000000b060d7220 */ /* 0x008fca0000410000 */
        /* <DEDUP_REMOVED lines=9> */
.L_x_735:
[----:B------:R-:W-:Y:S05]  /*69f0*/  BSYNC.RECONVERGENT B1 ;  /* 0x0000000000017941 */ /* 0x000fea0003800200 */
.L_x_734:
[----:B------:R-:W-:Y:S05]  /*6a00*/  @!P1 BRA `(.L_x_733) ;  /* 0x0000000000d89947 */ /* 0x000fea0003800000 */
[----:B---3--:R-:W0:Y:S01]  /*6a10*/  S2R R7, SR_CgaCtaId ;  /* 0x0000000000077919 */ /* 0x008e220000008800 */
[----:B------:R-:W3:Y:S01]  /*6a20*/  LDCU.64 UR12, c[0x0][0x480] ;  /* 0x00009000ff0c77ac */ /* 0x000ee20008000a00 */
[----:B------:R-:W-:Y:S02]  /*6a30*/  MOV R4, 0x400 ;  /* 0x0000040000047802 */ /* 0x000fe40000000f00 */
[C---:B------:R-:W-:Y:S01]  /*6a40*/  IADD3 R6, P2, PT, R5.reuse, UR4, RZ ;  /* 0x0000000405067c10 */ /* 0x040fe2000ff5e0ff */
[----:B------:R-:W-:Y:S01]  /*6a50*/  USHF.L.U32 UR8, UR14, 0x2, URZ ;  /* 0x000000020e087899 */ /* 0x000fe200080006ff */
[----:B------:R-:W-:Y:S01]  /*6a60*/  IADD3 R4, PT, PT, R4, 0x210, RZ ;  /* 0x0000021004047810 */ /* 0x000fe20007ffe0ff */
[----:B------:R-:W-:Y:S01]  /*6a70*/  UISETP.NE.AND UP0, UPT, UR11, URZ, UPT ;  /* 0x000000ff0b00728c */ /* 0x000fe2000bf05270 */
[----:B------:R-:W-:Y:S02]  /*6a80*/  LEA R0, R5, UR7, 0x1 ;  /* 0x0000000705007c11 */ /* 0x000fe4000f8e08ff */
[----:B------:R-:W-:-:S02]  /*6a90*/  MOV R3, UR14 ;  /* 0x0000000e00037c02 */ /* 0x000fc40008000f00 */
[----:B------:R-:W-:Y:S02]  /*6aa0*/  ISETP.NE.AND P1, PT, RZ, UR11, PT ;  /* 0x0000000bff007c0c */ /* 0x000fe4000bf25270 */
[----:B------:R-:W-:Y:S01]  /*6ab0*/  PLOP3.LUT P0, PT, PT, PT, UP0, 0x80, 0x8 ;  /* 0x000000000008781c */ /* 0x000fe20003f0f008 */
[----:B------:R-:W-:Y:S01]  /*6ac0*/  IMAD R3, R3, -0x2, R0 ;  /* 0xfffffffe03037824 */ /* 0x000fe200078e0200 */
[----:B------:R-:W-:Y:S02]  /*6ad0*/  LEA R0, R5, -UR8, 0x2 ;  /* 0x8000000805007c11 */ /* 0x000fe4000f8e10ff */
[----:B---3--:R-:W-:Y:S02]  /*6ae0*/  LEA R8, P3, R6, UR12, 0x2 ;  /* 0x0000000c06087c11 */ /* 0x008fe4000f8610ff */
[----:B0-----:R-:W-:Y:S01]  /*6af0*/  LEA R4, R7, R4, 0x18 ;  /* 0x0000000407047211 */ /* 0x001fe200078ec0ff */
[----:B------:R-:W-:Y:S01]  /*6b00*/  IMAD.X R7, RZ, RZ, UR5, P2 ;  /* 0x00000005ff077e24 */ /* 0x000fe200090e06ff */
[----:B------:R-:W-:-:S02]  /*6b10*/  IADD3 R8, P2, PT, R8, 0x200, RZ ;  /* 0x0000020008087810 */ /* 0x000fc40007f5e0ff */
[--C-:B------:R-:W-:Y:S02]  /*6b20*/  IADD3 R0, PT, PT, R0, 0x200, R4.reuse ;  /* 0x0000020000007810 */ /* 0x100fe40007ffe004 */
[----:B------:R-:W-:Y:S02]  /*6b30*/  LEA.HI.X R7, R6, UR13, R7, 0x2, P3 ;  /* 0x0000000d06077c11 */ /* 0x000fe400098f1407 */
[----:B------:R-:W-:Y:S02]  /*6b40*/  IADD3 R3, PT, PT, R3, 0x100, R4 ;  /* 0x0000010003037810 */ /* 0x000fe40007ffe004 */
[----:B------:R-:W-:-:S07]  /*6b50*/  IADD3.X R9, PT, PT, RZ, R7, RZ, P2, !PT ;  /* 0x00000007ff097210 */ /* 0x000fce00017fe4ff */
.L_x_737:
[----:B------:R-:W0:Y:S01]  /*6b60*/  LDS R4, [R0+-0x200] ;  /* 0xfffe000000047984 */ /* 0x000e220000000800 */
[----:B------:R-:W-:-:S04]  /*6b70*/  IADD3 R5, PT, PT, R5, 0x100, RZ ;  /* 0x0000010005057810 */ /* 0x000fc80007ffe0ff */
[----:B------:R-:W-:Y:S01]  /*6b80*/  ISETP.GE.AND P2, PT, R5, UR45, PT ;  /* 0x0000002d05007c0c */ /* 0x000fe2000bf46270 */
[----:B0-----:R-:W-:-:S05]  /*6b90*/  FMUL.FTZ R13, R4, R11 ;  /* 0x0000000b040d7220 */ /* 0x001fca0000410000 */
[----:B------:R-:W-:-:S04]  /*6ba0*/  F2FP.F16.F32.PACK_AB R4, RZ, R13 ;  /* 0x0000000dff04723e */ /* 0x000fc800000000ff */
[----:B------:R-:W-:-:S05]  /*6bb0*/  PRMT R6, R4, 0x7610, R6 ;  /* 0x0000761004067816 */ /* 0x000fca0000000006 */
[----:B------:R0:W-:Y:S04]  /*6bc0*/  STS.U16 [R3+-0x100], R6 ;  /* 0xffff000603007388 */ /* 0x0001e80000000400 */
[----:B------:R-:W3:Y:S01]  /*6bd0*/  LDS R4, [R0+-0x100] ;  /* 0xffff000000047984 */ /* 0x000ee20000000800 */
[----:B0-----:R-:W-:-:S04]  /*6be0*/  MOV R6, R8 ;  /* 0x0000000800067202 */ /* 0x001fc80000000f00 */
[----:B------:R-:W-:Y:S01]  /*6bf0*/  IADD3 R8, P3, PT, R6, 0x400, RZ ;  /* 0x0000040006087810 */ /* 0x000fe20007f7e0ff */
[----:B---3--:R-:W-:-:S05]  /*6c00*/  FMUL.FTZ R15, R4, R11 ;  /* 0x0000000b040f7220 */ /* 0x008fca0000410000 */
[----:B------:R-:W-:-:S04]  /*6c10*/  F2FP.F16.F32.PACK_AB R4, RZ, R15 ;  /* 0x0000000fff04723e */ /* 0x000fc800000000ff */
[----:B------:R-:W-:-:S05]  /*6c20*/  PRMT R7, R4, 0x7610, R7 ;  /* 0x0000761004077816 */ /* 0x000fca0000000007 */
[----:B------:R0:W-:Y:S04]  /*6c30*/  STS.U16 [R3+-0x80], R7 ;  /* 0xffff800703007388 */ /* 0x0001e80000000400 */
[----:B------:R-:W3:Y:S01]  /*6c40*/  LDS R4, [R0] ;  /* 0x0000000000047984 */ /* 0x000ee20000000800 */
[----:B0-----:R-:W-:-:S05]  /*6c50*/  IMAD.MOV.U32 R7, RZ, RZ, R9 ;  /* 0x000000ffff077224 */ /* 0x001fca00078e0009 */
[----:B------:R-:W-:Y:S01]  /*6c60*/  @P0 STG.E desc[UR36][R6.64+-0x200], R13 ;  /* 0xfffe000d06000986 */ /* 0x000fe2000c101924 */
[----:B------:R-:W-:Y:S02]  /*6c70*/  PLOP3.LUT P0, PT, P1, PT, PT, 0x80, 0x8 ;  /* 0x000000000008781c */ /* 0x000fe40000f0f070 */
[----:B------:R-:W-:-:S11]  /*6c80*/  IADD3.X R9, PT, PT, RZ, R7, RZ, P3, !PT ;  /* 0x00000007ff097210 */ /* 0x000fd60001ffe4ff */
[----:B------:R-:W-:Y:S01]  /*6c90*/  @P0 STG.E desc[UR36][R6.64+-0x100], R15 ;  /* 0xffff000f06000986 */ /* 0x000fe2000c101924 */
[----:B---3--:R-:W-:-:S05]  /*6ca0*/  FMUL.FTZ R17, R4, R11 ;  /* 0x0000000b04117220 */ /* 0x008fca0000410000 */
[----:B------:R-:W-:Y:S01]  /*6cb0*/  F2FP.F16.F32.PACK_AB R4, RZ, R17 ;  /* 0x00000011ff04723e */ /* 0x000fe200000000ff */
[----:B------:R-:W-:Y:S03]  /*6cc0*/  @P0 STG.E desc[UR36][R6.64], R17 ;  /* 0x0000001106000986 */ /* 0x000fe6000c101924 */
[----:B------:R-:W-:-:S05]  /*6cd0*/  PRMT R10, R4, 0x7610, R10 ;  /* 0x00007610040a7816 */ /* 0x000fca000000000a */
[----:B------:R-:W-:Y:S04]  /*6ce0*/  STS.U16 [R3], R10 ;  /* 0x0000000a03007388 */ /* 0x000fe80000000400 */
[----:B------:R0:W3:Y:S02]  /*6cf0*/  LDS R4, [R0+0x100] ;  /* 0x0001000000047984 */ /* 0x0000e40000000800 */
[----:B0-----:R-:W-:Y:S02]  /*6d00*/  VIADD R0, R0, 0x400 ;  /* 0x0000040000007836 */ /* 0x001fe40000000000 */
[----:B---3--:R-:W-:-:S05]  /*6d10*/  FMUL.FTZ R19, R4, R11 ;  /* 0x0000000b04137220 */ /* 0x008fca0000410000 */
[----:B------:R-:W-:Y:S01]  /*6d20*/  @P0 STG.E desc[UR36][R6.64+0x100], R19 ;  /* 0x0001001306000986 */ /* 0x000fe2000c101924 */
[----:B------:R-:W-:-:S05]  /*6d30*/  F2FP.F16.F32.PACK_AB R4, RZ, R19 ;  /* 0x00000013ff04723e */ /* 0x000fca00000000ff */
[----:B------:R0:W-:Y:S02]  /*6d40*/  STS.U16 [R3+0x80], R4 ;  /* 0x0000800403007388 */ /* 0x0001e40000000400 */
[----:B0-----:R-:W-:Y:S01]  /*6d50*/  IADD3 R3, PT, PT, R3, 0x200, RZ ;  /* 0x0000020003037810 */ /* 0x001fe20007ffe0ff */
[----:B------:R-:W-:Y:S06]  /*6d60*/  @!P2 BRA `(.L_x_737) ;  /* 0xfffffffc007ca947 */ /* 0x000fec000383ffff */
.L_x_733:
[----:B------:R-:W-:Y:S05]  /*6d70*/  BSYNC.RECONVERGENT B0 ;  /* 0x0000000000007941 */ /* 0x000fea0003800200 */
.L_x_732:
[----:B------:R-:W-:Y:S01]  /*6d80*/  USHF.R.S32.HI UR4, URZ, 0x1f, UR44 ;  /* 0x0000001fff047899 */ /* 0x000fe2000801142c */
[----:B------:R-:W5:Y:S01]  /*6d90*/  S2UR UR9, SR_CgaCtaId ;  /* 0x00000000000979c3 */ /* 0x000f620000008800 */
[----:B------:R-:W2:Y:S01]  /*6da0*/  LDCU UR13, c[0x0][0x40c] ;  /* 0x00008180ff0d77ac */ /* 0x000ea20008000800 */
[----:B------:R-:W-:Y:S01]  /*6db0*/  SHF.R.U32.HI R0, RZ, 0x4, R16 ;  /* 0x00000004ff007819 */ /* 0x000fe20000011610 */
[C---:B------:R-:W-:Y:S01]  /*6dc0*/  IMAD.SHL.U32 R4, R16.reuse, 0x10, RZ ;  /* 0x0000001010047824 */ /* 0x040fe200078e00ff */
[----:B0-----:R-:W-:Y:S01]  /*6dd0*/  SHF.L.U32 R3, R16, 0x3, RZ ;  /* 0x0000000310037819 */ /* 0x001fe200000006ff */
[----:B------:R-:W-:Y:S01]  /*6de0*/  ULEA.HI UR4, UR4, UR44, URZ, 0x2 ;  /* 0x0000002c04047291 */ /* 0x000fe2000f8f10ff */
[----:B------:R-:W-:Y:S01]  /*6df0*/  BSSY.RECONVERGENT B0, `(.L_x_738) ;  /* 0x0000018000007945 */ /* 0x000fe20003800200 */
[----:B------:R-:W-:Y:S01]  /*6e00*/  UMOV UR5, 0x400 ;  /* 0x0000040000057882 */ /* 0x000fe20000000000 */
[----:B------:R-:W-:Y:S01]  /*6e10*/  CS2R R14, SRZ ;  /* 0x00000000000e7805 */ /* 0x000fe2000001ff00 */
[----:B------:R-:W-:Y:S01]  /*6e20*/  ULOP3.LUT UR4, UR4, 0xfffffffc, URZ, 0xc0, !UPT ;  /* 0xfffffffc04047892 */ /* 0x000fe2000f8ec0ff */
[----:B-1-3--:R-:W-:Y:S01]  /*6e30*/  CS2R R12, SRZ ;  /* 0x00000000000c7805 */ /* 0x00afe2000001ff00 */
[----:B------:R-:W-:Y:S01]  /*6e40*/  UIADD3 UR8, UPT, UPT, UR5, 0x110, URZ ;  /* 0x0000011005087890 */ /* 0x000fe2000fffe0ff */
[----:B------:R-:W-:Y:S01]  /*6e50*/  LOP3.LUT R3, R3, 0x78, RZ, 0xc0, !PT ;  /* 0x0000007803037812 */ /* 0x000fe200078ec0ff */
[----:B------:R-:W-:Y:S01]  /*6e60*/  UIADD3 UR4, UPT, UPT, UR44, -UR4, URZ ;  /* 0x800000042c047290 */ /* 0x000fe2000fffe0ff */
[----:B------:R-:W-:-:S05]  /*6e70*/  LOP3.LUT R4, R4, 0xf0, RZ, 0xc0, !PT ;  /* 0x000000f004047812 */ /* 0x000fca00078ec0ff */
[----:B------:R-:W-:-:S04]  /*6e80*/  ISETP.NE.AND P0, PT, R0, UR4, PT ;  /* 0x0000000400007c0c */ /* 0x000fc8000bf05270 */
[----:B--2---:R-:W-:Y:S01]  /*6e90*/  ISETP.NE.OR P0, PT, RZ, UR13, P0 ;  /* 0x0000000dff007c0c */ /* 0x004fe20008705670 */
        /* <DEDUP_REMOVED lines=12> */
.L_x_740:
[----:B-----5:R0:W-:Y:S02]  /*6f60*/  STS.128 [R4+UR8], R12 ;  /* 0x0000000c04007988 */ /* 0x0201e40008000c08 */
.L_x_739:
[----:B------:R-:W-:Y:S05]  /*6f70*/  BSYNC.RECONVERGENT B0 ;  /* 0x0000000000007941 */ /* 0x000fea0003800200 */
.L_x_738:
[----:B------:R-:W1:Y:S01]  /*6f80*/  LDCU UR11, c[0x0][0x3f4] ;  /* 0x00007e80ff0b77ac */ /* 0x000e620008000800 */
[----:B------:R-:W2:Y:S01]  /*6f90*/  S2UR UR10, SR_CTAID.Y ;  /* 0x00000000000a79c3 */ /* 0x000ea20000002600 */
[----:B------:R-:W-:Y:S01]  /*6fa0*/  IADD3 R17, PT, PT, R0, UR14, RZ ;  /* 0x0000000e00117c10 */ /* 0x000fe2000fffe0ff */
[----:B------:R-:W-:Y:S01]  /*6fb0*/  BSSY.RECONVERGENT B0, `(.L_x_741) ;  /* 0x0000112000007945 */ /* 0x000fe20003800200 */
[----:B------:R-:W2:Y:S01]  /*6fc0*/  LDCU UR15, c[0x0][0x3f8] ;  /* 0x00007f00ff0f77ac */ /* 0x000ea20008000800 */
[----:B------:R-:W-:Y:S02]  /*6fd0*/  CS2R R8, SRZ ;  /* 0x0000000000087805 */ /* 0x000fe4000001ff00 */
[----:B------:R-:W-:Y:S02]  /*6fe0*/  CS2R R10, SRZ ;  /* 0x00000000000a7805 */ /* 0x000fe4000001ff00 */
[----:B------:R-:W-:Y:S01]  /*6ff0*/  MOV R18, RZ ;  /* 0x000000ff00127202 */ /* 0x000fe20000000f00 */
[----:B------:R-:W-:Y:S01]  /*7000*/  UIADD3 UR12, UPT, UPT, UR5, 0x210, URZ ;  /* 0x00000210050c7890 */ /* 0x000fe2000fffe0ff */
[----:B------:R-:W3:Y:S01]  /*7010*/  LDC.64 R42, c[0x0][0x3c0] ;  /* 0x0000f000ff2a7b82 */ /* 0x000ee20000000a00 */
[----:B------:R-:W0:Y:S02]  /*7020*/  LDCU UR16, c[0x0][0x40c] ;  /* 0x00008180ff1077ac */ /* 0x000e240008000800 */
        /* <DEDUP_REMOVED lines=10> */
[----:B---3--:R-:W-:-:S05]  /*70d0*/  IMAD.WIDE R40, R41, 0x2, R42 ;  /* 0x0000000229287825 */ /* 0x008fca00078e022a */
[----:B------:R-:W-:Y:S01]  /*70e0*/  IMAD R5, R6, UR10, R3 ;  /* 0x0000000a06057c24 */ /* 0x000fe2000f8e0203 */
[----:B------:R-:W-:-:S03]  /*70f0*/  CS2R R6, SRZ ;  /* 0x0000000000067805 */ /* 0x000fc6000001ff00 */
[----:B------:R-:W-:-:S04]  /*7100*/  IMAD.WIDE R42, R5, 0x2, R42 ;  /* 0x00000002052a7825 */ /* 0x000fc800078e022a */
[----:B------:R-:W-:Y:S01]  /*7110*/  IMAD.MOV.U32 R5, RZ, RZ, RZ ;  /* 0x000000ffff057224 */ /* 0x000fe200078e00ff */
[----:B0-----:R-:W-:Y:S06]  /*7120*/  @P0 BRA `(.L_x_742) ;  /* 0x0000000c00e80947 */ /* 0x001fec0003800000 */
[----:B------:R-:W-:Y:S01]  /*7130*/  UIMAD UR11, UR38, UR15, UR46 ;  /* 0x0000000f260b72a4 */ /* 0x000fe2000f8e022e */
[----:B------:R-:W-:Y:S01]  /*7140*/  MOV R6, UR5 ;  /* 0x0000000500067c02 */ /* 0x000fe20008000f00 */
[----:B------:R-:W-:Y:S01]  /*7150*/  ULOP3.LUT UR9, URZ, UR14, URZ, 0x33, !UPT ;  /* 0x0000000eff097292 */ /* 0x000fe2000f8e33ff */
[----:B------:R-:W0:Y:S01]  /*7160*/  LDC.64 R44, c[0x0][0x458] ;  /* 0x00011600ff2c7b82 */ /* 0x000e220000000a00 */
[----:B------:R-:W-:Y:S01]  /*7170*/  BSSY.RECONVERGENT B1, `(.L_x_743) ;  /* 0x0000046000017945 */ /* 0x000fe20003800200 */
[----:B------:R-:W-:Y:S01]  /*7180*/  VIADDMNMX R5, R17, 0x4, R6, !PT ;  /* 0x0000000411057846 */ /* 0x000fe20007800106 */
[----:B------:R-:W-:Y:S02]  /*7190*/  IMAD.U32 R6, RZ, RZ, UR11 ;  /* 0x0000000bff067e24 */ /* 0x000fe4000f8e00ff */
[----:B------:R-:W-:Y:S02]  /*71a0*/  HFMA2 R18, -RZ, RZ, 0, 0 ;  /* 0x00000000ff127431 */ /* 0x000fe400000001ff */
[----:B------:R-:W-:Y:S01]  /*71b0*/  IMAD.MOV.U32 R19, RZ, RZ, R17 ;  /* 0x000000ffff137224 */ /* 0x000fe200078e0011 */
[----:B------:R-:W-:-:S02]  /*71c0*/  IADD3 R32, PT, PT, -R0, UR9, R5 ;  /* 0x0000000900207c10 */ /* 0x000fc4000fffe105 */
[----:B------:R-:W-:Y:S02]  /*71d0*/  CS2R R10, SRZ ;  /* 0x00000000000a7805 */ /* 0x000fe4000001ff00 */
[----:B------:R-:W-:Y:S02]  /*71e0*/  LEA R5, R6, R3, 0x7 ;  /* 0x0000000306057211 */ /* 0x000fe400078e38ff */
[----:B------:R-:W-:Y:S02]  /*71f0*/  CS2R R8, SRZ ;  /* 0x0000000000087805 */ /* 0x000fe4000001ff00 */
[----:B------:R-:W-:-:S04]  /*7200*/  LOP3.LUT R6, R32, 0xc, RZ, 0xc0, !PT ;  /* 0x0000000c20067812 */ /* 0x000fc800078ec0ff */
[----:B------:R-:W-:Y:S02]  /*7210*/  ISETP.NE.AND P0, PT, R6, 0xc, PT ;  /* 0x0000000c0600780c */ /* 0x000fe40003f05270 */
[----:B------:R-:W-:Y:S01]  /*7220*/  CS2R R6, SRZ ;  /* 0x0000000000067805 */ /* 0x000fe2000001ff00 */
[----:B0-----:R-:W-:Y:S01]  /*7230*/  IMAD.WIDE R44, R5, 0x2, R44 ;  /* 0x00000002052c7825 */ /* 0x001fe200078e022c */
[----:B------:R-:W-:-:S09]  /*7240*/  MOV R5, RZ ;  /* 0x000000ff00057202 */ /* 0x000fd20000000f00 */
[----:B------:R-:W-:Y:S05]  /*7250*/  @!P0 BRA `(.L_x_744) ;  /* 0x0000000000dc8947 */ /* 0x000fea0003800000 */
[----:B------:R-:W-:Y:S02]  /*7260*/  LEA.HI R18, R32, 0x1, RZ, 0x1e ;  /* 0x0000000120127811 */ /* 0x000fe400078ff0ff */
[----:B------:R-:W-:Y:S02]  /*7270*/  LEA R20, R0, UR7, 0x1 ;  /* 0x0000000700147c11 */ /* 0x000fe4000f8e08ff */
[----:B------:R-:W-:Y:S01]  /*7280*/  LOP3.LUT R21, R18, 0x3, RZ, 0xc0, !PT ;  /* 0x0000000312157812 */ /* 0x000fe200078ec0ff */
[----:B------:R-:W-:Y:S01]  /*7290*/  IMAD.MOV.U32 R18, RZ, RZ, RZ ;  /* 0x000000ffff127224 */ /* 0x000fe200078e00ff */
[----:B------:R-:W-:Y:S02]  /*72a0*/  SHF.L.U32 R35, R17, 0x7, RZ ;  /* 0x0000000711237819 */ /* 0x000fe400000006ff */
[----:B------:R-:W-:Y:S01]  /*72b0*/  MOV R19, R17 ;  /* 0x0000001100137202 */ /* 0x000fe20000000f00 */
[----:B------:R-:W-:Y:S01]  /*72c0*/  IMAD.MOV R34, RZ, RZ, -R21 ;  /* 0x000000ffff227224 */ /* 0x000fe200078e0a15 */
[----:B------:R-:W-:-:S07]  /*72d0*/  IADD3 R33, PT, PT, R20, UR12, RZ ;  /* 0x0000000c14217c10 */ /* 0x000fce000fffe0ff */
.L_x_746:
[----:B------:R-:W-:Y:S01]  /*72e0*/  IMAD.WIDE.U32 R20, R35, 0x2, R40 ;  /* 0x0000000223147825 */ /* 0x000fe200078e0028 */
[----:B------:R-:W0:Y:S05]  /*72f0*/  LDS.U16 R24, [R33] ;  /* 0x0000000021187984 */ /* 0x000e2a0000000400 */
[----:B------:R-:W5:Y:S01]  /*7300*/  LDG.E.128 R20, desc[UR36][R20.64] ;  /* 0x0000002414147981 */ /* 0x000f62000c1e1d00 */
[----:B------:R-:W-:Y:S01]  /*7310*/  UISETP.NE.AND UP0, UPT, UR13, URZ, UPT ;  /* 0x000000ff0d00728c */ /* 0x000fe2000bf05270 */
[----:B0-----:R-:W-:-:S08]  /*7320*/  HADD2.F32 R37, -RZ, R24.H0_H0 ;  /* 0x20000018ff257230 */ /* 0x001fd00000004100 */
[----:B------:R-:W-:Y:S05]  /*7330*/  BRA.U UP0, `(.L_x_745) ;  /* 0x00000001004c7547 */ /* 0x000fea000b800000 */
[----:B------:R-:W-:Y:S01]  /*7340*/  ISETP.NE.AND P0, PT, R2, RZ, PT ;  /* 0x000000ff0200720c */ /* 0x000fe20003f05270 */
[----:B----4-:R-:W0:-:S12]  /*7350*/  LDS.128 R28, [R4+UR8] ;  /* 0x00000008041c7984 */ /* 0x010e180008000c00 */
        /* <DEDUP_REMOVED lines=17> */
.L_x_745:
[----:B------:R-:W-:Y:S01]  /*7470*/  IADD3 R34, PT, PT, R34, 0x1, RZ ;  /* 0x0000000122227810 */ /* 0x000fe20007ffe0ff */
[--C-:B0----5:R-:W-:Y:S01]  /*7480*/  HADD2.F32 R25, -RZ, R21.reuse.H0_H0 ;  /* 0x20000015ff197230 */ /* 0x121fe20000004100 */
[----:B------:R-:W-:Y:S01]  /*7490*/  IADD3 R19, PT, PT, R19, 0x4, RZ ;  /* 0x0000000413137810 */ /* 0x000fe20007ffe0ff */
[----:B------:R-:W-:Y:S01]  /*74a0*/  HADD2.F32 R26, -RZ, R21.H1_H1 ;  /* 0x30000015ff1a7230 */ /* 0x000fe20000004100 */
[----:B------:R-:W-:Y:S01]  /*74b0*/  ISETP.NE.AND P0, PT, R34, RZ, PT ;  /* 0x000000ff2200720c */ /* 0x000fe20003f05270 */
[----:B------:R-:W-:Y:S02]  /*74c0*/  HADD2.F32 R24, -RZ, R20.H0_H0 ;  /* 0x20000014ff187230 */ /* 0x000fe40000004100 */
[C---:B------:R-:W-:Y:S01]  /*74d0*/  FFMA.FTZ R10, R37.reuse, R25, R10 ;  /* 0x00000019250a7223 */ /* 0x040fe2000001000a */
[----:B------:R-:W-:Y:S02]  /*74e0*/  HADD2.F32 R21, -RZ, R22.H0_H0 ;  /* 0x20000016ff157230 */ /* 0x000fe40000004100 */
[----:B------:R-:W-:Y:S01]  /*74f0*/  FFMA.FTZ R9, R37, R26, R9 ;  /* 0x0000001a25097223 */ /* 0x000fe20000010009 */
[----:B------:R-:W-:-:S02]  /*7500*/  HADD2.F32 R20, -RZ, R20.H1_H1 ;  /* 0x30000014ff147230 */ /* 0x000fc40000004100 */
[C---:B------:R-:W-:Y:S01]  /*7510*/  FFMA.FTZ R18, R37.reuse, R24, R18 ;  /* 0x0000001825127223 */ /* 0x040fe20000010012 */
[----:B------:R-:W-:Y:S02]  /*7520*/  HADD2.F32 R22, -RZ, R22.H1_H1 ;  /* 0x30000016ff167230 */ /* 0x000fe40000004100 */
[C---:B------:R-:W-:Y:S01]  /*7530*/  FFMA.FTZ R8, R37.reuse, R21, R8 ;  /* 0x0000001525087223 */ /* 0x040fe20000010008 */
[--C-:B------:R-:W-:Y:S02]  /*7540*/  HADD2.F32 R27, -RZ, R23.reuse.H0_H0 ;  /* 0x20000017ff1b7230 */ /* 0x100fe40000004100 */
[C---:B------:R-:W-:Y:S01]  /*7550*/  FFMA.FTZ R11, R37.reuse, R20, R11 ;  /* 0x00000014250b7223 */ /* 0x040fe2000001000b */
[----:B----4-:R-:W-:Y:S02]  /*7560*/  HADD2.F32 R28, -RZ, R23.H1_H1 ;  /* 0x30000017ff1c7230 */ /* 0x010fe40000004100 */
[----:B------:R-:W-:Y:S01]  /*7570*/  FFMA.FTZ R7, R37, R22, R7 ;  /* 0x0000001625077223 */ /* 0x000fe20000010007 */
[----:B------:R-:W-:-:S02]  /*7580*/  VIADD R33, R33, 0x8 ;  /* 0x0000000821217836 */ /* 0x000fc40000000000 */
[----:B------:R-:W-:Y:S01]  /*7590*/  FFMA.FTZ R6, R37, R27, R6 ;  /* 0x0000001b25067223 */ /* 0x000fe20000010006 */
[----:B------:R-:W-:Y:S01]  /*75a0*/  IADD3 R35, PT, PT, R35, 0x200, RZ ;  /* 0x0000020023237810 */ /* 0x000fe20007ffe0ff */
[----:B------:R-:W-:Y:S01]  /*75b0*/  FFMA.FTZ R5, R37, R28, R5 ;  /* 0x0000001c25057223 */ /* 0x000fe20000010005 */
[----:B------:R-:W-:Y:S06]  /*75c0*/  @P0 BRA `(.L_x_746) ;  /* 0xfffffffc00440947 */ /* 0x000fec000383ffff */
.L_x_744:
[----:B------:R-:W-:Y:S05]  /*75d0*/  BSYNC.RECONVERGENT B1 ;  /* 0x0000000000017941 */ /* 0x000fea0003800200 */
.L_x_743:
[----:B------:R-:W-:-:S13]  /*75e0*/  ISETP.GE.U32.AND P0, PT, R32, 0xc, PT ;  /* 0x0000000c2000780c */ /* 0x000fda0003f06070 */
[----:B------:R-:W-:Y:S05]  /*75f0*/  @!P0 BRA `(.L_x_742) ;  /* 0x0000000800b48947 */ /* 0x000fea0003800000 */
[----:B------:R-:W0:Y:S02]  /*7600*/  LDCU UR9, c[0x0][0x40c] ;  /* 0x00008180ff0977ac */ /* 0x000e240008000800 */
[----:B0-----:R-:W-:-:S06]  /*7610*/  UISETP.NE.AND UP0, UPT, UR9, URZ, UPT ;  /* 0x000000ff0900728c */ /* 0x001fcc000bf05270 */
[----:B------:R-:W-:-:S13]  /*7620*/  PLOP3.LUT P0, PT, PT, PT, UP0, 0x80, 0x8 ;  /* 0x000000000008781c */ /* 0x000fda0003f0f008 */
.L_x_752:
[----:B------:R-:W-:Y:S02]  /*7630*/  SHF.L.U32 R49, R19, 0x7, RZ ;  /* 0x0000000713317819 */ /* 0x000fe400000006ff */
[----:B------:R-:W-:-:S03]  /*7640*/  ISETP.NE.AND P5, PT, R2, RZ, PT ;  /* 0x000000ff0200720c */ /* 0x000fc60003fa5270 */
[----:B------:R-:W-:-:S06]  /*7650*/  IMAD.WIDE.U32 R20, R49, 0x2, R40 ;  /* 0x0000000231147825 */ /* 0x000fcc00078e0028 */
[----:B------:R-:W5:Y:S01]  /*7660*/  LDG.E.128 R20, desc[UR36][R20.64] ;  /* 0x0000002414147981 */ /* 0x000f62000c1e1d00 */
[----:B------:R-:W-:Y:S04]  /*7670*/  BSSY.RECONVERGENT B1, `(.L_x_747) ;  /* 0x0000014000017945 */ /* 0x000fe80003800200 */
[----:B------:R-:W-:Y:S05]  /*7680*/  @P0 BRA `(.L_x_748) ;  /* 0x0000000000480947 */ /* 0x000fea0003800000 */
[----:B------:R-:W-:Y:S01]  /*7690*/  VOTEU.ANY UP0, P5 ;  /* 0x0000000000ff7886 */ /* 0x000fe20002800100 */
[----:B------:R-:W-:Y:S01]  /*76a0*/  PLOP3.LUT P0, PT, PT, PT, UP0, 0x80, 0x8 ;  /* 0x000000000008781c */ /* 0x000fe20003f0f008 */
[----:B----4-:R-:W0:-:S12]  /*76b0*/  LDS.128 R28, [R4+UR8] ;  /* 0x00000008041c7984 */ /* 0x010e180008000c00 */
        /* <DEDUP_REMOVED lines=15> */
.L_x_748:
[----:B------:R-:W-:Y:S05]  /*77b0*/  BSYNC.RECONVERGENT B1 ;  /* 0x0000000000017941 */ /* 0x000fea0003800200 */
.L_x_747:
[C---:B------:R-:W-:Y:S01]  /*77c0*/  VIADD R39, R49.reuse, 0x200 ;  /* 0x0000020031277836 */ /* 0x040fe20000000000 */
[----:B------:R-:W-:Y:S01]  /*77d0*/  UISETP.NE.AND UP0, UPT, UR16, URZ, UPT ;  /* 0x000000ff1000728c */ /* 0x000fe2000bf05270 */
[----:B------:R-:W-:Y:S02]  /*77e0*/  IADD3 R51, PT, PT, R49, 0x400, RZ ;  /* 0x0000040031337810 */ /* 0x000fe40007ffe0ff */
[--C-:B0-----:R-:W-:Y:S01]  /*77f0*/  IMAD.WIDE.U32 R24, R39, 0x2, R40.reuse ;  /* 0x0000000227187825 */ /* 0x101fe200078e0028 */
[----:B------:R-:W-:Y:S02]  /*7800*/  IADD3 R49, PT, PT, R49, 0x600, RZ ;  /* 0x0000060031317810 */ /* 0x000fe40007ffe0ff */
[----:B------:R-:W-:Y:S01]  /*7810*/  PLOP3.LUT P0, PT, PT, PT, UP0, 0x80, 0x8 ;  /* 0x000000000008781c */ /* 0x000fe20003f0f008 */
[--C-:B------:R-:W-:Y:S02]  /*7820*/  IMAD.WIDE.U32 R36, R51, 0x2, R40.reuse ;  /* 0x0000000233247825 */ /* 0x100fe400078e0028 */
[----:B------:R-:W5:Y:S02]  /*7830*/  LDG.E.128 R24, desc[UR36][R24.64] ;  /* 0x0000002418187981 */ /* 0x000f64000c1e1d00 */
[----:B------:R-:W-:-:S08]  /*7840*/  IMAD.WIDE.U32 R46, R49, 0x2, R40 ;  /* 0x00000002312e7825 */ /* 0x000fd000078e0028 */
[----:B------:R-:W-:Y:S05]  /*7850*/  @P0 BRA `(.L_x_749) ;  /* 0x0000000000480947 */ /* 0x000fea0003800000 */
[----:B------:R-:W-:Y:S01]  /*7860*/  VOTEU.ANY UP0, P5 ;  /* 0x0000000000ff7886 */ /* 0x000fe20002800100 */
[----:B------:R-:W-:Y:S01]  /*7870*/  PLOP3.LUT P1, PT, PT, PT, UP0, 0x80, 0x8 ;  /* 0x000000000008781c */ /* 0x000fe20003f2f008 */
[----:B------:R-:W0:-:S12]  /*7880*/  LDS.128 R32, [R4+UR8] ;  /* 0x0000000804207984 */ /* 0x000e180008000c00 */
[----:B----4-:R-:W2:Y:S01]  /*7890*/  @P1 LDG.E.128 R28, desc[UR36][R44.64] ;  /* 0x000000242c1c1981 */ /* 0x010ea2000c1e1d00 */
        /* <DEDUP_REMOVED lines=14> */
.L_x_749:
[----:B0---4-:R0:W5:Y:S01]  /*7980*/  LDG.E.128 R28, desc[UR36][R36.64] ;  /* 0x00000024241c7981 */ /* 0x011162000c1e1d00 */
[----:B------:R-:W-:Y:S05]  /*7990*/  @P0 BRA `(.L_x_750) ;  /* 0x0000000000480947 */ /* 0x000fea0003800000 */
[----:B------:R-:W-:Y:S01]  /*79a0*/  VOTEU.ANY UP0, P5 ;  /* 0x0000000000ff7886 */ /* 0x000fe20002800100 */
[----:B------:R-:W-:Y:S01]  /*79b0*/  PLOP3.LUT P1, PT, PT, PT, UP0, 0x80, 0x8 ;  /* 0x000000000008781c */ /* 0x000fe20003f2f008 */
[----:B0-----:R-:W0:-:S12]  /*79c0*/  LDS.128 R36, [R4+UR8] ;  /* 0x0000000804247984 */ /* 0x001e180008000c00 */
        /* <DEDUP_REMOVED lines=15> */
.L_x_750:
[----:B0-----:R-:W-:Y:S01]  /*7ac0*/  VIADD R36, R19, -UR14 ;  /* 0x8000000e13247c36 */ /* 0x001fe20008000000 */
[----:B-1----:R0:W5:Y:S02]  /*7ad0*/  LDG.E.128 R32, desc[UR36][R46.64] ;  /* 0x000000242e207981 */ /* 0x002164000c1e1d00 */
[--C-:B-----5:R-:W-:Y:S02]  /*7ae0*/  HADD2.F32 R51, -RZ, R21.reuse.H0_H0 ;  /* 0x20000015ff337230 */ /* 0x120fe40000004100 */
[----:B------:R-:W-:Y:S01]  /*7af0*/  HADD2.F32 R48, -RZ, R21.H1_H1 ;  /* 0x30000015ff307230 */ /* 0x000fe20000004100 */
[----:B------:R-:W-:Y:S01]  /*7b00*/  LEA R36, R36, UR6, 0x1 ;  /* 0x0000000624247c11 */ /* 0x000fe2000f8e08ff */
[--C-:B------:R-:W-:Y:S02]  /*7b10*/  HADD2.F32 R21, -RZ, R22.reuse.H0_H0 ;  /* 0x20000016ff157230 */ /* 0x100fe40000004100 */
[----:B------:R-:W-:Y:S02]  /*7b20*/  HADD2.F32 R22, -RZ, R22.H1_H1 ;  /* 0x30000016ff167230 */ /* 0x000fe40000004100 */
[----:B------:R-:W1:Y:S01]  /*7b30*/  LDS.U16 R38, [R36] ;  /* 0x0000000024267984 */ /* 0x000e620000000400 */
[----:B0-----:R-:W-:-:S02]  /*7b40*/  HADD2.F32 R47, -RZ, R23.H0_H0 ;  /* 0x20000017ff2f7230 */ /* 0x001fc40000004100 */
[----:B------:R-:W-:Y:S01]  /*7b50*/  HADD2.F32 R46, -RZ, R23.H1_H1 ;  /* 0x30000017ff2e7230 */ /* 0x000fe20000004100 */
[----:B------:R-:W0:Y:S01]  /*7b60*/  LDS.U16 R50, [R36+0x8] ;  /* 0x0000080024327984 */ /* 0x000e220000000400 */
[--C-:B------:R-:W-:Y:S02]  /*7b70*/  HADD2.F32 R23, -RZ, R27.reuse.H0_H0 ;  /* 0x2000001bff177230 */ /* 0x100fe40000004100 */
[----:B------:R-:W-:Y:S01]  /*7b80*/  HADD2.F32 R27, -RZ, R27.H1_H1 ;  /* 0x3000001bff1b7230 */ /* 0x000fe20000004100 */
[----:B------:R-:W2:Y:S01]  /*7b90*/  LDS.U16 R37, [R36+0x10] ;  /* 0x0000100024257984 */ /* 0x000ea20000000400 */
[----:B-1----:R-:W-:Y:S02]  /*7ba0*/  HADD2.F32 R39, -RZ, R38.H0_H0 ;  /* 0x20000026ff277230 */ /* 0x002fe40000004100 */
[--C-:B------:R-:W-:Y:S02]  /*7bb0*/  HADD2.F32 R38, -RZ, R20.reuse.H0_H0 ;  /* 0x20000014ff267230 */ /* 0x100fe40000004100 */
[----:B------:R-:W-:-:S02]  /*7bc0*/  HADD2.F32 R20, -RZ, R20.H1_H1 ;  /* 0x30000014ff147230 */ /* 0x000fc40000004100 */
[C---:B------:R-:W-:Y:S01]  /*7bd0*/  FFMA.FTZ R48, R39.reuse, R48, R9 ;  /* 0x0000003027307223 */ /* 0x040fe20000010009 */
[C---:B------:R-:W-:Y:S01]  /*7be0*/  FFMA.FTZ R8, R39.reuse, R21, R8 ;  /* 0x0000001527087223 */ /* 0x040fe20000010008 */
[C---:B------:R-:W-:Y:S01]  /*7bf0*/  FFMA.FTZ R22, R39.reuse, R22, R7 ;  /* 0x0000001627167223 */ /* 0x040fe20000010007 */
[----:B0-----:R-:W-:Y:S02]  /*7c00*/  HADD2.F32 R50, -RZ, R50.H0_H0 ;  /* 0x20000032ff327230 */ /* 0x001fe40000004100 */
[C---:B------:R-:W-:Y:S01]  /*7c10*/  FFMA.FTZ R20, R39.reuse, R20, R11 ;  /* 0x0000001427147223 */ /* 0x040fe2000001000b */
[C---:B------:R-:W-:Y:S01]  /*7c20*/  FFMA.FTZ R6, R39.reuse, R47, R6 ;  /* 0x0000002f27067223 */ /* 0x040fe20000010006 */
[----:B------:R-:W-:Y:S02]  /*7c30*/  HADD2.F32 R7, -RZ, R24.H1_H1 ;  /* 0x30000018ff077230 */ /* 0x000fe40000004100 */
[----:B------:R-:W-:Y:S01]  /*7c40*/  FFMA.FTZ R10, R39, R51, R10 ;  /* 0x00000033270a7223 */ /* 0x000fe2000001000a */
[----:B------:R-:W-:-:S02]  /*7c50*/  HADD2.F32 R9, -RZ, R25.H0_H0 ;  /* 0x20000019ff097230 */ /* 0x000fc40000004100 */
[C---:B------:R-:W-:Y:S01]  /*7c60*/  FFMA.FTZ R46, R39.reuse, R46, R5 ;  /* 0x0000002e272e7223 */ /* 0x040fe20000010005 */
[--C-:B------:R-:W-:Y:S02]  /*7c70*/  HADD2.F32 R11, -RZ, R26.reuse.H0_H0 ;  /* 0x2000001aff0b7230 */ /* 0x100fe40000004100 */
[----:B------:R-:W-:Y:S01]  /*7c80*/  FFMA.FTZ R53, R39, R38, R18 ;  /* 0x0000002627357223 */ /* 0x000fe20000010012 */
[----:B------:R-:W-:Y:S02]  /*7c90*/  HADD2.F32 R21, -RZ, R26.H1_H1 ;  /* 0x3000001aff157230 */ /* 0x000fe40000004100 */
[C---:B------:R-:W-:Y:S01]  /*7ca0*/  FFMA.FTZ R23, R50.reuse, R23, R6 ;  /* 0x0000001732177223 */ /* 0x040fe20000010006 */
[----:B------:R-:W-:Y:S02]  /*7cb0*/  HADD2.F32 R5, -RZ, R24.H0_H0 ;  /* 0x20000018ff057230 */ /* 0x000fe40000004100 */
[----:B------:R-:W-:Y:S01]  /*7cc0*/  FFMA.FTZ R7, R50, R7, R20 ;  /* 0x0000000732077223 */ /* 0x000fe20000010014 */
[----:B------:R-:W-:-:S02]  /*7cd0*/  HADD2.F32 R25, -RZ, R25.H1_H1 ;  /* 0x30000019ff197230 */ /* 0x000fc40000004100 */
[C---:B------:R-:W-:Y:S01]  /*7ce0*/  FFMA.FTZ R9, R50.reuse, R9, R10 ;  /* 0x0000000932097223 */ /* 0x040fe2000001000a */
[C---:B------:R-:W-:Y:S01]  /*7cf0*/  FFMA.FTZ R11, R50.reuse, R11, R8 ;  /* 0x0000000b320b7223 */ /* 0x040fe20000010008 */
[C---:B------:R-:W-:Y:S01]  /*7d00*/  FFMA.FTZ R21, R50.reuse, R21, R22 ;  /* 0x0000001532157223 */ /* 0x040fe20000010016 */
[----:B------:R-:W-:Y:S02]  /*7d10*/  HADD2.F32 R6, -RZ, R28.H0_H0 ;  /* 0x2000001cff067230 */ /* 0x000fe40000004100 */
[C---:B------:R-:W-:Y:S01]  /*7d20*/  FFMA.FTZ R24, R50.reuse, R5, R53 ;  /* 0x0000000532187223 */ /* 0x040fe20000010035 */
[----:B------:R-:W-:Y:S02]  /*7d30*/  HADD2.F32 R18, -RZ, R30.H0_H0 ;  /* 0x2000001eff127230 */ /* 0x000fe40000004100 */
[C---:B------:R-:W-:Y:S01]  /*7d40*/  FFMA.FTZ R25, R50.reuse, R25, R48 ;  /* 0x0000001932197223 */ /* 0x040fe20000010030 */
[----:B--2---:R-:W-:Y:S02]  /*7d50*/  HADD2.F32 R37, -RZ, R37.H0_H0 ;  /* 0x20000025ff257230 */ /* 0x004fe40000004100 */
[----:B------:R-:W-:Y:S01]  /*7d60*/  FFMA.FTZ R27, R50, R27, R46 ;  /* 0x0000001b321b7223 */ /* 0x000fe2000001002e */
[----:B------:R-:W-:-:S02]  /*7d70*/  HADD2.F32 R28, -RZ, R28.H1_H1 ;  /* 0x3000001cff1c7230 */ /* 0x000fc40000004100 */
[--C-:B------:R-:W-:Y:S02]  /*7d80*/  HADD2.F32 R8, -RZ, R29.reuse.H0_H0 ;  /* 0x2000001dff087230 */ /* 0x100fe40000004100 */
[C---:B------:R-:W-:Y:S01]  /*7d90*/  FFMA.FTZ R24, R37.reuse, R6, R24 ;  /* 0x0000000625187223 */ /* 0x040fe20000010018 */
[----:B------:R-:W-:Y:S02]  /*7da0*/  HADD2.F32 R10, -RZ, R29.H1_H1 ;  /* 0x3000001dff0a7230 */ /* 0x000fe40000004100 */
[C---:B------:R-:W-:Y:S01]  /*7db0*/  FFMA.FTZ R29, R37.reuse, R28, R7 ;  /* 0x0000001c251d7223 */ /* 0x040fe20000010007 */
[----:B------:R-:W-:Y:S02]  /*7dc0*/  HADD2.F32 R30, -RZ, R30.H1_H1 ;  /* 0x3000001eff1e7230 */ /* 0x000fe40000004100 */
[C---:B------:R-:W-:Y:S01]  /*7dd0*/  FFMA.FTZ R39, R37.reuse, R18, R11 ;  /* 0x0000001225277223 */ /* 0x040fe2000001000b */
[--C-:B------:R-:W-:Y:S02]  /*7de0*/  HADD2.F32 R20, -RZ, R31.reuse.H0_H0 ;  /* 0x2000001fff147230 */ /* 0x100fe40000004100 */
        /* <DEDUP_REMOVED lines=25> */
.L_x_751:
[----:B------:R-:W1:Y:S01]  /*7f80*/  LDS.U16 R36, [R36+0x18] ;  /* 0x0000180024247984 */ /* 0x000e620000000400 */
[----:B------:R-:W-:Y:S01]  /*7f90*/  IADD3 R19, PT, PT, R19, 0x10, RZ ;  /* 0x0000001013137810 */ /* 0x000fe20007ffe0ff */
[----:B------:R-:W-:Y:S02]  /*7fa0*/  HADD2.F32 R18, -RZ, R32.H0_H0 ;  /* 0x20000020ff127230 */ /* 0x000fe40000004100 */
[--C-:B0-----:R-:W-:Y:S01]  /*7fb0*/  HADD2.F32 R6, -RZ, R33.reuse.H1_H1 ;  /* 0x30000021ff067230 */ /* 0x101fe20000004100 */
[----:B------:R-:W-:Y:S01]  /*7fc0*/  ISETP.GE.AND P1, PT, R19, UR5, PT ;  /* 0x0000000513007c0c */ /* 0x000fe2000bf26270 */
[----:B------:R-:W-:Y:S02]  /*7fd0*/  HADD2.F32 R8, -RZ, R34.H0_H0 ;  /* 0x20000022ff087230 */ /* 0x000fe40000004100 */
[----:B------:R-:W-:Y:S02]  /*7fe0*/  HADD2.F32 R32, -RZ, R32.H1_H1 ;  /* 0x30000020ff207230 */ /* 0x000fe40000004100 */
[----:B------:R-:W-:-:S02]  /*7ff0*/  HADD2.F32 R10, -RZ, R33.H0_H0 ;  /* 0x20000021ff0a7230 */ /* 0x000fc40000004100 */
        /* <DEDUP_REMOVED lines=13> */
.L_x_742:
[----:B------:R-:W-:Y:S05]  /*80d0*/  BSYNC.RECONVERGENT B0 ;  /* 0x0000000000007941 */ /* 0x000fea0003800200 */
.L_x_741:
[----:B------:R-:W-:Y:S01]  /*80e0*/  ISETP.GE.AND P0, PT, R17, UR44, PT ;  /* 0x0000002c11007c0c */ /* 0x000fe2000bf06270 */
[----:B------:R-:W0:Y:S01]  /*80f0*/  LDCU UR11, c[0x0][0x40c] ;  /* 0x00008180ff0b77ac */ /* 0x000e220008000800 */
[----:B------:R-:W-:Y:S11]  /*8100*/  BSSY.RECONVERGENT B0, `(.L_x_753) ;  /* 0x00000f3000007945 */ /* 0x000ff60003800200 */
[----:B------:R-:W-:Y:S05]  /*8110*/  @P0 BRA `(.L_x_754) ;  /* 0x0000000c00c40947 */ /* 0x000fea0003800000 */
[----:B------:R-:W1:Y:S01]  /*8120*/  LDCU UR5, c[0x0][0x3f8] ;  /* 0x00007f00ff0577ac */ /* 0x000e620008000800 */
[----:B------:R-:W-:Y:S01]  /*8130*/  IADD3 R19, PT, PT, R17, 0x4, RZ ;  /* 0x0000000411137810 */ /* 0x000fe20007ffe0ff */
[----:B------:R-:W2:Y:S01]  /*8140*/  LDC.64 R32, c[0x0][0x458] ;  /* 0x00011600ff207b82 */ /* 0x000ea20000000a00 */
[----:B------:R-:W-:Y:S01]  /*8150*/  BSSY.RECONVERGENT B1, `(.L_x_755) ;  /* 0x0000053000017945 */ /* 0x000fe20003800200 */
[----:B------:R-:W-:Y:S01]  /*8160*/  ULOP3.LUT UR9, URZ, UR14, URZ, 0x33, !UPT ;  /* 0x0000000eff097292 */ /* 0x000fe2000f8e33ff */
[----:B------:R-:W-:-:S05]  /*8170*/  VIMNMX R21, PT, PT, R19, UR44, !PT ;  /* 0x0000002c13157c48 */ /* 0x000fca000ffe0100 */
[----:B------:R-:W-:-:S04]  /*8180*/  IADD3 R34, PT, PT, -R0, UR9, R21 ;  /* 0x0000000900227c10 */ /* 0x000fc8000fffe115 */
[----:B------:R-:W-:Y:S01]  /*8190*/  LOP3.LUT P0, RZ, R34, 0x4, RZ, 0xc0, !PT ;  /* 0x0000000422ff7812 */ /* 0x000fe2000780c0ff */
[----:B-1----:R-:W-:-:S06]  /*81a0*/  UIMAD UR5, UR38, UR5, UR46 ;  /* 0x00000005260572a4 */ /* 0x002fcc000f8e022e */
[----:B------:R-:W-:-:S05]  /*81b0*/  IMAD.U32 R20, RZ, RZ, UR5 ;  /* 0x00000005ff147e24 */ /* 0x000fca000f8e00ff */
[----:B------:R-:W-:Y:S02]  /*81c0*/  LEA R21, R20, R3, 0x7 ;  /* 0x0000000314157211 */ /* 0x000fe400078e38ff */
[----:B------:R-:W-:-:S03]  /*81d0*/  MOV R20, R17 ;  /* 0x0000001100147202 */ /* 0x000fc60000000f00 */
[----:B--2---:R-:W-:Y:S01]  /*81e0*/  IMAD.WIDE R32, R21, 0x2, R32 ;  /* 0x0000000215207825 */ /* 0x004fe200078e0220 */
[----:B------:R-:W-:Y:S06]  /*81f0*/  @P0 BRA `(.L_x_756) ;  /* 0x0000000400200947 */ /* 0x000fec0003800000 */
[----:B------:R-:W1:Y:S01]  /*8200*/  LDC R22, c[0x0][0x3f4] ;  /* 0x0000fd00ff167b82 */ /* 0x000e620000000800 */
[----:B------:R-:W-:Y:S01]  /*8210*/  IMAD.MOV.U32 R20, RZ, RZ, R19 ;  /* 0x000000ffff147224 */ /* 0x000fe200078e0013 */
        /* <DEDUP_REMOVED lines=11> */
[----:B--2---:R-:W-:-:S05]  /*82d0*/  IADD3 R20, PT, PT, RZ, -R21, RZ ;  /* 0x80000015ff147210 */ /* 0x004fca0007ffe0ff */
[----:B------:R-:W-:Y:S02]  /*82e0*/  IMAD R27, R20, R23, RZ ;  /* 0x00000017141b7224 */ /* 0x000fe400078e02ff */
[----:B------:R-:W-:-:S04]  /*82f0*/  IMAD.MOV.U32 R20, RZ, RZ, RZ ;  /* 0x000000ffff147224 */ /* 0x000fc800078e00ff */
[----:B------:R-:W-:Y:S01]  /*8300*/  IMAD.HI.U32 R20, R21, R27, R20 ;  /* 0x0000001b15147227 */ /* 0x000fe200078e0014 */
[----:B------:R-:W-:-:S05]  /*8310*/  MOV R21, R26 ;  /* 0x0000001a00157202 */ /* 0x000fca0000000f00 */
        /* <DEDUP_REMOVED lines=8> */
[----:B------:R-:W-:-:S05]  /*83a0*/  @!P2 LOP3.LUT R20, RZ, R22, RZ, 0x33, !PT ;  /* 0x00000016ff14a212 */ /* 0x000fca00078e33ff */
[----:B------:R-:W-:-:S04]  /*83b0*/  IMAD.SHL.U32 R21, R20, 0x80, RZ ;  /* 0x0000008014157824 */ /* 0x000fc800078e00ff */
        /* <DEDUP_REMOVED lines=8> */
[----:B----4-:R-:W1:-:S12]  /*8440*/  LDS.128 R28, [R4+UR8] ;  /* 0x00000008041c7984 */ /* 0x010e580008000c00 */
        /* <DEDUP_REMOVED lines=18> */
.L_x_757:
[--C-:B-----5:R-:W-:Y:S02]  /*8570*/  HADD2.F32 R17, -RZ, R20.reuse.H0_H0 ;  /* 0x20000014ff117230 */ /* 0x120fe40000004100 */
[--C-:B-1----:R-:W-:Y:S02]  /*8580*/  HADD2.F32 R25, -RZ, R21.reuse.H0_H0 ;  /* 0x20000015ff197230 */ /* 0x102fe40000004100 */
[----:B------:R-:W-:Y:S02]  /*8590*/  HADD2.F32 R24, -RZ, R21.H1_H1 ;  /* 0x30000015ff187230 */ /* 0x000fe40000004100 */
        /* <DEDUP_REMOVED lines=14> */
.L_x_756:
[----:B0-----:R-:W-:Y:S05]  /*8680*/  BSYNC.RECONVERGENT B1 ;  /* 0x0000000000017941 */ /* 0x001fea0003800200 */
.L_x_755:
[----:B------:R-:W-:-:S13]  /*8690*/  ISETP.GE.U32.AND P0, PT, R34, 0x4, PT ;  /* 0x000000042200780c */ /* 0x000fda0003f06070 */
[----:B------:R-:W-:Y:S05]  /*86a0*/  @!P0 BRA `(.L_x_754) ;  /* 0x0000000800608947 */ /* 0x000fea0003800000 */
[C---:B------:R-:W-:Y:S01]  /*86b0*/  LEA R17, R20.reuse, UR7, 0x1 ;  /* 0x0000000714117c11 */ /* 0x040fe2000f8e08ff */
[----:B------:R-:W-:Y:S01]  /*86c0*/  IMAD.U32 R34, RZ, RZ, UR14 ;  /* 0x0000000eff227e24 */ /* 0x000fe2000f8e00ff */
[----:B------:R-:W-:Y:S01]  /*86d0*/  MOV R21, UR12 ;  /* 0x0000000c00157c02 */ /* 0x000fe20008000f00 */
[----:B------:R-:W-:Y:S02]  /*86e0*/  IMAD.SHL.U32 R19, R20, 0x80, RZ ;  /* 0x0000008014137824 */ /* 0x000fe400078e00ff */
[----:B------:R-:W-:Y:S01]  /*86f0*/  IMAD R34, R34, -0x2, R17 ;  /* 0xfffffffe22227824 */ /* 0x000fe200078e0211 */
[----:B------:R-:W-:-:S04]  /*8700*/  IADD3 R17, PT, PT, R20, 0x4, RZ ;  /* 0x0000000414117810 */ /* 0x000fc80007ffe0ff */
[----:B------:R-:W-:-:S07]  /*8710*/  IADD3 R34, PT, PT, R34, 0x8, R21 ;  /* 0x0000000822227810 */ /* 0x000fce0007ffe015 */
.L_x_764:
        /* <DEDUP_REMOVED lines=13> */
[----:B0-----:R-:W0:Y:S01]  /*87f0*/  LDS.U16 R24, [R34+-0x8] ;  /* 0xfffff80022187984 */ /* 0x001e220000000400 */
[----:B-1----:R-:W-:-:S04]  /*8800*/  IMAD.MOV R20, RZ, RZ, -R21 ;  /* 0x000000ffff147224 */ /* 0x002fc800078e0a15 */
[----:B------:R-:W-:Y:S01]  /*8810*/  IMAD R27, R20, R25, RZ ;  /* 0x00000019141b7224 */ /* 0x000fe200078e02ff */
[----:B------:R-:W-:-:S05]  /*8820*/  MOV R20, RZ ;  /* 0x000000ff00147202 */ /* 0x000fca0000000f00 */
        /* <DEDUP_REMOVED lines=36> */
.L_x_760:
[--C-:B0----5:R-:W-:Y:S02]  /*8a70*/  HADD2.F32 R25, -RZ, R21.reuse.H0_H0 ;  /* 0x20000015ff197230 */ /* 0x121fe40000004100 */
[----:B------:R-:W-:Y:S02]  /*8a80*/  HADD2.F32 R26, -RZ, R21.H1_H1 ;  /* 0x30000015ff1a7230 */ /* 0x000fe40000004100 */
        /* <DEDUP_REMOVED lines=11> */
[C---:B------:R-:W-:Y:S01]  /*8b40*/  FFMA.FTZ R7, R35.reuse, R22, R7 ;  /* 0x0000001623077223 */ /* 0x040fe20000010007 */
[----:B------:R-:W-:-:S02]  /*8b50*/  FFMA.FTZ R6, R35, R27, R6 ;  /* 0x0000001b23067223 */ /* 0x000fc40000010006 */
[----:B------:R-:W-:-:S07]  /*8b60*/  FFMA.FTZ R5, R35, R28, R5 ;  /* 0x0000001c23057223 */ /* 0x000fce0000010005 */
.L_x_759:
[----:B------:R-:W-:Y:S05]  /*8b70*/  BSYNC.RECONVERGENT B1 ;  /* 0x0000000000017941 */ /* 0x000fea0003800200 */
.L_x_758:
        /* <DEDUP_REMOVED lines=11> */
[----:B0-----:R-:W0:Y:S01]  /*8c30*/  LDS.U16 R24, [R34] ;  /* 0x0000000022187984 */ /* 0x001e220000000400 */
        /* <DEDUP_REMOVED lines=32> */
[----:B------:R-:W-:Y:S01]  /*8e40*/  HADD2 R23, R23, R31 ;  /* 0x0000001f17177230 */ /* 0x000fe20000000000 */
[----:B------:R-:W-:Y:S01]  /*8e50*/  IADD3 R29, PT, PT, R19, 0x200, RZ ;  /* 0x00000200131d7810 */ /* 0x000fe20007ffe0ff */
[----:B--2---:R-:W-:Y:S02]  /*8e60*/  @P1 HFMA2 R21, R21, R25, -RZ ;  /* 0x0000001915151231 */ /* 0x004fe400001000ff */
[----:B------:R-:W-:Y:S02]  /*8e70*/  @P0 HMUL2 R20, R20, R24 ;  /* 0x0000001814140232 */ /* 0x000fe40000000000 */
[----:B------:R-:W-:Y:S02]  /*8e80*/  @P3 HFMA2 R23, R23, R27, -RZ ;  /* 0x0000001b17173231 */ /* 0x000fe400001000ff */
[----:B------:R-:W-:-:S02]  /*8e90*/  @P2 HMUL2 R22, R22, R26 ;  /* 0x0000001a16162232 */ /* 0x000fc40000000000 */
[----:B------:R-:W-:-:S05]  /*8ea0*/  IMAD.WIDE.U32 R24, R29, 0x2, R42 ;  /* 0x000000021d187825 */ /* 0x000fca00078e002a */
[----:B------:R0:W-:Y:S02]  /*8eb0*/  STG.E.128 desc[UR36][R24.64], R20 ;  /* 0x0000001418007986 */ /* 0x0001e4000c101d24 */
.L_x_763:
        /* <DEDUP_REMOVED lines=16> */
.L_x_762:
[----:B------:R-:W-:Y:S05]  /*8fc0*/  BSYNC.RECONVERGENT B1 ;  /* 0x0000000000017941 */ /* 0x000fea0003800200 */
.L_x_761:
[C---:B------:R-:W-:Y:S01]  /*8fd0*/  VIADD R20, R17.reuse, 0x4 ;  /* 0x0000000411147836 */ /* 0x040fe20000000000 */
[----:B------:R-:W-:Y:S01]  /*8fe0*/  IADD3 R17, PT, PT, R17, 0x8, RZ ;  /* 0x0000000811117810 */ /* 0x000fe20007ffe0ff */
[----:B------:R-:W-:Y:S01]  /*8ff0*/  VIADD R34, R34, 0x10 ;  /* 0x0000001022227836 */ /* 0x000fe20000000000 */
[----:B------:R-:W-:Y:S02]  /*9000*/  IADD3 R19, PT, PT, R19, 0x400, RZ ;  /* 0x0000040013137810 */ /* 0x000fe40007ffe0ff */
[----:B------:R-:W-:-:S13]  /*9010*/  ISETP.GE.AND P0, PT, R20, UR44, PT ;  /* 0x0000002c14007c0c */ /* 0x000fda000bf06270 */
[----:B------:R-:W-:Y:S05]  /*9020*/  @!P0 BRA `(.L_x_764) ;  /* 0xfffffff400bc8947 */ /* 0x000fea000383ffff */
.L_x_754:
[----:B0-----:R-:W-:Y:S05]  /*9030*/  BSYNC.RECONVERGENT B0 ;  /* 0x0000000000007941 */ /* 0x001fea0003800200 */
.L_x_753:
        /* <DEDUP_REMOVED lines=25> */
[----:B------:R-:W-:-:S06]  /*91d0*/  @P0 IMAD.WIDE R24, R19, 0x2, R24 ;  /* 0x0000000213180825 */ /* 0x000fcc00078e0218 */
        /* <DEDUP_REMOVED lines=13> */
.L_x_767:
[----:B-----5:R-:W-:Y:S02]  /*92b0*/  HADD2.F32 R2, -RZ, R20.H0_H0 ;  /* 0x20000014ff027230 */ /* 0x020fe40000004100 */
[----:B------:R-:W-:Y:S02]  /*92c0*/  HADD2.F32 R15, -RZ, R22.H0_H0 ;  /* 0x20000016ff0f7230 */ /* 0x000fe40000004100 */
[----:B0-----:R-:W-:Y:S02]  /*92d0*/  HADD2.F32 R20, -RZ, R20.H1_H1 ;  /* 0x30000014ff147230 */ /* 0x001fe40000004100 */
        /* <DEDUP_REMOVED lines=13> */
.L_x_766:
[----:B------:R-:W-:Y:S05]  /*93b0*/  BSYNC.RECONVERGENT B0 ;  /* 0x0000000000007941 */ /* 0x000fea0003800200 */
.L_x_765:
[C---:B------:R-:W-:Y:S01]  /*93c0*/  LOP3.LUT R2, R16.reuse, 0x3e0, RZ, 0xc0, !PT ;  /* 0x000003e010027812 */ /* 0x040fe200078ec0ff */
[----:B------:R-:W-:Y:S01]  /*93d0*/  BAR.SYNC.DEFER_BLOCKING 0x0 ;  /* 0x0000000000007b1d */ /* 0x000fe20000010000 */
[----:B------:R-:W-:Y:S02]  /*93e0*/  LOP3.LUT R4, R16, 0x3f0, RZ, 0xc0, !PT ;  /* 0x000003f010047812 */ /* 0x000fe400078ec0ff */
        /* <DEDUP_REMOVED lines=10> */
[----:B------:R-:W-:Y:S02]  /*9490*/  F2FP.F16.F32.PACK_AB R14, R7, R8 ;  /* 0x00000008070e723e */ /* 0x000fe400000000ff */
[----:B------:R-:W-:-:S05]  /*94a0*/  F2FP.F16.F32.PACK_AB R15, R5, R6 ;  /* 0x00000006050f723e */ /* 0x000fca00000000ff */
[----:B------:R0:W-:Y:S02]  /*94b0*/  STS.128 [R0+UR12+-0x200], R12 ;  /* 0xfffe000c00007988 */ /* 0x0001e40008000c0c */
.L_x_769:
[----:B------:R-:W-:Y:S05]  /*94c0*/  BSYNC.RECONVERGENT B0 ;  /* 0x0000000000007941 */ /* 0x000fea0003800200 */
.L_x_768:
        /* <DEDUP_REMOVED lines=10> */
[----:B------:R-:W-:-:S02]  /*9570*/  HADD2.F32 R12, -RZ, R12.H1_H1 ;  /* 0x3000000cff0c7230 */ /* 0x000fc40000004100 */
        /* <DEDUP_REMOVED lines=9> */
.L_x_771:
[----:B------:R-:W-:Y:S05]  /*9610*/  BSYNC.RECONVERGENT B0 ;  /* 0x0000000000007941 */ /* 0x000fea0003800200 */
.L_x_770:
[----:B------:R-:W-:Y:S06]  /*9620*/  BAR.SYNC.DEFER_BLOCKING 0x0 ;  /* 0x0000000000007b1d */ /* 0x000fec0000010000 */
[----:B------:R-:W-:Y:S04]  /*9630*/  BSSY.RECONVERGENT B0, `(.L_x_772) ;  /* 0x0000007000007945 */ /* 0x000fe80003800200 */
[----:B------:R-:W-:Y:S05]  /*9640*/  @P1 BRA `(.L_x_773) ;  /* 0x0000000000141947 */ /* 0x000fea0003800000 */
[----:B0-----:R-:W-:Y:S02]  /*9650*/  F2FP.F16.F32.PACK_AB R12, R11, R18 ;  /* 0x000000120b0c723e */ /* 0x001fe400000000ff */
[----:B------:R-:W-:Y:S02]  /*9660*/  F2FP.F16.F32.PACK_AB R13, R9, R10 ;  /* 0x0000000a090d723e */ /* 0x000fe400000000ff */
[----:B------:R-:W-:Y:S02]  /*9670*/  F2FP.F16.F32.PACK_AB R14, R7, R8 ;  /* 0x00000008070e723e */ /* 0x000fe400000000ff */
[----:B------:R-:W-:-:S05]  /*9680*/  F2FP.F16.F32.PACK_AB R15, R5, R6 ;  /* 0x00000006050f723e */ /* 0x000fca00000000ff */
[----:B------:R1:W-:Y:S02]  /*9690*/  STS.128 [R17+UR12], R12 ;  /* 0x0000000c11007988 */ /* 0x0003e40008000c0c */
.L_x_773:
[----:B------:R-:W-:Y:S05]  /*96a0*/  BSYNC.RECONVERGENT B0 ;  /* 0x0000000000007941 */ /* 0x000fea0003800200 */
.L_x_772:
        /* <DEDUP_REMOVED lines=20> */
.L_x_775:
[----:B------:R-:W-:Y:S05]  /*97f0*/  BSYNC.RECONVERGENT B0 ;  /* 0x0000000000007941 */ /* 0x000fea0003800200 */
.L_x_774:
[----:B------:R-:W-:Y:S06]  /*9800*/  BAR.SYNC.DEFER_BLOCKING 0x0 ;  /* 0x0000000000007b1d */ /* 0x000fec0000010000 */
[----:B------:R-:W-:Y:S05]  /*9810*/  @P2 EXIT ;  /* 0x000000000000294d */ /* 0x000fea0003800000 */
[----:B------:R-:W2:Y:S02]  /*9820*/  LDCU UR4, c[0x0][0x478] ;  /* 0x00008f00ff0477ac */ /* 0x000ea40008000800 */
[----:B--2---:R-:W-:-:S09]  /*9830*/  UISETP.NE.AND UP0, UPT, UR4, 0x2, UPT ;  /* 0x000000020400788c */ /* 0x004fd2000bf05270 */
[----:B------:R-:W-:Y:S05]  /*9840*/  BRA.U UP0, `(.L_x_776) ;  /* 0x0000000100e07547 */ /* 0x000fea000b800000 */
[----:B01----:R-:W0:Y:S01]  /*9850*/  LDC.64 R12, c[0x0][0x470] ;  /* 0x00011c00ff0c7b82 */ /* 0x003e220000000a00 */
        /* <DEDUP_REMOVED lines=14> */
[----:B------:R-:W-:Y:S02]  /*9940*/  PRMT R0, R0, 0x7710, RZ ;  /* 0x0000771000007816 */ /* 0x000fe400000000ff */
[----:B--2---:R-:W-:-:S05]  /*9950*/  PRMT R7, R7, 0x8880, RZ ;  /* 0x0000888007077816 */ /* 0x004fca00000000ff */
[----:B------:R-:W-:Y:S01]  /*9960*/  F2I.S8.NTZ R11, R11 ;  /* 0x0000000b000b7305 */ /* 0x000fe20000202100 */
[----:B------:R-:W-:-:S05]  /*9970*/  IMAD.U32 R0, R0, 0x10000, RZ ;  /* 0x0001000000007824 */ /* 0x000fca00078e00ff */
[----:B------:R-:W-:Y:S02]  /*9980*/  LOP3.LUT R13, R0, 0xff0000, RZ, 0xc0, !PT ;  /* 0x00ff0000000d7812 */ /* 0x000fe400078ec0ff */
[----:B------:R-:W2:Y:S01]  /*9990*/  F2I.S8.NTZ R10, R10 ;  /* 0x0000000a000a7305 */ /* 0x000ea20000202100 */
[----:B0-----:R-:W-:Y:S02]  /*99a0*/  PRMT R2, R5, 0x8880, RZ ;  /* 0x0000888005027816 */ /* 0x001fe400000000ff */
[----:B------:R-:W-:Y:S02]  /*99b0*/  PRMT R0, R7, 0x7710, RZ ;  /* 0x0000771007007816 */ /* 0x000fe400000000ff */
[----:B------:R-:W-:Y:S02]  /*99c0*/  PRMT R2, R2, 0x7710, RZ ;  /* 0x0000771002027816 */ /* 0x000fe400000000ff */
[----:B------:R-:W-:Y:S01]  /*99d0*/  SHF.L.U32 R0, R0, 0x8, RZ ;  /* 0x0000000800007819 */ /* 0x000fe200000006ff */
[----:B------:R-:W0:Y:S01]  /*99e0*/  F2I.S8.NTZ R9, R9 ;  /* 0x0000000900097305 */ /* 0x000e220000202100 */
[----:B------:R-:W-:-:S04]  /*99f0*/  PRMT R13, R13, 0x4210, R2 ;  /* 0x000042100d0d7816 */ /* 0x000fc80000000002 */
[----:B------:R-:W-:Y:S02]  /*9a00*/  LOP3.LUT R13, R13, 0xff00, R0, 0xf8, !PT ;  /* 0x0000ff000d0d7812 */ /* 0x000fe400078ef800 */
[----:B--2---:R-:W-:Y:S01]  /*9a10*/  PRMT R2, R10, 0x8880, RZ ;  /* 0x000088800a027816 */ /* 0x004fe200000000ff */
[----:B------:R-:W2:Y:S01]  /*9a20*/  F2I.S8.NTZ R8, R8 ;  /* 0x0000000800087305 */ /* 0x000ea20000202100 */
[----:B------:R-:W-:Y:S02]  /*9a30*/  PRMT R0, R11, 0x8880, RZ ;  /* 0x000088800b007816 */ /* 0x000fe400000000ff */
[----:B------:R-:W-:Y:S02]  /*9a40*/  PRMT R2, R2, 0x7710, RZ ;  /* 0x0000771002027816 */ /* 0x000fe400000000ff */
[----:B------:R-:W-:Y:S02]  /*9a50*/  PRMT R0, R0, 0x7710, RZ ;  /* 0x0000771000007816 */ /* 0x000fe400000000ff */
[----:B0-----:R-:W-:Y:S01]  /*9a60*/  PRMT R4, R9, 0x8880, RZ ;  /* 0x0000888009047816 */ /* 0x001fe200000000ff */
[----:B------:R-:W0:Y:S01]  /*9a70*/  F2I.S8.NTZ R12, R12 ;  /* 0x0000000c000c7305 */ /* 0x000e220000202100 */
[----:B------:R-:W-:-:S02]  /*9a80*/  IADD3 R9, PT, PT, R3, UR10, RZ ;  /* 0x0000000a03097c10 */ /* 0x000fc4000fffe0ff */
[----:B------:R-:W-:Y:S02]  /*9a90*/  PRMT R3, R4, 0x7710, RZ ;  /* 0x0000771004037816 */ /* 0x000fe400000000ff */
[----:B------:R-:W-:Y:S02]  /*9aa0*/  LOP3.LUT R4, R2, 0xff, RZ, 0xc0, !PT ;  /* 0x000000ff02047812 */ /* 0x000fe400078ec0ff */
[----:B--2---:R-:W-:Y:S02]  /*9ab0*/  PRMT R8, R8, 0x8880, RZ ;  /* 0x0000888008087816 */ /* 0x004fe400000000ff */
[----:B------:R-:W-:Y:S01]  /*9ac0*/  LOP3.LUT R3, R3, 0xff, RZ, 0xc0, !PT ;  /* 0x000000ff03037812 */ /* 0x000fe200078ec0ff */
[----:B------:R-:W-:Y:S01]  /*9ad0*/  IMAD.WIDE.U32 R4, R4, 0x10000, RZ ;  /* 0x0001000004047825 */ /* 0x000fe200078e00ff */
[----:B------:R-:W-:Y:S02]  /*9ae0*/  LOP3.LUT R6, R0, 0xff, RZ, 0xc0, !PT ;  /* 0x000000ff00067812 */ /* 0x000fe400078ec0ff */
[----:B------:R-:W-:Y:S01]  /*9af0*/  PRMT R0, R8, 0x7710, RZ ;  /* 0x0000771008007816 */ /* 0x000fe200000000ff */
[----:B------:R-:W-:Y:S01]  /*9b00*/  IMAD.WIDE.U32 R2, R3, 0x1000000, RZ ;  /* 0x0100000003027825 */ /* 0x000fe200078e00ff */
[----:B0-----:R-:W-:-:S02]  /*9b10*/  PRMT R12, R12, 0x8880, RZ ;  /* 0x000088800c0c7816 */ /* 0x001fc400000000ff */
[----:B------:R-:W-:Y:S01]  /*9b20*/  LOP3.LUT R13, R13, 0xff, R0, 0xf8, !PT ;  /* 0x000000ff0d0d7812 */ /* 0x000fe200078ef800 */
[----:B------:R-:W-:Y:S01]  /*9b30*/  IMAD.WIDE.U32 R6, R6, 0x100, RZ ;  /* 0x0000010006067825 */ /* 0x000fe200078e00ff */
        /* <DEDUP_REMOVED lines=9> */
.L_x_776:
[----:B01----:R-:W0:Y:S01]  /*9bd0*/  LDC.64 R12, c[0x0][0x380] ;  /* 0x0000e000ff0c7b82 */ /* 0x003e220000000a00 */
        /* <DEDUP_REMOVED lines=11> */
.L_x_678:
[----:B------:R-:W-:Y:S01]  /*9c90*/  MOV R12, 0x10 ;  /* 0x00000010000c7802 */ /* 0x000fe20000000f00 */
[----:B------:R-:W-:Y:S01]  /*9ca0*/  IMAD.MOV.U32 R15, RZ, RZ, -0x1 ;  /* 0xffffffffff0f7424 */ /* 0x000fe200078e00ff */
[----:B------:R-:W-:-:S07]  /*9cb0*/  MOV R11, 0x1f ;  /* 0x0000001f000b7802 */ /* 0x000fce0000000f00 */
[----:B-1----:R-:W-:Y:S05]  /*9cc0*/  WARPSYNC.COLLECTIVE R15, `(.L_x_777) ;  /* 0x000000000f087348 */ /* 0x002fea0003c00000 */
[----:B------:R0:W2:Y:S02]  /*9cd0*/  SHFL.BFLY P6, R14, R13, R12, R11 ;  /* 0x0c00000c0d0e7389 */ /* 0x0000a400000c000b */
[----:B012---:R-:W-:Y:S05]  /*9ce0*/  ENDCOLLECTIVE ;  /* 0x000000000000791b */ /* 0x007fea0003800000 */
.L_x_777:
[----:B------:R-:W-:Y:S01]  /*9cf0*/  MOV R12, 0x8 ;  /* 0x00000008000c7802 */ /* 0x000fe20000000f00 */
[----:B------:R-:W-:-:S05]  /*9d00*/  FADD.FTZ R3, R13, R14 ;  /* 0x0000000e0d037221 */ /* 0x000fca0000010000 */
[----:B------:R-:W-:-:S07]  /*9d10*/  MOV R13, R3 ;  /* 0x00000003000d7202 */ /* 0x000fce0000000f00 */
[----:B------:R-:W-:Y:S05]  /*9d20*/  WARPSYNC.COLLECTIVE R15, `(.L_x_778) ;  /* 0x000000000f087348 */ /* 0x000fea0003c00000 */
[----:B------:R0:W1:Y:S02]  /*9d30*/  SHFL.BFLY P6, R14, R13, R12, R11 ;  /* 0x0c00000c0d0e7389 */ /* 0x00006400000c000b */
[----:B01----:R-:W-:Y:S05]  /*9d40*/  ENDCOLLECTIVE ;  /* 0x000000000000791b */ /* 0x003fea0003800000 */
.L_x_778:
[----:B------:R-:W-:Y:S01]  /*9d50*/  MOV R12, 0x4 ;  /* 0x00000004000c7802 */ /* 0x000fe20000000f00 */
[----:B------:R-:W-:-:S04]  /*9d60*/  FADD.FTZ R5, R3, R14 ;  /* 0x0000000e03057221 */ /* 0x000fc80000010000 */
[----:B------:R-:W-:-:S07]  /*9d70*/  IMAD.MOV.U32 R13, RZ, RZ, R5 ;  /* 0x000000ffff0d7224 */ /* 0x000fce00078e0005 */
[----:B------:R-:W-:Y:S05]  /*9d80*/  WARPSYNC.COLLECTIVE R15, `(.L_x_779) ;  /* 0x000000000f087348 */ /* 0x000fea0003c00000 */
[----:B------:R0:W1:Y:S02]  /*9d90*/  SHFL.BFLY P6, R14, R13, R12, R11 ;  /* 0x0c00000c0d0e7389 */ /* 0x00006400000c000b */
[----:B01----:R-:W-:Y:S05]  /*9da0*/  ENDCOLLECTIVE ;  /* 0x000000000000791b */ /* 0x003fea0003800000 */
.L_x_779:
[----:B------:R-:W-:Y:S02]  /*9db0*/  IMAD.MOV.U32 R12, RZ, RZ, 0x2 ;  /* 0x00000002ff0c7424 */ /* 0x000fe400078e00ff */
[----:B------:R-:W-:-:S05]  /*9dc0*/  FADD.FTZ R6, R5, R14 ;  /* 0x0000000e05067221 */ /* 0x000fca0000010000 */
[----:B------:R-:W-:-:S07]  /*9dd0*/  MOV R13, R6 ;  /* 0x00000006000d7202 */ /* 0x000fce0000000f00 */
[----:B------:R-:W-:Y:S05]  /*9de0*/  WARPSYNC.COLLECTIVE R15, `(.L_x_780) ;  /* 0x000000000f087348 */ /* 0x000fea0003c00000 */
[----:B------:R0:W1:Y:S02]  /*9df0*/  SHFL.BFLY P6, R14, R13, R12, R11 ;  /* 0x0c00000c0d0e7389 */ /* 0x00006400000c000b */
[----:B01----:R-:W-:Y:S05]  /*9e00*/  ENDCOLLECTIVE ;  /* 0x000000000000791b */ /* 0x003fea0003800000 */
.L_x_780:
[----:B------:R-:W-:Y:S01]  /*9e10*/  MOV R12, 0x1 ;  /* 0x00000001000c7802 */ /* 0x000fe20000000f00 */
[----:B------:R-:W-:-:S05]  /*9e20*/  FADD.FTZ R7, R6, R14 ;  /* 0x0000000e06077221 */ /* 0x000fca0000010000 */
[----:B------:R-:W-:-:S07]  /*9e30*/  MOV R13, R7 ;  /* 0x00000007000d7202 */ /* 0x000fce0000000f00 */
[----:B------:R-:W-:Y:S05]  /*9e40*/  WARPSYNC.COLLECTIVE R15, `(.L_x_781) ;  /* 0x000000000f087348 */ /* 0x000fea0003c00000 */
[----:B------:R0:W1:Y:S02]  /*9e50*/  SHFL.BFLY P6, R14, R13, R12, R11 ;  /* 0x0c00000c0d0e7389 */ /* 0x00006400000c000b */
[----:B01----:R-:W-:Y:S05]  /*9e60*/  ENDCOLLECTIVE ;  /* 0x000000000000791b */ /* 0x003fea0003800000 */
.L_x_781:
[----:B------:R-:W-:Y:S05]  /*9e70*/  BRA `(.L_x_782) ;  /* 0xffffff8000e47947 */ /* 0x000fea000383ffff */
.L_x_711:
[----:B------:R-:W-:Y:S01]  /*9e80*/  BSSY B1, `(.L_x_783) ;  /* 0x0000007000017945 */ /* 0x000fe20003800000 */
[----:B------:R-:W-:Y:S01]  /*9e90*/  IMAD.MOV.U32 R12, RZ, RZ, 0x2 ;  /* 0x00000002ff0c7424 */ /* 0x000fe200078e00ff */
[----:B------:R-:W-:Y:S02]  /*9ea0*/  MOV R11, 0x1f ;  /* 0x0000001f000b7802 */ /* 0x000fe40000000f00 */
[----:B------:R-:W-:-:S07]  /*9eb0*/  MOV R15, 0xffffffff ;  /* 0xffffffff000f7802 */ /* 0x000fce0000000f00 */
[----:B------:R-:W-:Y:S05]  /*9ec0*/  WARPSYNC.COLLECTIVE R15, `(.L_x_784) ;  /* 0x000000000f087348 */ /* 0x000fea0003c00000 */
[----:B------:R0:W1:Y:S02]  /*9ed0*/  SHFL.BFLY P6, R14, R13, R12, R11 ;  /* 0x0c00000c0d0e7389 */ /* 0x00006400000c000b */
[----:B01----:R-:W-:Y:S05]  /*9ee0*/  ENDCOLLECTIVE ;  /* 0x000000000000791b */ /* 0x003fea0003800000 */
.L_x_784:
[----:B------:R-:W-:Y:S05]  /*9ef0*/  BSYNC B1 ;  /* 0x0000000000017941 */ /* 0x000fea0003800000 */
.L_x_783:
[----:B------:R-:W-:Y:S02]  /*9f00*/  HFMA2 R11, -RZ, RZ, 0, 1.847743988037109375e-06 ;  /* 0x0000001fff0b7431 */ /* 0x000fe400000001ff */
[----:B------:R-:W-:Y:S01]  /*9f10*/  FADD.FTZ R13, R13, R14 ;  /* 0x0000000e0d0d7221 */ /* 0x000fe20000010000 */
[----:B------:R-:W-:Y:S01]  /*9f20*/  IMAD.MOV.U32 R12, RZ, RZ, 0x1 ;  /* 0x00000001ff0c7424 */ /* 0x000fe200078e00ff */
[----:B------:R-:W-:-:S07]  /*9f30*/  MOV R15, 0xffffffff ;  /* 0xffffffff000f7802 */ /* 0x000fce0000000f00 */
[----:B------:R-:W-:Y:S05]  /*9f40*/  WARPSYNC.COLLECTIVE R15, `(.L_x_785) ;  /* 0x000000000f087348 */ /* 0x000fea0003c00000 */
[----:B------:R0:W1:Y:S02]  /*9f50*/  SHFL.BFLY P6, R14, R13, R12, R11 ;  /* 0x0c00000c0d0e7389 */ /* 0x00006400000c000b */
[----:B01----:R-:W-:Y:S05]  /*9f60*/  ENDCOLLECTIVE ;  /* 0x000000000000791b */ /* 0x003fea0003800000 */
.L_x_785:
[----:B------:R-:W-:Y:S05]  /*9f70*/  BRA `(.L_x_786) ;  /* 0xffffffac00087947 */ /* 0x000fea000383ffff */
.L_x_715:
[----:B-1----:R-:W-:Y:S01]  /*9f80*/  HFMA2 R12, -RZ, RZ, 0, 9.5367431640625e-07 ;  /* 0x00000010ff0c7431 */ /* 0x002fe200000001ff */
[----:B------:R-:W-:Y:S01]  /*9f90*/  BSSY B0, `(.L_x_787) ;  /* 0x0000007000007945 */ /* 0x000fe20003800000 */
[----:B------:R-:W-:Y:S01]  /*9fa0*/  IMAD.MOV.U32 R13, RZ, RZ, R0 ;  /* 0x000000ffff0d7224 */ /* 0x000fe200078e0000 */
[----:B------:R-:W-:Y:S01]  /*9fb0*/  MOV R11, 0x1f ;  /* 0x0000001f000b7802 */ /* 0x000fe20000000f00 */
[----:B------:R-:W-:-:S07]  /*9fc0*/  IMAD.MOV.U32 R15, RZ, RZ, -0x1 ;  /* 0xffffffffff0f7424 */ /* 0x000fce00078e00ff */
[----:B--2-4-:R-:W-:Y:S05]  /*9fd0*/  WARPSYNC.COLLECTIVE R15, `(.L_x_788) ;  /* 0x000000000f087348 */ /* 0x014fea0003c00000 */
[----:B------:R0:W1:Y:S02]  /*9fe0*/  SHFL.BFLY P6, R14, R13, R12, R11 ;  /* 0x0c00000c0d0e7389 */ /* 0x00006400000c000b */
[----:B012-4-:R-:W-:Y:S05]  /*9ff0*/  ENDCOLLECTIVE ;  /* 0x000000000000791b */ /* 0x017fea0003800000 */
.L_x_788:
[----:B------:R-:W-:Y:S05]  /*a000*/  BSYNC B0 ;  /* 0x0000000000007941 */ /* 0x000fea0003800000 */
.L_x_787:
[----:B------:R-:W-:Y:S01]  /*a010*/  HFMA2 R12, -RZ, RZ, 0, 4.76837158203125e-07 ;  /* 0x00000008ff0c7431 */ /* 0x000fe200000001ff */
[----:B------:R-:W-:Y:S01]  /*a020*/  FMNMX.FTZ R13, R14, R0, !PT ;  /* 0x000000000e0d7209 */ /* 0x000fe20007810000 */
[----:B------:R-:W-:Y:S01]  /*a030*/  IMAD.MOV.U32 R15, RZ, RZ, -0x1 ;  /* 0xffffffffff0f7424 */ /* 0x000fe200078e00ff */
[----:B------:R-:W-:-:S07]  /*a040*/  MOV R11, 0x1f ;  /* 0x0000001f000b7802 */ /* 0x000fce0000000f00 */
[----:B------:R-:W-:Y:S05]  /*a050*/  WARPSYNC.COLLECTIVE R15, `(.L_x_789) ;  /* 0x000000000f087348 */ /* 0x000fea0003c00000 */
[----:B------:R0:W1:Y:S02]  /*a060*/  SHFL.BFLY P6, R14, R13, R12, R11 ;  /* 0x0c00000c0d0e7389 */ /* 0x00006400000c000b */
[----:B01----:R-:W-:Y:S05]  /*a070*/  ENDCOLLECTIVE ;  /* 0x000000000000791b */ /* 0x003fea0003800000 */
.L_x_789:
[----:B------:R-:W-:Y:S01]  /*a080*/  HFMA2 R12, -RZ, RZ, 0, 2.384185791015625e-07 ;  /* 0x00000004ff0c7431 */ /* 0x000fe200000001ff */
[----:B------:R-:W-:-:S04]  /*a090*/  FMNMX.FTZ R3, R13, R14, !PT ;  /* 0x0000000e0d037209 */ /* 0x000fc80007810000 */
[----:B------:R-:W-:-:S07]  /*a0a0*/  MOV R13, R3 ;  /* 0x00000003000d7202 */ /* 0x000fce0000000f00 */
[----:B------:R-:W-:Y:S05]  /*a0b0*/  WARPSYNC.COLLECTIVE R15, `(.L_x_790) ;  /* 0x000000000f087348 */ /* 0x000fea0003c00000 */
[----:B------:R0:W1:Y:S02]  /*a0c0*/  SHFL.BFLY P6, R14, R13, R12, R11 ;  /* 0x0c00000c0d0e7389 */ /* 0x00006400000c000b */
[----:B01----:R-:W-:Y:S05]  /*a0d0*/  ENDCOLLECTIVE ;  /* 0x000000000000791b */ /* 0x003fea0003800000 */
.L_x_790:
[----:B------:R-:W-:Y:S05]  /*a0e0*/  BRA `(.L_x_791) ;  /* 0xffffffac006c7947 */ /* 0x000fea000383ffff */
.L_x_792:
        /* <DEDUP_REMOVED lines=9> */
.L_x_3498:


//--------------------- .text._ZN4mmha33masked_multihead_attention_kernelIfLi128ELi128ELi1ELi32ELi256ELb1ELb1EEEv26Multihead_attention_paramsIT_XT5_EE --------------------------
	.section	.text._ZN4mmha33masked_multihead_attention_kernelIfLi128ELi128ELi1ELi32ELi256ELb1ELb1EEEv26Multihead_attention_paramsIT_XT5_EE,"ax",@progbits
	.align	128
        .global         _ZN4mmha33masked_multihead_attention_kernelIfLi128ELi128ELi1ELi32ELi256ELb1ELb1EEEv26Multihead_attention_paramsIT_XT5_EE
        .type           _ZN4mmha33masked_multihead_attention_kernelIfLi128ELi128ELi1ELi32ELi256ELb1ELb1EEEv26Multihead_attention_paramsIT_XT5_EE,@function
        .size           _ZN4mmha33masked_multihead_attention_kernelIfLi128ELi128ELi1ELi32ELi256ELb1ELb1EEEv26Multihead_attention_paramsIT_XT5_EE,(.L_x_3499 - _ZN4mmha33masked_multihead_attention_kernelIfLi128ELi128ELi1ELi32ELi256ELb1ELb1EEEv26Multihead_attention_paramsIT_XT5_EE)
        .other          _ZN4mmha33masked_multihead_attention_kernelIfLi128ELi128ELi1ELi32ELi256ELb1ELb1EEEv26Multihead_attention_paramsIT_XT5_EE,@"STO_CUDA_ENTRY STV_DEFAULT"
_ZN4mmha33masked_multihead_attention_kernelIfLi128ELi128ELi1ELi32ELi256ELb1ELb1EEEv26Multihead_attention_paramsIT_XT5_EE:
.text._ZN4mmha33masked_multihead_attention_kernelIfLi128ELi128ELi1ELi32ELi256ELb1ELb1EEEv26Multihead_attention_paramsIT_XT5_EE:
[----:B------:R-:W0:Y:S01]  /*0000*/  LDC R1, c[0x0][0x37c] ;  /* 0x0000df00ff017b82 */ /* 0x000e220000000800 */
[----:B------:R-:W1:Y:S01]  /*0010*/  LDCU.64 UR4, c[0x0][0x490] ;  /* 0x00009200ff0477ac */ /* 0x000e620008000a00 */
[----:B------:R-:W2:Y:S01]  /*0020*/  S2R R17, SR_CTAID.Y ;  /* 0x0000000000117919 */ /* 0x000ea20000002600 */
[----:B0-----:R-:W-:Y:S01]  /*0030*/  VIADD R1, R1, 0xfffffe48 ;  /* 0xfffffe4801017836 */ /* 0x001fe20000000000 */
[----:B------:R-:W0:Y:S01]  /*0040*/  LDCU.64 UR36, c[0x0][0x358] ;  /* 0x00006b00ff2477ac */ /* 0x000e220008000a00 */
[----:B-1----:R-:W-:-:S04]  /*0050*/  UISETP.NE.U32.AND UP0, UPT, UR4, URZ, UPT ;  /* 0x000000ff0400728c */ /* 0x002fc8000bf05070 */
[----:B------:R-:W-:-:S09]  /*0060*/  UISETP.NE.AND.EX UP0, UPT, UR5, URZ, UPT, UP0 ;  /* 0x000000ff0500728c */ /* 0x000fd2000bf05300 */
[----:B--2---:R-:W-:Y:S05]  /*0070*/  BRA.U !UP0, `(.L_x_793) ;  /* 0x0000000108147547 */ /* 0x004fea000b800000 */
[----:B------:R-:W-:-:S05]  /*0080*/  IADD3 R2, P0, PT, R17, UR4, RZ ;  /* 0x0000000411027c10 */ /* 0x000fca000ff1e0ff */
[----:B------:R-:W-:-:S05]  /*0090*/  IMAD.X R3, RZ, RZ, UR5, P0 ;  /* 0x00000005ff037e24 */ /* 0x000fca00080e06ff */
[----:B0-----:R-:W2:Y:S02]  /*00a0*/  LDG.E.U8 R2, desc[UR36][R2.64] ;  /* 0x0000002402027981 */ /* 0x001ea4000c1e1100 */
[----:B--2---:R-:W-:-:S13]  /*00b0*/  ISETP.NE.AND P0, PT, R2, 0x1, PT ;  /* 0x000000010200780c */ /* 0x004fda0003f05270 */
[----:B------:R-:W-:Y:S05]  /*00c0*/  @!P0 EXIT ;  /* 0x000000000000894d */ /* 0x000fea0003800000 */
.L_x_793:
[----:B------:R-:W1:Y:S01]  /*00d0*/  LDC.64 R2, c[0x0][0x498] ;  /* 0x00012600ff027b82 */ /* 0x000e620000000a00 */
[----:B------:R-:W2:Y:S01]  /*00e0*/  LDCU UR8, c[0x0][0x3f0] ;  /* 0x00007e00ff0877ac */ /* 0x000ea20008000800 */
[----:B------:R-:W-:Y:S01]  /*00f0*/  IABS R6, R17 ;  /* 0x0000001100067213 */ /* 0x000fe20000000000 */
[----:B------:R-:W-:Y:S01]  /*0100*/  UMOV UR4, URZ ;  /* 0x000000ff00047c82 */ /* 0x000fe20008000000 */
[----:B------:R-:W3:Y:S01]  /*0110*/  LDCU UR11, c[0x0][0x40c] ;  /* 0x00008180ff0b77ac */ /* 0x000ee20008000800 */
[----:B--2---:R-:W-:-:S04]  /*0120*/  MOV R0, UR8 ;  /* 0x0000000800007c02 */ /* 0x004fc80008000f00 */
[----:B------:R-:W-:Y:S01]  /*0130*/  IABS R5, R0 ;  /* 0x0000000000057213 */ /* 0x000fe20000000000 */
[----:B-1----:R-:W-:-:S03]  /*0140*/  IMAD.WIDE.U32 R2, R17, 0x4, R2 ;  /* 0x0000000411027825 */ /* 0x002fc600078e0002 */
[----:B------:R-:W1:Y:S02]  /*0150*/  I2F.RP R0, R5 ;  /* 0x0000000500007306 */ /* 0x000e640000209400 */
[----:B0-----:R0:W2:Y:S06]  /*0160*/  LDG.E R9, desc[UR36][R2.64] ;  /* 0x0000002402097981 */ /* 0x0010ac000c1e1900 */
[----:B-1----:R-:W1:Y:S02]  /*0170*/  MUFU.RCP R0, R0 ;  /* 0x0000000000007308 */ /* 0x002e640000001000 */
[----:B-1----:R-:W-:-:S06]  /*0180*/  VIADD R4, R0, 0xffffffe ;  /* 0x0ffffffe00047836 */ /* 0x002fcc0000000000 */
[----:B------:R-:W1:Y:S01]  /*0190*/  F2I.FTZ.U32.TRUNC.NTZ R4, R4 ;  /* 0x0000000400047305 */ /* 0x000e62000021f000 */
[----:B------:R-:W-:Y:S02]  /*01a0*/  R2UR UR9, R5 ;  /* 0x00000000050972ca */ /* 0x000fe400000e0000 */
[----:B------:R-:W-:Y:S02]  /*01b0*/  R2UR UR7, R6 ;  /* 0x00000000060772ca */ /* 0x000fe400000e0000 */
[----:B------:R-:W4:Y:S01]  /*01c0*/  LDC.64 R6, c[0x0][0x460] ;  /* 0x00011800ff067b82 */ /* 0x000f220000000a00 */
[----:B-1----:R-:W-:-:S13]  /*01d0*/  R2UR UR5, R4 ;  /* 0x00000000040572ca */ /* 0x002fda00000e0000 */
[----:B------:R-:W-:-:S04]  /*01e0*/  UIADD3 UR6, UPT, UPT, URZ, -UR5, URZ ;  /* 0x80000005ff067290 */ /* 0x000fc8000fffe0ff */
[----:B------:R-:W-:-:S04]  /*01f0*/  UIMAD UR6, UR6, UR9, URZ ;  /* 0x00000009060672a4 */ /* 0x000fc8000f8e02ff */
[----:B------:R-:W-:-:S04]  /*0200*/  UIMAD.WIDE.U32 UR4, UR5, UR6, UR4 ;  /* 0x00000006050472a5 */ /* 0x000fc8000f8e0004 */
[----:B------:R-:W-:Y:S01]  /*0210*/  UIMAD.WIDE.U32 UR4, UR5, UR7, URZ ;  /* 0x00000007050472a5 */ /* 0x000fe2000f8e00ff */
[----:B------:R-:W-:-:S06]  /*0220*/  R2UR UR10, R5 ;  /* 0x00000000050a72ca */ /* 0x000fcc00000e0000 */
[----:B------:R-:W-:Y:S02]  /*0230*/  UMOV UR6, UR5 ;  /* 0x0000000500067c82 */ /* 0x000fe40008000000 */
[----:B------:R-:W-:Y:S01]  /*0240*/  UIADD3 UR4, UPT, UPT, -UR6, URZ, URZ ;  /* 0x000000ff06047290 */ /* 0x000fe2000fffe1ff */
[----:B----4-:R-:W-:-:S03]  /*0250*/  ISETP.NE.U32.AND P0, PT, R6, RZ, PT ;  /* 0x000000ff0600720c */ /* 0x010fc60003f05070 */
[----:B------:R-:W-:Y:S01]  /*0260*/  UIMAD UR4, UR9, UR4, UR7 ;  /* 0x00000004090472a4 */ /* 0x000fe2000f8e0207 */
[----:B------:R-:W-:-:S03]  /*0270*/  ISETP.NE.AND.EX P0, PT, R7, RZ, PT, P0 ;  /* 0x000000ff0700720c */ /* 0x000fc60003f05300 */
[----:B------:R-:W-:-:S11]  /*0280*/  UISETP.GT.U32.AND UP1, UPT, UR10, UR4, UPT ;  /* 0x000000040a00728c */ /* 0x000fd6000bf24070 */
[----:B------:R-:W-:Y:S01]  /*0290*/  @!UP1 UIADD3 UR4, UPT, UPT, UR4, -UR9, URZ ;  /* 0x8000000904049290 */ /* 0x000fe2000fffe0ff */
[----:B------:R-:W-:Y:S01]  /*02a0*/  VOTEU.ANY UP0, P0 ;  /* 0x0000000000ff7886 */ /* 0x000fe20000000100 */
[----:B---3--:R-:W-:Y:S02]  /*02b0*/  UISETP.EQ.AND UP3, UPT, UR11, URZ, UP0 ;  /* 0x000000ff0b00728c */ /* 0x008fe40008762270 */
[----:B------:R-:W-:Y:S01]  /*02c0*/  UISETP.GE.U32.AND UP0, UPT, UR4, UR10, UPT ;  /* 0x0000000a0400728c */ /* 0x000fe2000bf06070 */
[----:B------:R-:W1:Y:S01]  /*02d0*/  LDCU UR10, c[0x0][0x3f4] ;  /* 0x00007e80ff0a77ac */ /* 0x000e620008000800 */
[----:B------:R-:W3:Y:S01]  /*02e0*/  S2UR UR5, SR_CTAID.Y ;  /* 0x00000000000579c3 */ /* 0x000ee20000002600 */
[----:B-1----:R-:W-:-:S05]  /*02f0*/  IMAD.U32 R21, RZ, RZ, UR10 ;  /* 0x0000000aff157e24 */ /* 0x002fca000f8e00ff */
[----:B------:R-:W-:-:S04]  /*0300*/  IABS R0, R21 ;  /* 0x0000001500007213 */ /* 0x000fc80000000000 */
[----:B------:R-:W-:-:S13]  /*0310*/  R2UR UR9, R0 ;  /* 0x00000000000972ca */ /* 0x000fda00000e0000 */
[----:B------:R-:W1:Y:S01]  /*0320*/  I2F.RP R0, UR9 ;  /* 0x0000000900007d06 */ /* 0x000e620008209400 */
[----:B---3--:R-:W-:Y:S02]  /*0330*/  ULOP3.LUT UR4, UR5, UR8, URZ, 0x3c, !UPT ;  /* 0x0000000805047292 */ /* 0x008fe4000f8e3cff */
[----:B------:R-:W-:-:S05]  /*0340*/  @!UP1 UIADD3 UR6, UPT, UPT, UR6, 0x1, URZ ;  /* 0x0000000106069890 */ /* 0x000fca000fffe0ff */
[----:B-1----:R-:W1:Y:S01]  /*0350*/  MUFU.RCP R0, R0 ;  /* 0x0000000000007308 */ /* 0x002e620000001000 */
[----:B------:R-:W-:-:S03]  /*0360*/  UISETP.GE.AND UP2, UPT, UR4, URZ, UPT ;  /* 0x000000ff0400728c */ /* 0x000fc6000bf46270 */
[----:B------:R-:W3:Y:S01]  /*0370*/  @UP3 LDCU.64 UR4, c[0x0][0x460] ;  /* 0x00008c00ff0437ac */ /* 0x000ee20008000a00 */
[----:B------:R-:W-:Y:S02]  /*0380*/  @UP0 UIADD3 UR6, UPT, UPT, UR6, 0x1, URZ ;  /* 0x0000000106060890 */ /* 0x000fe4000fffe0ff */
[----:B------:R-:W-:Y:S01]  /*0390*/  UISETP.NE.AND UP0, UPT, UR8, URZ, UPT ;  /* 0x000000ff0800728c */ /* 0x000fe2000bf05270 */
[----:B-1----:R-:W-:-:S04]  /*03a0*/  VIADD R4, R0, 0xffffffe ;  /* 0x0ffffffe00047836 */ /* 0x002fc80000000000 */
[----:B------:R-:W-:Y:S02]  /*03b0*/  UMOV UR44, UR6 ;  /* 0x00000006002c7c82 */ /* 0x000fe40008000000 */
[----:B------:R-:W-:Y:S01]  /*03c0*/  @!UP2 UIADD3 UR44, UPT, UPT, -UR44, URZ, URZ ;  /* 0x000000ff2c2ca290 */ /* 0x000fe2000fffe1ff */
[----:B------:R-:W1:Y:S03]  /*03d0*/  F2I.FTZ.U32.TRUNC.NTZ R4, R4 ;  /* 0x0000000400047305 */ /* 0x000e66000021f000 */
[----:B------:R-:W-:Y:S01]  /*03e0*/  @!UP0 ULOP3.LUT UR44, URZ, UR8, URZ, 0x33, !UPT ;  /* 0x00000008ff2c8292 */ /* 0x000fe2000f8e33ff */
[----:B------:R-:W-:Y:S01]  /*03f0*/  PLOP3.LUT P0, PT, PT, PT, UP3, 0x80, 0x8 ;  /* 0x000000000008781c */ /* 0x000fe20003f0f038 */
[----:B------:R-:W4:Y:S01]  /*0400*/  S2R R22, SR_TID.X ;  /* 0x0000000000167919 */ /* 0x000f220000002100 */
[----:B------:R-:W-:Y:S02]  /*0410*/  UP2UR UR40, UPR, URZ, 0x8 ;  /* 0x00000008ff287883 */ /* 0x000fe40008000000 */
[----:B---3--:R-:W-:Y:S01]  /*0420*/  @UP3 UIMAD.WIDE UR4, UR44, 0x4, UR4 ;  /* 0x000000042c0438a5 */ /* 0x008fe2000f8e0204 */
[----:B------:R-:W3:Y:S05]  /*0430*/  LDCU UR8, c[0x0][0x3e8] ;  /* 0x00007d00ff0877ac */ /* 0x000eea0008000800 */
[----:B0-----:R-:W-:Y:S01]  /*0440*/  MOV R3, UR5 ;  /* 0x0000000500037c02 */ /* 0x001fe20008000f00 */
[----:B------:R-:W-:Y:S01]  /*0450*/  IMAD.U32 R2, RZ, RZ, UR4 ;  /* 0x00000004ff027e24 */ /* 0x000fe2000f8e00ff */
[----:B-1----:R-:W-:-:S04]  /*0460*/  R2UR UR5, R4 ;  /* 0x00000000040572ca */ /* 0x002fc800000e0000 */
[----:B------:R0:W5:Y:S01]  /*0470*/  @P0 LDG.E R8, desc[UR36][R2.64] ;  /* 0x0000002402080981 */ /* 0x000162000c1e1900 */
[----:B------:R-:W-:-:S08]  /*0480*/  UMOV UR4, URZ ;  /* 0x000000ff00047c82 */ /* 0x000fd00008000000 */
[----:B------:R-:W-:-:S04]  /*0490*/  UIADD3 UR6, UPT, UPT, URZ, -UR5, URZ ;  /* 0x80000005ff067290 */ /* 0x000fc8000fffe0ff */
[----:B------:R-:W-:-:S04]  /*04a0*/  UIMAD UR6, UR6, UR9, URZ ;  /* 0x00000009060672a4 */ /* 0x000fc8000f8e02ff */
[----:B------:R-:W-:Y:S01]  /*04b0*/  UIMAD.WIDE.U32 UR4, UR5, UR6, UR4 ;  /* 0x00000006050472a5 */ /* 0x000fe2000f8e0004 */
[----:B--2---:R-:W-:-:S13]  /*04c0*/  R2UR UR42, R9 ;  /* 0x00000000092a72ca */ /* 0x004fda00000e0000 */
[----:B------:R-:W-:-:S06]  /*04d0*/  UIADD3 UR41, UPT, UPT, UR42, -0x1, URZ ;  /* 0xffffffff2a297890 */ /* 0x000fcc000fffe0ff */
[----:B0-----:R-:W-:-:S04]  /*04e0*/  IABS R2, UR41 ;  /* 0x0000002900027c13 */ /* 0x001fc80008000000 */
[----:B------:R-:W-:-:S13]  /*04f0*/  R2UR UR7, R2 ;  /* 0x00000000020772ca */ /* 0x000fda00000e0000 */
[----:B------:R-:W-:-:S04]  /*0500*/  UIMAD.WIDE.U32 UR4, UR5, UR7, URZ ;  /* 0x00000007050472a5 */ /* 0x000fc8000f8e00ff */
[----:B------:R-:W-:-:S04]  /*0510*/  UIADD3 UR5, UPT, UPT, -UR5, URZ, URZ ;  /* 0x000000ff05057290 */ /* 0x000fc8000fffe1ff */
[----:B------:R-:W-:-:S04]  /*0520*/  UIMAD UR4, UR9, UR5, UR7 ;  /* 0x00000005090472a4 */ /* 0x000fc8000f8e0207 */
[----:B------:R-:W-:Y:S02]  /*0530*/  UISETP.GT.U32.AND UP0, UPT, UR9, UR4, UPT ;  /* 0x000000040900728c */ /* 0x000fe4000bf04070 */
[----:B------:R-:W-:Y:S01]  /*0540*/  UISETP.GE.AND UP3, UPT, UR41, URZ, UPT ;  /* 0x000000ff2900728c */ /* 0x000fe2000bf66270 */
[----:B------:R-:W-:Y:S01]  /*0550*/  S2UR UR45, SR_CTAID.X ;  /* 0x00000000002d79c3 */ /* 0x000fe20000002500 */
[----:B------:R-:W0:Y:S07]  /*0560*/  LDCU UR5, c[0x0][0x3f8] ;  /* 0x00007f00ff0577ac */ /* 0x000e2e0008000800 */
[----:B------:R-:W-:-:S04]  /*0570*/  @!UP0 UIADD3 UR4, UPT, UPT, UR4, -UR9, URZ ;  /* 0x8000000904048290 */ /* 0x000fc8000fffe0ff */
[----:B------:R-:W-:Y:S02]  /*0580*/  UISETP.GT.U32.AND UP2, UPT, UR9, UR4, UPT ;  /* 0x000000040900728c */ /* 0x000fe4000bf44070 */
[----:B------:R-:W-:-:S09]  /*0590*/  UISETP.NE.AND UP0, UPT, UR10, URZ, UPT ;  /* 0x000000ff0a00728c */ /* 0x000fd2000bf05270 */
[----:B------:R-:W-:Y:S01]  /*05a0*/  @!UP2 UIADD3 UR4, UPT, UPT, UR4, -UR9, URZ ;  /* 0x800000090404a290 */ /* 0x000fe2000fffe0ff */
[----:B------:R-:W0:Y:S06]  /*05b0*/  S2UR UR12, SR_CTAID.Y ;  /* 0x00000000000c79c3 */ /* 0x000e2c0000002600 */
[----:B------:R-:W-:Y:S02]  /*05c0*/  UMOV UR13, UR4 ;  /* 0x00000004000d7c82 */ /* 0x000fe40008000000 */
[----:B------:R-:W-:Y:S02]  /*05d0*/  @!UP3 UIADD3 UR13, UPT, UPT, -UR13, URZ, URZ ;  /* 0x000000ff0d0db290 */ /* 0x000fe4000fffe1ff */
[----:B------:R-:W-:-:S06]  /*05e0*/  @!UP0 ULOP3.LUT UR13, URZ, UR10, URZ, 0x33, !UPT ;  /* 0x0000000aff0d8292 */ /* 0x000fcc000f8e33ff */
[----:B------:R-:W-:Y:S01]  /*05f0*/  IMAD.U32 R36, RZ, RZ, UR13 ;  /* 0x0000000dff247e24 */ /* 0x000fe2000f8e00ff */
[----:B---3--:R-:W-:-:S04]  /*0600*/  UISETP.NE.AND UP1, UPT, UR8, URZ, UPT ;  /* 0x000000ff0800728c */ /* 0x008fc8000bf25270 */
[----:B------:R1:W-:Y:S01]  /*0610*/  STL [R1+0x180], R36 ;  /* 0x0001802401007387 */ /* 0x0003e20000100800 */
[----:B----4-:R-:W-:Y:S01]  /*0620*/  ISETP.GT.U32.AND P4, PT, R22, 0x1f, PT ;  /* 0x0000001f1600780c */ /* 0x010fe20003f84070 */
[----:B0-----:R-:W-:-:S05]  /*0630*/  UIMAD UR43, UR12, UR5, UR45 ;  /* 0x000000050c2b72a4 */ /* 0x001fca000f8e022d */
[----:B------:R-:W-:Y:S01]  /*0640*/  @UP1 USHF.L.U32 UR7, UR45, 0x7, URZ ;  /* 0x000000072d071899 */ /* 0x000fe200080006ff */
[----:B------:R-:W-:Y:S01]  /*0650*/  BSSY.RECONVERGENT B0, `(.L_x_794) ;  /* 0x000001d000007945 */ /* 0x000fe20003800200 */
[----:B------:R-:W-:Y:S01]  /*0660*/  @!UP1 USHF.L.U32 UR6, UR43, 0x7, URZ ;  /* 0x000000072b069899 */ /* 0x000fe200080006ff */
[----:B------:R-:W-:Y:S01]  /*0670*/  UMOV UR39, URZ ;  /* 0x000000ff00277c82 */ /* 0x000fe20008000000 */
[----:B------:R-:W-:Y:S02]  /*0680*/  @UP1 UIMAD UR6, UR12, UR8, UR7 ;  /* 0x000000080c0612a4 */ /* 0x000fe4000f8e0207 */
[----:B------:R-:W-:Y:S01]  /*0690*/  UIMAD UR44, UR44, UR5, URZ ;  /* 0x000000052c2c72a4 */ /* 0x000fe2000f8e02ff */
[----:B------:R-:W-:Y:S02]  /*06a0*/  CS2R R30, SRZ ;  /* 0x00000000001e7805 */ /* 0x000fe4000001ff00 */
        /* <DEDUP_REMOVED lines=20> */
[C---:B-1----:R-:W-:Y:S01]  /*07f0*/  @!P0 FMUL.FTZ R30, R2.reuse, R11 ;  /* 0x0000000b021e8220 */ /* 0x042fe20000410000 */
[----:B--2---:R-:W-:-:S06]  /*0800*/  @!P0 FMUL.FTZ R31, R2, R31 ;  /* 0x0000001f021f8220 */ /* 0x004fcc0000410000 */
[----:B------:R0:W5:Y:S02]  /*0810*/  @P0 LDG.E.128 R28, desc[UR36][R4.64] ;  /* 0x00000024041c0981 */ /* 0x000164000c1e1d00 */
.L_x_795:
[----:B------:R-:W-:Y:S05]  /*0820*/  BSYNC.RECONVERGENT B0 ;  /* 0x0000000000007941 */ /* 0x000fea0003800200 */
.L_x_794:
[----:B------:R-:W1:Y:S01]  /*0830*/  LDC.64 R2, c[0x0][0x418] ;  /* 0x00010600ff027b82 */ /* 0x000e620000000a00 */
[----:B------:R-:W2:Y:S01]  /*0840*/  LDCU.64 UR8, c[0x0][0x3a0] ;  /* 0x00007400ff0877ac */ /* 0x000ea20008000a00 */
[----:B------:R-:W3:Y:S01]  /*0850*/  S2R R13, SR_CTAID.X ;  /* 0x00000000000d7919 */ /* 0x000ee20000002500 */
[----:B------:R-:W-:Y:S02]  /*0860*/  CS2R R34, SRZ ;  /* 0x0000000000227805 */ /* 0x000fe4000001ff00 */
[----:B------:R-:W-:Y:S01]  /*0870*/  CS2R R32, SRZ ;  /* 0x0000000000207805 */ /* 0x000fe2000001ff00 */
[----:B------:R-:W4:Y:S01]  /*0880*/  LDCU.64 UR6, c[0x0][0x390] ;  /* 0x00007200ff0677ac */ /* 0x000f220008000a00 */
[----:B------:R-:W-:Y:S02]  /*0890*/  UISETP.NE.AND UP0, UPT, UR40, URZ, UPT ;  /* 0x000000ff2800728c */ /* 0x000fe4000bf05270 */
[----:B------:R-:W-:-:S04]  /*08a0*/  USHF.L.U32 UR43, UR43, 0x7, URZ ;  /* 0x000000072b2b7899 */ /* 0x000fc800080006ff */
[----:B------:R-:W-:Y:S02]  /*08b0*/  PLOP3.LUT P5, PT, PT, PT, UP0, 0x80, 0x8 ;  /* 0x000000000008781c */ /* 0x000fe40003faf008 */
[----:B------:R-:W-:Y:S02]  /*08c0*/  PLOP3.LUT P2, PT, PT, PT, UP0, 0x40, 0x4 ;  /* 0x000000000004781c */ /* 0x000fe40003f4e808 */
[----:B--2---:R-:W-:Y:S02]  /*08d0*/  ISETP.NE.U32.AND P3, PT, RZ, UR8, PT ;  /* 0x00000008ff007c0c */ /* 0x004fe4000bf65070 */
[----:B------:R-:W-:Y:S02]  /*08e0*/  ISETP.GT.U32.OR P2, PT, R22, 0x1f, P2 ;  /* 0x0000001f1600780c */ /* 0x000fe40001744470 */
[----:B------:R-:W-:Y:S02]  /*08f0*/  ISETP.NE.AND.EX P3, PT, RZ, UR9, PT, P3 ;  /* 0x00000009ff007c0c */ /* 0x000fe4000bf65330 */
[----:B-1----:R-:W-:-:S02]  /*0900*/  ISETP.NE.U32.AND P1, PT, R2, RZ, PT ;  /* 0x000000ff0200720c */ /* 0x002fc40003f25070 */
[----:B----4-:R-:W-:Y:S02]  /*0910*/  ISETP.NE.U32.AND P0, PT, RZ, UR6, PT ;  /* 0x00000006ff007c0c */ /* 0x010fe4000bf05070 */
[C---:B------:R-:W-:Y:S02]  /*0920*/  ISETP.GT.U32.OR P3, PT, R22.reuse, 0x1f, !P3 ;  /* 0x0000001f1600780c */ /* 0x040fe40005f64470 */
[----:B------:R-:W-:Y:S02]  /*0930*/  ISETP.NE.AND.EX P1, PT, R3, RZ, PT, P1 ;  /* 0x000000ff0300720c */ /* 0x000fe40003f25310 */
[----:B------:R-:W-:Y:S01]  /*0940*/  ISETP.NE.AND.EX P0, PT, RZ, UR7, PT, P0 ;  /* 0x00000007ff007c0c */ /* 0x000fe2000bf05300 */
[----:B------:R-:W1:Y:S01]  /*0950*/  @!P4 LDC.64 R2, c[0x0][0x3b8] ;  /* 0x0000ee00ff02cb82 */ /* 0x000e620000000a00 */
[----:B------:R-:W-:Y:S01]  /*0960*/  ISETP.NE.OR P3, PT, RZ, UR11, P3 ;  /* 0x0000000bff007c0c */ /* 0x000fe20009f65670 */
[----:B------:R-:W-:Y:S01]  /*0970*/  VOTEU.ALL UP0, P2 ;  /* 0x0000000000ff7886 */ /* 0x000fe20001000000 */
[----:B------:R-:W-:Y:S01]  /*0980*/  ISETP.GT.U32.OR P0, PT, R22, 0x1f, !P0 ;  /* 0x0000001f1600780c */ /* 0x000fe20004704470 */
[----:B---3--:R-:W-:Y:S01]  /*0990*/  IMAD R13, R13, 0x80, R0 ;  /* 0x000000800d0d7824 */ /* 0x008fe200078e0200 */
[----:B-----5:R-:W-:Y:S01]  /*09a0*/  @P5 R2UR UR39, R8 ;  /* 0x00000000082752ca */ /* 0x020fe200000e0000 */
[----:B------:R-:W-:-:S04]  /*09b0*/  @!P4 IMAD R8, R22, R21, UR41 ;  /* 0x000000291608ce24 */ /* 0x000fc8000f8e0215 */
[----:B------:R-:W2:Y:S01]  /*09c0*/  @P1 LDC.64 R10, c[0x0][0x418] ;  /* 0x00010600ff0a1b82 */ /* 0x000ea20000000a00 */
[----:B------:R-:W-:-:S05]  /*09d0*/  @!P4 SHF.L.U32 R12, R8, 0x2, RZ ;  /* 0x00000002080cc819 */ /* 0x000fca00000006ff */
[----:B------:R-:W-:Y:S02]  /*09e0*/  @!P4 IMAD R15, R21, UR43, R12 ;  /* 0x0000002b150fcc24 */ /* 0x000fe4000f8e020c */
[----:B------:R-:W3:Y:S01]  /*09f0*/  @!P3 LDC.64 R6, c[0x0][0x3a0] ;  /* 0x0000e800ff06bb82 */ /* 0x000ee20000000a00 */
[----:B------:R-:W-:Y:S01]  /*0a00*/  @!UP0 UIMAD UR4, UR39, UR5, URZ ;  /* 0x00000005270482a4 */ /* 0x000fe2000f8e02ff */
[----:B------:R-:W-:Y:S02]  /*0a10*/  CS2R R26, SRZ ;  /* 0x00000000001a7805 */ /* 0x000fe4000001ff00 */
[----:B------:R-:W-:Y:S02]  /*0a20*/  CS2R R24, SRZ ;  /* 0x0000000000187805 */ /* 0x000fe4000001ff00 */
[----:B------:R-:W-:Y:S01]  /*0a30*/  CS2R R18, SRZ ;  /* 0x0000000000127805 */ /* 0x000fe2000001ff00 */
[----:B-1----:R-:W-:Y:S01]  /*0a40*/  @!P4 IMAD.WIDE R2, R15, 0x4, R2 ;  /* 0x000000040f02c825 */ /* 0x002fe200078e0202 */
[----:B0-----:R-:W0:Y:S03]  /*0a50*/  @!P0 LDC.64 R4, c[0x0][0x390] ;  /* 0x0000e400ff048b82 */ /* 0x001e260000000a00 */
[----:B------:R-:W-:Y:S01]  /*0a60*/  IMAD.U32 R12, RZ, RZ, UR4 ;  /* 0x00000004ff0c7e24 */ /* 0x000fe2000f8e00ff */
[----:B------:R-:W4:Y:S01]  /*0a70*/  @!P4 LDG.E.128 R24, desc[UR36][R2.64] ;  /* 0x000000240218c981 */ /* 0x000f22000c1e1d00 */
[----:B------:R-:W1:Y:S03]  /*0a80*/  LDCU.U8 UR4, c[0x0][0x404] ;  /* 0x00008080ff0477ac */ /* 0x000e660008000000 */
[----:B------:R-:W-:Y:S01]  /*0a90*/  @!P2 LEA R15, R12, R13, 0x7 ;  /* 0x0000000d0c0fa211 */ /* 0x000fe200078e38ff */
[----:B------:R-:W1:Y:S01]  /*0aa0*/  @!P2 LDC.64 R8, c[0x0][0x450] ;  /* 0x00011400ff08ab82 */ /* 0x000e620000000a00 */
[----:B--2---:R-:W-:Y:S01]  /*0ab0*/  @P1 IMAD.WIDE.U32 R10, R17, 0x4, R10 ;  /* 0x00000004110a1825 */ /* 0x004fe200078e000a */
[----:B------:R-:W-:-:S05]  /*0ac0*/  CS2R R16, SRZ ;  /* 0x0000000000107805 */ /* 0x000fca000001ff00 */
[----:B------:R-:W2:Y:S01]  /*0ad0*/  @P1 LDG.E R10, desc[UR36][R10.64] ;  /* 0x000000240a0a1981 */ /* 0x000ea2000c1e1900 */
[----:B---3--:R-:W-:-:S05]  /*0ae0*/  @!P3 IMAD.WIDE.U32 R6, R13, 0x4, R6 ;  /* 0x000000040d06b825 */ /* 0x008fca00078e0006 */
[----:B------:R-:W4:Y:S01]  /*0af0*/  @!P3 LDG.E.128 R16, desc[UR36][R6.64] ;  /* 0x000000240610b981 */ /* 0x000f22000c1e1d00 */
[----:B0-----:R-:W-:-:S05]  /*0b00*/  @!P0 IMAD.WIDE.U32 R4, R13, 0x4, R4 ;  /* 0x000000040d048825 */ /* 0x001fca00078e0004 */
[----:B------:R0:W3:Y:S01]  /*0b10*/  @!P0 LDG.E.128 R32, desc[UR36][R4.64] ;  /* 0x0000002404208981 */ /* 0x0000e2000c1e1d00 */
[----:B-1----:R-:W-:-:S05]  /*0b20*/  @!P2 IMAD.WIDE R8, R15, 0x4, R8 ;  /* 0x000000040f08a825 */ /* 0x002fca00078e0208 */
[----:B------:R-:W3:Y:S01]  /*0b30*/  @!P2 LDG.E.128 R12, desc[UR36][R8.64] ;  /* 0x00000024080ca981 */ /* 0x000ee2000c1e1d00 */
[----:B0-----:R-:W0:Y:S01]  /*0b40*/  LDC R5, c[0x0][0x400] ;  /* 0x00010000ff057b82 */ /* 0x001e220000000800 */
[----:B------:R-:W-:Y:S01]  /*0b50*/  IMAD.MOV R112, RZ, RZ, -R21 ;  /* 0x000000ffff707224 */ /* 0x000fe200078e0a15 */
[----:B------:R-:W-:-:S04]  /*0b60*/  ISETP.NE.AND P0, PT, RZ, UR4, PT ;  /* 0x00000004ff007c0c */ /* 0x000fc8000bf05270 */
[----:B------:R-:W-:Y:S02]  /*0b70*/  VIADDMNMX R112, R112, UR42, RZ, !PT ;  /* 0x0000002a70707c46 */ /* 0x000fe4000f8001ff */
[----:B------:R-:W-:Y:S02]  /*0b80*/  ISETP.NE.AND P3, PT, RZ, UR11, PT ;  /* 0x0000000bff007c0c */ /* 0x000fe4000bf65270 */
[----:B------:R-:W-:Y:S01]  /*0b90*/  R2UR UR5, R112 ;  /* 0x00000000700572ca */ /* 0x000fe200000e0000 */
[----:B------:R-:W-:Y:S01]  /*0ba0*/  UMOV UR38, URZ ;  /* 0x000000ff00267c82 */ /* 0x000fe20008000000 */
[----:B------:R-:W-:Y:S01]  /*0bb0*/  BSSY.RECONVERGENT B6, `(.L_x_796) ;  /* 0x0000121000067945 */ /* 0x000fe20003800200 */
[----:B0-----:R-:W-:-:S10]  /*0bc0*/  ISETP.LT.OR P0, PT, R5, 0x1, P0 ;  /* 0x000000010500780c */ /* 0x001fd40000701670 */
[----:B------:R-:W-:Y:S01]  /*0bd0*/  IMAD.U32 R2, RZ, RZ, UR5 ;  /* 0x00000005ff027e24 */ /* 0x000fe2000f8e00ff */
[----:B--2---:R-:W-:Y:S01]  /*0be0*/  @P1 R2UR UR38, R10 ;  /* 0x000000000a2612ca */ /* 0x004fe200000e0000 */
[----:B----4-:R-:W-:Y:S01]  /*0bf0*/  @!P3 FADD.FTZ R24, R24, R16 ;  /* 0x000000101818b221 */ /* 0x010fe20000010000 */
[----:B------:R-:W-:Y:S01]  /*0c00*/  @!P3 FADD.FTZ R25, R25, R17 ;  /* 0x000000111919b221 */ /* 0x000fe20000010000 */
[----:B------:R-:W-:Y:S01]  /*0c10*/  @!P3 FADD.FTZ R26, R26, R18 ;  /* 0x000000121a1ab221 */ /* 0x000fe20000010000 */
[----:B------:R-:W-:Y:S01]  /*0c20*/  @!P3 FADD.FTZ R27, R27, R19 ;  /* 0x000000131b1bb221 */ /* 0x000fe20000010000 */
[----:B---3--:R-:W-:Y:S01]  /*0c30*/  FADD.FTZ R28, R32, R28 ;  /* 0x0000001c201c7221 */ /* 0x008fe20000010000 */
[----:B------:R-:W-:Y:S01]  /*0c40*/  FADD.FTZ R29, R33, R29 ;  /* 0x0000001d211d7221 */ /* 0x000fe20000010000 */
[----:B------:R-:W-:Y:S01]  /*0c50*/  FADD.FTZ R30, R34, R30 ;  /* 0x0000001e221e7221 */ /* 0x000fe20000010000 */
[----:B------:R-:W-:Y:S01]  /*0c60*/  FADD.FTZ R31, R35, R31 ;  /* 0x0000001f231f7221 */ /* 0x000fe20000010000 */
[----:B------:R-:W-:Y:S01]  /*0c70*/  @!P2 FMUL.FTZ R24, R24, R12 ;  /* 0x0000000c1818a220 */ /* 0x000fe20000410000 */
[----:B------:R-:W-:Y:S01]  /*0c80*/  @!P2 FMUL.FTZ R25, R25, R13 ;  /* 0x0000000d1919a220 */ /* 0x000fe20000410000 */
[----:B------:R-:W-:Y:S01]  /*0c90*/  @!P2 FMUL.FTZ R26, R26, R14 ;  /* 0x0000000e1a1aa220 */ /* 0x000fe20000410000 */
[----:B------:R-:W-:Y:S01]  /*0ca0*/  @!P2 FMUL.FTZ R27, R27, R15 ;  /* 0x0000000f1b1ba220 */ /* 0x000fe20000410000 */
[----:B------:R-:W-:Y:S06]  /*0cb0*/  @P0 BRA `(.L_x_797) ;  /* 0x00000004002c0947 */ /* 0x000fec0003800000 */
[----:B------:R-:W-:Y:S05]  /*0cc0*/  @P3 BRA `(.L_x_798) ;  /* 0x0000000000a83947 */ /* 0x000fea0003800000 */
[----:B------:R-:W-:-:S13]  /*0cd0*/  ISETP.GE.AND P0, PT, R0, R5, PT ;  /* 0x000000050000720c */ /* 0x000fda0003f06270 */
[----:B------:R-:W-:Y:S05]  /*0ce0*/  @P0 BRA `(.L_x_799) ;  /* 0x0000001000340947 */ /* 0x000fea0003800000 */
[----:B------:R-:W-:Y:S01]  /*0cf0*/  I2FP.F32.U32 R2, R5 ;  /* 0x0000000500027245 */ /* 0x000fe20000201000 */
[----:B------:R-:W-:Y:S01]  /*0d00*/  UIADD3 UR4, UPT, UPT, -UR38, UR11, URZ ;  /* 0x0000000b26047290 */ /* 0x000fe2000fffe1ff */
[----:B------:R-:W-:Y:S02]  /*0d10*/  IADD3 R3, PT, PT, R0, 0x2, RZ ;  /* 0x0000000200037810 */ /* 0x000fe40007ffe0ff */
[----:B------:R-:W-:Y:S02]  /*0d20*/  I2FP.F32.U32 R0, R0 ;  /* 0x0000000000007245 */ /* 0x000fe40000201000 */
[----:B------:R-:W0:Y:S01]  /*0d30*/  MUFU.RCP R2, R2 ;  /* 0x0000000200027308 */ /* 0x000e220000001000 */
[----:B------:R-:W-:-:S05]  /*0d40*/  I2FP.F32.U32 R3, R3 ;  /* 0x0000000300037245 */ /* 0x000fca0000201000 */
[-C--:B0-----:R-:W-:Y:S01]  /*0d50*/  FMUL.FTZ R3, R3, R2.reuse ;  /* 0x0000000203037220 */ /* 0x081fe20000410000 */
[----:B------:R-:W-:-:S03]  /*0d60*/  FMUL.FTZ R0, R0, R2 ;  /* 0x0000000200007220 */ /* 0x000fc60000410000 */
[----:B------:R-:W-:Y:S01]  /*0d70*/  FMUL.FTZ R4, R3, 13.28771209716796875 ;  /* 0x41549a7803047820 */ /* 0x000fe20000410000 */
[----:B------:R-:W-:Y:S01]  /*0d80*/  FMUL.FTZ R3, R0, 13.28771209716796875 ;  /* 0x41549a7800037820 */ /* 0x000fe20000410000 */
[----:B------:R-:W-:Y:S02]  /*0d90*/  I2FP.F32.S32 R0, UR4 ;  /* 0x0000000400007c45 */ /* 0x000fe40008201400 */
[----:B------:R-:W0:Y:S08]  /*0da0*/  MUFU.EX2 R5, -R4 ;  /* 0x8000000400057308 */ /* 0x000e300000000800 */
        /* <DEDUP_REMOVED lines=8> */
[-C--:B0-----:R-:W-:Y:S01]  /*0e30*/  FMUL.FTZ R7, R31, R5.reuse ;  /* 0x000000051f077220 */ /* 0x081fe20000410000 */
[-C--:B------:R-:W-:Y:S01]  /*0e40*/  FMUL.FTZ R9, R27, R5.reuse ;  /* 0x000000051b097220 */ /* 0x080fe20000410000 */
[-C--:B------:R-:W-:Y:S01]  /*0e50*/  FMUL.FTZ R8, R30, R5.reuse ;  /* 0x000000051e087220 */ /* 0x080fe20000410000 */
[----:B------:R-:W-:-:S04]  /*0e60*/  FMUL.FTZ R10, R26, R5 ;  /* 0x000000051a0a7220 */ /* 0x000fc80000410000 */
[----:B------:R-:W0:Y:S01]  /*0e70*/  MUFU.COS R0, R11 ;  /* 0x0000000b00007308 */ /* 0x000e220000000000 */
[-C--:B-1----:R-:W-:Y:S01]  /*0e80*/  FMUL.FTZ R3, R29, R2.reuse ;  /* 0x000000021d037220 */ /* 0x082fe20000410000 */
[-C--:B------:R-:W-:Y:S01]  /*0e90*/  FMUL.FTZ R5, R25, R2.reuse ;  /* 0x0000000219057220 */ /* 0x080fe20000410000 */
[-C--:B------:R-:W-:Y:S01]  /*0ea0*/  FMUL.FTZ R4, R28, R2.reuse ;  /* 0x000000021c047220 */ /* 0x080fe20000410000 */
[----:B------:R-:W-:Y:S01]  /*0eb0*/  FMUL.FTZ R2, R24, R2 ;  /* 0x0000000218027220 */ /* 0x000fe20000410000 */
[-C--:B--2---:R-:W-:Y:S01]  /*0ec0*/  FFMA.FTZ R7, R30, R6.reuse, -R7 ;  /* 0x000000061e077223 */ /* 0x084fe20000010807 */
[-C--:B------:R-:W-:Y:S01]  /*0ed0*/  FFMA.FTZ R26, R26, R6.reuse, -R9 ;  /* 0x000000061a1a7223 */ /* 0x080fe20000010809 */
[-C--:B------:R-:W-:Y:S01]  /*0ee0*/  FFMA.FTZ R31, R31, R6.reuse, R8 ;  /* 0x000000061f1f7223 */ /* 0x080fe20000010008 */
[----:B------:R-:W-:Y:S01]  /*0ef0*/  FFMA.FTZ R27, R27, R6, R10 ;  /* 0x000000061b1b7223 */ /* 0x000fe2000001000a */
[----:B------:R-:W-:Y:S02]  /*0f00*/  IMAD.MOV.U32 R30, RZ, RZ, R7 ;  /* 0x000000ffff1e7224 */ /* 0x000fe400078e0007 */
[-C--:B0-----:R-:W-:Y:S01]  /*0f10*/  FFMA.FTZ R3, R28, R0.reuse, -R3 ;  /* 0x000000001c037223 */ /* 0x081fe20000010803 */
[-C--:B------:R-:W-:Y:S01]  /*0f20*/  FFMA.FTZ R24, R24, R0.reuse, -R5 ;  /* 0x0000000018187223 */ /* 0x080fe20000010805 */
[-C--:B------:R-:W-:Y:S01]  /*0f30*/  FFMA.FTZ R29, R29, R0.reuse, R4 ;  /* 0x000000001d1d7223 */ /* 0x080fe20000010004 */
[----:B------:R-:W-:Y:S01]  /*0f40*/  FFMA.FTZ R25, R25, R0, R2 ;  /* 0x0000000019197223 */ /* 0x000fe20000010002 */
[----:B------:R-:W-:Y:S01]  /*0f50*/  IMAD.MOV.U32 R28, RZ, RZ, R3 ;  /* 0x000000ffff1c7224 */ /* 0x000fe200078e0003 */
[----:B------:R-:W-:Y:S06]  /*0f60*/  BRA `(.L_x_799) ;  /* 0x0000000c00947947 */ /* 0x000fec0003800000 */
.L_x_798:
        /* <DEDUP_REMOVED lines=23> */
[----:B------:R-:W-:-:S06]  /*10e0*/  FMUL.FTZ R8, R30, R8 ;  /* 0x000000081e087220 */ /* 0x000fcc0000410000 */
[----:B------:R-:W0:Y:S01]  /*10f0*/  MUFU.COS R0, R3 ;  /* 0x0000000300007308 */ /* 0x000e220000000000 */
[-C--:B-1----:R-:W-:Y:S01]  /*1100*/  FMUL.FTZ R5, R29, R4.reuse ;  /* 0x000000041d057220 */ /* 0x082fe20000410000 */
[----:B------:R-:W-:Y:S01]  /*1110*/  FMUL.FTZ R4, R28, R4 ;  /* 0x000000041c047220 */ /* 0x000fe20000410000 */
[-C--:B--2---:R-:W-:Y:S01]  /*1120*/  FFMA.FTZ R30, R30, R6.reuse, -R9 ;  /* 0x000000061e1e7223 */ /* 0x084fe20000010809 */
[----:B------:R-:W-:Y:S01]  /*1130*/  FFMA.FTZ R31, R31, R6, R8 ;  /* 0x000000061f1f7223 */ /* 0x000fe20000010008 */
[-C--:B0-----:R-:W-:Y:S01]  /*1140*/  FFMA.FTZ R28, R28, R0.reuse, -R5 ;  /* 0x000000001c1c7223 */ /* 0x081fe20000010805 */
[----:B------:R-:W-:Y:S01]  /*1150*/  FFMA.FTZ R29, R29, R0, R4 ;  /* 0x000000001d1d7223 */ /* 0x000fe20000010004 */
[----:B------:R-:W-:Y:S06]  /*1160*/  BRA `(.L_x_799) ;  /* 0x0000000c00147947 */ /* 0x000fec0003800000 */
.L_x_797:
        /* <DEDUP_REMOVED lines=27> */
[----:B------:R-:W-:Y:S01]  /*1320*/  @P0 VIADD R3, R3, 0x1 ;  /* 0x0000000103030836 */ /* 0x000fe20000000000 */
[----:B------:R-:W-:-:S04]  /*1330*/  ISETP.GE.AND P0, PT, R0, R5, PT ;  /* 0x000000050000720c */ /* 0x000fc80003f06270 */
[----:B------:R-:W-:-:S05]  /*1340*/  MOV R32, R3 ;  /* 0x0000000300207202 */ /* 0x000fca0000000f00 */
[----:B------:R-:W-:Y:S01]  /*1350*/  @!P2 IMAD.MOV R32, RZ, RZ, -R32 ;  /* 0x000000ffff20a224 */ /* 0x000fe200078e0a20 */
        /* <DEDUP_REMOVED lines=13> */
[----:B------:R-:W-:Y:S01]  /*1430*/  IMAD.MOV.U32 R13, RZ, RZ, RZ ;  /* 0x000000ffff0d7224 */ /* 0x000fe200078e00ff */
[----:B------:R-:W4:Y:S01]  /*1440*/  LDCU.64 UR8, c[0x4][0x90] ;  /* 0x01001200ff0877ac */ /* 0x000f220008000a00 */
[----:B0-----:R-:W-:Y:S01]  /*1450*/  MOV R4, UR4 ;  /* 0x0000000400047c02 */ /* 0x001fe20008000f00 */
[----:B------:R-:W-:-:S02]  /*1460*/  IMAD.U32 R5, RZ, RZ, UR5 ;  /* 0x00000005ff057e24 */ /* 0x000fc4000f8e00ff */
[----:B---3--:R-:W-:Y:S01]  /*1470*/  IMAD.U32 R6, RZ, RZ, UR6 ;  /* 0x00000006ff067e24 */ /* 0x008fe2000f8e00ff */
[----:B------:R-:W-:Y:S01]  /*1480*/  MOV R7, UR7 ;  /* 0x0000000700077c02 */ /* 0x000fe20008000f00 */
[----:B----4-:R-:W-:Y:S02]  /*1490*/  IMAD.U32 R10, RZ, RZ, UR8 ;  /* 0x00000008ff0a7e24 */ /* 0x010fe4000f8e00ff */
[----:B-1----:R-:W-:-:S07]  /*14a0*/  IMAD.U32 R11, RZ, RZ, UR9 ;  /* 0x00000009ff0b7e24 */ /* 0x002fce000f8e00ff */
[----:B------:R-:W-:-:S07]  /*14b0*/  LEPC R20, `(.L_x_800) ;  /* 0x000000001014794e */ /* 0x000fce0000000000 */
[----:B--2---:R-:W-:Y:S05]  /*14c0*/  CALL.ABS.NOINC R2 ;  /* 0x0000000002007343 */ /* 0x004fea0003c00000 */
.L_x_800:
        /* <DEDUP_REMOVED lines=9> */
[----:B------:R-:W-:-:S04]  /*1560*/  IMAD R5, R23, R32, R33 ;  /* 0x0000002017057224 */ /* 0x000fc800078e0221 */
[----:B------:R-:W-:-:S05]  /*1570*/  IMAD R3, R5, 0x4, R0 ;  /* 0x0000000405037824 */ /* 0x000fca00078e0200 */
[----:B------:R1:W-:Y:S01]  /*1580*/  STS.128 [R3], R28 ;  /* 0x0000001c03007388 */ /* 0x0003e20000000c00 */
[----:B0-----:R-:W-:-:S13]  /*1590*/  ISETP.NE.AND P0, PT, RZ, UR4, PT ;  /* 0x00000004ff007c0c */ /* 0x001fda000bf05270 */
[----:B------:R-:W-:-:S05]  /*15a0*/  @!P0 LEA R4, R5, R2, 0x2 ;  /* 0x0000000205048211 */ /* 0x000fca00078e10ff */
[----:B------:R1:W-:Y:S02]  /*15b0*/  @!P0 STS.128 [R4], R24 ;  /* 0x0000001804008388 */ /* 0x0003e40000000c00 */
.L_x_801:
        /* <DEDUP_REMOVED lines=12> */
[----:B------:R-:W-:Y:S02]  /*1680*/  BSSY.RECONVERGENT B1, `(.L_x_804) ;  /* 0x0000062000017945 */ /* 0x000fe40003800200 */
[----:B------:R-:W-:Y:S01]  /*1690*/  IMAD R20, R23, 0x4, R15 ;  /* 0x0000000417147824 */ /* 0x000fe200078e020f */
[----:B------:R1:W2:Y:S04]  /*16a0*/  LDS R28, [R15] ;  /* 0x000000000f1c7984 */ /* 0x0002a80000000800 */
[----:B------:R1:W3:Y:S04]  /*16b0*/  LDS R30, [R15+0x4] ;  /* 0x000004000f1e7984 */ /* 0x0002e80000000800 */
[----:B------:R1:W4:Y:S04]  /*16c0*/  LDS R29, [R20] ;  /* 0x00000000141d7984 */ /* 0x0003280000000800 */
[----:B------:R1:W1:Y:S01]  /*16d0*/  LDS R31, [R20+0x4] ;  /* 0x00000400141f7984 */ /* 0x0002620000000800 */
[----:B0-----:R-:W-:-:S13]  /*16e0*/  ISETP.NE.AND P0, PT, R8, RZ, PT ;  /* 0x000000ff0800720c */ /* 0x001fda0003f05270 */
[----:B-1234-:R-:W-:Y:S05]  /*16f0*/  @P0 BRA `(.L_x_805) ;  /* 0x0000000000e40947 */ /* 0x01efea0003800000 */
[C---:B------:R-:W-:Y:S01]  /*1700*/  LEA R21, R5.reuse, R2, 0x2 ;  /* 0x0000000205157211 */ /* 0x040fe200078e10ff */
[----:B------:R-:W-:Y:S01]  /*1710*/  BSSY.RECONVERGENT B2, `(.L_x_806) ;  /* 0x0000032000027945 */ /* 0x000fe20003800200 */
[----:B------:R-:W-:-:S03]  /*1720*/  LEA.HI R3, R5, R5, RZ, 0x1 ;  /* 0x0000000505037211 */ /* 0x000fc600078f08ff */
[----:B------:R-:W-:Y:S01]  /*1730*/  IMAD R34, R23, 0x4, R21 ;  /* 0x0000000417227824 */ /* 0x000fe200078e0215 */
[----:B------:R0:W1:Y:S01]  /*1740*/  LDS R24, [R21] ;  /* 0x0000000015187984 */ /* 0x0000620000000800 */
[----:B------:R-:W-:-:S03]  /*1750*/  IMAD.SHL.U32 R3, R3, 0x2, RZ ;  /* 0x0000000203037824 */ /* 0x000fc600078e00ff */
[----:B------:R0:W2:Y:S02]  /*1760*/  LDS R26, [R21+0x4] ;  /* 0x00000400151a7984 */ /* 0x0000a40000000800 */
[----:B------:R-:W-:Y:S02]  /*1770*/  LOP3.LUT R6, R3, 0xfffffffc, RZ, 0xc0, !PT ;  /* 0xfffffffc03067812 */ /* 0x000fe400078ec0ff */
[----:B------:R0:W3:Y:S02]  /*1780*/  LDS R25, [R34] ;  /* 0x0000000022197984 */ /* 0x0000e40000000800 */
[----:B------:R-:W-:Y:S02]  /*1790*/  ISETP.GE.AND P0, PT, R6, R7, PT ;  /* 0x000000070600720c */ /* 0x000fe40003f06270 */
[----:B------:R0:W4:Y:S11]  /*17a0*/  LDS R27, [R34+0x4] ;  /* 0x00000400221b7984 */ /* 0x0001360000000800 */
[----:B0-----:R-:W-:Y:S05]  /*17b0*/  @P0 BRA `(.L_x_807) ;  /* 0x00000000009c0947 */ /* 0x001fea0003800000 */
[----:B------:R-:W-:Y:S01]  /*17c0*/  I2FP.F32.S32 R4, R7 ;  /* 0x0000000700047245 */ /* 0x000fe20000201400 */
[----:B------:R-:W-:Y:S01]  /*17d0*/  VIADD R8, R8, -UR38 ;  /* 0x8000002608087c36 */ /* 0x000fe20008000000 */
[----:B------:R-:W-:-:S04]  /*17e0*/  IADD3 R3, PT, PT, R6, 0x2, RZ ;  /* 0x0000000206037810 */ /* 0x000fc80007ffe0ff */
[----:B------:R-:W0:Y:S01]  /*17f0*/  MUFU.RCP R4, R4 ;  /* 0x0000000400047308 */ /* 0x000e220000001000 */
[----:B------:R-:W-:Y:S02]  /*1800*/  I2FP.F32.S32 R3, R3 ;  /* 0x0000000300037245 */ /* 0x000fe40000201400 */
[----:B------:R-:W-:-:S03]  /*1810*/  I2FP.F32.S32 R8, R8 ;  /* 0x0000000800087245 */ /* 0x000fc60000201400 */
[----:B0-----:R-:W-:Y:S01]  /*1820*/  FMUL.FTZ R5, R3, R4 ;  /* 0x0000000403057220 */ /* 0x001fe20000410000 */
[----:B------:R-:W-:-:S03]  /*1830*/  I2FP.F32.S32 R3, R6 ;  /* 0x0000000600037245 */ /* 0x000fc60000201400 */
[----:B------:R-:W-:Y:S02]  /*1840*/  FMUL.FTZ R5, R5, 13.28771209716796875 ;  /* 0x41549a7805057820 */ /* 0x000fe40000410000 */
[----:B------:R-:W-:-:S04]  /*1850*/  FMUL.FTZ R3, R3, R4 ;  /* 0x0000000403037220 */ /* 0x000fc80000410000 */
[----:B------:R-:W-:Y:S01]  /*1860*/  FMUL.FTZ R3, R3, 13.28771209716796875 ;  /* 0x41549a7803037820 */ /* 0x000fe20000410000 */
[----:B------:R-:W0:Y:S08]  /*1870*/  MUFU.EX2 R5, -R5 ;  /* 0x8000000500057308 */ /* 0x000e300000000800 */
[----:B------:R-:W5:Y:S01]  /*1880*/  MUFU.EX2 R3, -R3 ;  /* 0x8000000300037308 */ /* 0x000f620000000800 */
[----:B0-----:R-:W-:-:S04]  /*1890*/  FMUL.FTZ R4, R8, R5 ;  /* 0x0000000508047220 */ /* 0x001fc80000410000 */
[----:B------:R-:W-:Y:S01]  /*18a0*/  FMUL.RZ R13, R4, 0.15915493667125701904 ;  /* 0x3e22f983040d7820 */ /* 0x000fe2000040c000 */
[----:B-----5:R-:W-:-:S03]  /*18b0*/  FMUL.FTZ R4, R8, R3 ;  /* 0x0000000308047220 */ /* 0x020fc60000410000 */
[----:B------:R-:W0:Y:S01]  /*18c0*/  MUFU.SIN R6, R13 ;  /* 0x0000000d00067308 */ /* 0x000e220000000400 */
[----:B------:R-:W-:-:S07]  /*18d0*/  FMUL.RZ R8, R4, 0.15915493667125701904 ;  /* 0x3e22f98304087820 */ /* 0x000fce000040c000 */
[----:B------:R-:W5:Y:S08]  /*18e0*/  MUFU.SIN R5, R8 ;  /* 0x0000000800057308 */ /* 0x000f700000000400 */
[----:B------:R-:W1:Y:S01]  /*18f0*/  MUFU.COS R9, R13 ;  /* 0x0000000d00097308 */ /* 0x000e620000000000 */
[-C--:B0-----:R-:W-:Y:S01]  /*1900*/  FMUL.FTZ R7, R31, R6.reuse ;  /* 0x000000061f077220 */ /* 0x081fe20000410000 */
[-C--:B----4-:R-:W-:Y:S01]  /*1910*/  FMUL.FTZ R11, R27, R6.reuse ;  /* 0x000000061b0b7220 */ /* 0x090fe20000410000 */
[-C--:B------:R-:W-:Y:S01]  /*1920*/  FMUL.FTZ R12, R30, R6.reuse ;  /* 0x000000061e0c7220 */ /* 0x080fe20000410000 */
[----:B--2---:R-:W-:-:S04]  /*1930*/  FMUL.FTZ R14, R26, R6 ;  /* 0x000000061a0e7220 */ /* 0x004fc80000410000 */
[----:B------:R0:W2:Y:S01]  /*1940*/  MUFU.COS R4, R8 ;  /* 0x0000000800047308 */ /* 0x0000a20000000000 */
[-C--:B-----5:R-:W-:Y:S01]  /*1950*/  FMUL.FTZ R3, R29, R5.reuse ;  /* 0x000000051d037220 */ /* 0x0a0fe20000410000 */
[----:B------:R-:W-:Y:S01]  /*1960*/  FMUL.FTZ R6, R28, R5 ;  /* 0x000000051c067220 */ /* 0x000fe20000410000 */
[----:B-1----:R-:W-:Y:S01]  /*1970*/  FFMA.FTZ R10, R30, R9, -R7 ;  /* 0x000000091e0a7223 */ /* 0x002fe20000010807 */
[-C--:B---3--:R-:W-:Y:S01]  /*1980*/  FMUL.FTZ R7, R25, R5.reuse ;  /* 0x0000000519077220 */ /* 0x088fe20000410000 */
[----:B0-----:R-:W-:Y:S01]  /*1990*/  FMUL.FTZ R8, R24, R5 ;  /* 0x0000000518087220 */ /* 0x001fe20000410000 */
[-C--:B------:R-:W-:Y:S01]  /*19a0*/  FFMA.FTZ R26, R26, R9.reuse, -R11 ;  /* 0x000000091a1a7223 */ /* 0x080fe2000001080b */
[-C--:B------:R-:W-:Y:S01]  /*19b0*/  FFMA.FTZ R31, R31, R9.reuse, R12 ;  /* 0x000000091f1f7223 */ /* 0x080fe2000001000c */
[----:B------:R-:W-:Y:S01]  /*19c0*/  FFMA.FTZ R27, R27, R9, R14 ;  /* 0x000000091b1b7223 */ /* 0x000fe2000001000e */
[----:B------:R-:W-:Y:S02]  /*19d0*/  IMAD.MOV.U32 R30, RZ, RZ, R10 ;  /* 0x000000ffff1e7224 */ /* 0x000fe400078e000a */
[-C--:B--2---:R-:W-:Y:S01]  /*19e0*/  FFMA.FTZ R3, R28, R4.reuse, -R3 ;  /* 0x000000041c037223 */ /* 0x084fe20000010803 */
[-C--:B------:R-:W-:Y:S01]  /*19f0*/  FFMA.FTZ R24, R24, R4.reuse, -R7 ;  /* 0x0000000418187223 */ /* 0x080fe20000010807 */
[-C--:B------:R-:W-:Y:S01]  /*1a00*/  FFMA.FTZ R29, R29, R4.reuse, R6 ;  /* 0x000000041d1d7223 */ /* 0x080fe20000010006 */
[----:B------:R-:W-:-:S02]  /*1a10*/  FFMA.FTZ R25, R25, R4, R8 ;  /* 0x0000000419197223 */ /* 0x000fc40000010008 */
[----:B------:R-:W-:-:S07]  /*1a20*/  MOV R28, R3 ;  /* 0x00000003001c7202 */ /* 0x000fce0000000f00 */
.L_x_807:
[----:B------:R-:W-:Y:S05]  /*1a30*/  BSYNC.RECONVERGENT B2 ;  /* 0x0000000000027941 */ /* 0x000fea0003800200 */
.L_x_806:
[----:B-1----:R0:W-:Y:S04]  /*1a40*/  STS [R21], R24 ;  /* 0x0000001815007388 */ /* 0x0021e80000000800 */
[----:B--2---:R0:W-:Y:S04]  /*1a50*/  STS [R21+0x4], R26 ;  /* 0x0000041a15007388 */ /* 0x0041e80000000800 */
[----:B---3--:R0:W-:Y:S04]  /*1a60*/  STS [R34], R25 ;  /* 0x0000001922007388 */ /* 0x0081e80000000800 */
[----:B----4-:R0:W-:Y:S01]  /*1a70*/  STS [R34+0x4], R27 ;  /* 0x0000041b22007388 */ /* 0x0101e20000000800 */
[----:B------:R-:W-:Y:S05]  /*1a80*/  BRA `(.L_x_808) ;  /* 0x0000000000847947 */ /* 0x000fea0003800000 */
.L_x_805:
[----:B------:R-:W-:-:S05]  /*1a90*/  LEA.HI R5, R5, R5, RZ, 0x1 ;  /* 0x0000000505057211 */ /* 0x000fca00078f08ff */
[----:B------:R-:W-:-:S05]  /*1aa0*/  IMAD.SHL.U32 R5, R5, 0x2, RZ ;  /* 0x0000000205057824 */ /* 0x000fca00078e00ff */
[----:B------:R-:W-:-:S04]  /*1ab0*/  LOP3.LUT R6, R5, 0xfffffffc, RZ, 0xc0, !PT ;  /* 0xfffffffc05067812 */ /* 0x000fc800078ec0ff */
[----:B------:R-:W-:-:S13]  /*1ac0*/  ISETP.GE.AND P0, PT, R6, R7, PT ;  /* 0x000000070600720c */ /* 0x000fda0003f06270 */
[----:B------:R-:W-:Y:S05]  /*1ad0*/  @P0 BRA `(.L_x_808) ;  /* 0x0000000000700947 */ /* 0x000fea0003800000 */
[----:B------:R-:W-:Y:S01]  /*1ae0*/  I2FP.F32.S32 R7, R7 ;  /* 0x0000000700077245 */ /* 0x000fe20000201400 */
[----:B------:R-:W-:-:S03]  /*1af0*/  VIADD R3, R6, 0x2 ;  /* 0x0000000206037836 */ /* 0x000fc60000000000 */
[----:B------:R-:W0:Y:S02]  /*1b00*/  MUFU.RCP R10, R7 ;  /* 0x00000007000a7308 */ /* 0x000e240000001000 */
[----:B------:R-:W-:-:S05]  /*1b10*/  I2FP.F32.S32 R3, R3 ;  /* 0x0000000300037245 */ /* 0x000fca0000201400 */
        /* <DEDUP_REMOVED lines=23> */
[----:B------:R-:W-:-:S07]  /*1c90*/  FFMA.FTZ R29, R29, R3, R4 ;  /* 0x000000031d1d7223 */ /* 0x000fce0000010004 */
.L_x_808:
[----:B------:R-:W-:Y:S05]  /*1ca0*/  BSYNC.RECONVERGENT B1 ;  /* 0x0000000000017941 */ /* 0x000fea0003800200 */
.L_x_804:
[----:B------:R1:W-:Y:S04]  /*1cb0*/  STS [R15], R28 ;  /* 0x0000001c0f007388 */ /* 0x0003e80000000800 */
[----:B------:R1:W-:Y:S04]  /*1cc0*/  STS [R15+0x4], R30 ;  /* 0x0000041e0f007388 */ /* 0x0003e80000000800 */
[----:B------:R1:W-:Y:S04]  /*1cd0*/  STS [R20], R29 ;  /* 0x0000001d14007388 */ /* 0x0003e80000000800 */
[----:B------:R1:W-:Y:S02]  /*1ce0*/  STS [R20+0x4], R31 ;  /* 0x0000041f14007388 */ /* 0x0003e40000000800 */
.L_x_803:
[----:B------:R-:W-:Y:S05]  /*1cf0*/  BSYNC.RECONVERGENT B0 ;  /* 0x0000000000007941 */ /* 0x000fea0003800200 */
.L_x_802:
[----:B------:R-:W-:Y:S06]  /*1d00*/  BAR.SYNC.DEFER_BLOCKING 0x0 ;  /* 0x0000000000007b1d */ /* 0x000fec0000010000 */
[----:B------:R-:W-:Y:S04]  /*1d10*/  BSSY.RECONVERGENT B0, `(.L_x_809) ;  /* 0x0000009000007945 */ /* 0x000fe80003800200 */
[----:B------:R-:W-:Y:S05]  /*1d20*/  @P6 BRA `(.L_x_810) ;  /* 0x00000000001c6947 */ /* 0x000fea0003800000 */
[----:B------:R-:W2:Y:S01]  /*1d30*/  LDCU UR4, c[0x0][0x40c] ;  /* 0x00008180ff0477ac */ /* 0x000ea20008000800 */
[----:B------:R-:W-:-:S05]  /*1d40*/  IMAD R23, R23, R32, R33 ;  /* 0x0000002017177224 */ /* 0x000fca00078e0221 */
[----:B------:R-:W-:-:S05]  /*1d50*/  LEA R0, R23, R0, 0x2 ;  /* 0x0000000017007211 */ /* 0x000fca00078e10ff */
[----:B-1----:R3:W4:Y:S01]  /*1d60*/  LDS.128 R28, [R0] ;  /* 0x00000000001c7984 */ /* 0x0027220000000c00 */
[----:B--2---:R-:W-:-:S13]  /*1d70*/  ISETP.NE.AND P0, PT, RZ, UR4, PT ;  /* 0x00000004ff007c0c */ /* 0x004fda000bf05270 */
[----:B------:R-:W-:-:S05]  /*1d80*/  @!P0 IMAD R2, R23, 0x4, R2 ;  /* 0x0000000417028824 */ /* 0x000fca00078e0202 */
[----:B0-----:R3:W2:Y:S02]  /*1d90*/  @!P0 LDS.128 R24, [R2] ;  /* 0x0000000002188984 */ /* 0x0016a40000000c00 */
.L_x_810:
[----:B------:R-:W-:Y:S05]  /*1da0*/  BSYNC.RECONVERGENT B0 ;  /* 0x0000000000007941 */ /* 0x000fea0003800200 */
.L_x_809:
[----:B------:R-:W-:Y:S06]  /*1db0*/  BAR.SYNC.DEFER_BLOCKING 0x0 ;  /* 0x0000000000007b1d */ /* 0x000fec0000010000 */
.L_x_799:
[----:B------:R-:W-:Y:S05]  /*1dc0*/  BSYNC.RECONVERGENT B6 ;  /* 0x0000000000067941 */ /* 0x000fea0003800200 */
.L_x_796:
[----:B------:R-:W5:Y:S01]  /*1dd0*/  S2UR UR10, SR_CgaCtaId ;  /* 0x00000000000a79c3 */ /* 0x000f620000008800 */
[----:B---3--:R-:W-:Y:S01]  /*1de0*/  IMAD.MOV.U32 R0, RZ, RZ, -0x800001 ;  /* 0xff7fffffff007424 */ /* 0x008fe200078e00ff */
[----:B------:R-:W-:Y:S01]  /*1df0*/  R2UR UR4, R112 ;  /* 0x00000000700472ca */ /* 0x000fe200000e0000 */
[----:B------:R-:W-:Y:S01]  /*1e00*/  UMOV UR34, 0x400 ;  /* 0x0000040000227882 */ /* 0x000fe20000000000 */
[----:B------:R-:W-:Y:S01]  /*1e10*/  ISETP.GT.U32.AND P0, PT, R22, 0x1f, PT ;  /* 0x0000001f1600780c */ /* 0x000fe20003f04070 */
[----:B------:R-:W-:Y:S01]  /*1e20*/  UIADD3 UR75, UPT, UPT, UR34, 0x440, URZ ;  /* 0x00000440224b7890 */ /* 0x000fe2000fffe0ff */
[----:B------:R3:W-:Y:S09]  /*1e30*/  STL [R1+0x5c], R0 ;  /* 0x00005c0001007387 */ /* 0x0007f20000100800 */
[----:B------:R-:W-:-:S02]  /*1e40*/  UIADD3 UR4, UPT, UPT, UR42, -UR4, URZ ;  /* 0x800000042a047290 */ /* 0x000fc4000fffe0ff */
[----:B-----5:R-:W-:-:S04]  /*1e50*/  ULEA UR75, UR10, UR75, 0x18 ;  /* 0x0000004b0a4b7291 */ /* 0x020fc8000f8ec0ff */
[----:B------:R-:W-:Y:S01]  /*1e60*/  ULEA UR6, UR4, UR75, 0x2 ;  /* 0x0000004b04067291 */ /* 0x000fe2000f8e10ff */
[----:B---3--:R-:W-:Y:S11]  /*1e70*/  @P0 BRA `(.L_x_811) ;  /* 0x0000000000e80947 */ /* 0x008ff60003800000 */
[----:B------:R-:W-:Y:S01]  /*1e80*/  UIADD3 UR4, UPT, UPT, UR34, 0x40, URZ ;  /* 0x0000004022047890 */ /* 0x000fe2000fffe0ff */
[----:B--2-4-:R-:W-:Y:S01]  /*1e90*/  FMUL.FTZ R2, R28, R24 ;  /* 0x000000181c027220 */ /* 0x014fe20000410000 */
[----:B------:R-:W2:Y:S03]  /*1ea0*/  LDCU UR5, c[0x0][0x40c] ;  /* 0x00008180ff0577ac */ /* 0x000ea60008000800 */
[----:B-1----:R-:W-:Y:S01]  /*1eb0*/  FFMA.FTZ R3, R29, R25, R2 ;  /* 0x000000191d037223 */ /* 0x002fe20000010002 */
[----:B------:R-:W-:-:S03]  /*1ec0*/  ULEA UR4, UR10, UR4, 0x18 ;  /* 0x000000040a047291 */ /* 0x000fc6000f8ec0ff */
[----:B------:R-:W-:-:S03]  /*1ed0*/  FFMA.FTZ R4, R30, R26, R3 ;  /* 0x0000001a1e047223 */ /* 0x000fc60000010003 */
[----:B------:R-:W-:-:S05]  /*1ee0*/  LEA R0, R22, UR4, 0x4 ;  /* 0x0000000416007c11 */ /* 0x000fca000f8e20ff */
[----:B------:R1:W-:Y:S01]  /*1ef0*/  STS.128 [R0], R28 ;  /* 0x0000001c00007388 */ /* 0x0003e20000000c00 */
[----:B--2---:R-:W-:-:S09]  /*1f00*/  UISETP.NE.AND UP0, UPT, UR5, URZ, UPT ;  /* 0x000000ff0500728c */ /* 0x004fd2000bf05270 */
[----:B------:R-:W-:Y:S05]  /*1f10*/  BRA.U UP0, `(.L_x_812) ;  /* 0x0000000100347547 */ /* 0x000fea000b800000 */
[----:B------:R-:W2:Y:S01]  /*1f20*/  LDCU UR4, c[0x0][0x3f4] ;  /* 0x00007e80ff0477ac */ /* 0x000ea20008000800 */
[----:B------:R-:W-:Y:S01]  /*1f30*/  R2UR UR5, R36 ;  /* 0x00000000240572ca */ /* 0x000fe200000e0000 */
[----:B------:R-:W3:Y:S01]  /*1f40*/  LDC.64 R2, c[0x0][0x3b8] ;  /* 0x0000ee00ff027b82 */ /* 0x000ee20000000a00 */
[----:B--2---:R-:W-:Y:S01]  /*1f50*/  MOV R5, UR4 ;  /* 0x0000000400057c02 */ /* 0x004fe20008000f00 */
[----:B------:R-:W-:-:S10]  /*1f60*/  UIADD3 UR4, UPT, UPT, UR34, 0x240, URZ ;  /* 0x0000024022047890 */ /* 0x000fd4000fffe0ff */
[----:B-1----:R-:W-:Y:S01]  /*1f70*/  IMAD R0, R22, R5, UR5 ;  /* 0x0000000516007e24 */ /* 0x002fe2000f8e0205 */
[----:B------:R-:W-:-:S03]  /*1f80*/  ULEA UR4, UR10, UR4, 0x18 ;  /* 0x000000040a047291 */ /* 0x000fc6000f8ec0ff */
[----:B------:R-:W-:-:S04]  /*1f90*/  IMAD.SHL.U32 R0, R0, 0x4, RZ ;  /* 0x0000000400007824 */ /* 0x000fc800078e00ff */
[----:B------:R-:W-:Y:S01]  /*1fa0*/  IMAD R5, R5, UR43, R0 ;  /* 0x0000002b05057c24 */ /* 0x000fe2000f8e0200 */
[----:B------:R-:W-:-:S03]  /*1fb0*/  LEA R0, R22, UR4, 0x4 ;  /* 0x0000000416007c11 */ /* 0x000fc6000f8e20ff */
[----:B---3--:R-:W-:Y:S02]  /*1fc0*/  IMAD.WIDE R2, R5, 0x4, R2 ;  /* 0x0000000405027825 */ /* 0x008fe400078e0202 */
[----:B------:R2:W-:Y:S04]  /*1fd0*/  STS.128 [R0], R16 ;  /* 0x0000001000007388 */ /* 0x0005e80000000c00 */
[----:B------:R2:W-:Y:S02]  /*1fe0*/  STG.E.128 desc[UR36][R2.64], R24 ;  /* 0x0000001802007986 */ /* 0x0005e4000c101d24 */
.L_x_812:
[----:B------:R-:W-:Y:S01]  /*1ff0*/  UMOV UR4, 0xffffffff ;  /* 0xffffffff00047882 */ /* 0x000fe20000000000 */
[----:B------:R-:W-:Y:S02]  /*2000*/  FFMA.FTZ R13, R31, R27, R4 ;  /* 0x0000001b1f0d7223 */ /* 0x000fe40000010004 */
[----:B------:R-:W-:Y:S05]  /*2010*/  BRA.DIV UR4, `(.L_x_813) ;  /* 0x0000014e04dc7947 */ /* 0x000fea000b800000 */
[----:B------:R-:W1:Y:S02]  /*2020*/  SHFL.BFLY PT, R14, R13, 0x10, 0x1f ;  /* 0x0e001f000d0e7f89 */ /* 0x000e6400000e0000 */
[----:B-12---:R-:W-:-:S05]  /*2030*/  FADD.FTZ R0, R13, R14 ;  /* 0x0000000e0d007221 */ /* 0x006fca0000010000 */
[----:B------:R-:W1:Y:S02]  /*2040*/  SHFL.BFLY PT, R14, R0, 0x8, 0x1f ;  /* 0x0d001f00000e7f89 */ /* 0x000e6400000e0000 */
[----:B-1----:R-:W-:-:S05]  /*2050*/  FADD.FTZ R2, R0, R14 ;  /* 0x0000000e00027221 */ /* 0x002fca0000010000 */
[----:B------:R-:W1:Y:S02]  /*2060*/  SHFL.BFLY PT, R14, R2, 0x4, 0x1f ;  /* 0x0c801f00020e7f89 */ /* 0x000e6400000e0000 */
[----:B-1----:R-:W-:-:S05]  /*2070*/  FADD.FTZ R3, R2, R14 ;  /* 0x0000000e02037221 */ /* 0x002fca0000010000 */
[----:B------:R-:W1:Y:S02]  /*2080*/  SHFL.BFLY PT, R14, R3, 0x2, 0x1f ;  /* 0x0c401f00030e7f89 */ /* 0x000e6400000e0000 */
[----:B-1----:R-:W-:-:S05]  /*2090*/  FADD.FTZ R4, R3, R14 ;  /* 0x0000000e03047221 */ /* 0x002fca0000010000 */
[----:B------:R1:W2:Y:S02]  /*20a0*/  SHFL.BFLY PT, R14, R4, 0x1, 0x1f ;  /* 0x0c201f00040e7f89 */ /* 0x0002a400000e0000 */
.L_x_1056:
[----:B------:R-:W-:Y:S01]  /*20b0*/  ISETP.NE.AND P0, PT, R22, RZ, PT ;  /* 0x000000ff1600720c */ /* 0x000fe20003f05270 */
[----:B--2---:R-:W-:-:S12]  /*20c0*/  FADD.FTZ R14, R4, R14 ;  /* 0x0000000e040e7221 */ /* 0x004fd80000010000 */
[----:B------:R-:W-:Y:S05]  /*20d0*/  @P0 BRA `(.L_x_811) ;  /* 0x0000000000500947 */ /* 0x000fea0003800000 */
[----:B------:R-:W2:Y:S01]  /*20e0*/  LDCU UR4, c[0x0][0x410] ;  /* 0x00008200ff0477ac */ /* 0x000ea20008000800 */
[----:B------:R-:W3:Y:S01]  /*20f0*/  LDCU.64 UR8, c[0x0][0x438] ;  /* 0x00008700ff0877ac */ /* 0x000ee20008000a00 */
[----:B--2---:R-:W-:Y:S01]  /*2100*/  FMUL.FTZ R0, R14, UR4 ;  /* 0x000000040e007c20 */ /* 0x004fe20008410000 */
[----:B---3--:R-:W-:-:S04]  /*2110*/  UISETP.NE.U32.AND UP0, UPT, UR8, URZ, UPT ;  /* 0x000000ff0800728c */ /* 0x008fc8000bf05070 */
[----:B------:R2:W-:Y:S01]  /*2120*/  STL [R1+0x5c], R0 ;  /* 0x00005c0001007387 */ /* 0x0005e20000100800 */
[----:B------:R-:W-:-:S09]  /*2130*/  UISETP.NE.AND.EX UP0, UPT, UR9, URZ, UPT, UP0 ;  /* 0x000000ff0900728c */ /* 0x000fd2000bf05300 */
[----:B--2---:R-:W-:Y:S05]  /*2140*/  BRA.U !UP0, `(.L_x_814) ;  /* 0x00000001082c7547 */ /* 0x004fea000b800000 */
[----:B------:R-:W2:Y:S01]  /*2150*/  LDCU UR9, c[0x0][0x440] ;  /* 0x00008800ff0977ac */ /* 0x000ea20008000800 */
[----:B------:R-:W3:Y:S01]  /*2160*/  LDCU.64 UR4, c[0x0][0x438] ;  /* 0x00008700ff0477ac */ /* 0x000ee20008000a00 */
[----:B------:R-:W-:-:S04]  /*2170*/  UIADD3 UR7, UPT, UPT, UR41, -UR38, URZ ;  /* 0x8000002629077290 */ /* 0x000fc8000fffe0ff */
[----:B--2---:R-:W-:-:S04]  /*2180*/  UIMAD UR8, UR45, UR9, UR7 ;  /* 0x000000092d0872a4 */ /* 0x004fc8000f8e0207 */
[----:B------:R-:W-:-:S04]  /*2190*/  UIMAD UR8, UR8, UR9, UR7 ;  /* 0x00000009080872a4 */ /* 0x000fc8000f8e0207 */
[----:B---3--:R-:W-:-:S06]  /*21a0*/  UIMAD.WIDE UR4, UR8, 0x4, UR4 ;  /* 0x00000004080478a5 */ /* 0x008fcc000f8e0204 */
[----:B------:R-:W-:Y:S01]  /*21b0*/  IMAD.U32 R2, RZ, RZ, UR4 ;  /* 0x00000004ff027e24 */ /* 0x000fe2000f8e00ff */
[----:B------:R-:W-:-:S05]  /*21c0*/  MOV R3, UR5 ;  /* 0x0000000500037c02 */ /* 0x000fca0008000f00 */
[----:B------:R-:W2:Y:S02]  /*21d0*/  LDG.E R2, desc[UR36][R2.64] ;  /* 0x0000002402027981 */ /* 0x000ea4000c1e1900 */
[----:B--2---:R-:W-:-:S05]  /*21e0*/  FADD.FTZ R0, R0, R2 ;  /* 0x0000000200007221 */ /* 0x004fca0000010000 */
[----:B------:R2:W-:Y:S02]  /*21f0*/  STL [R1+0x5c], R0 ;  /* 0x00005c0001007387 */ /* 0x0005e40000100800 */
.L_x_814:
[----:B--2---:R-:W2:Y:S04]  /*2200*/  LDL R0, [R1+0x5c] ;  /* 0x00005c0001007983 */ /* 0x004ea80000100800 */
[----:B--2---:R3:W-:Y:S02]  /*2210*/  STS [UR6+-0x4], R0 ;  /* 0xfffffc00ff007988 */ /* 0x0047e40008000806 */
.L_x_811:
[----:B------:R-:W-:Y:S05]  /*2220*/  WARPSYNC.ALL ;  /* 0x0000000000007948 */ /* 0x000fea0003800000 */
[----:B------:R-:W-:Y:S01]  /*2230*/  BAR.SYNC.DEFER_BLOCKING 0x0 ;  /* 0x0000000000007b1d */ /* 0x000fe20000010000 */
[----:B------:R-:W-:Y:S01]  /*2240*/  ULEA UR34, UR10, UR34, 0x18 ;  /* 0x000000220a227291 */ /* 0x000fe2000f8ec0ff */
[----:B------:R-:W-:-:S04]  /*2250*/  R2UR UR23, R112 ;  /* 0x00000000701772ca */ /* 0x000fc800000e0000 */
[----:B------:R-:W5:Y:S02]  /*2260*/  LDCU UR35, c[0x0][0x40c] ;  /* 0x00008180ff2377ac */ /* 0x000f640008000800 */
[----:B------:R-:W4:Y:S01]  /*2270*/  S2UR UR77, SR_CTAID.X ;  /* 0x00000000004d79c3 */ /* 0x000f220000002500 */
[----:B------:R-:W3:Y:S01]  /*2280*/  S2R R115, SR_TID.X ;  /* 0x0000000000737919 */ /* 0x000ee20000002100 */
[----:B------:R-:W4:Y:S05]  /*2290*/  LDCU UR33, c[0x0][0x3f0] ;  /* 0x00007e00ff2177ac */ /* 0x000f2a0008000800 */
[----:B------:R-:W-:-:S04]  /*22a0*/  UIADD3 UR30, UPT, UPT, UR41, 0x1f, -UR23 ;  /* 0x0000001f291e7890 */ /* 0x000fc8000fffe817 */
[----:B------:R-:W-:-:S04]  /*22b0*/  USHF.R.S32.HI UR31, URZ, 0x1f, UR30 ;  /* 0x0000001fff1f7899 */ /* 0x000fc8000801141e */
[----:B------:R-:W-:Y:S01]  /*22c0*/  ULEA.HI UR76, UR31, UR30, URZ, 0x5 ;  /* 0x0000001e1f4c7291 */ /* 0x000fe2000f8f28ff */
[----:B012---:R-:W0:Y:S01]  /*22d0*/  LDS.128 R24, [UR34+0x1b0] ;  /* 0x0001b022ff187984 */ /* 0x007e220008000c00 */
[----:B-----5:R-:W-:Y:S02]  /*22e0*/  UISETP.NE.AND UP0, UPT, UR35, URZ, UPT ;  /* 0x000000ff2300728c */ /* 0x020fe4000bf05270 */
[----:B------:R-:W-:Y:S01]  /*22f0*/  ULOP3.LUT UR76, UR76, 0xffffffe0, URZ, 0xc0, !UPT ;  /* 0xffffffe04c4c7892 */ /* 0x000fe2000f8ec0ff */
[----:B------:R-:W1:Y:S01]  /*2300*/  LDS.128 R20, [UR34+0x1a0] ;  /* 0x0001a022ff147984 */ /* 0x000e620008000c00 */
[----:B----4-:R-:W-:-:S03]  /*2310*/  UIMAD UR33, UR44, UR33, UR77 ;  /* 0x000000212c2172a4 */ /* 0x010fc6000f8e024d */
[----:B------:R-:W-:Y:S01]  /*2320*/  LDS.128 R28, [UR34+0x1c0] ;  /* 0x0001c022ff1c7984 */ /* 0x000fe20008000c00 */
[----:B------:R-:W-:-:S03]  /*2330*/  USHF.L.U32 UR33, UR33, 0x7, URZ ;  /* 0x0000000721217899 */ /* 0x000fc600080006ff */
[----:B------:R-:W2:Y:S04]  /*2340*/  LDS.128 R44, [UR34+0x150] ;  /* 0x00015022ff2c7984 */ /* 0x000ea80008000c00 */
[----:B------:R-:W4:Y:S01]  /*2350*/  LDS.128 R4, [UR34+0x160] ;  /* 0x00016022ff047984 */ /* 0x000f220008000c00 */
[----:B---3--:R-:W-:-:S03]  /*2360*/  ISETP.GE.AND P0, PT, R115, UR76, PT ;  /* 0x0000004c73007c0c */ /* 0x008fc6000bf06270 */
[----:B------:R-:W3:Y:S04]  /*2370*/  LDS.128 R8, [UR34+0x170] ;  /* 0x00017022ff087984 */ /* 0x000ee80008000c00 */
[----:B------:R-:W5:Y:S04]  /*2380*/  LDS.128 R12, [UR34+0x180] ;  /* 0x00018022ff0c7984 */ /* 0x000f680008000c00 */
[----:B------:R-:W-:Y:S04]  /*2390*/  LDS.128 R16, [UR34+0x190] ;  /* 0x00019022ff107984 */ /* 0x000fe80008000c00 */
[----:B------:R-:W-:Y:S04]  /*23a0*/  LDS.128 R32, [UR34+0x1d0] ;  /* 0x0001d022ff207984 */ /* 0x000fe80008000c00 */
[----:B------:R-:W-:Y:S01]  /*23b0*/  LDS.128 R36, [UR34+0x1e0] ;  /* 0x0001e022ff247984 */ /* 0x000fe20008000c00 */
[----:B0-----:R-:W-:-:S03]  /*23c0*/  R2UR UR48, R27 ;  /* 0x000000001b3072ca */ /* 0x001fc600000e0000 */
[----:B------:R-:W-:Y:S01]  /*23d0*/  LDS.128 R40, [UR34+0x1f0] ;  /* 0x0001f022ff287984 */ /* 0x000fe20008000c00 */
[----:B------:R-:W-:Y:S02]  /*23e0*/  R2UR UR49, R26 ;  /* 0x000000001a3172ca */ /* 0x000fe400000e0000 */
[----:B------:R-:W-:Y:S02]  /*23f0*/  R2UR UR50, R25 ;  /* 0x00000000193272ca */ /* 0x000fe400000e0000 */
[----:B------:R-:W-:Y:S02]  /*2400*/  R2UR UR51, R24 ;  /* 0x00000000183372ca */ /* 0x000fe400000e0000 */
[----:B------:R-:W0:Y:S01]  /*2410*/  LDS.128 R24, [UR34+0x40] ;  /* 0x00004022ff187984 */ /* 0x000e220008000c00 */
[----:B-1----:R-:W-:Y:S02]  /*2420*/  R2UR UR52, R23 ;  /* 0x00000000173472ca */ /* 0x002fe400000e0000 */
[----:B------:R-:W-:Y:S01]  /*2430*/  R2UR UR53, R22 ;  /* 0x00000000163572ca */ /* 0x000fe200000e0000 */
[----:B--2---:R-:W-:Y:S01]  /*2440*/  STL [R1+0x178], R44 ;  /* 0x0001782c01007387 */ /* 0x004fe20000100800 */
[----:B------:R-:W-:Y:S01]  /*2450*/  R2UR UR54, R21 ;  /* 0x00000000153672ca */ /* 0x000fe200000e0000 */
[----:B------:R-:W-:Y:S01]  /*2460*/  IMAD.MOV.U32 R3, RZ, RZ, R47 ;  /* 0x000000ffff037224 */ /* 0x000fe200078e002f */
[----:B------:R-:W-:Y:S01]  /*2470*/  R2UR UR55, R20 ;  /* 0x00000000143772ca */ /* 0x000fe200000e0000 */
[----:B------:R-:W-:Y:S01]  /*2480*/  IMAD.MOV.U32 R2, RZ, RZ, R46 ;  /* 0x000000ffff027224 */ /* 0x000fe200078e002e */
[----:B------:R-:W1:Y:S01]  /*2490*/  LDS.128 R20, [UR34+0x50] ;  /* 0x00005022ff147984 */ /* 0x000e620008000c00 */
[----:B------:R-:W-:-:S02]  /*24a0*/  R2UR UR4, R31 ;  /* 0x000000001f0472ca */ /* 0x000fc400000e0000 */
[----:B------:R-:W-:Y:S02]  /*24b0*/  R2UR UR43, R30 ;  /* 0x000000001e2b72ca */ /* 0x000fe400000e0000 */
[----:B------:R-:W-:Y:S02]  /*24c0*/  R2UR UR46, R29 ;  /* 0x000000001d2e72ca */ /* 0x000fe400000e0000 */
[----:B------:R-:W-:Y:S02]  /*24d0*/  R2UR UR47, R28 ;  /* 0x000000001c2f72ca */ /* 0x000fe400000e0000 */
[----:B------:R-:W2:Y:S01]  /*24e0*/  LDS.128 R28, [UR34+0x60] ;  /* 0x00006022ff1c7984 */ /* 0x000ea20008000c00 */
[----:B----4-:R-:W-:Y:S02]  /*24f0*/  R2UR UR68, R7 ;  /* 0x00000000074472ca */ /* 0x010fe400000e0000 */
[----:B------:R-:W-:Y:S02]  /*2500*/  R2UR UR69, R6 ;  /* 0x00000000064572ca */ /* 0x000fe400000e0000 */
[----:B------:R-:W-:-:S02]  /*2510*/  R2UR UR70, R5 ;  /* 0x00000000054672ca */ /* 0x000fc400000e0000 */
[----:B------:R-:W-:Y:S02]  /*2520*/  R2UR UR71, R4 ;  /* 0x00000000044772ca */ /* 0x000fe400000e0000 */
[----:B---3--:R-:W-:Y:S01]  /*2530*/  R2UR UR64, R11 ;  /* 0x000000000b4072ca */ /* 0x008fe200000e0000 */
[----:B------:R-:W3:Y:S01]  /*2540*/  LDS.128 R4, [UR34+0x200] ;  /* 0x00020022ff047984 */ /* 0x000ee20008000c00 */
[----:B------:R-:W-:Y:S02]  /*2550*/  R2UR UR65, R10 ;  /* 0x000000000a4172ca */ /* 0x000fe400000e0000 */
[----:B------:R-:W-:Y:S02]  /*2560*/  R2UR UR66, R9 ;  /* 0x00000000094272ca */ /* 0x000fe400000e0000 */
[----:B------:R-:W-:Y:S02]  /*2570*/  R2UR UR67, R8 ;  /* 0x00000000084372ca */ /* 0x000fe400000e0000 */
[----:B-----5:R-:W-:Y:S01]  /*2580*/  R2UR UR60, R15 ;  /* 0x000000000f3c72ca */ /* 0x020fe200000e0000 */
[----:B------:R-:W4:Y:S01]  /*2590*/  LDS.128 R8, [UR34+0x210] ;  /* 0x00021022ff087984 */ /* 0x000f220008000c00 */
[----:B------:R-:W-:-:S02]  /*25a0*/  R2UR UR61, R14 ;  /* 0x000000000e3d72ca */ /* 0x000fc400000e0000 */
[----:B------:R-:W-:Y:S01]  /*25b0*/  R2UR UR62, R13 ;  /* 0x000000000d3e72ca */ /* 0x000fe200000e0000 */
[----:B0-----:R-:W-:Y:S01]  /*25c0*/  STL.64 [R1+0x160], R24 ;  /* 0x0001601801007387 */ /* 0x001fe20000100a00 */
[----:B------:R-:W-:Y:S02]  /*25d0*/  R2UR UR63, R12 ;  /* 0x000000000c3f72ca */ /* 0x000fe400000e0000 */
[----:B------:R-:W-:Y:S01]  /*25e0*/  R2UR UR56, R19 ;  /* 0x00000000133872ca */ /* 0x000fe200000e0000 */
[----:B------:R-:W-:Y:S01]  /*25f0*/  STL.64 [R1+0x168], R26 ;  /* 0x0001681a01007387 */ /* 0x000fe20000100a00 */
[----:B------:R-:W-:Y:S02]  /*2600*/  R2UR UR57, R18 ;  /* 0x00000000123972ca */ /* 0x000fe400000e0000 */
[----:B------:R-:W-:Y:S01]  /*2610*/  R2UR UR58, R17 ;  /* 0x00000000113a72ca */ /* 0x000fe200000e0000 */
[----:B------:R-:W0:Y:S01]  /*2620*/  LDS.128 R24, [UR34+0x70] ;  /* 0x00007022ff187984 */ /* 0x000e220008000c00 */
[----:B------:R-:W-:-:S02]  /*2630*/  R2UR UR59, R16 ;  /* 0x00000000103b72ca */ /* 0x000fc400000e0000 */
[----:B------:R-:W-:Y:S01]  /*2640*/  MOV R0, R45 ;  /* 0x0000002d00007202 */ /* 0x000fe20000000f00 */
[----:B-1----:R-:W-:Y:S01]  /*2650*/  STL.64 [R1+0x150], R20 ;  /* 0x0001501401007387 */ /* 0x002fe20000100a00 */
[----:B------:R-:W-:Y:S02]  /*2660*/  R2UR UR5, R35 ;  /* 0x00000000230572ca */ /* 0x000fe400000e0000 */
[----:B------:R-:W-:Y:S01]  /*2670*/  R2UR UR6, R34 ;  /* 0x00000000220672ca */ /* 0x000fe200000e0000 */
[----:B------:R-:W-:Y:S01]  /*2680*/  STL.64 [R1+0x158], R22 ;  /* 0x0001581601007387 */ /* 0x000fe20000100a00 */
[----:B------:R-:W-:Y:S02]  /*2690*/  R2UR UR7, R33 ;  /* 0x00000000210772ca */ /* 0x000fe400000e0000 */
[----:B------:R-:W-:Y:S01]  /*26a0*/  R2UR UR8, R32 ;  /* 0x00000000200872ca */ /* 0x000fe200000e0000 */
[----:B------:R-:W1:Y:S01]  /*26b0*/  LDS.128 R20, [UR34+0x80] ;  /* 0x00008022ff147984 */ /* 0x000e620008000c00 */
[----:B------:R-:W-:-:S02]  /*26c0*/  R2UR UR9, R39 ;  /* 0x00000000270972ca */ /* 0x000fc400000e0000 */
[----:B------:R-:W-:Y:S01]  /*26d0*/  R2UR UR10, R38 ;  /* 0x00000000260a72ca */ /* 0x000fe200000e0000 */
[----:B--2---:R-:W-:Y:S01]  /*26e0*/  STL.64 [R1+0x140], R28 ;  /* 0x0001401c01007387 */ /* 0x004fe20000100a00 */
[----:B------:R-:W-:Y:S02]  /*26f0*/  R2UR UR11, R37 ;  /* 0x00000000250b72ca */ /* 0x000fe400000e0000 */
[----:B------:R-:W-:Y:S01]  /*2700*/  R2UR UR12, R36 ;  /* 0x00000000240c72ca */ /* 0x000fe200000e0000 */
[----:B------:R-:W-:Y:S01]  /*2710*/  STL.64 [R1+0x148], R30 ;  /* 0x0001481e01007387 */ /* 0x000fe20000100a00 */
[----:B------:R-:W-:Y:S02]  /*2720*/  R2UR UR13, R43 ;  /* 0x000000002b0d72ca */ /* 0x000fe400000e0000 */
[----:B------:R-:W-:Y:S01]  /*2730*/  R2UR UR14, R42 ;  /* 0x000000002a0e72ca */ /* 0x000fe200000e0000 */
[----:B------:R-:W2:Y:S01]  /*2740*/  LDS.128 R28, [UR34+0x90] ;  /* 0x00009022ff1c7984 */ /* 0x000ea20008000c00 */
[----:B------:R-:W-:-:S02]  /*2750*/  R2UR UR15, R41 ;  /* 0x00000000290f72ca */ /* 0x000fc400000e0000 */
[----:B------:R-:W-:Y:S01]  /*2760*/  R2UR UR16, R40 ;  /* 0x00000000281072ca */ /* 0x000fe200000e0000 */
[----:B------:R-:W5:Y:S01]  /*2770*/  LDS.128 R12, [UR34+0x220] ;  /* 0x00022022ff0c7984 */ /* 0x000f620008000c00 */
[----:B---3--:R-:W-:Y:S02]  /*2780*/  R2UR UR17, R7 ;  /* 0x00000000071172ca */ /* 0x008fe400000e0000 */
[----:B------:R-:W-:Y:S01]  /*2790*/  R2UR UR18, R6 ;  /* 0x00000000061272ca */ /* 0x000fe200000e0000 */
[----:B------:R-:W3:Y:S01]  /*27a0*/  LDS.128 R16, [UR34+0x230] ;  /* 0x00023022ff107984 */ /* 0x000ee20008000c00 */
[----:B------:R-:W-:Y:S02]  /*27b0*/  R2UR UR19, R5 ;  /* 0x00000000051372ca */ /* 0x000fe400000e0000 */
[----:B------:R-:W-:Y:S02]  /*27c0*/  R2UR UR20, R4 ;  /* 0x00000000041472ca */ /* 0x000fe400000e0000 */
[----:B----4-:R-:W-:-:S02]  /*27d0*/  R2UR UR21, R11 ;  /* 0x000000000b1572ca */ /* 0x010fc400000e0000 */
        /* <DEDUP_REMOVED lines=8> */
[----:B------:R-:W-:-:S03]  /*2860*/  R2UR UR74, R0 ;  /* 0x00000000004a72ca */ /* 0x000fc600000e0000 */
[----:B-1----:R-:W-:Y:S04]  /*2870*/  STL.64 [R1+0x120], R20 ;  /* 0x0001201401007387 */ /* 0x002fe80000100a00 */
[----:B------:R-:W-:Y:S04]  /*2880*/  STL.64 [R1+0x128], R22 ;  /* 0x0001281601007387 */ /* 0x000fe80000100a00 */
[----:B------:R-:W1:Y:S04]  /*2890*/  LDS.128 R20, [UR34+0xb0] ;  /* 0x0000b022ff147984 */ /* 0x000e680008000c00 */
[----:B--2---:R-:W-:Y:S04]  /*28a0*/  STL.64 [R1+0x110], R28 ;  /* 0x0001101c01007387 */ /* 0x004fe80000100a00 */
[----:B------:R-:W-:Y:S01]  /*28b0*/  STL.64 [R1+0x118], R30 ;  /* 0x0001181e01007387 */ /* 0x000fe20000100a00 */
[----:B-----5:R-:W-:-:S02]  /*28c0*/  R2UR UR25, R15 ;  /* 0x000000000f1972ca */ /* 0x020fc400000e0000 */
[----:B------:R-:W-:Y:S01]  /*28d0*/  R2UR UR26, R14 ;  /* 0x000000000e1a72ca */ /* 0x000fe200000e0000 */
[----:B------:R-:W2:Y:S01]  /*28e0*/  LDS.128 R28, [UR34+0xc0] ;  /* 0x0000c022ff1c7984 */ /* 0x000ea20008000c00 */
[----:B------:R-:W-:Y:S02]  /*28f0*/  R2UR UR27, R13 ;  /* 0x000000000d1b72ca */ /* 0x000fe400000e0000 */
[----:B------:R-:W-:Y:S02]  /*2900*/  R2UR UR28, R12 ;  /* 0x000000000c1c72ca */ /* 0x000fe400000e0000 */
[----:B---3--:R-:W-:Y:S02]  /*2910*/  R2UR UR29, R19 ;  /* 0x00000000131d72ca */ /* 0x008fe400000e0000 */
[----:B------:R-:W-:Y:S02]  /*2920*/  R2UR UR30, R18 ;  /* 0x00000000121e72ca */ /* 0x000fe400000e0000 */
[----:B------:R-:W-:-:S02]  /*2930*/  R2UR UR31, R17 ;  /* 0x00000000111f72ca */ /* 0x000fc400000e0000 */
[----:B------:R-:W-:Y:S01]  /*2940*/  R2UR UR32, R16 ;  /* 0x00000000102072ca */ /* 0x000fe200000e0000 */
[----:B0-----:R-:W-:Y:S04]  /*2950*/  STL.64 [R1+0x100], R24 ;  /* 0x0001001801007387 */ /* 0x001fe80000100a00 */
[----:B------:R-:W-:Y:S04]  /*2960*/  STL.64 [R1+0x108], R26 ;  /* 0x0001081a01007387 */ /* 0x000fe80000100a00 */
[----:B------:R-:W0:Y:S04]  /*2970*/  LDS.128 R24, [UR34+0xd0] ;  /* 0x0000d022ff187984 */ /* 0x000e280008000c00 */
[----:B-1----:R-:W-:Y:S04]  /*2980*/  STL.64 [R1+0xf0], R20 ;  /* 0x0000f01401007387 */ /* 0x002fe80000100a00 */
[----:B------:R-:W-:Y:S04]  /*2990*/  STL.64 [R1+0xf8], R22 ;  /* 0x0000f81601007387 */ /* 0x000fe80000100a00 */
[----:B------:R-:W1:Y:S04]  /*29a0*/  LDS.128 R20, [UR34+0xe0] ;  /* 0x0000e022ff147984 */ /* 0x000e680008000c00 */
[----:B--2---:R-:W-:Y:S04]  /*29b0*/  STL.64 [R1+0xe0], R28 ;  /* 0x0000e01c01007387 */ /* 0x004fe80000100a00 */
[----:B------:R-:W-:Y:S04]  /*29c0*/  STL.64 [R1+0xe8], R30 ;  /* 0x0000e81e01007387 */ /* 0x000fe80000100a00 */
[----:B------:R-:W2:Y:S04]  /*29d0*/  LDS.128 R28, [UR34+0xf0] ;  /* 0x0000f022ff1c7984 */ /* 0x000ea80008000c00 */
        /* <DEDUP_REMOVED lines=15> */
[----:B--2---:R2:W-:Y:S04]  /*2ad0*/  STL.64 [R1+0x80], R28 ;  /* 0x0000801c01007387 */ /* 0x0045e80000100a00 */
[----:B------:R2:W-:Y:S04]  /*2ae0*/  STL.64 [R1+0x88], R30 ;  /* 0x0000881e01007387 */ /* 0x0005e80000100a00 */
[----:B0-----:R2:W-:Y:S04]  /*2af0*/  STL.64 [R1+0x70], R24 ;  /* 0x0000701801007387 */ /* 0x0015e80000100a00 */
[----:B------:R2:W-:Y:S04]  /*2b00*/  STL.64 [R1+0x78], R26 ;  /* 0x0000781a01007387 */ /* 0x0005e80000100a00 */
[----:B-1----:R2:W-:Y:S04]  /*2b10*/  STL.64 [R1+0x60], R20 ;  /* 0x0000601401007387 */ /* 0x0025e80000100a00 */
[----:B------:R2:W-:Y:S01]  /*2b20*/  STL.64 [R1+0x68], R22 ;  /* 0x0000681601007387 */ /* 0x0005e20000100a00 */
[----:B------:R-:W-:Y:S05]  /*2b30*/  BRA.U UP0, `(.L_x_815) ;  /* 0x0000000100a07547 */ /* 0x000fea000b800000 */
[----:B------:R-:W0:Y:S04]  /*2b40*/  LDS.128 R4, [UR34+0x240] ;  /* 0x00024022ff047984 */ /* 0x000e280008000c00 */
[----:B------:R-:W1:Y:S04]  /*2b50*/  LDS.128 R12, [UR34+0x250] ;  /* 0x00025022ff0c7984 */ /* 0x000e680008000c00 */
[----:B------:R-:W3:Y:S04]  /*2b60*/  LDS.128 R8, [UR34+0x260] ;  /* 0x00026022ff087984 */ /* 0x000ee80008000c00 */
[----:B------:R-:W-:Y:S04]  /*2b70*/  LDS.128 R244, [UR34+0x280] ;  /* 0x00028022fff47984 */ /* 0x000fe80008000c00 */
[----:B------:R-:W-:Y:S04]  /*2b80*/  LDS.128 R108, [UR34+0x290] ;  /* 0x00029022ff6c7984 */ /* 0x000fe80008000c00 */
[----:B------:R-:W-:Y:S04]  /*2b90*/  LDS.128 R104, [UR34+0x2a0] ;  /* 0x0002a022ff687984 */ /* 0x000fe80008000c00 */
[----:B------:R-:W-:Y:S04]  /*2ba0*/  LDS.128 R100, [UR34+0x2b0] ;  /* 0x0002b022ff647984 */ /* 0x000fe80008000c00 */
[----:B------:R-:W-:Y:S04]  /*2bb0*/  LDS.128 R96, [UR34+0x2c0] ;  /* 0x0002c022ff607984 */ /* 0x000fe80008000c00 */
[----:B------:R-:W-:Y:S04]  /*2bc0*/  LDS.128 R92, [UR34+0x2d0] ;  /* 0x0002d022ff5c7984 */ /* 0x000fe80008000c00 */
[----:B------:R-:W-:Y:S04]  /*2bd0*/  LDS.128 R88, [UR34+0x2e0] ;  /* 0x0002e022ff587984 */ /* 0x000fe80008000c00 */
[----:B0-----:R-:W-:Y:S04]  /*2be0*/  STL.64 [R1+0x40], R4 ;  /* 0x0000400401007387 */ /* 0x001fe80000100a00 */
[----:B------:R-:W-:Y:S04]  /*2bf0*/  STL.64 [R1+0x48], R6 ;  /* 0x0000480601007387 */ /* 0x000fe80000100a00 */
[----:B------:R-:W0:Y:S04]  /*2c00*/  LDS.128 R4, [UR34+0x270] ;  /* 0x00027022ff047984 */ /* 0x000e280008000c00 */
[----:B-1----:R1:W-:Y:S04]  /*2c10*/  STL.64 [R1+0x30], R12 ;  /* 0x0000300c01007387 */ /* 0x0023e80000100a00 */
[----:B------:R1:W-:Y:S04]  /*2c20*/  STL.64 [R1+0x38], R14 ;  /* 0x0000380e01007387 */ /* 0x0003e80000100a00 */
[----:B---3--:R1:W-:Y:S04]  /*2c30*/  STL.64 [R1+0x20], R8 ;  /* 0x0000200801007387 */ /* 0x0083e80000100a00 */
[----:B------:R1:W-:Y:S04]  /*2c40*/  STL.64 [R1+0x28], R10 ;  /* 0x0000280a01007387 */ /* 0x0003e80000100a00 */
[----:B------:R-:W3:Y:S04]  /*2c50*/  LDS.128 R84, [UR34+0x2f0] ;  /* 0x0002f022ff547984 */ /* 0x000ee80008000c00 */
[----:B------:R-:W4:Y:S04]  /*2c60*/  LDS.128 R80, [UR34+0x300] ;  /* 0x00030022ff507984 */ /* 0x000f280008000c00 */
[----:B------:R-:W1:Y:S04]  /*2c70*/  LDS.128 R76, [UR34+0x310] ;  /* 0x00031022ff4c7984 */ /* 0x000e680008000c00 */
[----:B------:R-:W1:Y:S04]  /*2c80*/  LDS.128 R72, [UR34+0x320] ;  /* 0x00032022ff487984 */ /* 0x000e680008000c00 */
[----:B------:R-:W1:Y:S04]  /*2c90*/  LDS.128 R68, [UR34+0x330] ;  /* 0x00033022ff447984 */ /* 0x000e680008000c00 */
[----:B0-----:R0:W-:Y:S04]  /*2ca0*/  STL.64 [R1+0x10], R4 ;  /* 0x0000100401007387 */ /* 0x0011e80000100a00 */
[----:B------:R0:W-:Y:S04]  /*2cb0*/  STL.64 [R1+0x18], R6 ;  /* 0x0000180601007387 */ /* 0x0001e80000100a00 */
        /* <DEDUP_REMOVED lines=9> */
[----:B--2---:R-:W2:Y:S04]  /*2d50*/  LDS.128 R28, [UR34+0x3d0] ;  /* 0x0003d022ff1c7984 */ /* 0x004ea80008000c00 */
[----:B------:R-:W0:Y:S04]  /*2d60*/  LDS.128 R24, [UR34+0x3e0] ;  /* 0x0003e022ff187984 */ /* 0x000e280008000c00 */
[----:B------:R-:W0:Y:S04]  /*2d70*/  LDS.128 R20, [UR34+0x3f0] ;  /* 0x0003f022ff147984 */ /* 0x000e280008000c00 */
[----:B------:R-:W0:Y:S04]  /*2d80*/  LDS.128 R16, [UR34+0x400] ;  /* 0x00040022ff107984 */ /* 0x000e280008000c00 */
[----:B------:R-:W0:Y:S04]  /*2d90*/  LDS.128 R12, [UR34+0x410] ;  /* 0x00041022ff0c7984 */ /* 0x000e280008000c00 */
[----:B------:R-:W0:Y:S04]  /*2da0*/  LDS.128 R8, [UR34+0x420] ;  /* 0x00042022ff087984 */ /* 0x000e280008000c00 */
[----:B-1-34-:R-:W0:Y:S02]  /*2db0*/  LDS.128 R4, [UR34+0x430] ;  /* 0x00043022ff047984 */ /* 0x01ae240008000c00 */
.L_x_815:
[----:B------:R-:W-:Y:S04]  /*2dc0*/  BSSY.RECONVERGENT B1, `(.L_x_816) ;  /* 0x0000f09000017945 */ /* 0x000fe80003800200 */
[----:B------:R-:W-:Y:S05]  /*2dd0*/  @P0 BRA `(.L_x_817) ;  /* 0x000000f0001c0947 */ /* 0x000fea0003800000 */
[----:B------:R-:W1:Y:S01]  /*2de0*/  LDC R113, c[0x0][0x3f4] ;  /* 0x0000fd00ff717b82 */ /* 0x000e620000000800 */
[----:B------:R-:W3:Y:S01]  /*2df0*/  LDCU.64 UR34, c[0x0][0x420] ;  /* 0x00008400ff2277ac */ /* 0x000ee20008000a00 */
[----:B------:R-:W-:-:S06]  /*2e00*/  R2UR UR45, R112 ;  /* 0x00000000702d72ca */ /* 0x000fcc00000e0000 */
[----:B------:R-:W4:Y:S08]  /*2e10*/  S2UR UR44, SR_CTAID.Y ;  /* 0x00000000002c79c3 */ /* 0x000f300000002600 */
[----:B------:R-:W5:Y:S01]  /*2e20*/  LDC R114, c[0x0][0x430] ;  /* 0x00010c00ff727b82 */ /* 0x000f620000000800 */
[----:B---3--:R-:W-:-:S04]  /*2e30*/  ISETP.NE.U32.AND P0, PT, RZ, UR34, PT ;  /* 0x00000022ff007c0c */ /* 0x008fc8000bf05070 */
[----:B------:R-:W-:Y:S02]  /*2e40*/  ISETP.NE.AND.EX P0, PT, RZ, UR35, PT, P0 ;  /* 0x00000023ff007c0c */ /* 0x000fe4000bf05300 */
[----:B-1----:R-:W-:-:S05]  /*2e50*/  IABS R0, R113 ;  /* 0x0000007100007213 */ /* 0x002fca0000000000 */
[----:B------:R-:W-:Y:S01]  /*2e60*/  IMAD.MOV.U32 R117, RZ, RZ, R0 ;  /* 0x000000ffff757224 */ /* 0x000fe200078e0000 */
[----:B------:R-:W-:Y:S01]  /*2e70*/  IADD3 R0, PT, PT, R115, UR45, RZ ;  /* 0x0000002d73007c10 */ /* 0x000fe2000fffe0ff */
[----:B----4-:R-:W-:Y:S01]  /*2e80*/  IMAD R113, R113, UR44, RZ ;  /* 0x0000002c71717c24 */ /* 0x010fe2000f8e02ff */
[----:B------:R-:W1:Y:S01]  /*2e90*/  LDCU UR44, c[0x0][0x440] ;  /* 0x00008800ff2c77ac */ /* 0x000e620008000800 */
[----:B------:R-:W3:Y:S03]  /*2ea0*/  I2F.RP R116, R117 ;  /* 0x0000007500747306 */ /* 0x000ee60000209400 */
[----:B------:R-:W-:Y:S01]  /*2eb0*/  IADD3 R118, P1, P2, R113, UR34, R0 ;  /* 0x0000002271767c10 */ /* 0x000fe2000fa3e000 */
[----:B------:R-:W5:Y:S01]  /*2ec0*/  LDCU UR45, c[0x0][0x408] ;  /* 0x00008100ff2d77ac */ /* 0x000f620008000800 */
[----:B------:R-:W-:-:S03]  /*2ed0*/  SHF.R.S32.HI R113, RZ, 0x1f, R113 ;  /* 0x0000001fff717819 */ /* 0x000fc60000011471 */
[----:B------:R4:W-:Y:S01]  /*2ee0*/  STL [R1+0x50], R118 ;  /* 0x0000507601007387 */ /* 0x0009e20000100800 */
[----:B---3--:R-:W3:Y:S01]  /*2ef0*/  MUFU.RCP R116, R116 ;  /* 0x0000007400747308 */ /* 0x008ee20000001000 */
[----:B-1----:R-:W-:Y:S01]  /*2f00*/  UIMAD UR34, UR77, UR44, UR41 ;  /* 0x0000002c4d2272a4 */ /* 0x002fe2000f8e0229 */
[----:B----4-:R-:W-:Y:S02]  /*2f10*/  IADD3.X R118, PT, PT, R113, UR35, RZ, P1, P2 ;  /* 0x0000002371767c10 */ /* 0x010fe40008fe44ff */
[----:B------:R-:W-:-:S03]  /*2f20*/  R2UR UR35, R112 ;  /* 0x00000000702372ca */ /* 0x000fc600000e0000 */
[----:B------:R-:W-:Y:S01]  /*2f30*/  STL [R1+0x8], R118 ;  /* 0x0000087601007387 */ /* 0x000fe20000100800 */
[----:B---3--:R-:W-:-:S04]  /*2f40*/  VIADD R2, R116, 0xffffffe ;  /* 0x0ffffffe74027836 */ /* 0x008fc80000000000 */
[----:B------:R1:W3:Y:S02]  /*2f50*/  F2I.FTZ.U32.TRUNC.NTZ R3, R2 ;  /* 0x0000000200037305 */ /* 0x0002e4000021f000 */
[----:B-1----:R-:W-:Y:S02]  /*2f60*/  HFMA2 R2, -RZ, RZ, 0, 0 ;  /* 0x00000000ff027431 */ /* 0x002fe400000001ff */
[----:B---3--:R-:W-:-:S04]  /*2f70*/  IMAD.MOV R116, RZ, RZ, -R3 ;  /* 0x000000ffff747224 */ /* 0x008fc800078e0a03 */
[----:B------:R-:W-:Y:S02]  /*2f80*/  IMAD R113, R116, R117, RZ ;  /* 0x0000007574717224 */ /* 0x000fe400078e02ff */
[----:B------:R-:W-:Y:S02]  /*2f90*/  IMAD.U32 R117, RZ, RZ, UR44 ;  /* 0x0000002cff757e24 */ /* 0x000fe4000f8e00ff */
[----:B------:R-:W-:Y:S01]  /*2fa0*/  IMAD.HI.U32 R3, R3, R113, R2 ;  /* 0x0000007103037227 */ /* 0x000fe200078e0002 */
[----:B------:R-:W-:-:S03]  /*2fb0*/  LEA R113, R115, UR75, 0x2 ;  /* 0x0000004b73717c11 */ /* 0x000fc6000f8e10ff */
[----:B------:R-:W-:Y:S01]  /*2fc0*/  IMAD.U32 R2, RZ, RZ, UR35 ;  /* 0x00000023ff027e24 */ /* 0x000fe2000f8e00ff */
[----:B------:R1:W-:Y:S01]  /*2fd0*/  STL [R1+0x170], R3 ;  /* 0x0001700301007387 */ /* 0x0003e20000100800 */
[----:B------:R-:W-:-:S03]  /*2fe0*/  IMAD R112, R117, UR34, R0 ;  /* 0x0000002275707c24 */ /* 0x000fc6000f8e0200 */
[----:B------:R-:W-:Y:S01]  /*2ff0*/  IADD3 R2, PT, PT, R2, UR76, RZ ;  /* 0x0000004c02027c10 */ /* 0x000fe2000fffe0ff */
[----:B------:R3:W-:Y:S04]  /*3000*/  STL [R1+0x58], R113 ;  /* 0x0000587101007387 */ /* 0x0007e80000100800 */
[----:B------:R3:W-:Y:S01]  /*3010*/  STL [R1+0x54], R112 ;  /* 0x0000547001007387 */ /* 0x0007e20000100800 */
[----:B-1----:R-:W-:Y:S02]  /*3020*/  VIADD R3, R0, 0x1 ;  /* 0x0000000100037836 */ /* 0x002fe40000000000 */
[----:B-----5:R-:W-:-:S03]  /*3030*/  VIADD R0, R114, UR45 ;  /* 0x0000002d72007c36 */ /* 0x020fc60008000000 */
[----:B------:R3:W-:Y:S04]  /*3040*/  STL [R1+0x4], R3 ;  /* 0x0000040301007387 */ /* 0x0007e80000100800 */
[----:B------:R3:W-:Y:S04]  /*3050*/  STL [R1+0x17c], R0 ;  /* 0x00017c0001007387 */ /* 0x0007e80000100800 */
[----:B------:R3:W-:Y:S02]  /*3060*/  STL [R1+0x174], R2 ;  /* 0x0001740201007387 */ /* 0x0007e40000100800 */
.L_x_986:
[----:B-1-3--:R-:W3:Y:S01]  /*3070*/  LDL R2, [R1+0x4] ;  /* 0x0000040001027983 */ /* 0x00aee20000100800 */
[----:B------:R-:W1:Y:S01]  /*3080*/  LDC R0, c[0x0][0x3f4] ;  /* 0x0000fd00ff007b82 */ /* 0x000e620000000800 */
[----:B------:R-:W4:Y:S02]  /*3090*/  LDCU UR34, c[0x0][0x40c] ;  /* 0x00008180ff2277ac */ /* 0x000f240008000800 */
[----:B-----5:R-:W5:Y:S04]  /*30a0*/  LDL R3, [R1+0x170] ;  /* 0x0001700001037983 */ /* 0x020f680000100800 */
[----:B------:R-:W2:Y:S01]  /*30b0*/  LDL R239, [R1+0x50] ;  /* 0x0000500001ef7983 */ /* 0x000ea20000100800 */
[----:B------:R-:W0:Y:S03]  /*30c0*/  LDC R249, c[0x0][0x3f4] ;  /* 0x0000fd00fff97b82 */ /* 0x000e260000000800 */
[----:B------:R-:W4:Y:S01]  /*30d0*/  LDL R248, [R1+0x8] ;  /* 0x0000080001f87983 */ /* 0x000f220000100800 */
[----:B-1----:R-:W-:Y:S01]  /*30e0*/  IABS R237, R0 ;  /* 0x0000000000ed7213 */ /* 0x002fe20000000000 */
[----:B---3--:R-:W-:-:S05]  /*30f0*/  VIADD R238, R2, 0xffffffff ;  /* 0xffffffff02ee7836 */ /* 0x008fca0000000000 */
[----:B------:R-:W-:-:S05]  /*3100*/  IABS R2, R238 ;  /* 0x000000ee00027213 */ /* 0x000fca0000000000 */
[----:B-----5:R-:W-:-:S05]  /*3110*/  IMAD.HI.U32 R3, R3, R2, RZ ;  /* 0x0000000203037227 */ /* 0x020fca00078e00ff */
[----:B------:R-:W-:-:S05]  /*3120*/  IADD3 R3, PT, PT, -R3, RZ, RZ ;  /* 0x000000ff03037210 */ /* 0x000fca0007ffe1ff */
[----:B------:R-:W-:Y:S01]  /*3130*/  IMAD R236, R237, R3, R2 ;  /* 0x00000003edec7224 */ /* 0x000fe200078e0202 */
[----:B--2---:R-:W-:Y:S01]  /*3140*/  @P0 MOV R2, R239 ;  /* 0x000000ef00020202 */ /* 0x004fe20000000f00 */
[----:B----4-:R-:W-:-:S05]  /*3150*/  @P0 IMAD.MOV.U32 R3, RZ, RZ, R248 ;  /* 0x000000ffff030224 */ /* 0x010fca00078e00f8 */
[----:B------:R-:W2:Y:S01]  /*3160*/  @P0 LDG.E.U8 R2, desc[UR36][R2.64] ;  /* 0x0000002402020981 */ /* 0x000ea2000c1e1100 */
[----:B0-----:R-:W-:-:S04]  /*3170*/  IABS R249, R249 ;  /* 0x000000f900f97213 */ /* 0x001fc80000000000 */
[----:B------:R-:W-:-:S13]  /*3180*/  ISETP.GT.U32.AND P1, PT, R249, R236, PT ;  /* 0x000000ecf900720c */ /* 0x000fda0003f24070 */
[----:B------:R-:W-:-:S05]  /*3190*/  @!P1 IMAD.IADD R236, R236, 0x1, -R237 ;  /* 0x00000001ecec9824 */ /* 0x000fca00078e0aed */
[----:B------:R-:W-:Y:S01]  /*31a0*/  ISETP.GT.U32.AND P1, PT, R249, R236, PT ;  /* 0x000000ecf900720c */ /* 0x000fe20003f24070 */
[----:B------:R0:W-:Y:S01]  /*31b0*/  STL [R1], R238 ;  /* 0x000000ee01007387 */ /* 0x0001e20000100800 */
[----:B------:R-:W-:Y:S01]  /*31c0*/  ISETP.NE.AND P2, PT, R0, RZ, PT ;  /* 0x000000ff0000720c */ /* 0x000fe20003f45270 */
[----:B------:R-:W-:-:S10]  /*31d0*/  UISETP.NE.AND UP0, UPT, UR34, URZ, UPT ;  /* 0x000000ff2200728c */ /* 0x000fd4000bf05270 */
[----:B------:R-:W-:Y:S01]  /*31e0*/  @!P1 IMAD.IADD R236, R236, 0x1, -R237 ;  /* 0x00000001ecec9824 */ /* 0x000fe200078e0aed */
[----:B------:R-:W-:Y:S01]  /*31f0*/  ISETP.GE.AND P1, PT, R238, RZ, PT ;  /* 0x000000ffee00720c */ /* 0x000fe20003f26270 */
[----:B------:R-:W-:Y:S01]  /*3200*/  BSSY.RECONVERGENT B0, `(.L_x_818) ;  /* 0x0000dab000007945 */ /* 0x000fe20003800200 */
[----:B--2---:R-:W-:Y:S01]  /*3210*/  ISETP.NE.AND P3, PT, R2, RZ, P0 ;  /* 0x000000ff0200720c */ /* 0x004fe20000765270 */
[----:B------:R-:W-:-:S10]  /*3220*/  IMAD.MOV.U32 R2, RZ, RZ, R236 ;  /* 0x000000ffff027224 */ /* 0x000fd400078e00ec */
[----:B------:R-:W-:Y:S02]  /*3230*/  @!P1 IADD3 R2, PT, PT, -R2, RZ, RZ ;  /* 0x000000ff02029210 */ /* 0x000fe40007ffe1ff */
[----:B------:R-:W-:Y:S01]  /*3240*/  @!P2 LOP3.LUT R2, RZ, R0, RZ, 0x33, !PT ;  /* 0x00000000ff02a212 */ /* 0x000fe200078e33ff */
[----:B0-----:R-:W-:Y:S06]  /*3250*/  BRA.U UP0, `(.L_x_819) ;  /* 0x000000a900987547 */ /* 0x001fec000b800000 */
[----:B------:R-:W-:-:S09]  /*3260*/  UISETP.NE.AND UP0, UPT, UR40, URZ, UPT ;  /* 0x000000ff2800728c */ /* 0x000fd2000bf05270 */
[----:B------:R-:W-:Y:S05]  /*3270*/  BRA.U !UP0, `(.L_x_820) ;  /* 0x0000005d08747547 */ /* 0x000fea000b800000 */
[----:B------:R-:W-:Y:S01]  /*3280*/  ISETP.GE.AND P1, PT, R238, UR41, PT ;  /* 0x00000029ee007c0c */ /* 0x000fe2000bf26270 */
[----:B------:R-:W-:-:S12]  /*3290*/  BSSY.RECONVERGENT B2, `(.L_x_821) ;  /* 0x0000031000027945 */ /* 0x000fd80003800200 */
[----:B------:R-:W-:Y:S05]  /*32a0*/  @P1 BRA `(.L_x_822) ;  /* 0x0000000000bc1947 */ /* 0x000fea0003800000 */
[----:B------:R-:W0:Y:S01]  /*32b0*/  S2UR UR44, SR_CTAID.Y ;  /* 0x00000000002c79c3 */ /* 0x000e220000002600 */
[----:B------:R-:W1:Y:S01]  /*32c0*/  LDCU.64 UR34, c[0x0][0x3c8] ;  /* 0x00007900ff2277ac */ /* 0x000e620008000a00 */
[----:B------:R-:W2:Y:S04]  /*32d0*/  LDL R252, [R1+0x44] ;  /* 0x0000440001fc7983 */ /* 0x000ea80000100800 */
[----:B------:R-:W3:Y:S02]  /*32e0*/  LDL R251, [R1+0x48] ;  /* 0x0000480001fb7983 */ /* 0x000ee40000100800 */
[----:B------:R-:W4:Y:S01]  /*32f0*/  LDC R248, c[0x0][0x3f8] ;  /* 0x0000fe00fff87b82 */ /* 0x000f220000000800 */
[----:B------:R-:W5:Y:S01]  /*3300*/  S2R R249, SR_CTAID.X ;  /* 0x0000000000f97919 */ /* 0x000f620000002500 */
[----:B------:R-:W3:Y:S06]  /*3310*/  LDL R250, [R1+0x4c] ;  /* 0x00004c0001fa7983 */ /* 0x000eec0000100800 */
[----:B------:R-:W5:Y:S01]  /*3320*/  LDC.64 R240, c[0x0][0x450] ;  /* 0x00011400fff07b82 */ /* 0x000f620000000a00 */
[----:B0-----:R-:W-:-:S05]  /*3330*/  IMAD R237, R0, UR44, RZ ;  /* 0x0000002c00ed7c24 */ /* 0x001fca000f8e02ff */
[----:B------:R-:W-:-:S04]  /*3340*/  IADD3 R3, P2, PT, R237, R2, RZ ;  /* 0x00000002ed037210 */ /* 0x000fc80007f5e0ff */
[----:B------:R-:W-:Y:S02]  /*3350*/  LEA.HI.X.SX32 R237, R237, RZ, 0x1, P2 ;  /* 0x000000ffeded7211 */ /* 0x000fe400010f0eff */
[----:B-1----:R-:W-:-:S04]  /*3360*/  LEA R236, P2, R3, UR34, 0x2 ;  /* 0x0000002203ec7c11 */ /* 0x002fc8000f8410ff */
[----:B------:R-:W-:Y:S01]  /*3370*/  LEA.HI.X R237, R3, UR35, R237, 0x2, P2 ;  /* 0x0000002303ed7c11 */ /* 0x000fe200090f14ed */
[C---:B----4-:R-:W-:Y:S01]  /*3380*/  IMAD R238, R248.reuse, R0, RZ ;  /* 0x00000000f8ee7224 */ /* 0x050fe200078e02ff */
[----:B------:R-:W0:Y:S03]  /*3390*/  LDCU.64 UR34, c[0x0][0x3b8] ;  /* 0x00007700ff2277ac */ /* 0x000e260008000a00 */
[----:B------:R1:W4:Y:S01]  /*33a0*/  LDG.E R3, desc[UR36][R236.64] ;  /* 0x00000024ec037981 */ /* 0x000322000c1e1900 */
[----:B-----5:R-:W-:-:S05]  /*33b0*/  IMAD R239, R248, UR39, R249 ;  /* 0x00000027f8ef7c24 */ /* 0x020fca000f8e02f9 */
[----:B------:R-:W-:Y:S01]  /*33c0*/  SHF.L.U32 R239, R239, 0x7, RZ ;  /* 0x00000007efef7819 */ /* 0x000fe200000006ff */
[----:B-1----:R-:W-:-:S04]  /*33d0*/  IMAD R237, R0, UR33, RZ ;  /* 0x0000002100ed7c24 */ /* 0x002fc8000f8e02ff */
[----:B------:R-:W-:Y:S01]  /*33e0*/  IMAD.WIDE R240, R239, 0x4, R240 ;  /* 0x00000004eff07825 */ /* 0x000fe200078e02f0 */
[----:B------:R-:W-:-:S03]  /*33f0*/  SHF.R.S32.HI R236, RZ, 0x1f, R237 ;  /* 0x0000001fffec7819 */ /* 0x000fc600000114ed */
[----:B------:R-:W-:Y:S02]  /*3400*/  IMAD R248, R248, UR44, R249 ;  /* 0x0000002cf8f87c24 */ /* 0x000fe4000f8e02f9 */
[----:B------:R-:W5:Y:S04]  /*3410*/  LDL R249, [R1+0x40] ;  /* 0x0000400001f97983 */ /* 0x000f680000100800 */
[----:B------:R-:W2:Y:S01]  /*3420*/  LDG.E.128 R240, desc[UR36][R240.64] ;  /* 0x00000024f0f07981 */ /* 0x000ea2000c1e1d00 */
[----:B----4-:R-:W-:Y:S02]  /*3430*/  IMAD R238, R3, R238, RZ ;  /* 0x000000ee03ee7224 */ /* 0x010fe400078e02ff */
[----:B------:R-:W-:-:S04]  /*3440*/  IMAD.SHL.U32 R3, R2, 0x4, RZ ;  /* 0x0000000402037824 */ /* 0x000fc800078e00ff */
[----:B------:R-:W-:-:S05]  /*3450*/  IMAD R238, R238, 0x80, R3 ;  /* 0x00000080eeee7824 */ /* 0x000fca00078e0203 */
[----:B------:R-:W-:-:S04]  /*3460*/  IADD3 R237, P2, PT, R238, R237, RZ ;  /* 0x000000edeeed7210 */ /* 0x000fc80007f5e0ff */
[----:B------:R-:W-:Y:S02]  /*3470*/  LEA.HI.X.SX32 R238, R238, R236, 0x1, P2 ;  /* 0x000000eceeee7211 */ /* 0x000fe400010f0eff */
[----:B0-----:R-:W-:-:S04]  /*3480*/  LEA R236, P2, R237, UR34, 0x2 ;  /* 0x00000022edec7c11 */ /* 0x001fc8000f8410ff */
[----:B------:R-:W-:-:S06]  /*3490*/  LEA.HI.X R237, R237, UR35, R238, 0x2, P2 ;  /* 0x00000023eded7c11 */ /* 0x000fcc00090f14ee */
[----:B------:R-:W5:Y:S01]  /*34a0*/  LDG.E.128 R236, desc[UR36][R236.64] ;  /* 0x00000024ecec7981 */ /* 0x000f62000c1e1d00 */
[----:B------:R-:W-:Y:S02]  /*34b0*/  IMAD R248, R248, R0, RZ ;  /* 0x00000000f8f87224 */ /* 0x000fe400078e02ff */
[----:B-----5:R-:W-:-:S04]  /*34c0*/  FADD.FTZ R236, R249, R236 ;  /* 0x000000ecf9ec7221 */ /* 0x020fc80000010000 */
[----:B--2---:R-:W-:Y:S01]  /*34d0*/  FMUL.FTZ R240, R236, R240 ;  /* 0x000000f0ecf07220 */ /* 0x004fe20000410000 */
[----:B------:R-:W-:Y:S02]  /*34e0*/  IMAD.SHL.U32 R236, R248, 0x80, RZ ;  /* 0x00000080f8ec7824 */ /* 0x000fe400078e00ff */
[----:B------:R-:W-:-:S03]  /*34f0*/  FADD.FTZ R237, R252, R237 ;  /* 0x000000edfced7221 */ /* 0x000fc60000010000 */
[----:B------:R-:W-:Y:S01]  /*3500*/  IADD3 R3, P2, PT, R3, R236, RZ ;  /* 0x000000ec03037210 */ /* 0x000fe20007f5e0ff */
[----:B------:R-:W-:Y:S01]  /*3510*/  FMUL.FTZ R241, R237, R241 ;  /* 0x000000f1edf17220 */ /* 0x000fe20000410000 */
[----:B---3--:R-:W-:Y:S01]  /*3520*/  FADD.FTZ R238, R251, R238 ;  /* 0x000000eefbee7221 */ /* 0x008fe20000010000 */
[----:B------:R-:W-:Y:S01]  /*3530*/  FADD.FTZ R239, R250, R239 ;  /* 0x000000effaef7221 */ /* 0x000fe20000010000 */
[----:B------:R-:W-:Y:S02]  /*3540*/  LEA.HI.X.SX32 R237, R236, RZ, 0x1, P2 ;  /* 0x000000ffeced7211 */ /* 0x000fe400010f0eff */
[----:B------:R-:W-:Y:S01]  /*3550*/  LEA R236, P2, R3, UR34, 0x2 ;  /* 0x0000002203ec7c11 */ /* 0x000fe2000f8410ff */
[----:B------:R-:W-:Y:S01]  /*3560*/  FMUL.FTZ R242, R238, R242 ;  /* 0x000000f2eef27220 */ /* 0x000fe20000410000 */
[----:B------:R-:W-:Y:S02]  /*3570*/  FMUL.FTZ R243, R239, R243 ;  /* 0x000000f3eff37220 */ /* 0x000fe40000410000 */
[----:B------:R-:W-:-:S05]  /*3580*/  LEA.HI.X R237, R3, UR35, R237, 0x2, P2 ;  /* 0x0000002303ed7c11 */ /* 0x000fca00090f14ed */
[----:B------:R0:W-:Y:S04]  /*3590*/  STG.E.128 desc[UR36][R236.64], R240 ;  /* 0x000000f0ec007986 */ /* 0x0001e8000c101d24 */
.L_x_822:
[----:B------:R-:W-:Y:S05]  /*35a0*/  BSYNC.RECONVERGENT B2 ;  /* 0x0000000000027941 */ /* 0x000fea0003800200 */
.L_x_821:
[----:B------:R-:W-:Y:S04]  /*35b0*/  BSSY.RECONVERGENT B2, `(.L_x_823) ;  /* 0x0000052000027945 */ /* 0x000fe80003800200 */
[----:B------:R-:W-:Y:S05]  /*35c0*/  @P1 BRA `(.L_x_824) ;  /* 0x0000000400401947 */ /* 0x000fea0003800000 */
[----:B------:R-:W1:Y:S01]  /*35d0*/  S2UR UR44, SR_CTAID.Y ;  /* 0x00000000002c79c3 */ /* 0x000e620000002600 */
[----:B------:R-:W0:Y:S01]  /*35e0*/  LDCU.64 UR34, c[0x0][0x3c8] ;  /* 0x00007900ff2277ac */ /* 0x000e220008000a00 */
[----:B------:R2:W-:Y:S06]  /*35f0*/  STL [R1+0x184], R4 ;  /* 0x0001840401007387 */ /* 0x0005ec0000100800 */
[----:B------:R-:W3:Y:S01]  /*3600*/  LDC R252, c[0x0][0x3f8] ;  /* 0x0000fe00fffc7b82 */ /* 0x000ee20000000800 */
[----:B------:R-:W4:Y:S01]  /*3610*/  S2R R114, SR_CTAID.X ;  /* 0x0000000000727919 */ /* 0x000f220000002500 */
[----:B------:R-:W-:-:S06]  /*3620*/  IMAD.IADD R113, R2, 0x1, R0 ;  /* 0x0000000102717824 */ /* 0x000fcc00078e0200 */
[----:B------:R-:W4:Y:S01]  /*3630*/  LDC.64 R238, c[0x0][0x450] ;  /* 0x00011400ffee7b82 */ /* 0x000f220000000a00 */
[----:B-1----:R-:W-:Y:S01]  /*3640*/  IMAD R112, R0, UR44, RZ ;  /* 0x0000002c00707c24 */ /* 0x002fe2000f8e02ff */
[----:B--2---:R-:W2:Y:S04]  /*3650*/  LDL R4, [R1+0x30] ;  /* 0x0000300001047983 */ /* 0x004ea80000100800 */
[----:B------:R-:W-:-:S04]  /*3660*/  IADD3 R3, P2, PT, R112, R2, RZ ;  /* 0x0000000270037210 */ /* 0x000fc80007f5e0ff */
[----:B------:R-:W-:Y:S02]  /*3670*/  LEA.HI.X.SX32 R112, R112, RZ, 0x1, P2 ;  /* 0x000000ff70707211 */ /* 0x000fe400010f0eff */
[----:B0-----:R-:W-:-:S04]  /*3680*/  LEA R236, P2, R3, UR34, 0x2 ;  /* 0x0000002203ec7c11 */ /* 0x001fc8000f8410ff */
[----:B------:R-:W-:Y:S01]  /*3690*/  LEA.HI.X R237, R3, UR35, R112, 0x2, P2 ;  /* 0x0000002303ed7c11 */ /* 0x000fe200090f1470 */
[----:B------:R-:W0:Y:S04]  /*36a0*/  LDCU.64 UR34, c[0x0][0x3b8] ;  /* 0x00007700ff2277ac */ /* 0x000e280008000a00 */
[----:B------:R-:W2:Y:S01]  /*36b0*/  LDG.E R3, desc[UR36][R236.64] ;  /* 0x00000024ec037981 */ /* 0x000ea2000c1e1900 */
[----:B---3--:R-:W-:Y:S01]  /*36c0*/  IMAD R112, R252, R0, RZ ;  /* 0x00000000fc707224 */ /* 0x008fe200078e02ff */
[----:B------:R-:W-:Y:S01]  /*36d0*/  SHF.L.U32 R249, R113, 0x2, RZ ;  /* 0x0000000271f97819 */ /* 0x000fe200000006ff */
[----:B------:R-:W-:Y:S02]  /*36e0*/  IMAD R250, R0, UR33, RZ ;  /* 0x0000002100fa7c24 */ /* 0x000fe4000f8e02ff */
[----:B------:R-:W-:Y:S01]  /*36f0*/  IMAD.SHL.U32 R248, R112, 0x80, RZ ;  /* 0x0000008070f87824 */ /* 0x000fe200078e00ff */
[----:B------:R-:W3:Y:S02]  /*3700*/  LDL R0, [R1+0x34] ;  /* 0x0000340001007983 */ /* 0x000ee40000100800 */
[----:B------:R-:W-:Y:S01]  /*3710*/  SHF.R.S32.HI R251, RZ, 0x1f, R250 ;  /* 0x0000001ffffb7819 */ /* 0x000fe200000114fa */
[----:B----4-:R-:W-:-:S02]  /*3720*/  IMAD R114, R252, UR39, R114 ;  /* 0x00000027fc727c24 */ /* 0x010fc4000f8e0272 */
[----:B--2---:R-:W-:-:S05]  /*3730*/  IMAD R113, R3, R248, R249 ;  /* 0x000000f803717224 */ /* 0x004fca00078e02f9 */
[----:B------:R-:W-:-:S04]  /*3740*/  IADD3 R3, P2, PT, R250, R113, RZ ;  /* 0x00000071fa037210 */ /* 0x000fc80007f5e0ff */
[----:B------:R-:W-:Y:S02]  /*3750*/  LEA.HI.X.SX32 R113, R113, R251, 0x1, P2 ;  /* 0x000000fb71717211 */ /* 0x000fe400010f0eff */
[----:B0-----:R-:W-:-:S04]  /*3760*/  LEA R112, P2, R3, UR34, 0x2 ;  /* 0x0000002203707c11 */ /* 0x001fc8000f8410ff */
[----:B------:R-:W-:Y:S01]  /*3770*/  LEA.HI.X R113, R3, UR35, R113, 0x2, P2 ;  /* 0x0000002303717c11 */ /* 0x000fe200090f1471 */
[----:B------:R-:W-:-:S04]  /*3780*/  IMAD.SHL.U32 R3, R114, 0x80, RZ ;  /* 0x0000008072037824 */ /* 0x000fc800078e00ff */
[----:B------:R-:W-:Y:S01]  /*3790*/  IMAD.WIDE R238, R3, 0x4, R238 ;  /* 0x0000000403ee7825 */ /* 0x000fe200078e02ee */
[----:B------:R-:W2:Y:S04]  /*37a0*/  LDG.E.128 R112, desc[UR36][R112.64] ;  /* 0x0000002470707981 */ /* 0x000ea8000c1e1d00 */
[----:B------:R-:W4:Y:S01]  /*37b0*/  LDG.E.128 R116, desc[UR36][R238.64+0x10] ;  /* 0x00001024ee747981 */ /* 0x000f22000c1e1d00 */
[----:B------:R-:W0:Y:S02]  /*37c0*/  S2R R3, SR_CTAID.X ;  /* 0x0000000000037919 */ /* 0x000e240000002500 */
[----:B0-----:R-:W-:Y:S02]  /*37d0*/  IMAD R3, R252, UR44, R3 ;  /* 0x0000002cfc037c24 */ /* 0x001fe4000f8e0203 */
[----:B------:R-:W3:Y:S01]  /*37e0*/  LDL R252, [R1+0x38] ;  /* 0x0000380001fc7983 */ /* 0x000ee20000100800 */
[----:B--2---:R-:W-:-:S03]  /*37f0*/  FADD.FTZ R112, R4, R112 ;  /* 0x0000007004707221 */ /* 0x004fc60000010000 */
[----:B------:R1:W5:Y:S01]  /*3800*/  LDL.LU R4, [R1+0x184] ;  /* 0x0001840001047983 */ /* 0x0003620000300800 */
[----:B----4-:R-:W-:-:S03]  /*3810*/  FMUL.FTZ R112, R112, R116 ;  /* 0x0000007470707220 */ /* 0x010fc60000410000 */
[----:B------:R-:W2:Y:S01]  /*3820*/  LDL R116, [R1+0x3c] ;  /* 0x00003c0001747983 */ /* 0x000ea20000100800 */
[----:B---3--:R-:W-:Y:S02]  /*3830*/  FADD.FTZ R113, R0, R113 ;  /* 0x0000007100717221 */ /* 0x008fe40000010000 */
[----:B------:R-:W0:Y:S02]  /*3840*/  LDC R0, c[0x0][0x3f4] ;  /* 0x0000fd00ff007b82 */ /* 0x000e240000000800 */
[----:B------:R-:W-:Y:S01]  /*3850*/  FMUL.FTZ R113, R113, R117 ;  /* 0x0000007571717220 */ /* 0x000fe20000410000 */
[----:B0-----:R-:W-:-:S05]  /*3860*/  IMAD R3, R3, R0, RZ ;  /* 0x0000000003037224 */ /* 0x001fca00078e02ff */
[----:B------:R-:W-:Y:S01]  /*3870*/  SHF.L.U32 R3, R3, 0x7, RZ ;  /* 0x0000000703037819 */ /* 0x000fe200000006ff */
[----:B------:R-:W-:-:S03]  /*3880*/  FADD.FTZ R114, R252, R114 ;  /* 0x00000072fc727221 */ /* 0x000fc60000010000 */
[----:B------:R-:W-:Y:S02]  /*3890*/  SHF.R.S32.HI R252, RZ, 0x1f, R3 ;  /* 0x0000001ffffc7819 */ /* 0x000fe40000011403 */
[----:B------:R-:W-:Y:S01]  /*38a0*/  IADD3 R117, P2, PT, R3, R249, RZ ;  /* 0x000000f903757210 */ /* 0x000fe20007f5e0ff */
[----:B------:R-:W-:-:S03]  /*38b0*/  FMUL.FTZ R114, R114, R118 ;  /* 0x0000007672727220 */ /* 0x000fc60000410000 */
[----:B------:R-:W-:Y:S01]  /*38c0*/  LEA.HI.X.SX32 R118, R249, R252, 0x1, P2 ;  /* 0x000000fcf9767211 */ /* 0x000fe200010f0eff */
[----:B--2---:R-:W-:Y:S01]  /*38d0*/  FADD.FTZ R115, R116, R115 ;  /* 0x0000007374737221 */ /* 0x004fe20000010000 */
[----:B------:R-:W-:-:S03]  /*38e0*/  LEA R116, P2, R117, UR34, 0x2 ;  /* 0x0000002275747c11 */ /* 0x000fc6000f8410ff */
[----:B------:R-:W-:Y:S01]  /*38f0*/  FMUL.FTZ R115, R115, R119 ;  /* 0x0000007773737220 */ /* 0x000fe20000410000 */
[----:B------:R-:W-:-:S05]  /*3900*/  LEA.HI.X R117, R117, UR35, R118, 0x2, P2 ;  /* 0x0000002375757c11 */ /* 0x000fca00090f1476 */
[----:B------:R0:W-:Y:S04]  /*3910*/  STG.E.128 desc[UR36][R116.64], R112 ;  /* 0x0000007074007986 */ /* 0x0001e8000c101d24 */
[----:B0-----:R-:W2:Y:S01]  /*3920*/  LDG.E R116, desc[UR36][R236.64] ;  /* 0x00000024ec747981 */ /* 0x001ea2000c1e1900 */
[----:B------:R-:W-:-:S04]  /*3930*/  IMAD R117, R0, 0x2, R2 ;  /* 0x0000000200757824 */ /* 0x000fc800078e0202 */
[----:B------:R-:W-:Y:S01]  /*3940*/  IMAD.SHL.U32 R249, R117, 0x4, RZ ;  /* 0x0000000475f97824 */ /* 0x000fe200078e00ff */
[----:B------:R-:W3:Y:S03]  /*3950*/  LDG.E.128 R236, desc[UR36][R238.64+0x20] ;  /* 0x00002024eeec7981 */ /* 0x000ee6000c1e1d00 */
[----:B--2---:R-:W-:Y:S02]  /*3960*/  IMAD R116, R116, R248, R249 ;  /* 0x000000f874747224 */ /* 0x004fe400078e02f9 */
[----:B------:R-:W2:Y:S03]  /*3970*/  LDL R248, [R1+0x2c] ;  /* 0x00002c0001f87983 */ /* 0x000ea60000100800 */
[----:B------:R-:W-:Y:S02]  /*3980*/  IADD3 R117, P2, PT, R250, R116, RZ ;  /* 0x00000074fa757210 */ /* 0x000fe40007f5e0ff */
[----:B------:R-:W4:Y:S02]  /*3990*/  LDL R250, [R1+0x28] ;  /* 0x0000280001fa7983 */ /* 0x000f240000100800 */
[----:B------:R-:W-:-:S02]  /*39a0*/  LEA.HI.X.SX32 R118, R116, R251, 0x1, P2 ;  /* 0x000000fb74767211 */ /* 0x000fc400010f0eff */
[C---:B------:R-:W-:Y:S01]  /*39b0*/  LEA R116, P2, R117.reuse, UR34, 0x2 ;  /* 0x0000002275747c11 */ /* 0x040fe2000f8410ff */
[----:B------:R-:W3:Y:S03]  /*39c0*/  LDL R251, [R1+0x24] ;  /* 0x0000240001fb7983 */ /* 0x000ee60000100800 */
[----:B------:R-:W-:Y:S02]  /*39d0*/  LEA.HI.X R117, R117, UR35, R118, 0x2, P2 ;  /* 0x0000002375757c11 */ /* 0x000fe400090f1476 */
[----:B------:R-:W-:-:S04]  /*39e0*/  IADD3 R3, P2, PT, R3, R249, RZ ;  /* 0x000000f903037210 */ /* 0x000fc80007f5e0ff */
[----:B------:R-:W-:Y:S01]  /*39f0*/  LEA.HI.X.SX32 R249, R249, R252, 0x1, P2 ;  /* 0x000000fcf9f97211 */ /* 0x000fe200010f0eff */
[----:B------:R-:W3:Y:S04]  /*3a00*/  LDG.E.128 R116, desc[UR36][R116.64] ;  /* 0x0000002474747981 */ /* 0x000ee8000c1e1d00 */
[----:B------:R-:W2:Y:S01]  /*3a10*/  LDL R252, [R1+0x20] ;  /* 0x0000200001fc7983 */ /* 0x000ea20000100800 */
[----:B---3--:R-:W-:Y:S01]  /*3a20*/  FADD.FTZ R117, R251, R117 ;  /* 0x00000075fb757221 */ /* 0x008fe20000010000 */
[----:B--2---:R-:W-:Y:S01]  /*3a30*/  FADD.FTZ R116, R252, R116 ;  /* 0x00000074fc747221 */ /* 0x004fe20000010000 */
[----:B----4-:R-:W-:Y:S01]  /*3a40*/  FADD.FTZ R118, R250, R118 ;  /* 0x00000076fa767221 */ /* 0x010fe20000010000 */
[----:B------:R-:W-:Y:S02]  /*3a50*/  FADD.FTZ R119, R248, R119 ;  /* 0x00000077f8777221 */ /* 0x000fe40000010000 */
[----:B------:R-:W-:Y:S01]  /*3a60*/  FMUL.FTZ R116, R116, R236 ;  /* 0x000000ec74747220 */ /* 0x000fe20000410000 */
[----:B------:R-:W-:Y:S01]  /*3a70*/  LEA R236, P2, R3, UR34, 0x2 ;  /* 0x0000002203ec7c11 */ /* 0x000fe2000f8410ff */
[----:B------:R-:W-:Y:S01]  /*3a80*/  FMUL.FTZ R117, R117, R237 ;  /* 0x000000ed75757220 */ /* 0x000fe20000410000 */
[----:B------:R-:W-:Y:S01]  /*3a90*/  FMUL.FTZ R118, R118, R238 ;  /* 0x000000ee76767220 */ /* 0x000fe20000410000 */
[----:B------:R-:W-:Y:S01]  /*3aa0*/  FMUL.FTZ R119, R119, R239 ;  /* 0x000000ef77777220 */ /* 0x000fe20000410000 */
[----:B------:R-:W-:-:S05]  /*3ab0*/  LEA.HI.X R237, R3, UR35, R249, 0x2, P2 ;  /* 0x0000002303ed7c11 */ /* 0x000fca00090f14f9 */
[----:B------:R1:W-:Y:S04]  /*3ac0*/  STG.E.128 desc[UR36][R236.64], R116 ;  /* 0x00000074ec007986 */ /* 0x0003e8000c101d24 */
.L_x_824:
[----:B------:R-:W-:Y:S05]  /*3ad0*/  BSYNC.RECONVERGENT B2 ;  /* 0x0000000000027941 */ /* 0x000fea0003800200 */
.L_x_823:
[----:B------:R-:W-:Y:S04]  /*3ae0*/  BSSY.RECONVERGENT B2, `(.L_x_825) ;  /* 0x000004f000027945 */ /* 0x000fe80003800200 */
[----:B------:R-:W-:Y:S05]  /*3af0*/  @P1 BRA `(.L_x_826) ;  /* 0x0000000400341947 */ /* 0x000fea0003800000 */
[----:B------:R-:W2:Y:S01]  /*3b00*/  S2UR UR44, SR_CTAID.Y ;  /* 0x00000000002c79c3 */ /* 0x000ea20000002600 */
[----:B------:R-:W0:Y:S01]  /*3b10*/  LDCU.64 UR34, c[0x0][0x3c8] ;  /* 0x00007900ff2277ac */ /* 0x000e220008000a00 */
[----:B-----5:R3:W-:Y:S06]  /*3b20*/  STL [R1+0x184], R4 ;  /* 0x0001840401007387 */ /* 0x0207ec0000100800 */
[----:B------:R-:W4:Y:S01]  /*3b30*/  LDC R252, c[0x0][0x3f8] ;  /* 0x0000fe00fffc7b82 */ /* 0x000f220000000800 */
[----:B------:R-:W4:Y:S01]  /*3b40*/  S2R R122, SR_CTAID.X ;  /* 0x00000000007a7919 */ /* 0x000f220000002500 */
[----:B------:R-:W-:Y:S01]  /*3b50*/  IADD3 R121, PT, PT, R2, R0, RZ ;  /* 0x0000000002797210 */ /* 0x000fe20007ffe0ff */
[C---:B------:R-:W-:Y:S01]  /*3b60*/  IMAD R250, R0.reuse, UR33, RZ ;  /* 0x0000002100fa7c24 */ /* 0x040fe2000f8e02ff */
[----:B---3--:R-:W3:Y:S04]  /*3b70*/  LDL R4, [R1+0x10] ;  /* 0x0000100001047983 */ /* 0x008ee80000100800 */
[----:B------:R-:W3:Y:S01]  /*3b80*/  LDC.64 R238, c[0x0][0x450] ;  /* 0x00011400ffee7b82 */ /* 0x000ee20000000a00 */
[----:B--2---:R-:W-:-:S05]  /*3b90*/  IMAD R120, R0, UR44, RZ ;  /* 0x0000002c00787c24 */ /* 0x004fca000f8e02ff */
[----:B------:R-:W-:-:S04]  /*3ba0*/  IADD3 R3, P2, PT, R120, R2, RZ ;  /* 0x0000000278037210 */ /* 0x000fc80007f5e0ff */
[----:B------:R-:W-:Y:S02]  /*3bb0*/  LEA.HI.X.SX32 R120, R120, RZ, 0x1, P2 ;  /* 0x000000ff78787211 */ /* 0x000fe400010f0eff */
[----:B01----:R-:W-:-:S04]  /*3bc0*/  LEA R236, P2, R3, UR34, 0x2 ;  /* 0x0000002203ec7c11 */ /* 0x003fc8000f8410ff */
[----:B------:R-:W-:Y:S01]  /*3bd0*/  LEA.HI.X R237, R3, UR35, R120, 0x2, P2 ;  /* 0x0000002303ed7c11 */ /* 0x000fe200090f1478 */
[----:B------:R-:W-:Y:S01]  /*3be0*/  IMAD R121, R0, 0x2, R121 ;  /* 0x0000000200797824 */ /* 0x000fe200078e0279 */
[----:B------:R-:W0:Y:S03]  /*3bf0*/  LDCU.64 UR34, c[0x0][0x3b8] ;  /* 0x00007700ff2277ac */ /* 0x000e260008000a00 */
[----:B------:R-:W2:Y:S01]  /*3c00*/  LDG.E R3, desc[UR36][R236.64] ;  /* 0x00000024ec037981 */ /* 0x000ea2000c1e1900 */
[C---:B----4-:R-:W-:Y:S02]  /*3c10*/  IMAD R120, R252.reuse, R0, RZ ;  /* 0x00000000fc787224 */ /* 0x050fe400078e02ff */
[----:B------:R-:W-:Y:S01]  /*3c20*/  IMAD.SHL.U32 R249, R121, 0x4, RZ ;  /* 0x0000000479f97824 */ /* 0x000fe200078e00ff */
[----:B------:R-:W-:Y:S01]  /*3c30*/  SHF.R.S32.HI R251, RZ, 0x1f, R250 ;  /* 0x0000001ffffb7819 */ /* 0x000fe200000114fa */
[----:B------:R-:W-:Y:S01]  /*3c40*/  IMAD R122, R252, UR39, R122 ;  /* 0x00000027fc7a7c24 */ /* 0x000fe2000f8e027a */
[----:B------:R-:W-:Y:S01]  /*3c50*/  SHF.L.U32 R248, R120, 0x7, RZ ;  /* 0x0000000778f87819 */ /* 0x000fe200000006ff */
[----:B------:R-:W4:Y:S04]  /*3c60*/  LDL R0, [R1+0x14] ;  /* 0x0000140001007983 */ /* 0x000f280000100800 */
[----:B--2---:R-:W-:-:S05]  /*3c70*/  IMAD R121, R3, R248, R249 ;  /* 0x000000f803797224 */ /* 0x004fca00078e02f9 */
[----:B------:R-:W-:-:S04]  /*3c80*/  IADD3 R3, P2, PT, R250, R121, RZ ;  /* 0x00000079fa037210 */ /* 0x000fc80007f5e0ff */
[----:B------:R-:W-:Y:S02]  /*3c90*/  LEA.HI.X.SX32 R121, R121, R251, 0x1, P2 ;  /* 0x000000fb79797211 */ /* 0x000fe400010f0eff */
[----:B0-----:R-:W-:-:S04]  /*3ca0*/  LEA R120, P2, R3, UR34, 0x2 ;  /* 0x0000002203787c11 */ /* 0x001fc8000f8410ff */
[----:B------:R-:W-:Y:S01]  /*3cb0*/  LEA.HI.X R121, R3, UR35, R121, 0x2, P2 ;  /* 0x0000002303797c11 */ /* 0x000fe200090f1479 */
[----:B------:R-:W-:-:S04]  /*3cc0*/  IMAD.SHL.U32 R3, R122, 0x80, RZ ;  /* 0x000000807a037824 */ /* 0x000fc800078e00ff */
[----:B---3--:R-:W-:Y:S01]  /*3cd0*/  IMAD.WIDE R238, R3, 0x4, R238 ;  /* 0x0000000403ee7825 */ /* 0x008fe200078e02ee */
[----:B------:R-:W2:Y:S04]  /*3ce0*/  LDG.E.128 R120, desc[UR36][R120.64] ;  /* 0x0000002478787981 */ /* 0x000ea8000c1e1d00 */
[----:B------:R-:W3:Y:S01]  /*3cf0*/  LDG.E.128 R124, desc[UR36][R238.64+0x30] ;  /* 0x00003024ee7c7981 */ /* 0x000ee2000c1e1d00 */
[----:B------:R-:W0:Y:S02]  /*3d00*/  S2R R3, SR_CTAID.X ;  /* 0x0000000000037919 */ /* 0x000e240000002500 */
[----:B0-----:R-:W-:Y:S02]  /*3d10*/  IMAD R3, R252, UR44, R3 ;  /* 0x0000002cfc037c24 */ /* 0x001fe4000f8e0203 */
[----:B------:R-:W4:Y:S01]  /*3d20*/  LDL R252, [R1+0x18] ;  /* 0x0000180001fc7983 */ /* 0x000f220000100800 */
[----:B--2---:R-:W-:-:S03]  /*3d30*/  FADD.FTZ R120, R4, R120 ;  /* 0x0000007804787221 */ /* 0x004fc60000010000 */
[----:B------:R2:W5:Y:S01]  /*3d40*/  LDL.LU R4, [R1+0x184] ;  /* 0x0001840001047983 */ /* 0x0005620000300800 */
[----:B---3--:R-:W-:-:S03]  /*3d50*/  FMUL.FTZ R120, R120, R124 ;  /* 0x0000007c78787220 */ /* 0x008fc60000410000 */
[----:B------:R-:W3:Y:S01]  /*3d60*/  LDL R124, [R1+0x1c] ;  /* 0x00001c00017c7983 */ /* 0x000ee20000100800 */
[----:B----4-:R-:W-:Y:S02]  /*3d70*/  FADD.FTZ R121, R0, R121 ;  /* 0x0000007900797221 */ /* 0x010fe40000010000 */
[----:B------:R-:W0:Y:S02]  /*3d80*/  LDC R0, c[0x0][0x3f4] ;  /* 0x0000fd00ff007b82 */ /* 0x000e240000000800 */
[----:B------:R-:W-:Y:S01]  /*3d90*/  FMUL.FTZ R121, R121, R125 ;  /* 0x0000007d79797220 */ /* 0x000fe20000410000 */
[----:B0-----:R-:W-:-:S04]  /*3da0*/  IMAD R3, R3, R0, RZ ;  /* 0x0000000003037224 */ /* 0x001fc800078e02ff */
[----:B------:R-:W-:Y:S02]  /*3db0*/  IMAD.SHL.U32 R3, R3, 0x80, RZ ;  /* 0x0000008003037824 */ /* 0x000fe400078e00ff */
[----:B------:R-:W-:-:S03]  /*3dc0*/  FADD.FTZ R122, R252, R122 ;  /* 0x0000007afc7a7221 */ /* 0x000fc60000010000 */
[----:B------:R-:W-:Y:S02]  /*3dd0*/  SHF.R.S32.HI R252, RZ, 0x1f, R3 ;  /* 0x0000001ffffc7819 */ /* 0x000fe40000011403 */
[----:B------:R-:W-:Y:S01]  /*3de0*/  IADD3 R125, P2, PT, R3, R249, RZ ;  /* 0x000000f9037d7210 */ /* 0x000fe20007f5e0ff */
[----:B------:R-:W-:-:S03]  /*3df0*/  FMUL.FTZ R122, R122, R126 ;  /* 0x0000007e7a7a7220 */ /* 0x000fc60000410000 */
[----:B------:R-:W-:Y:S01]  /*3e00*/  LEA.HI.X.SX32 R126, R249, R252, 0x1, P2 ;  /* 0x000000fcf97e7211 */ /* 0x000fe200010f0eff */
[----:B---3--:R-:W-:Y:S01]  /*3e10*/  FADD.FTZ R123, R124, R123 ;  /* 0x0000007b7c7b7221 */ /* 0x008fe20000010000 */
[----:B------:R-:W-:-:S03]  /*3e20*/  LEA R124, P2, R125, UR34, 0x2 ;  /* 0x000000227d7c7c11 */ /* 0x000fc6000f8410ff */
[----:B------:R-:W-:Y:S01]  /*3e30*/  FMUL.FTZ R123, R123, R127 ;  /* 0x0000007f7b7b7220 */ /* 0x000fe20000410000 */
[----:B------:R-:W-:-:S05]  /*3e40*/  LEA.HI.X R125, R125, UR35, R126, 0x2, P2 ;  /* 0x000000237d7d7c11 */ /* 0x000fca00090f147e */
[----:B------:R0:W-:Y:S04]  /*3e50*/  STG.E.128 desc[UR36][R124.64], R120 ;  /* 0x000000787c007986 */ /* 0x0001e8000c101d24 */
[----:B0-----:R-:W3:Y:S01]  /*3e60*/  LDG.E R124, desc[UR36][R236.64] ;  /* 0x00000024ec7c7981 */ /* 0x001ee2000c1e1900 */
[----:B------:R-:W-:-:S05]  /*3e70*/  LEA R125, R0, R2, 0x2 ;  /* 0x00000002007d7211 */ /* 0x000fca00078e10ff */
[----:B------:R-:W-:Y:S01]  /*3e80*/  IMAD.SHL.U32 R249, R125, 0x4, RZ ;  /* 0x000000047df97824 */ /* 0x000fe200078e00ff */
[----:B------:R-:W4:Y:S03]  /*3e90*/  LDG.E.128 R236, desc[UR36][R238.64+0x40] ;  /* 0x00004024eeec7981 */ /* 0x000f26000c1e1d00 */
[----:B---3--:R-:W-:-:S05]  /*3ea0*/  IMAD R124, R124, R248, R249 ;  /* 0x000000f87c7c7224 */ /* 0x008fca00078e02f9 */
[----:B------:R-:W-:-:S04]  /*3eb0*/  IADD3 R125, P2, PT, R250, R124, RZ ;  /* 0x0000007cfa7d7210 */ /* 0x000fc80007f5e0ff */
[----:B------:R-:W-:Y:S02]  /*3ec0*/  LEA.HI.X.SX32 R126, R124, R251, 0x1, P2 ;  /* 0x000000fb7c7e7211 */ /* 0x000fe400010f0eff */
[----:B------:R-:W-:-:S04]  /*3ed0*/  LEA R124, P2, R125, UR34, 0x2 ;  /* 0x000000227d7c7c11 */ /* 0x000fc8000f8410ff */
[----:B------:R-:W-:-:S06]  /*3ee0*/  LEA.HI.X R125, R125, UR35, R126, 0x2, P2 ;  /* 0x000000237d7d7c11 */ /* 0x000fcc00090f147e */
[----:B------:R-:W3:Y:S01]  /*3ef0*/  LDG.E.128 R124, desc[UR36][R124.64] ;  /* 0x000000247c7c7981 */ /* 0x000ee2000c1e1d00 */
[----:B------:R-:W-:-:S04]  /*3f00*/  IADD3 R3, P2, PT, R3, R249, RZ ;  /* 0x000000f903037210 */ /* 0x000fc80007f5e0ff */
[----:B------:R-:W-:Y:S01]  /*3f10*/  LEA.HI.X.SX32 R249, R249, R252, 0x1, P2 ;  /* 0x000000fcf9f97211 */ /* 0x000fe200010f0eff */
[----:B---3--:R-:W-:Y:S01]  /*3f20*/  FADD.FTZ R124, R244, R124 ;  /* 0x0000007cf47c7221 */ /* 0x008fe20000010000 */
[----:B------:R-:W-:Y:S01]  /*3f30*/  FADD.FTZ R125, R245, R125 ;  /* 0x0000007df57d7221 */ /* 0x000fe20000010000 */
[----:B------:R-:W-:Y:S01]  /*3f40*/  FADD.FTZ R126, R246, R126 ;  /* 0x0000007ef67e7221 */ /* 0x000fe20000010000 */
[----:B------:R-:W-:Y:S01]  /*3f50*/  FADD.FTZ R127, R247, R127 ;  /* 0x0000007ff77f7221 */ /* 0x000fe20000010000 */
[----:B----4-:R-:W-:Y:S01]  /*3f60*/  FMUL.FTZ R124, R124, R236 ;  /* 0x000000ec7c7c7220 */ /* 0x010fe20000410000 */
[----:B------:R-:W-:Y:S01]  /*3f70*/  LEA R236, P2, R3, UR34, 0x2 ;  /* 0x0000002203ec7c11 */ /* 0x000fe2000f8410ff */
[----:B------:R-:W-:Y:S01]  /*3f80*/  FMUL.FTZ R125, R125, R237 ;  /* 0x000000ed7d7d7220 */ /* 0x000fe20000410000 */
[----:B------:R-:W-:Y:S01]  /*3f90*/  FMUL.FTZ R126, R126, R238 ;  /* 0x000000ee7e7e7220 */ /* 0x000fe20000410000 */
[----:B------:R-:W-:Y:S01]  /*3fa0*/  FMUL.FTZ R127, R127, R239 ;  /* 0x000000ef7f7f7220 */ /* 0x000fe20000410000 */
[----:B------:R-:W-:-:S05]  /*3fb0*/  LEA.HI.X R237, R3, UR35, R249, 0x2, P2 ;  /* 0x0000002303ed7c11 */ /* 0x000fca00090f14f9 */
[----:B------:R2:W-:Y:S04]  /*3fc0*/  STG.E.128 desc[UR36][R236.64], R124 ;  /* 0x0000007cec007986 */ /* 0x0005e8000c101d24 */
.L_x_826:
[----:B------:R-:W-:Y:S05]  /*3fd0*/  BSYNC.RECONVERGENT B2 ;  /* 0x0000000000027941 */ /* 0x000fea0003800200 */
.L_x_825:
[----:B------:R-:W-:Y:S04]  /*3fe0*/  BSSY.RECONVERGENT B2, `(.L_x_827) ;  /* 0x0000030000027945 */ /* 0x000fe80003800200 */
[----:B------:R-:W-:Y:S05]  /*3ff0*/  @P1 BRA `(.L_x_828) ;  /* 0x0000000000b81947 */ /* 0x000fea0003800000 */
[----:B------:R-:W3:Y:S01]  /*4000*/  S2UR UR44, SR_CTAID.Y ;  /* 0x00000000002c79c3 */ /* 0x000ee20000002600 */
[----:B------:R-:W4:Y:S07]  /*4010*/  LDCU.64 UR34, c[0x0][0x3c8] ;  /* 0x00007900ff2277ac */ /* 0x000f2e0008000a00 */
[----:B------:R-:W4:Y:S01]  /*4020*/  LDC R248, c[0x0][0x3f8] ;  /* 0x0000fe00fff87b82 */ /* 0x000f220000000800 */
[----:B------:R-:W4:Y:S07]  /*4030*/  S2R R249, SR_CTAID.X ;  /* 0x0000000000f97919 */ /* 0x000f2e0000002500 */
[----:B012---:R-:W0:Y:S01]  /*4040*/  LDC.64 R236, c[0x0][0x450] ;  /* 0x00011400ffec7b82 */ /* 0x007e220000000a00 */
[----:B---3--:R-:W-:-:S05]  /*4050*/  IMAD R129, R0, UR44, RZ ;  /* 0x0000002c00817c24 */ /* 0x008fca000f8e02ff */
[----:B------:R-:W-:-:S04]  /*4060*/  IADD3 R3, P2, PT, R129, R2, RZ ;  /* 0x0000000281037210 */ /* 0x000fc80007f5e0ff */
[----:B------:R-:W-:Y:S02]  /*4070*/  LEA.HI.X.SX32 R129, R129, RZ, 0x1, P2 ;  /* 0x000000ff81817211 */ /* 0x000fe400010f0eff */
[----:B----4-:R-:W-:-:S04]  /*4080*/  LEA R128, P2, R3, UR34, 0x2 ;  /* 0x0000002203807c11 */ /* 0x010fc8000f8410ff */
[----:B------:R-:W-:Y:S01]  /*4090*/  LEA.HI.X R129, R3, UR35, R129, 0x2, P2 ;  /* 0x0000002303817c11 */ /* 0x000fe200090f1481 */
[----:B------:R-:W1:Y:S04]  /*40a0*/  LDCU.64 UR34, c[0x0][0x3b8] ;  /* 0x00007700ff2277ac */ /* 0x000e680008000a00 */
[----:B------:R2:W3:Y:S01]  /*40b0*/  LDG.E R3, desc[UR36][R128.64] ;  /* 0x0000002480037981 */ /* 0x0004e2000c1e1900 */
[----:B------:R-:W-:Y:S02]  /*40c0*/  IMAD R130, R0, UR33, RZ ;  /* 0x0000002100827c24 */ /* 0x000fe4000f8e02ff */
[----:B------:R-:W-:-:S05]  /*40d0*/  IMAD R131, R248, UR39, R249 ;  /* 0x00000027f8837c24 */ /* 0x000fca000f8e02f9 */
[----:B------:R-:W-:Y:S01]  /*40e0*/  SHF.L.U32 R131, R131, 0x7, RZ ;  /* 0x0000000783837819 */ /* 0x000fe200000006ff */
[----:B--2---:R-:W-:Y:S02]  /*40f0*/  IMAD.IADD R128, R2, 0x1, R0 ;  /* 0x0000000102807824 */ /* 0x004fe400078e0200 */
[----:B------:R-:W-:Y:S02]  /*4100*/  IMAD R129, R248, R0, RZ ;  /* 0x00000000f8817224 */ /* 0x000fe400078e02ff */
[----:B0-----:R-:W-:Y:S01]  /*4110*/  IMAD.WIDE R236, R131, 0x4, R236 ;  /* 0x0000000483ec7825 */ /* 0x001fe200078e02ec */
[----:B------:R-:W-:-:S05]  /*4120*/  LEA R128, R0, R128, 0x2 ;  /* 0x0000008000807211 */ /* 0x000fca00078e10ff */
[----:B------:R-:W2:Y:S01]  /*4130*/  LDG.E.128 R236, desc[UR36][R236.64+0x50] ;  /* 0x00005024ecec7981 */ /* 0x000ea2000c1e1d00 */
[----:B---3--:R-:W-:Y:S02]  /*4140*/  IMAD R129, R129, R3, RZ ;  /* 0x0000000381817224 */ /* 0x008fe400078e02ff */
[----:B------:R-:W-:-:S04]  /*4150*/  IMAD.SHL.U32 R3, R128, 0x4, RZ ;  /* 0x0000000480037824 */ /* 0x000fc800078e00ff */
[----:B------:R-:W-:-:S05]  /*4160*/  IMAD R129, R129, 0x80, R3 ;  /* 0x0000008081817824 */ /* 0x000fca00078e0203 */
[----:B------:R-:W-:Y:S02]  /*4170*/  SHF.R.S32.HI R128, RZ, 0x1f, R129 ;  /* 0x0000001fff807819 */ /* 0x000fe40000011481 */
[----:B------:R-:W-:-:S04]  /*4180*/  IADD3 R129, P2, PT, R130, R129, RZ ;  /* 0x0000008182817210 */ /* 0x000fc80007f5e0ff */
[----:B------:R-:W-:Y:S02]  /*4190*/  LEA.HI.X.SX32 R130, R130, R128, 0x1, P2 ;  /* 0x0000008082827211 */ /* 0x000fe400010f0eff */
[----:B-1----:R-:W-:-:S04]  /*41a0*/  LEA R128, P2, R129, UR34, 0x2 ;  /* 0x0000002281807c11 */ /* 0x002fc8000f8410ff */
[----:B------:R-:W-:-:S06]  /*41b0*/  LEA.HI.X R129, R129, UR35, R130, 0x2, P2 ;  /* 0x0000002381817c11 */ /* 0x000fcc00090f1482 */
[----:B------:R-:W3:Y:S01]  /*41c0*/  LDG.E.128 R128, desc[UR36][R128.64] ;  /* 0x0000002480807981 */ /* 0x000ee2000c1e1d00 */
[----:B------:R-:W-:-:S04]  /*41d0*/  IMAD R248, R248, UR44, R249 ;  /* 0x0000002cf8f87c24 */ /* 0x000fc8000f8e02f9 */
[----:B------:R-:W-:-:S04]  /*41e0*/  IMAD R248, R248, R0, RZ ;  /* 0x00000000f8f87224 */ /* 0x000fc800078e02ff */
[----:B------:R-:W-:Y:S01]  /*41f0*/  IMAD.SHL.U32 R248, R248, 0x80, RZ ;  /* 0x00000080f8f87824 */ /* 0x000fe200078e00ff */
[----:B------:R-:W-:-:S04]  /*4200*/  SHF.R.S32.HI R249, RZ, 0x1f, R3 ;  /* 0x0000001ffff97819 */ /* 0x000fc80000011403 */
[----:B------:R-:W-:-:S04]  /*4210*/  IADD3 R3, P2, PT, R248, R3, RZ ;  /* 0x00000003f8037210 */ /* 0x000fc80007f5e0ff */
[----:B------:R-:W-:Y:S01]  /*4220*/  LEA.HI.X.SX32 R248, R248, R249, 0x1, P2 ;  /* 0x000000f9f8f87211 */ /* 0x000fe200010f0eff */
[----:B---3--:R-:W-:Y:S01]  /*4230*/  FADD.FTZ R128, R108, R128 ;  /* 0x000000806c807221 */ /* 0x008fe20000010000 */
[----:B------:R-:W-:Y:S01]  /*4240*/  FADD.FTZ R129, R109, R129 ;  /* 0x000000816d817221 */ /* 0x000fe20000010000 */
[----:B------:R-:W-:Y:S01]  /*4250*/  FADD.FTZ R130, R110, R130 ;  /* 0x000000826e827221 */ /* 0x000fe20000010000 */
[----:B------:R-:W-:Y:S01]  /*4260*/  FADD.FTZ R131, R111, R131 ;  /* 0x000000836f837221 */ /* 0x000fe20000010000 */
[----:B--2---:R-:W-:Y:S01]  /*4270*/  FMUL.FTZ R128, R128, R236 ;  /* 0x000000ec80807220 */ /* 0x004fe20000410000 */
[----:B------:R-:W-:Y:S01]  /*4280*/  LEA R236, P2, R3, UR34, 0x2 ;  /* 0x0000002203ec7c11 */ /* 0x000fe2000f8410ff */
[----:B------:R-:W-:Y:S01]  /*4290*/  FMUL.FTZ R129, R129, R237 ;  /* 0x000000ed81817220 */ /* 0x000fe20000410000 */
[----:B------:R-:W-:Y:S01]  /*42a0*/  FMUL.FTZ R130, R130, R238 ;  /* 0x000000ee82827220 */ /* 0x000fe20000410000 */
[----:B------:R-:W-:Y:S01]  /*42b0*/  FMUL.FTZ R131, R131, R239 ;  /* 0x000000ef83837220 */ /* 0x000fe20000410000 */
[----:B------:R-:W-:-:S05]  /*42c0*/  LEA.HI.X R237, R3, UR35, R248, 0x2, P2 ;  /* 0x0000002303ed7c11 */ /* 0x000fca00090f14f8 */
[----:B------:R3:W-:Y:S04]  /*42d0*/  STG.E.128 desc[UR36][R236.64], R128 ;  /* 0x00000080ec007986 */ /* 0x0007e8000c101d24 */
.L_x_828:
[----:B------:R-:W-:Y:S05]  /*42e0*/  BSYNC.RECONVERGENT B2 ;  /* 0x0000000000027941 */ /* 0x000fea0003800200 */
.L_x_827:
[----:B------:R-:W-:Y:S04]  /*42f0*/  BSSY.RECONVERGENT B2, `(.L_x_829) ;  /* 0x0000031000027945 */ /* 0x000fe80003800200 */
[----:B------:R-:W-:Y:S05]  /*4300*/  @P1 BRA `(.L_x_830) ;  /* 0x0000000000bc1947 */ /* 0x000fea0003800000 */
[----:B------:R-:W4:Y:S01]  /*4310*/  S2UR UR44, SR_CTAID.Y ;  /* 0x00000000002c79c3 */ /* 0x000f220000002600 */
[----:B------:R-:W4:Y:S07]  /*4320*/  LDCU.64 UR34, c[0x0][0x3c8] ;  /* 0x00007900ff2277ac */ /* 0x000f2e0008000a00 */
[----:B------:R-:W4:Y:S01]  /*4330*/  LDC R248, c[0x0][0x3f8] ;  /* 0x0000fe00fff87b82 */ /* 0x000f220000000800 */
[----:B------:R-:W4:Y:S07]  /*4340*/  S2R R249, SR_CTAID.X ;  /* 0x0000000000f97919 */ /* 0x000f2e0000002500 */
[----:B0123--:R-:W0:Y:S01]  /*4350*/  LDC.64 R236, c[0x0][0x450] ;  /* 0x00011400ffec7b82 */ /* 0x00fe220000000a00 */
[----:B----4-:R-:W-:-:S05]  /*4360*/  IMAD R133, R0, UR44, RZ ;  /* 0x0000002c00857c24 */ /* 0x010fca000f8e02ff */
[----:B------:R-:W-:-:S04]  /*4370*/  IADD3 R3, P2, PT, R133, R2, RZ ;  /* 0x0000000285037210 */ /* 0x000fc80007f5e0ff */
[----:B------:R-:W-:Y:S02]  /*4380*/  LEA.HI.X.SX32 R133, R133, RZ, 0x1, P2 ;  /* 0x000000ff85857211 */ /* 0x000fe400010f0eff */
[----:B------:R-:W-:-:S04]  /*4390*/  LEA R132, P2, R3, UR34, 0x2 ;  /* 0x0000002203847c11 */ /* 0x000fc8000f8410ff */
[----:B------:R-:W-:Y:S01]  /*43a0*/  LEA.HI.X R133, R3, UR35, R133, 0x2, P2 ;  /* 0x0000002303857c11 */ /* 0x000fe200090f1485 */
[----:B------:R-:W1:Y:S04]  /*43b0*/  LDCU.64 UR34, c[0x0][0x3b8] ;  /* 0x00007700ff2277ac */ /* 0x000e680008000a00 */
[----:B------:R2:W3:Y:S01]  /*43c0*/  LDG.E R3, desc[UR36][R132.64] ;  /* 0x0000002484037981 */ /* 0x0004e2000c1e1900 */
[----:B------:R-:W-:Y:S02]  /*43d0*/  IMAD R134, R0, UR33, RZ ;  /* 0x0000002100867c24 */ /* 0x000fe4000f8e02ff */
[----:B------:R-:W-:-:S04]  /*43e0*/  IMAD R135, R248, UR39, R249 ;  /* 0x00000027f8877c24 */ /* 0x000fc8000f8e02f9 */
[----:B------:R-:W-:Y:S02]  /*43f0*/  IMAD.SHL.U32 R135, R135, 0x80, RZ ;  /* 0x0000008087877824 */ /* 0x000fe400078e00ff */
[----:B--2---:R-:W-:Y:S02]  /*4400*/  IMAD.IADD R132, R2, 0x1, R0 ;  /* 0x0000000102847824 */ /* 0x004fe400078e0200 */
[----:B------:R-:W-:Y:S02]  /*4410*/  IMAD R133, R248, R0, RZ ;  /* 0x00000000f8857224 */ /* 0x000fe400078e02ff */
[----:B0-----:R-:W-:Y:S01]  /*4420*/  IMAD.WIDE R236, R135, 0x4, R236 ;  /* 0x0000000487ec7825 */ /* 0x001fe200078e02ec */
[----:B------:R-:W-:-:S05]  /*4430*/  LEA R132, R0, R132, 0x2 ;  /* 0x0000008400847211 */ /* 0x000fca00078e10ff */
[----:B------:R-:W-:Y:S01]  /*4440*/  IMAD.IADD R132, R132, 0x1, R0 ;  /* 0x0000000184847824 */ /* 0x000fe200078e0200 */
[----:B------:R-:W2:Y:S01]  /*4450*/  LDG.E.128 R236, desc[UR36][R236.64+0x60] ;  /* 0x00006024ecec7981 */ /* 0x000ea2000c1e1d00 */
[----:B---3--:R-:W-:Y:S02]  /*4460*/  IMAD R133, R133, R3, RZ ;  /* 0x0000000385857224 */ /* 0x008fe400078e02ff */
[----:B------:R-:W-:-:S05]  /*4470*/  IMAD.SHL.U32 R3, R132, 0x4, RZ ;  /* 0x0000000484037824 */ /* 0x000fca00078e00ff */
[----:B------:R-:W-:-:S04]  /*4480*/  LEA R133, R133, R3, 0x7 ;  /* 0x0000000385857211 */ /* 0x000fc800078e38ff */
        /* <DEDUP_REMOVED lines=23> */
.L_x_830:
[----:B------:R-:W-:Y:S05]  /*4600*/  BSYNC.RECONVERGENT B2 ;  /* 0x0000000000027941 */ /* 0x000fea0003800200 */
.L_x_829:
[----:B------:R-:W-:Y:S04]  /*4610*/  BSSY.RECONVERGENT B2, `(.L_x_831) ;  /* 0x0000049000027945 */ /* 0x000fe80003800200 */
[----:B------:R-:W-:Y:S05]  /*4620*/  @P1 BRA `(.L_x_832) ;  /* 0x00000004001c1947 */ /* 0x000fea0003800000 */
[----:B------:R-:W0:Y:S01]  /*4630*/  S2UR UR44, SR_CTAID.Y ;  /* 0x00000000002c79c3 */ /* 0x000e220000002600 */
[----:B------:R-:W1:Y:S07]  /*4640*/  LDCU.64 UR34, c[0x0][0x3c8] ;  /* 0x00007900ff2277ac */ /* 0x000e6e0008000a00 */
[----:B------:R-:W1:Y:S01]  /*4650*/  LDC R252, c[0x0][0x3f8] ;  /* 0x0000fe00fffc7b82 */ /* 0x000e620000000800 */
[----:B------:R-:W1:Y:S07]  /*4660*/  S2R R138, SR_CTAID.X ;  /* 0x00000000008a7919 */ /* 0x000e6e0000002500 */
[----:B------:R-:W1:Y:S01]  /*4670*/  LDC.64 R238, c[0x0][0x450] ;  /* 0x00011400ffee7b82 */ /* 0x000e620000000a00 */
[----:B0-----:R-:W-:-:S05]  /*4680*/  IMAD R136, R0, UR44, RZ ;  /* 0x0000002c00887c24 */ /* 0x001fca000f8e02ff */
[----:B------:R-:W-:-:S04]  /*4690*/  IADD3 R3, P2, PT, R136, R2, RZ ;  /* 0x0000000288037210 */ /* 0x000fc80007f5e0ff */
[----:B------:R-:W-:Y:S02]  /*46a0*/  LEA.HI.X.SX32 R136, R136, RZ, 0x1, P2 ;  /* 0x000000ff88887211 */ /* 0x000fe400010f0eff */
[----:B-1234-:R-:W-:-:S04]  /*46b0*/  LEA R236, P2, R3, UR34, 0x2 ;  /* 0x0000002203ec7c11 */ /* 0x01efc8000f8410ff */
[----:B------:R-:W-:Y:S01]  /*46c0*/  LEA.HI.X R237, R3, UR35, R136, 0x2, P2 ;  /* 0x0000002303ed7c11 */ /* 0x000fe200090f1488 */
[-C--:B------:R-:W-:Y:S01]  /*46d0*/  IMAD R137, R252, R0.reuse, RZ ;  /* 0x00000000fc897224 */ /* 0x080fe200078e02ff */
[----:B------:R-:W0:Y:S03]  /*46e0*/  LDCU.64 UR34, c[0x0][0x3b8] ;  /* 0x00007700ff2277ac */ /* 0x000e260008000a00 */
[----:B------:R-:W2:Y:S01]  /*46f0*/  LDG.E R3, desc[UR36][R236.64] ;  /* 0x00000024ec037981 */ /* 0x000ea2000c1e1900 */
[----:B------:R-:W-:Y:S01]  /*4700*/  IADD3 R136, PT, PT, R2, R0, RZ ;  /* 0x0000000002887210 */ /* 0x000fe20007ffe0ff */
[----:B------:R-:W-:Y:S01]  /*4710*/  IMAD R250, R0, UR33, RZ ;  /* 0x0000002100fa7c24 */ /* 0x000fe2000f8e02ff */
[----:B------:R-:W-:Y:S01]  /*4720*/  SHF.L.U32 R248, R137, 0x7, RZ ;  /* 0x0000000789f87819 */ /* 0x000fe200000006ff */
[----:B------:R-:W-:Y:S02]  /*4730*/  IMAD R138, R252, UR39, R138 ;  /* 0x00000027fc8a7c24 */ /* 0x000fe4000f8e028a */
[----:B------:R-:W-:Y:S01]  /*4740*/  IMAD R136, R0, 0x4, R136 ;  /* 0x0000000400887824 */ /* 0x000fe200078e0288 */
[----:B------:R-:W-:-:S03]  /*4750*/  SHF.R.S32.HI R251, RZ, 0x1f, R250 ;  /* 0x0000001ffffb7819 */ /* 0x000fc600000114fa */
[----:B------:R-:W-:-:S04]  /*4760*/  IMAD R136, R0, 0x2, R136 ;  /* 0x0000000200887824 */ /* 0x000fc800078e0288 */
[----:B------:R-:W-:-:S04]  /*4770*/  IMAD.SHL.U32 R249, R136, 0x4, RZ ;  /* 0x0000000488f97824 */ /* 0x000fc800078e00ff */
        /* <DEDUP_REMOVED lines=8> */
[----:B------:R-:W3:Y:S01]  /*4800*/  LDG.E.128 R140, desc[UR36][R238.64+0x70] ;  /* 0x00007024ee8c7981 */ /* 0x000ee2000c1e1d00 */
[----:B------:R-:W0:Y:S02]  /*4810*/  S2R R3, SR_CTAID.X ;  /* 0x0000000000037919 */ /* 0x000e240000002500 */
[----:B0-----:R-:W-:-:S04]  /*4820*/  IMAD R3, R252, UR44, R3 ;  /* 0x0000002cfc037c24 */ /* 0x001fc8000f8e0203 */
[----:B------:R-:W-:-:S05]  /*4830*/  IMAD R3, R3, R0, RZ ;  /* 0x0000000003037224 */ /* 0x000fca00078e02ff */
[----:B------:R-:W-:-:S04]  /*4840*/  SHF.L.U32 R3, R3, 0x7, RZ ;  /* 0x0000000703037819 */ /* 0x000fc800000006ff */
[----:B------:R-:W-:Y:S01]  /*4850*/  SHF.R.S32.HI R252, RZ, 0x1f, R3 ;  /* 0x0000001ffffc7819 */ /* 0x000fe20000011403 */
[----:B--2---:R-:W-:Y:S01]  /*4860*/  FADD.FTZ R137, R101, R137 ;  /* 0x0000008965897221 */ /* 0x004fe20000010000 */
[----:B------:R-:W-:Y:S01]  /*4870*/  FADD.FTZ R138, R102, R138 ;  /* 0x0000008a668a7221 */ /* 0x000fe20000010000 */
[----:B------:R-:W-:Y:S02]  /*4880*/  FADD.FTZ R136, R100, R136 ;  /* 0x0000008864887221 */ /* 0x000fe40000010000 */
[----:B---3--:R-:W-:Y:S01]  /*4890*/  FMUL.FTZ R137, R137, R141 ;  /* 0x0000008d89897220 */ /* 0x008fe20000410000 */
[----:B------:R-:W-:Y:S01]  /*48a0*/  IADD3 R141, P2, PT, R3, R249, RZ ;  /* 0x000000f9038d7210 */ /* 0x000fe20007f5e0ff */
[----:B------:R-:W-:Y:S01]  /*48b0*/  FMUL.FTZ R138, R138, R142 ;  /* 0x0000008e8a8a7220 */ /* 0x000fe20000410000 */
[----:B------:R-:W-:Y:S01]  /*48c0*/  FMUL.FTZ R136, R136, R140 ;  /* 0x0000008c88887220 */ /* 0x000fe20000410000 */
[----:B------:R-:W-:Y:S01]  /*48d0*/  FADD.FTZ R139, R103, R139 ;  /* 0x0000008b678b7221 */ /* 0x000fe20000010000 */
[----:B------:R-:W-:-:S02]  /*48e0*/  LEA.HI.X.SX32 R142, R249, R252, 0x1, P2 ;  /* 0x000000fcf98e7211 */ /* 0x000fc400010f0eff */
[----:B------:R-:W-:Y:S01]  /*48f0*/  LEA R140, P2, R141, UR34, 0x2 ;  /* 0x000000228d8c7c11 */ /* 0x000fe2000f8410ff */
[----:B------:R-:W-:-:S03]  /*4900*/  FMUL.FTZ R139, R139, R143 ;  /* 0x0000008f8b8b7220 */ /* 0x000fc60000410000 */
[----:B------:R-:W-:-:S05]  /*4910*/  LEA.HI.X R141, R141, UR35, R142, 0x2, P2 ;  /* 0x000000238d8d7c11 */ /* 0x000fca00090f148e */
[----:B------:R0:W-:Y:S04]  /*4920*/  STG.E.128 desc[UR36][R140.64], R136 ;  /* 0x000000888c007986 */ /* 0x0001e8000c101d24 */
[----:B0-----:R-:W2:Y:S01]  /*4930*/  LDG.E R140, desc[UR36][R236.64] ;  /* 0x00000024ec8c7981 */ /* 0x001ea2000c1e1900 */
[----:B------:R-:W-:-:S04]  /*4940*/  IMAD R141, R0, 0x8, R2 ;  /* 0x00000008008d7824 */ /* 0x000fc800078e0202 */
[----:B------:R-:W-:Y:S01]  /*4950*/  IMAD.SHL.U32 R249, R141, 0x4, RZ ;  /* 0x000000048df97824 */ /* 0x000fe200078e00ff */
[----:B------:R-:W3:Y:S03]  /*4960*/  LDG.E.128 R236, desc[UR36][R238.64+0x80] ;  /* 0x00008024eeec7981 */ /* 0x000ee6000c1e1d00 */
[----:B--2---:R-:W-:-:S05]  /*4970*/  IMAD R140, R140, R248, R249 ;  /* 0x000000f88c8c7224 */ /* 0x004fca00078e02f9 */
[----:B------:R-:W-:-:S04]  /*4980*/  IADD3 R141, P2, PT, R250, R140, RZ ;  /* 0x0000008cfa8d7210 */ /* 0x000fc80007f5e0ff */
[----:B------:R-:W-:Y:S02]  /*4990*/  LEA.HI.X.SX32 R142, R140, R251, 0x1, P2 ;  /* 0x000000fb8c8e7211 */ /* 0x000fe400010f0eff */
[----:B------:R-:W-:-:S04]  /*49a0*/  LEA R140, P2, R141, UR34, 0x2 ;  /* 0x000000228d8c7c11 */ /* 0x000fc8000f8410ff */
[----:B------:R-:W-:-:S06]  /*49b0*/  LEA.HI.X R141, R141, UR35, R142, 0x2, P2 ;  /* 0x000000238d8d7c11 */ /* 0x000fcc00090f148e */
[----:B------:R-:W2:Y:S01]  /*49c0*/  LDG.E.128 R140, desc[UR36][R140.64] ;  /* 0x000000248c8c7981 */ /* 0x000ea2000c1e1d00 */
[----:B------:R-:W-:-:S04]  /*49d0*/  IADD3 R3, P2, PT, R3, R249, RZ ;  /* 0x000000f903037210 */ /* 0x000fc80007f5e0ff */
[----:B------:R-:W-:Y:S01]  /*49e0*/  LEA.HI.X.SX32 R249, R249, R252, 0x1, P2 ;  /* 0x000000fcf9f97211 */ /* 0x000fe200010f0eff */
[----:B--2---:R-:W-:Y:S01]  /*49f0*/  FADD.FTZ R140, R96, R140 ;  /* 0x0000008c608c7221 */ /* 0x004fe20000010000 */
[----:B------:R-:W-:Y:S01]  /*4a00*/  FADD.FTZ R141, R97, R141 ;  /* 0x0000008d618d7221 */ /* 0x000fe20000010000 */
[----:B------:R-:W-:Y:S01]  /*4a10*/  FADD.FTZ R142, R98, R142 ;  /* 0x0000008e628e7221 */ /* 0x000fe20000010000 */
[----:B------:R-:W-:Y:S01]  /*4a20*/  FADD.FTZ R143, R99, R143 ;  /* 0x0000008f638f7221 */ /* 0x000fe20000010000 */
[----:B---3--:R-:W-:Y:S01]  /*4a30*/  FMUL.FTZ R140, R140, R236 ;  /* 0x000000ec8c8c7220 */ /* 0x008fe20000410000 */
[----:B------:R-:W-:Y:S01]  /*4a40*/  LEA R236, P2, R3, UR34, 0x2 ;  /* 0x0000002203ec7c11 */ /* 0x000fe2000f8410ff */
[----:B------:R-:W-:Y:S01]  /*4a50*/  FMUL.FTZ R141, R141, R237 ;  /* 0x000000ed8d8d7220 */ /* 0x000fe20000410000 */
[----:B------:R-:W-:Y:S01]  /*4a60*/  FMUL.FTZ R142, R142, R238 ;  /* 0x000000ee8e8e7220 */ /* 0x000fe20000410000 */
[----:B------:R-:W-:Y:S01]  /*4a70*/  FMUL.FTZ R143, R143, R239 ;  /* 0x000000ef8f8f7220 */ /* 0x000fe20000410000 */
[----:B------:R-:W-:-:S05]  /*4a80*/  LEA.HI.X R237, R3, UR35, R249, 0x2, P2 ;  /* 0x0000002303ed7c11 */ /* 0x000fca00090f14f9 */
[----:B------:R0:W-:Y:S04]  /*4a90*/  STG.E.128 desc[UR36][R236.64], R140 ;  /* 0x0000008cec007986 */ /* 0x0001e8000c101d24 */
.L_x_832:
[----:B------:R-:W-:Y:S05]  /*4aa0*/  BSYNC.RECONVERGENT B2 ;  /* 0x0000000000027941 */ /* 0x000fea0003800200 */
.L_x_831:
[----:B------:R-:W-:Y:S04]  /*4ab0*/  BSSY.RECONVERGENT B2, `(.L_x_833) ;  /* 0x0000032000027945 */ /* 0x000fe80003800200 */
[----:B------:R-:W-:Y:S05]  /*4ac0*/  @P1 BRA `(.L_x_834) ;  /* 0x0000000000c01947 */ /* 0x000fea0003800000 */
[----:B------:R-:W0:Y:S01]  /*4ad0*/  S2UR UR44, SR_CTAID.Y ;  /* 0x00000000002c79c3 */ /* 0x000e220000002600 */
[----:B------:R-:W0:Y:S07]  /*4ae0*/  LDCU.64 UR34, c[0x0][0x3c8] ;  /* 0x00007900ff2277ac */ /* 0x000e2e0008000a00 */
[----:B------:R-:W0:Y:S01]  /*4af0*/  LDC R248, c[0x0][0x3f8] ;  /* 0x0000fe00fff87b82 */ /* 0x000e220000000800 */
[----:B------:R-:W0:Y:S07]  /*4b00*/  S2R R249, SR_CTAID.X ;  /* 0x0000000000f97919 */ /* 0x000e2e0000002500 */
[----:B01234-:R-:W0:Y:S01]  /*4b10*/  LDC.64 R236, c[0x0][0x450] ;  /* 0x00011400ffec7b82 */ /* 0x01fe220000000a00 */
[----:B------:R-:W-:-:S05]  /*4b20*/  IMAD R145, R0, UR44, RZ ;  /* 0x0000002c00917c24 */ /* 0x000fca000f8e02ff */
[----:B------:R-:W-:-:S04]  /*4b30*/  IADD3 R3, P2, PT, R145, R2, RZ ;  /* 0x0000000291037210 */ /* 0x000fc80007f5e0ff */
[----:B------:R-:W-:Y:S02]  /*4b40*/  LEA.HI.X.SX32 R145, R145, RZ, 0x1, P2 ;  /* 0x000000ff91917211 */ /* 0x000fe400010f0eff */
[----:B------:R-:W-:-:S04]  /*4b50*/  LEA R144, P2, R3, UR34, 0x2 ;  /* 0x0000002203907c11 */ /* 0x000fc8000f8410ff */
[----:B------:R-:W-:Y:S01]  /*4b60*/  LEA.HI.X R145, R3, UR35, R145, 0x2, P2 ;  /* 0x0000002303917c11 */ /* 0x000fe200090f1491 */
[----:B------:R-:W1:Y:S04]  /*4b70*/  LDCU.64 UR34, c[0x0][0x3b8] ;  /* 0x00007700ff2277ac */ /* 0x000e680008000a00 */
[----:B------:R2:W3:Y:S01]  /*4b80*/  LDG.E R3, desc[UR36][R144.64] ;  /* 0x0000002490037981 */ /* 0x0004e2000c1e1900 */
[----:B------:R-:W-:Y:S02]  /*4b90*/  IMAD R146, R0, UR33, RZ ;  /* 0x0000002100927c24 */ /* 0x000fe4000f8e02ff */
[----:B------:R-:W-:-:S05]  /*4ba0*/  IMAD R147, R248, UR39, R249 ;  /* 0x00000027f8937c24 */ /* 0x000fca000f8e02f9 */
[----:B------:R-:W-:Y:S02]  /*4bb0*/  SHF.L.U32 R147, R147, 0x7, RZ ;  /* 0x0000000793937819 */ /* 0x000fe400000006ff */
[-C--:B--2---:R-:W-:Y:S01]  /*4bc0*/  IADD3 R144, PT, PT, R2, R0.reuse, RZ ;  /* 0x0000000002907210 */ /* 0x084fe20007ffe0ff */
[----:B------:R-:W-:Y:S02]  /*4bd0*/  IMAD R145, R248, R0, RZ ;  /* 0x00000000f8917224 */ /* 0x000fe400078e02ff */
[----:B0-----:R-:W-:-:S04]  /*4be0*/  IMAD.WIDE R236, R147, 0x4, R236 ;  /* 0x0000000493ec7825 */ /* 0x001fc800078e02ec */
[C---:B------:R-:W-:Y:S02]  /*4bf0*/  IMAD R144, R0.reuse, 0x4, R144 ;  /* 0x0000000400907824 */ /* 0x040fe400078e0290 */
[----:B------:R-:W2:Y:S02]  /*4c00*/  LDG.E.128 R236, desc[UR36][R236.64+0x90] ;  /* 0x00009024ecec7981 */ /* 0x000ea4000c1e1d00 */
[----:B------:R-:W-:-:S05]  /*4c10*/  IMAD R144, R0, 0x2, R144 ;  /* 0x0000000200907824 */ /* 0x000fca00078e0290 */
[----:B------:R-:W-:Y:S01]  /*4c20*/  LEA R144, R0, R144, 0x1 ;  /* 0x0000009000907211 */ /* 0x000fe200078e08ff */
[----:B---3--:R-:W-:-:S04]  /*4c30*/  IMAD R145, R145, R3, RZ ;  /* 0x0000000391917224 */ /* 0x008fc800078e02ff */
        /* <DEDUP_REMOVED lines=25> */
.L_x_834:
[----:B------:R-:W-:Y:S05]  /*4dd0*/  BSYNC.RECONVERGENT B2 ;  /* 0x0000000000027941 */ /* 0x000fea0003800200 */
.L_x_833:
        /* <DEDUP_REMOVED lines=21> */
[C---:B------:R-:W-:Y:S01]  /*4f30*/  IMAD R148, R0.reuse, 0x2, R148 ;  /* 0x0000000200947824 */ /* 0x040fe200078e0294 */
[----:B------:R-:W2:Y:S03]  /*4f40*/  LDG.E.128 R236, desc[UR36][R236.64+0xa0] ;  /* 0x0000a024ecec7981 */ /* 0x000ea6000c1e1d00 */
[----:B------:R-:W-:-:S05]  /*4f50*/  IMAD R148, R0, 0x2, R148 ;  /* 0x0000000200947824 */ /* 0x000fca00078e0294 */
[----:B------:R-:W-:Y:S01]  /*4f60*/  IADD3 R148, PT, PT, R148, R0, RZ ;  /* 0x0000000094947210 */ /* 0x000fe20007ffe0ff */
        /* <DEDUP_REMOVED lines=26> */
.L_x_836:
[----:B------:R-:W-:Y:S05]  /*5110*/  BSYNC.RECONVERGENT B2 ;  /* 0x0000000000027941 */ /* 0x000fea0003800200 */
.L_x_835:
        /* <DEDUP_REMOVED lines=51> */
.L_x_838:
[----:B------:R-:W-:Y:S05]  /*5450*/  BSYNC.RECONVERGENT B2 ;  /* 0x0000000000027941 */ /* 0x000fea0003800200 */
.L_x_837:
        /* <DEDUP_REMOVED lines=21> */
[C---:B------:R-:W-:Y:S01]  /*55b0*/  IMAD R156, R0.reuse, 0x2, R156 ;  /* 0x00000002009c7824 */ /* 0x040fe200078e029c */
[----:B------:R-:W2:Y:S03]  /*55c0*/  LDG.E.128 R236, desc[UR36][R236.64+0xc0] ;  /* 0x0000c024ecec7981 */ /* 0x000ea6000c1e1d00 */
[----:B------:R-:W-:-:S05]  /*55d0*/  IMAD R156, R0, 0x2, R156 ;  /* 0x00000002009c7824 */ /* 0x000fca00078e029c */
[----:B------:R-:W-:-:S05]  /*55e0*/  LEA R156, R0, R156, 0x1 ;  /* 0x0000009c009c7211 */ /* 0x000fca00078e08ff */
[----:B------:R-:W-:Y:S02]  /*55f0*/  IMAD.IADD R156, R156, 0x1, R0 ;  /* 0x000000019c9c7824 */ /* 0x000fe400078e0200 */
        /* <DEDUP_REMOVED lines=26> */
.L_x_840:
[----:B------:R-:W-:Y:S05]  /*57a0*/  BSYNC.RECONVERGENT B2 ;  /* 0x0000000000027941 */ /* 0x000fea0003800200 */
.L_x_839:
        /* <DEDUP_REMOVED lines=16> */
[----:B------:R-:W-:Y:S01]  /*58b0*/  IMAD.SHL.U32 R163, R163, 0x80, RZ ;  /* 0x00000080a3a37824 */ /* 0x000fe200078e00ff */
[-C--:B--2---:R-:W-:Y:S01]  /*58c0*/  IADD3 R160, PT, PT, R2, R0.reuse, RZ ;  /* 0x0000000002a07210 */ /* 0x084fe20007ffe0ff */
[----:B------:R-:W-:Y:S02]  /*58d0*/  IMAD R161, R248, R0, RZ ;  /* 0x00000000f8a17224 */ /* 0x000fe400078e02ff */
[----:B0-----:R-:W-:-:S04]  /*58e0*/  IMAD.WIDE R236, R163, 0x4, R236 ;  /* 0x00000004a3ec7825 */ /* 0x001fc800078e02ec */
[C---:B------:R-:W-:Y:S02]  /*58f0*/  IMAD R160, R0.reuse, 0x4, R160 ;  /* 0x0000000400a07824 */ /* 0x040fe400078e02a0 */
[----:B------:R-:W2:Y:S02]  /*5900*/  LDG.E.128 R236, desc[UR36][R236.64+0xd0] ;  /* 0x0000d024ecec7981 */ /* 0x000ea4000c1e1d00 */
[----:B------:R-:W-:-:S05]  /*5910*/  IMAD R160, R0, 0x2, R160 ;  /* 0x0000000200a07824 */ /* 0x000fca00078e02a0 */
[----:B------:R-:W-:-:S05]  /*5920*/  LEA R160, R0, R160, 0x1 ;  /* 0x000000a000a07211 */ /* 0x000fca00078e08ff */
[----:B------:R-:W-:-:S04]  /*5930*/  IMAD R160, R0, 0x2, R160 ;  /* 0x0000000200a07824 */ /* 0x000fc800078e02a0 */
[----:B------:R-:W-:Y:S02]  /*5940*/  IMAD R160, R0, 0x2, R160 ;  /* 0x0000000200a07824 */ /* 0x000fe400078e02a0 */
[----:B---3--:R-:W-:-:S03]  /*5950*/  IMAD R161, R161, R3, RZ ;  /* 0x00000003a1a17224 */ /* 0x008fc600078e02ff */
[----:B------:R-:W-:-:S05]  /*5960*/  SHF.L.U32 R3, R160, 0x2, RZ ;  /* 0x00000002a0037819 */ /* 0x000fca00000006ff */
        /* <DEDUP_REMOVED lines=8> */
[----:B------:R-:W-:Y:S01]  /*59f0*/  IMAD R248, R248, R0, RZ ;  /* 0x00000000f8f87224 */ /* 0x000fe200078e02ff */
[----:B------:R-:W-:-:S04]  /*5a00*/  SHF.R.S32.HI R249, RZ, 0x1f, R3 ;  /* 0x0000001ffff97819 */ /* 0x000fc80000011403 */
[----:B------:R-:W-:-:S04]  /*5a10*/  SHF.L.U32 R248, R248, 0x7, RZ ;  /* 0x00000007f8f87819 */ /* 0x000fc800000006ff */
        /* <DEDUP_REMOVED lines=13> */
.L_x_842:
[----:B------:R-:W-:Y:S05]  /*5af0*/  BSYNC.RECONVERGENT B2 ;  /* 0x0000000000027941 */ /* 0x000fea0003800200 */
.L_x_841:
        /* <DEDUP_REMOVED lines=19> */
[----:B------:R-:W-:Y:S02]  /*5c30*/  IMAD R164, R0, 0x4, R164 ;  /* 0x0000000400a47824 */ /* 0x000fe400078e02a4 */
[----:B0-----:R-:W-:-:S03]  /*5c40*/  IMAD.WIDE R236, R167, 0x4, R236 ;  /* 0x00000004a7ec7825 */ /* 0x001fc600078e02ec */
[----:B------:R-:W-:-:S03]  /*5c50*/  LEA R164, R0, R164, 0x1 ;  /* 0x000000a400a47211 */ /* 0x000fc600078e08ff */
[----:B------:R-:W2:Y:S02]  /*5c60*/  LDG.E.128 R236, desc[UR36][R236.64+0xe0] ;  /* 0x0000e024ecec7981 */ /* 0x000ea4000c1e1d00 */
[----:B------:R-:W-:-:S04]  /*5c70*/  IMAD R164, R0, 0x2, R164 ;  /* 0x0000000200a47824 */ /* 0x000fc800078e02a4 */
        /* <DEDUP_REMOVED lines=29> */
.L_x_844:
[----:B------:R-:W-:Y:S05]  /*5e50*/  BSYNC.RECONVERGENT B2 ;  /* 0x0000000000027941 */ /* 0x000fea0003800200 */
.L_x_843:
[----:B------:R-:W-:Y:S01]  /*5e60*/  IADD3 R3, PT, PT, R2, R0, RZ ;  /* 0x0000000002037210 */ /* 0x000fe20007ffe0ff */
[----:B------:R-:W-:Y:S04]  /*5e70*/  BSSY.RECONVERGENT B2, `(.L_x_845) ;  /* 0x000004e000027945 */ /* 0x000fe80003800200 */
[----:B------:R-:W-:-:S04]  /*5e80*/  IMAD R3, R0, 0x4, R3 ;  /* 0x0000000400037824 */ /* 0x000fc800078e0203 */
[----:B------:R-:W-:-:S05]  /*5e90*/  IMAD R3, R0, 0x2, R3 ;  /* 0x0000000200037824 */ /* 0x000fca00078e0203 */
[----:B------:R-:W-:-:S05]  /*5ea0*/  LEA R3, R0, R3, 0x1 ;  /* 0x0000000300037211 */ /* 0x000fca00078e08ff */
[----:B------:R-:W-:-:S04]  /*5eb0*/  IMAD R3, R0, 0x2, R3 ;  /* 0x0000000200037824 */ /* 0x000fc800078e0203 */
[----:B------:R-:W-:-:S05]  /*5ec0*/  IMAD R3, R0, 0x2, R3 ;  /* 0x0000000200037824 */ /* 0x000fca00078e0203 */
[----:B------:R-:W-:Y:S01]  /*5ed0*/  LEA R250, R0, R3, 0x1 ;  /* 0x0000000300fa7211 */ /* 0x000fe200078e08ff */
[----:B------:R-:W-:Y:S06]  /*5ee0*/  @P1 BRA `(.L_x_846) ;  /* 0x0000000400181947 */ /* 0x000fec0003800000 */
[----:B------:R-:W0:Y:S01]  /*5ef0*/  S2UR UR44, SR_CTAID.Y ;  /* 0x00000000002c79c3 */ /* 0x000e220000002600 */
[----:B------:R-:W1:Y:S07]  /*5f00*/  LDCU.64 UR34, c[0x0][0x3c8] ;  /* 0x00007900ff2277ac */ /* 0x000e6e0008000a00 */
[----:B------:R-:W1:Y:S01]  /*5f10*/  LDC R170, c[0x0][0x3f8] ;  /* 0x0000fe00ffaa7b82 */ /* 0x000e620000000800 */
[----:B------:R-:W-:-:S07]  /*5f20*/  IMAD.SHL.U32 R249, R250, 0x4, RZ ;  /* 0x00000004faf97824 */ /* 0x000fce00078e00ff */
[----:B------:R-:W1:Y:S01]  /*5f30*/  LDC.64 R238, c[0x0][0x450] ;  /* 0x00011400ffee7b82 */ /* 0x000e620000000a00 */
[----:B0-----:R-:W-:-:S05]  /*5f40*/  IMAD R168, R0, UR44, RZ ;  /* 0x0000002c00a87c24 */ /* 0x001fca000f8e02ff */
[----:B------:R-:W-:-:S04]  /*5f50*/  IADD3 R3, P2, PT, R168, R2, RZ ;  /* 0x00000002a8037210 */ /* 0x000fc80007f5e0ff */
[----:B------:R-:W-:Y:S02]  /*5f60*/  LEA.HI.X.SX32 R168, R168, RZ, 0x1, P2 ;  /* 0x000000ffa8a87211 */ /* 0x000fe400010f0eff */
[----:B-1234-:R-:W-:-:S04]  /*5f70*/  LEA R236, P2, R3, UR34, 0x2 ;  /* 0x0000002203ec7c11 */ /* 0x01efc8000f8410ff */
[----:B------:R-:W-:Y:S01]  /*5f80*/  LEA.HI.X R237, R3, UR35, R168, 0x2, P2 ;  /* 0x0000002303ed7c11 */ /* 0x000fe200090f14a8 */
[----:B------:R-:W-:Y:S01]  /*5f90*/  IMAD R251, R0, UR33, RZ ;  /* 0x0000002100fb7c24 */ /* 0x000fe2000f8e02ff */
[----:B------:R-:W0:Y:S03]  /*5fa0*/  LDCU.64 UR34, c[0x0][0x3b8] ;  /* 0x00007700ff2277ac */ /* 0x000e260008000a00 */
[----:B------:R-:W2:Y:S01]  /*5fb0*/  LDG.E R3, desc[UR36][R236.64] ;  /* 0x00000024ec037981 */ /* 0x000ea2000c1e1900 */
[----:B------:R-:W-:Y:S01]  /*5fc0*/  IMAD R168, R170, R0, RZ ;  /* 0x00000000aaa87224 */ /* 0x000fe200078e02ff */
[----:B------:R-:W-:Y:S01]  /*5fd0*/  SHF.R.S32.HI R252, RZ, 0x1f, R251 ;  /* 0x0000001ffffc7819 */ /* 0x000fe200000114fb */
[----:B------:R-:W1:Y:S02]  /*5fe0*/  S2R R0, SR_CTAID.X ;  /* 0x0000000000007919 */ /* 0x000e640000002500 */
[----:B------:R-:W-:-:S02]  /*5ff0*/  IMAD.SHL.U32 R248, R168, 0x80, RZ ;  /* 0x00000080a8f87824 */ /* 0x000fc400078e00ff */
[----:B-1----:R-:W-:Y:S02]  /*6000*/  IMAD R170, R170, UR39, R0 ;  /* 0x00000027aaaa7c24 */ /* 0x002fe4000f8e0200 */
[----:B--2---:R-:W-:-:S05]  /*6010*/  IMAD R169, R3, R248, R249 ;  /* 0x000000f803a97224 */ /* 0x004fca00078e02f9 */
[----:B------:R-:W-:-:S04]  /*6020*/  IADD3 R3, P2, PT, R251, R169, RZ ;  /* 0x000000a9fb037210 */ /* 0x000fc80007f5e0ff */
[----:B------:R-:W-:Y:S02]  /*6030*/  LEA.HI.X.SX32 R169, R169, R252, 0x1, P2 ;  /* 0x000000fca9a97211 */ /* 0x000fe400010f0eff */
[----:B0-----:R-:W-:-:S04]  /*6040*/  LEA R168, P2, R3, UR34, 0x2 ;  /* 0x0000002203a87c11 */ /* 0x001fc8000f8410ff */
[----:B------:R-:W-:Y:S02]  /*6050*/  LEA.HI.X R169, R3, UR35, R169, 0x2, P2 ;  /* 0x0000002303a97c11 */ /* 0x000fe400090f14a9 */
[----:B------:R-:W-:-:S04]  /*6060*/  SHF.L.U32 R3, R170, 0x7, RZ ;  /* 0x00000007aa037819 */ /* 0x000fc800000006ff */
[----:B------:R-:W2:Y:S01]  /*6070*/  LDG.E.128 R168, desc[UR36][R168.64] ;  /* 0x00000024a8a87981 */ /* 0x000ea2000c1e1d00 */
[----:B------:R-:W-:Y:S02]  /*6080*/  IMAD.WIDE R238, R3, 0x4, R238 ;  /* 0x0000000403ee7825 */ /* 0x000fe400078e02ee */
[----:B------:R-:W0:Y:S03]  /*6090*/  LDC R3, c[0x0][0x3f8] ;  /* 0x0000fe00ff037b82 */ /* 0x000e260000000800 */
[----:B------:R-:W3:Y:S01]  /*60a0*/  LDG.E.128 R172, desc[UR36][R238.64+0xf0] ;  /* 0x0000f024eeac7981 */ /* 0x000ee2000c1e1d00 */
[----:B0-----:R-:W-:-:S04]  /*60b0*/  IMAD R3, R3, UR44, R0 ;  /* 0x0000002c03037c24 */ /* 0x001fc8000f8e0200 */
[----:B------:R-:W0:Y:S02]  /*60c0*/  LDC R0, c[0x0][0x3f4] ;  /* 0x0000fd00ff007b82 */ /* 0x000e240000000800 */
[----:B0-----:R-:W-:-:S04]  /*60d0*/  IMAD R3, R3, R0, RZ ;  /* 0x0000000003037224 */ /* 0x001fc800078e02ff */
[----:B------:R-:W-:Y:S02]  /*60e0*/  IMAD.SHL.U32 R3, R3, 0x80, RZ ;  /* 0x0000008003037824 */ /* 0x000fe400078e00ff */
[----:B--2---:R-:W-:Y:S01]  /*60f0*/  FADD.FTZ R168, R68, R168 ;  /* 0x000000a844a87221 */ /* 0x004fe20000010000 */
[----:B------:R-:W-:Y:S01]  /*6100*/  FADD.FTZ R169, R69, R169 ;  /* 0x000000a945a97221 */ /* 0x000fe20000010000 */
[----:B------:R-:W-:Y:S02]  /*6110*/  FADD.FTZ R170, R70, R170 ;  /* 0x000000aa46aa7221 */ /* 0x000fe40000010000 */
[----:B---3--:R-:W-:Y:S01]  /*6120*/  FMUL.FTZ R168, R168, R172 ;  /* 0x000000aca8a87220 */ /* 0x008fe20000410000 */
[----:B------:R-:W-:Y:S01]  /*6130*/  FMUL.FTZ R169, R169, R173 ;  /* 0x000000ada9a97220 */ /* 0x000fe20000410000 */
[----:B------:R-:W-:Y:S02]  /*6140*/  SHF.R.S32.HI R172, RZ, 0x1f, R3 ;  /* 0x0000001fffac7819 */ /* 0x000fe40000011403 */
[----:B------:R-:W-:Y:S01]  /*6150*/  IADD3 R173, P2, PT, R3, R249, RZ ;  /* 0x000000f903ad7210 */ /* 0x000fe20007f5e0ff */
[----:B------:R-:W-:Y:S01]  /*6160*/  FMUL.FTZ R170, R170, R174 ;  /* 0x000000aeaaaa7220 */ /* 0x000fe20000410000 */
[----:B------:R-:W-:-:S02]  /*6170*/  FADD.FTZ R171, R71, R171 ;  /* 0x000000ab47ab7221 */ /* 0x000fc40000010000 */
[----:B------:R-:W-:Y:S02]  /*6180*/  LEA.HI.X.SX32 R174, R249, R172, 0x1, P2 ;  /* 0x000000acf9ae7211 */ /* 0x000fe400010f0eff */
[----:B------:R-:W-:Y:S01]  /*6190*/  LEA R172, P2, R173, UR34, 0x2 ;  /* 0x00000022adac7c11 */ /* 0x000fe2000f8410ff */
[----:B------:R-:W-:-:S03]  /*61a0*/  FMUL.FTZ R171, R171, R175 ;  /* 0x000000afabab7220 */ /* 0x000fc60000410000 */
[----:B------:R-:W-:-:S05]  /*61b0*/  LEA.HI.X R173, R173, UR35, R174, 0x2, P2 ;  /* 0x00000023adad7c11 */ /* 0x000fca00090f14ae */
[----:B------:R0:W-:Y:S04]  /*61c0*/  STG.E.128 desc[UR36][R172.64], R168 ;  /* 0x000000a8ac007986 */ /* 0x0001e8000c101d24 */
[----:B0-----:R-:W2:Y:S01]  /*61d0*/  LDG.E R172, desc[UR36][R236.64] ;  /* 0x00000024ecac7981 */ /* 0x001ea2000c1e1900 */
[----:B------:R-:W-:-:S05]  /*61e0*/  IMAD R173, R0, 0x10, R2 ;  /* 0x0000001000ad7824 */ /* 0x000fca00078e0202 */
[----:B------:R-:W-:Y:S01]  /*61f0*/  SHF.L.U32 R249, R173, 0x2, RZ ;  /* 0x00000002adf97819 */ /* 0x000fe200000006ff */
[----:B------:R-:W3:Y:S04]  /*6200*/  LDG.E.128 R236, desc[UR36][R238.64+0x100] ;  /* 0x00010024eeec7981 */ /* 0x000ee8000c1e1d00 */
[----:B--2---:R-:W-:-:S05]  /*6210*/  IMAD R172, R172, R248, R249 ;  /* 0x000000f8acac7224 */ /* 0x004fca00078e02f9 */
[----:B------:R-:W-:-:S04]  /*6220*/  IADD3 R173, P2, PT, R251, R172, RZ ;  /* 0x000000acfbad7210 */ /* 0x000fc80007f5e0ff */
[----:B------:R-:W-:Y:S02]  /*6230*/  LEA.HI.X.SX32 R174, R172, R252, 0x1, P2 ;  /* 0x000000fcacae7211 */ /* 0x000fe400010f0eff */
[----:B------:R-:W-:-:S04]  /*6240*/  LEA R172, P2, R173, UR34, 0x2 ;  /* 0x00000022adac7c11 */ /* 0x000fc8000f8410ff */
[----:B------:R-:W-:-:S06]  /*6250*/  LEA.HI.X R173, R173, UR35, R174, 0x2, P2 ;  /* 0x00000023adad7c11 */ /* 0x000fcc00090f14ae */
[----:B------:R-:W2:Y:S01]  /*6260*/  LDG.E.128 R172, desc[UR36][R172.64] ;  /* 0x00000024acac7981 */ /* 0x000ea2000c1e1d00 */
[----:B------:R-:W-:Y:S02]  /*6270*/  SHF.R.S32.HI R248, RZ, 0x1f, R3 ;  /* 0x0000001ffff87819 */ /* 0x000fe40000011403 */
        /* <DEDUP_REMOVED lines=13> */
.L_x_846:
[----:B------:R-:W-:Y:S05]  /*6350*/  BSYNC.RECONVERGENT B2 ;  /* 0x0000000000027941 */ /* 0x000fea0003800200 */
.L_x_845:
[----:B------:R-:W-:Y:S01]  /*6360*/  BSSY.RECONVERGENT B2, `(.L_x_847) ;  /* 0x000002f000027945 */ /* 0x000fe20003800200 */
[----:B------:R-:W-:-:S03]  /*6370*/  IMAD R3, R0, 0x2, R250 ;  /* 0x0000000200037824 */ /* 0x000fc600078e02fa */
[----:B------:R-:W-:Y:S05]  /*6380*/  @P1 BRA `(.L_x_848) ;  /* 0x0000000000b01947 */ /* 0x000fea0003800000 */
[----:B------:R-:W0:Y:S01]  /*6390*/  S2UR UR44, SR_CTAID.Y ;  /* 0x00000000002c79c3 */ /* 0x000e220000002600 */
[----:B------:R-:W0:Y:S07]  /*63a0*/  LDCU.64 UR34, c[0x0][0x3c8] ;  /* 0x00007900ff2277ac */ /* 0x000e2e0008000a00 */
[----:B------:R-:W0:Y:S01]  /*63b0*/  LDC R249, c[0x0][0x3f8] ;  /* 0x0000fe00fff97b82 */ /* 0x000e220000000800 */
[----:B------:R-:W0:Y:S01]  /*63c0*/  S2R R250, SR_CTAID.X ;  /* 0x0000000000fa7919 */ /* 0x000e220000002500 */
[----:B------:R-:W-:-:S06]  /*63d0*/  IMAD.SHL.U32 R248, R3, 0x4, RZ ;  /* 0x0000000403f87824 */ /* 0x000fcc00078e00ff */
        /* <DEDUP_REMOVED lines=11> */
[----:B--2---:R-:W-:Y:S02]  /*6490*/  IMAD R177, R249, R0, RZ ;  /* 0x00000000f9b17224 */ /* 0x004fe400078e02ff */
[----:B0-----:R-:W-:-:S06]  /*64a0*/  IMAD.WIDE R236, R179, 0x4, R236 ;  /* 0x00000004b3ec7825 */ /* 0x001fcc00078e02ec */
[----:B------:R-:W2:Y:S01]  /*64b0*/  LDG.E.128 R236, desc[UR36][R236.64+0x110] ;  /* 0x00011024ecec7981 */ /* 0x000ea2000c1e1d00 */
[----:B---3--:R-:W-:-:S05]  /*64c0*/  IMAD R177, R177, R176, RZ ;  /* 0x000000b0b1b17224 */ /* 0x008fca00078e02ff */
        /* <DEDUP_REMOVED lines=24> */
.L_x_848:
[----:B------:R-:W-:Y:S05]  /*6650*/  BSYNC.RECONVERGENT B2 ;  /* 0x0000000000027941 */ /* 0x000fea0003800200 */
.L_x_847:
[----:B------:R-:W-:Y:S01]  /*6660*/  BSSY.RECONVERGENT B2, `(.L_x_849) ;  /* 0x000002f000027945 */ /* 0x000fe20003800200 */
[----:B------:R-:W-:-:S03]  /*6670*/  IADD3 R3, PT, PT, R3, R0, RZ ;  /* 0x0000000003037210 */ /* 0x000fc60007ffe0ff */
        /* <DEDUP_REMOVED lines=17> */
[----:B--2---:R-:W-:-:S04]  /*6790*/  IMAD R181, R249, R0, RZ ;  /* 0x00000000f9b57224 */ /* 0x004fc800078e02ff */
[----:B0-----:R-:W-:-:S06]  /*67a0*/  IMAD.WIDE R236, R183, 0x4, R236 ;  /* 0x00000004b7ec7825 */ /* 0x001fcc00078e02ec */
[----:B------:R-:W2:Y:S01]  /*67b0*/  LDG.E.128 R236, desc[UR36][R236.64+0x120] ;  /* 0x00012024ecec7981 */ /* 0x000ea2000c1e1d00 */
[----:B---3--:R-:W-:-:S04]  /*67c0*/  IMAD R181, R181, R180, RZ ;  /* 0x000000b4b5b57224 */ /* 0x008fc800078e02ff */
        /* <DEDUP_REMOVED lines=24> */
.L_x_850:
[----:B------:R-:W-:Y:S05]  /*6950*/  BSYNC.RECONVERGENT B2 ;  /* 0x0000000000027941 */ /* 0x000fea0003800200 */
.L_x_849:
[----:B------:R-:W-:Y:S01]  /*6960*/  BSSY.RECONVERGENT B2, `(.L_x_851) ;  /* 0x000002f000027945 */ /* 0x000fe20003800200 */
[----:B------:R-:W-:-:S03]  /*6970*/  IMAD.IADD R3, R3, 0x1, R0 ;  /* 0x0000000103037824 */ /* 0x000fc600078e0200 */
[----:B------:R-:W-:Y:S05]  /*6980*/  @P1 BRA `(.L_x_852) ;  /* 0x0000000000b01947 */ /* 0x000fea0003800000 */
[----:B------:R-:W0:Y:S01]  /*6990*/  S2UR UR44, SR_CTAID.Y ;  /* 0x00000000002c79c3 */ /* 0x000e220000002600 */
[----:B------:R-:W0:Y:S07]  /*69a0*/  LDCU.64 UR34, c[0x0][0x3c8] ;  /* 0x00007900ff2277ac */ /* 0x000e2e0008000a00 */
[----:B------:R-:W0:Y:S01]  /*69b0*/  LDC R249, c[0x0][0x3f8] ;  /* 0x0000fe00fff97b82 */ /* 0x000e220000000800 */
[----:B------:R-:W0:Y:S01]  /*69c0*/  S2R R250, SR_CTAID.X ;  /* 0x0000000000fa7919 */ /* 0x000e220000002500 */
[----:B------:R-:W-:-:S06]  /*69d0*/  SHF.L.U32 R248, R3, 0x2, RZ ;  /* 0x0000000203f87819 */ /* 0x000fcc00000006ff */
        /* <DEDUP_REMOVED lines=39> */
.L_x_852:
[----:B------:R-:W-:Y:S05]  /*6c50*/  BSYNC.RECONVERGENT B2 ;  /* 0x0000000000027941 */ /* 0x000fea0003800200 */
.L_x_851:
[----:B------:R-:W-:Y:S01]  /*6c60*/  BSSY.RECONVERGENT B2, `(.L_x_853) ;  /* 0x000002f000027945 */ /* 0x000fe20003800200 */
[----:B------:R-:W-:-:S03]  /*6c70*/  IMAD.IADD R3, R3, 0x1, R0 ;  /* 0x0000000103037824 */ /* 0x000fc600078e0200 */
        /* <DEDUP_REMOVED lines=45> */
.L_x_854:
[----:B------:R-:W-:Y:S05]  /*6f50*/  BSYNC.RECONVERGENT B2 ;  /* 0x0000000000027941 */ /* 0x000fea0003800200 */
.L_x_853:
        /* <DEDUP_REMOVED lines=47> */
.L_x_856:
[----:B------:R-:W-:Y:S05]  /*7250*/  BSYNC.RECONVERGENT B2 ;  /* 0x0000000000027941 */ /* 0x000fea0003800200 */
.L_x_855:
        /* <DEDUP_REMOVED lines=47> */
.L_x_858:
[----:B------:R-:W-:Y:S05]  /*7550*/  BSYNC.RECONVERGENT B2 ;  /* 0x0000000000027941 */ /* 0x000fea0003800200 */
.L_x_857:
        /* <DEDUP_REMOVED lines=47> */
.L_x_860:
[----:B------:R-:W-:Y:S05]  /*7850*/  BSYNC.RECONVERGENT B2 ;  /* 0x0000000000027941 */ /* 0x000fea0003800200 */
.L_x_859:
        /* <DEDUP_REMOVED lines=47> */
.L_x_862:
[----:B------:R-:W-:Y:S05]  /*7b50*/  BSYNC.RECONVERGENT B2 ;  /* 0x0000000000027941 */ /* 0x000fea0003800200 */
.L_x_861:
        /* <DEDUP_REMOVED lines=47> */
.L_x_864:
[----:B------:R-:W-:Y:S05]  /*7e50*/  BSYNC.RECONVERGENT B2 ;  /* 0x0000000000027941 */ /* 0x000fea0003800200 */
.L_x_863:
        /* <DEDUP_REMOVED lines=47> */
.L_x_866:
[----:B------:R-:W-:Y:S05]  /*8150*/  BSYNC.RECONVERGENT B2 ;  /* 0x0000000000027941 */ /* 0x000fea0003800200 */
.L_x_865:
        /* <DEDUP_REMOVED lines=47> */
.L_x_868:
[----:B------:R-:W-:Y:S05]  /*8450*/  BSYNC.RECONVERGENT B2 ;  /* 0x0000000000027941 */ /* 0x000fea0003800200 */
.L_x_867:
        /* <DEDUP_REMOVED lines=47> */
.L_x_870:
[----:B------:R-:W-:Y:S05]  /*8750*/  BSYNC.RECONVERGENT B2 ;  /* 0x0000000000027941 */ /* 0x000fea0003800200 */
.L_x_869:
        /* <DEDUP_REMOVED lines=47> */
.L_x_872:
[----:B------:R-:W-:Y:S05]  /*8a50*/  BSYNC.RECONVERGENT B2 ;  /* 0x0000000000027941 */ /* 0x000fea0003800200 */
.L_x_871:
        /* <DEDUP_REMOVED lines=47> */
.L_x_874:
[----:B------:R-:W-:Y:S05]  /*8d50*/  BSYNC.RECONVERGENT B2 ;  /* 0x0000000000027941 */ /* 0x000fea0003800200 */
.L_x_873:
[----:B------:R-:W-:Y:S05]  /*8d60*/  @P1 BRA `(.L_x_875) ;  /* 0x0000007c00d01947 */ /* 0x000fea0003800000 */
[----:B------:R-:W0:Y:S01]  /*8d70*/  S2UR UR44, SR_CTAID.Y ;  /* 0x00000000002c79c3 */ /* 0x000e220000002600 */
[----:B------:R-:W0:Y:S07]  /*8d80*/  LDCU.64 UR34, c[0x0][0x3c8] ;  /* 0x00007900ff2277ac */ /* 0x000e2e0008000a00 */
[----:B------:R-:W0:Y:S01]  /*8d90*/  LDC R248, c[0x0][0x3f8] ;  /* 0x0000fe00fff87b82 */ /* 0x000e220000000800 */
[----:B------:R-:W0:Y:S01]  /*8da0*/  S2R R249, SR_CTAID.X ;  /* 0x0000000000f97919 */ /* 0x000e220000002500 */
[----:B------:R-:W-:-:S06]  /*8db0*/  IMAD.IADD R3, R3, 0x1, R0 ;  /* 0x0000000103037824 */ /* 0x000fcc00078e0200 */
[----:B01234-:R-:W0:Y:S01]  /*8dc0*/  LDC.64 R236, c[0x0][0x450] ;  /* 0x00011400ffec7b82 */ /* 0x01fe220000000a00 */
[----:B------:R-:W-:-:S05]  /*8dd0*/  IMAD R233, R0, UR44, RZ ;  /* 0x0000002c00e97c24 */ /* 0x000fca000f8e02ff */
[----:B------:R-:W-:-:S04]  /*8de0*/  IADD3 R2, P2, PT, R233, R2, RZ ;  /* 0x00000002e9027210 */ /* 0x000fc80007f5e0ff */
[----:B------:R-:W-:Y:S02]  /*8df0*/  LEA.HI.X.SX32 R233, R233, RZ, 0x1, P2 ;  /* 0x000000ffe9e97211 */ /* 0x000fe400010f0eff */
[----:B------:R-:W-:-:S04]  /*8e00*/  LEA R232, P2, R2, UR34, 0x2 ;  /* 0x0000002202e87c11 */ /* 0x000fc8000f8410ff */
[----:B------:R-:W-:Y:S01]  /*8e10*/  LEA.HI.X R233, R2, UR35, R233, 0x2, P2 ;  /* 0x0000002302e97c11 */ /* 0x000fe200090f14e9 */
[----:B------:R-:W1:Y:S04]  /*8e20*/  LDCU.64 UR34, c[0x0][0x3b8] ;  /* 0x00007700ff2277ac */ /* 0x000e680008000a00 */
[----:B------:R2:W3:Y:S02]  /*8e30*/  LDG.E R2, desc[UR36][R232.64] ;  /* 0x00000024e8027981 */ /* 0x0004e4000c1e1900 */
[----:B--2---:R-:W-:-:S04]  /*8e40*/  IMAD R232, R248, R0, RZ ;  /* 0x00000000f8e87224 */ /* 0x004fc800078e02ff */
[----:B---3--:R-:W-:Y:S01]  /*8e50*/  IMAD R232, R232, R2, RZ ;  /* 0x00000002e8e87224 */ /* 0x008fe200078e02ff */
[----:B------:R-:W-:-:S05]  /*8e60*/  SHF.L.U32 R2, R3, 0x2, RZ ;  /* 0x0000000203027819 */ /* 0x000fca00000006ff */
[----:B------:R-:W-:Y:S02]  /*8e70*/  IMAD R3, R232, 0x80, R2 ;  /* 0x00000080e8037824 */ /* 0x000fe400078e0202 */
[----:B------:R-:W-:-:S03]  /*8e80*/  IMAD R232, R0, UR33, RZ ;  /* 0x0000002100e87c24 */ /* 0x000fc6000f8e02ff */
[----:B------:R-:W-:Y:S02]  /*8e90*/  SHF.R.S32.HI R233, RZ, 0x1f, R3 ;  /* 0x0000001fffe97819 */ /* 0x000fe40000011403 */
[----:B------:R-:W-:-:S04]  /*8ea0*/  IADD3 R3, P2, PT, R232, R3, RZ ;  /* 0x00000003e8037210 */ /* 0x000fc80007f5e0ff */
[----:B------:R-:W-:Y:S01]  /*8eb0*/  LEA.HI.X.SX32 R232, R232, R233, 0x1, P2 ;  /* 0x000000e9e8e87211 */ /* 0x000fe200010f0eff */
[----:B------:R-:W-:Y:S01]  /*8ec0*/  IMAD R233, R248, UR39, R249 ;  /* 0x00000027f8e97c24 */ /* 0x000fe2000f8e02f9 */
[----:B-1----:R-:W-:-:S04]  /*8ed0*/  LEA R234, P2, R3, UR34, 0x2 ;  /* 0x0000002203ea7c11 */ /* 0x002fc8000f8410ff */
[----:B------:R-:W-:Y:S01]  /*8ee0*/  LEA.HI.X R235, R3, UR35, R232, 0x2, P2 ;  /* 0x0000002303eb7c11 */ /* 0x000fe200090f14e8 */
[----:B------:R-:W-:-:S04]  /*8ef0*/  IMAD.SHL.U32 R3, R233, 0x80, RZ ;  /* 0x00000080e9037824 */ /* 0x000fc800078e00ff */
[----:B0-----:R-:W-:Y:S02]  /*8f00*/  IMAD.WIDE R232, R3, 0x4, R236 ;  /* 0x0000000403e87825 */ /* 0x001fe400078e02ec */
[----:B------:R-:W2:Y:S04]  /*8f10*/  LDG.E.128 R236, desc[UR36][R234.64] ;  /* 0x00000024eaec7981 */ /* 0x000ea8000c1e1d00 */
[----:B------:R-:W3:Y:S01]  /*8f20*/  LDG.E.128 R232, desc[UR36][R232.64+0x1f0] ;  /* 0x0001f024e8e87981 */ /* 0x000ee2000c1e1d00 */
[----:B------:R-:W-:Y:S01]  /*8f30*/  IMAD R3, R248, UR44, R249 ;  /* 0x0000002cf8037c24 */ /* 0x000fe2000f8e02f9 */
[----:B------:R-:W-:-:S03]  /*8f40*/  SHF.R.S32.HI R248, RZ, 0x1f, R2 ;  /* 0x0000001ffff87819 */ /* 0x000fc60000011402 */
[----:B------:R-:W-:-:S05]  /*8f50*/  IMAD R3, R3, R0, RZ ;  /* 0x0000000003037224 */ /* 0x000fca00078e02ff */
[----:B------:R-:W-:-:S04]  /*8f60*/  SHF.L.U32 R3, R3, 0x7, RZ ;  /* 0x0000000703037819 */ /* 0x000fc800000006ff */
[----:B------:R-:W-:-:S04]  /*8f70*/  IADD3 R0, P2, PT, R3, R2, RZ ;  /* 0x0000000203007210 */ /* 0x000fc80007f5e0ff */
[----:B------:R-:W-:Y:S01]  /*8f80*/  LEA.HI.X.SX32 R2, R3, R248, 0x1, P2 ;  /* 0x000000f803027211 */ /* 0x000fe200010f0eff */
[----:B--2--5:R-:W-:Y:S01]  /*8f90*/  FADD.FTZ R3, R4, R236 ;  /* 0x000000ec04037221 */ /* 0x024fe20000010000 */
[----:B------:R-:W-:Y:S01]  /*8fa0*/  FADD.FTZ R237, R5, R237 ;  /* 0x000000ed05ed7221 */ /* 0x000fe20000010000 */
[----:B------:R-:W-:Y:S01]  /*8fb0*/  FADD.FTZ R238, R6, R238 ;  /* 0x000000ee06ee7221 */ /* 0x000fe20000010000 */
[----:B------:R-:W-:Y:S01]  /*8fc0*/  LEA R236, P2, R0, UR34, 0x2 ;  /* 0x0000002200ec7c11 */ /* 0x000fe2000f8410ff */
[----:B---3--:R-:W-:Y:S01]  /*8fd0*/  FMUL.FTZ R232, R3, R232 ;  /* 0x000000e803e87220 */ /* 0x008fe20000410000 */
[----:B------:R-:W-:Y:S01]  /*8fe0*/  FADD.FTZ R3, R7, R239 ;  /* 0x000000ef07037221 */ /* 0x000fe20000010000 */
[----:B------:R-:W-:Y:S01]  /*8ff0*/  FMUL.FTZ R233, R237, R233 ;  /* 0x000000e9ede97220 */ /* 0x000fe20000410000 */
[----:B------:R-:W-:Y:S01]  /*9000*/  FMUL.FTZ R234, R238, R234 ;  /* 0x000000eaeeea7220 */ /* 0x000fe20000410000 */
[----:B------:R-:W-:Y:S01]  /*9010*/  LEA.HI.X R237, R0, UR35, R2, 0x2, P2 ;  /* 0x0000002300ed7c11 */ /* 0x000fe200090f1402 */
[----:B------:R-:W-:-:S05]  /*9020*/  FMUL.FTZ R235, R3, R235 ;  /* 0x000000eb03eb7220 */ /* 0x000fca0000410000 */
[----:B------:R0:W-:Y:S01]  /*9030*/  STG.E.128 desc[UR36][R236.64], R232 ;  /* 0x000000e8ec007986 */ /* 0x0001e2000c101d24 */
[----:B------:R-:W-:Y:S05]  /*9040*/  BRA `(.L_x_875) ;  /* 0x0000007c00187947 */ /* 0x000fea0003800000 */
.L_x_820:
[----:B------:R-:W2:Y:S01]  /*9050*/  LDL R3, [R1] ;  /* 0x0000000001037983 */ /* 0x000ea20000100800 */
[----:B------:R-:W-:Y:S01]  /*9060*/  BSSY.RECONVERGENT B2, `(.L_x_876) ;  /* 0x0000029000027945 */ /* 0x000fe20003800200 */
[----:B--2---:R-:W-:-:S13]  /*9070*/  ISETP.GE.AND P1, PT, R3, UR41, PT ;  /* 0x0000002903007c0c */ /* 0x004fda000bf26270 */
[----:B------:R-:W-:Y:S05]  /*9080*/  @P1 BRA `(.L_x_877) ;  /* 0x0000000000981947 */ /* 0x000fea0003800000 */
[----:B------:R-:W0:Y:S01]  /*9090*/  S2UR UR44, SR_CTAID.Y ;  /* 0x00000000002c79c3 */ /* 0x000e220000002600 */
[----:B------:R-:W1:Y:S01]  /*90a0*/  LDCU.64 UR34, c[0x0][0x3c8] ;  /* 0x00007900ff2277ac */ /* 0x000e620008000a00 */
[----:B------:R-:W2:Y:S04]  /*90b0*/  LDL R251, [R1+0x40] ;  /* 0x0000400001fb7983 */ /* 0x000ea80000100800 */
[----:B------:R-:W3:Y:S04]  /*90c0*/  LDL R250, [R1+0x44] ;  /* 0x0000440001fa7983 */ /* 0x000ee80000100800 */
[----:B------:R-:W4:Y:S04]  /*90d0*/  LDL R249, [R1+0x48] ;  /* 0x0000480001f97983 */ /* 0x000f280000100800 */
[----:B------:R-:W5:Y:S01]  /*90e0*/  LDL R248, [R1+0x4c] ;  /* 0x00004c0001f87983 */ /* 0x000f620000100800 */
[----:B0-----:R-:W-:-:S05]  /*90f0*/  IMAD R237, R0, UR44, RZ ;  /* 0x0000002c00ed7c24 */ /* 0x001fca000f8e02ff */
[----:B------:R-:W-:-:S04]  /*9100*/  IADD3 R3, P2, PT, R237, R2, RZ ;  /* 0x00000002ed037210 */ /* 0x000fc80007f5e0ff */
[----:B------:R-:W-:Y:S02]  /*9110*/  LEA.HI.X.SX32 R237, R237, RZ, 0x1, P2 ;  /* 0x000000ffeded7211 */ /* 0x000fe400010f0eff */
[C---:B-1----:R-:W-:Y:S01]  /*9120*/  LEA R236, P2, R3.reuse, UR34, 0x2 ;  /* 0x0000002203ec7c11 */ /* 0x042fe2000f8410ff */
[----:B------:R-:W0:Y:S03]  /*9130*/  LDCU UR34, c[0x0][0x3f8] ;  /* 0x00007f00ff2277ac */ /* 0x000e260008000800 */
[----:B------:R-:W-:-:S05]  /*9140*/  LEA.HI.X R237, R3, UR35, R237, 0x2, P2 ;  /* 0x0000002303ed7c11 */ /* 0x000fca00090f14ed */
[----:B------:R0:W2:Y:S01]  /*9150*/  LDG.E R3, desc[UR36][R236.64] ;  /* 0x00000024ec037981 */ /* 0x0000a2000c1e1900 */
[----:B------:R-:W1:Y:S01]  /*9160*/  S2UR UR35, SR_CTAID.X ;  /* 0x00000000002379c3 */ /* 0x000e620000002500 */
[C---:B------:R-:W-:Y:S02]  /*9170*/  IMAD R239, R0.reuse, UR33, RZ ;  /* 0x0000002100ef7c24 */ /* 0x040fe4000f8e02ff */
[C---:B0-----:R-:W-:Y:S01]  /*9180*/  IMAD R236, R0.reuse, UR34, RZ ;  /* 0x0000002200ec7c24 */ /* 0x041fe2000f8e02ff */
[----:B-1----:R-:W-:Y:S01]  /*9190*/  UIMAD UR44, UR44, UR34, UR35 ;  /* 0x000000222c2c72a4 */ /* 0x002fe2000f8e0223 */
[----:B------:R-:W0:Y:S05]  /*91a0*/  LDCU.64 UR34, c[0x0][0x3b8] ;  /* 0x00007700ff2277ac */ /* 0x000e2a0008000a00 */
[----:B------:R-:W-:-:S05]  /*91b0*/  IMAD R237, R0, UR44, RZ ;  /* 0x0000002c00ed7c24 */ /* 0x000fca000f8e02ff */
[----:B------:R-:W-:Y:S01]  /*91c0*/  SHF.L.U32 R237, R237, 0x7, RZ ;  /* 0x00000007eded7819 */ /* 0x000fe200000006ff */
[----:B--2---:R-:W-:Y:S02]  /*91d0*/  IMAD R236, R236, R3, RZ ;  /* 0x00000003ecec7224 */ /* 0x004fe400078e02ff */
[----:B------:R-:W-:-:S04]  /*91e0*/  IMAD.SHL.U32 R3, R2, 0x4, RZ ;  /* 0x0000000402037824 */ /* 0x000fc800078e00ff */
[----:B------:R-:W-:Y:S01]  /*91f0*/  IMAD R236, R236, 0x80, R3 ;  /* 0x00000080ecec7824 */ /* 0x000fe200078e0203 */
[----:B------:R-:W-:-:S04]  /*9200*/  IADD3 R3, P4, PT, R3, R237, RZ ;  /* 0x000000ed03037210 */ /* 0x000fc80007f9e0ff */
[----:B------:R-:W-:Y:S02]  /*9210*/  SHF.R.S32.HI R238, RZ, 0x1f, R236 ;  /* 0x0000001fffee7819 */ /* 0x000fe400000114ec */
[----:B------:R-:W-:Y:S02]  /*9220*/  IADD3 R236, P2, PT, R239, R236, RZ ;  /* 0x000000ecefec7210 */ /* 0x000fe40007f5e0ff */
[----:B------:R-:W-:Y:S02]  /*9230*/  LEA.HI.X.SX32 R237, R237, RZ, 0x1, P4 ;  /* 0x000000ffeded7211 */ /* 0x000fe400020f0eff */
[----:B------:R-:W-:Y:S02]  /*9240*/  LEA.HI.X.SX32 R239, R239, R238, 0x1, P2 ;  /* 0x000000eeefef7211 */ /* 0x000fe400010f0eff */
[----:B0-----:R-:W-:-:S04]  /*9250*/  LEA R238, P2, R236, UR34, 0x2 ;  /* 0x00000022ecee7c11 */ /* 0x001fc8000f8410ff */
[----:B------:R-:W-:Y:S02]  /*9260*/  LEA.HI.X R239, R236, UR35, R239, 0x2, P2 ;  /* 0x00000023ecef7c11 */ /* 0x000fe400090f14ef */
[----:B------:R-:W-:-:S03]  /*9270*/  LEA R236, P2, R3, UR34, 0x2 ;  /* 0x0000002203ec7c11 */ /* 0x000fc6000f8410ff */
[----:B------:R-:W2:Y:S01]  /*9280*/  LDG.E.128 R240, desc[UR36][R238.64] ;  /* 0x00000024eef07981 */ /* 0x000ea2000c1e1d00 */
[----:B------:R-:W-:Y:S01]  /*9290*/  LEA.HI.X R237, R3, UR35, R237, 0x2, P2 ;  /* 0x0000002303ed7c11 */ /* 0x000fe200090f14ed */
[----:B--2---:R-:W-:Y:S01]  /*92a0*/  FADD.FTZ R240, R251, R240 ;  /* 0x000000f0fbf07221 */ /* 0x004fe20000010000 */
[----:B---3--:R-:W-:Y:S01]  /*92b0*/  FADD.FTZ R241, R250, R241 ;  /* 0x000000f1faf17221 */ /* 0x008fe20000010000 */
[----:B----4-:R-:W-:Y:S01]  /*92c0*/  FADD.FTZ R242, R249, R242 ;  /* 0x000000f2f9f27221 */ /* 0x010fe20000010000 */
[----:B-----5:R-:W-:-:S05]  /*92d0*/  FADD.FTZ R243, R248, R243 ;  /* 0x000000f3f8f37221 */ /* 0x020fca0000010000 */
[----:B------:R0:W-:Y:S02]  /*92e0*/  STG.E.128 desc[UR36][R236.64], R240 ;  /* 0x000000f0ec007986 */ /* 0x0001e4000c101d24 */
.L_x_877:
[----:B------:R-:W-:Y:S05]  /*92f0*/  BSYNC.RECONVERGENT B2 ;  /* 0x0000000000027941 */ /* 0x000fea0003800200 */
.L_x_876:
[----:B------:R-:W-:Y:S04]  /*9300*/  BSSY.RECONVERGENT B2, `(.L_x_878) ;  /* 0x0000045000027945 */ /* 0x000fe80003800200 */
[----:B------:R-:W-:Y:S05]  /*9310*/  @P1 BRA `(.L_x_879) ;  /* 0x00000004000c1947 */ /* 0x000fea0003800000 */
[----:B------:R-:W1:Y:S01]  /*9320*/  S2UR UR44, SR_CTAID.Y ;  /* 0x00000000002c79c3 */ /* 0x000e620000002600 */
[----:B------:R-:W2:Y:S01]  /*9330*/  LDCU.64 UR34, c[0x0][0x3c8] ;  /* 0x00007900ff2277ac */ /* 0x000ea20008000a00 */
[----:B------:R3:W-:Y:S01]  /*9340*/  STL [R1+0x188], R5 ;  /* 0x0001880501007387 */ /* 0x0007e20000100800 */
[----:B------:R-:W-:Y:S02]  /*9350*/  IMAD.IADD R113, R2, 0x1, R0 ;  /* 0x0000000102717824 */ /* 0x000fe400078e0200 */
[----:B-1----:R-:W-:Y:S01]  /*9360*/  IMAD R112, R0, UR44, RZ ;  /* 0x0000002c00707c24 */ /* 0x002fe2000f8e02ff */
[----:B---3--:R-:W3:Y:S04]  /*9370*/  LDL R5, [R1+0x30] ;  /* 0x0000300001057983 */ /* 0x008ee80000100800 */
[C---:B------:R-:W-:Y:S01]  /*9380*/  IADD3 R3, P2, PT, R112.reuse, R2, RZ ;  /* 0x0000000270037210 */ /* 0x040fe20007f5e0ff */
[----:B------:R-:W-:Y:S01]  /*9390*/  IMAD.SHL.U32 R118, R113, 0x4, RZ ;  /* 0x0000000471767824 */ /* 0x000fe200078e00ff */
[----:B------:R1:W-:Y:S02]  /*93a0*/  STL [R1+0x184], R4 ;  /* 0x0001840401007387 */ /* 0x0003e40000100800 */
[----:B------:R-:W-:-:S02]  /*93b0*/  LEA.HI.X.SX32 R112, R112, RZ, 0x1, P2 ;  /* 0x000000ff70707211 */ /* 0x000fc400010f0eff */
[C---:B--2---:R-:W-:Y:S01]  /*93c0*/  LEA R116, P2, R3.reuse, UR34, 0x2 ;  /* 0x0000002203747c11 */ /* 0x044fe2000f8410ff */
[----:B------:R-:W2:Y:S01]  /*93d0*/  LDCU UR34, c[0x0][0x3f8] ;  /* 0x00007f00ff2277ac */ /* 0x000ea20008000800 */
[----:B------:R-:W-:Y:S01]  /*93e0*/  IMAD R239, R0, UR33, RZ ;  /* 0x0000002100ef7c24 */ /* 0x000fe2000f8e02ff */
[----:B------:R-:W4:Y:S01]  /*93f0*/  LDL R252, [R1+0x20] ;  /* 0x0000200001fc7983 */ /* 0x000f220000100800 */
[----:B------:R-:W-:-:S03]  /*9400*/  LEA.HI.X R117, R3, UR35, R112, 0x2, P2 ;  /* 0x0000002303757c11 */ /* 0x000fc600090f1470 */
[----:B-1----:R-:W4:Y:S04]  /*9410*/  LDL R4, [R1+0x34] ;  /* 0x0000340001047983 */ /* 0x002f280000100800 */
[----:B------:R-:W3:Y:S01]  /*9420*/  LDG.E R3, desc[UR36][R116.64] ;  /* 0x0000002474037981 */ /* 0x000ee2000c1e1900 */
[----:B------:R-:W1:Y:S03]  /*9430*/  S2UR UR35, SR_CTAID.X ;  /* 0x00000000002379c3 */ /* 0x000e660000002500 */
[----:B------:R-:W4:Y:S01]  /*9440*/  LDL R251, [R1+0x24] ;  /* 0x0000240001fb7983 */ /* 0x000f220000100800 */
[----:B--2---:R-:W-:-:S03]  /*9450*/  IMAD R112, R0, UR34, RZ ;  /* 0x0000002200707c24 */ /* 0x004fc6000f8e02ff */
[----:B------:R-:W2:Y:S02]  /*9460*/  LDL R250, [R1+0x28] ;  /* 0x0000280001fa7983 */ /* 0x000ea40000100800 */
[----:B0-----:R-:W-:Y:S02]  /*9470*/  SHF.L.U32 R237, R112, 0x7, RZ ;  /* 0x0000000770ed7819 */ /* 0x001fe400000006ff */
[----:B------:R-:W2:Y:S01]  /*9480*/  LDL R249, [R1+0x2c] ;  /* 0x00002c0001f97983 */ /* 0x000ea20000100800 */
[----:B-1----:R-:W-:Y:S01]  /*9490*/  UIMAD UR44, UR44, UR34, UR35 ;  /* 0x000000222c2c72a4 */ /* 0x002fe2000f8e0223 */
[----:B------:R-:W0:Y:S01]  /*94a0*/  LDCU.64 UR34, c[0x0][0x3b8] ;  /* 0x00007700ff2277ac */ /* 0x000e220008000a00 */
[----:B------:R-:W-:Y:S01]  /*94b0*/  SHF.R.S32.HI R238, RZ, 0x1f, R239 ;  /* 0x0000001fffee7819 */ /* 0x000fe200000114ef */
[----:B---3--:R-:W-:-:S05]  /*94c0*/  IMAD R113, R3, R237, R118 ;  /* 0x000000ed03717224 */ /* 0x008fca00078e0276 */
[----:B------:R-:W-:-:S04]  /*94d0*/  IADD3 R3, P2, PT, R239, R113, RZ ;  /* 0x00000071ef037210 */ /* 0x000fc80007f5e0ff */
[----:B------:R-:W-:Y:S02]  /*94e0*/  LEA.HI.X.SX32 R113, R113, R238, 0x1, P2 ;  /* 0x000000ee71717211 */ /* 0x000fe400010f0eff */
[----:B0-----:R-:W-:-:S04]  /*94f0*/  LEA R112, P2, R3, UR34, 0x2 ;  /* 0x0000002203707c11 */ /* 0x001fc8000f8410ff */
[----:B------:R-:W-:Y:S01]  /*9500*/  LEA.HI.X R113, R3, UR35, R113, 0x2, P2 ;  /* 0x0000002303717c11 */ /* 0x000fe200090f1471 */
[----:B------:R-:W-:Y:S02]  /*9510*/  IMAD R3, R0, UR44, RZ ;  /* 0x0000002c00037c24 */ /* 0x000fe4000f8e02ff */
[----:B------:R-:W3:Y:S02]  /*9520*/  LDL R0, [R1+0x38] ;  /* 0x0000380001007983 */ /* 0x000ee40000100800 */
[----:B------:R-:W-:Y:S02]  /*9530*/  IMAD.SHL.U32 R3, R3, 0x80, RZ ;  /* 0x0000008003037824 */ /* 0x000fe400078e00ff */
[----:B------:R-:W4:Y:S03]  /*9540*/  LDG.E.128 R112, desc[UR36][R112.64] ;  /* 0x0000002470707981 */ /* 0x000f26000c1e1d00 */
[----:B------:R-:W-:-:S02]  /*9550*/  SHF.R.S32.HI R236, RZ, 0x1f, R3 ;  /* 0x0000001fffec7819 */ /* 0x000fc40000011403 */
[----:B------:R-:W-:-:S04]  /*9560*/  IADD3 R119, P2, PT, R3, R118, RZ ;  /* 0x0000007603777210 */ /* 0x000fc80007f5e0ff */
[----:B------:R-:W-:Y:S02]  /*9570*/  LEA.HI.X.SX32 R248, R118, R236, 0x1, P2 ;  /* 0x000000ec76f87211 */ /* 0x000fe400010f0eff */
[----:B------:R-:W-:-:S04]  /*9580*/  LEA R118, P2, R119, UR34, 0x2 ;  /* 0x0000002277767c11 */ /* 0x000fc8000f8410ff */
[----:B------:R-:W-:Y:S02]  /*9590*/  LEA.HI.X R119, R119, UR35, R248, 0x2, P2 ;  /* 0x0000002377777c11 */ /* 0x000fe400090f14f8 */
[----:B------:R-:W2:Y:S01]  /*95a0*/  LDL R248, [R1+0x3c] ;  /* 0x00003c0001f87983 */ /* 0x000ea20000100800 */
[----:B----4-:R-:W-:Y:S01]  /*95b0*/  FADD.FTZ R112, R5, R112 ;  /* 0x0000007005707221 */ /* 0x010fe20000010000 */
[----:B------:R-:W-:Y:S01]  /*95c0*/  FADD.FTZ R113, R4, R113 ;  /* 0x0000007104717221 */ /* 0x000fe20000010000 */
[----:B---3--:R-:W-:Y:S01]  /*95d0*/  FADD.FTZ R114, R0, R114 ;  /* 0x0000007200727221 */ /* 0x008fe20000010000 */
[----:B------:R-:W5:Y:S01]  /*95e0*/  LDL.LU R5, [R1+0x188] ;  /* 0x0001880001057983 */ /* 0x000f620000300800 */
[----:B------:R-:W0:Y:S03]  /*95f0*/  LDC R0, c[0x0][0x3f4] ;  /* 0x0000fd00ff007b82 */ /* 0x000e260000000800 */
[----:B------:R-:W5:Y:S01]  /*9600*/  LDL.LU R4, [R1+0x184] ;  /* 0x0001840001047983 */ /* 0x000f620000300800 */
[----:B--2---:R-:W-:-:S05]  /*9610*/  FADD.FTZ R115, R248, R115 ;  /* 0x00000073f8737221 */ /* 0x004fca0000010000 */
[----:B------:R1:W-:Y:S04]  /*9620*/  STG.E.128 desc[UR36][R118.64], R112 ;  /* 0x0000007076007986 */ /* 0x0003e8000c101d24 */
[----:B------:R0:W2:Y:S02]  /*9630*/  LDG.E R116, desc[UR36][R116.64] ;  /* 0x0000002474747981 */ /* 0x0000a4000c1e1900 */
[----:B0-----:R-:W-:-:S05]  /*9640*/  IMAD R117, R0, 0x2, R2 ;  /* 0x0000000200757824 */ /* 0x001fca00078e0202 */
[----:B------:R-:W-:-:S05]  /*9650*/  SHF.L.U32 R248, R117, 0x2, RZ ;  /* 0x0000000275f87819 */ /* 0x000fca00000006ff */
[----:B--2---:R-:W-:-:S05]  /*9660*/  IMAD R116, R116, R237, R248 ;  /* 0x000000ed74747224 */ /* 0x004fca00078e02f8 */
[----:B------:R-:W-:-:S04]  /*9670*/  IADD3 R117, P2, PT, R239, R116, RZ ;  /* 0x00000074ef757210 */ /* 0x000fc80007f5e0ff */
[----:B-1----:R-:W-:Y:S02]  /*9680*/  LEA.HI.X.SX32 R118, R116, R238, 0x1, P2 ;  /* 0x000000ee74767211 */ /* 0x002fe400010f0eff */
[----:B------:R-:W-:-:S04]  /*9690*/  LEA R116, P2, R117, UR34, 0x2 ;  /* 0x0000002275747c11 */ /* 0x000fc8000f8410ff */
[----:B------:R-:W-:-:S06]  /*96a0*/  LEA.HI.X R117, R117, UR35, R118, 0x2, P2 ;  /* 0x0000002375757c11 */ /* 0x000fcc00090f1476 */
[----:B------:R-:W2:Y:S01]  /*96b0*/  LDG.E.128 R116, desc[UR36][R116.64] ;  /* 0x0000002474747981 */ /* 0x000ea2000c1e1d00 */
[----:B------:R-:W-:-:S04]  /*96c0*/  IADD3 R3, P2, PT, R3, R248, RZ ;  /* 0x000000f803037210 */ /* 0x000fc80007f5e0ff */
[----:B------:R-:W-:Y:S02]  /*96d0*/  LEA.HI.X.SX32 R237, R248, R236, 0x1, P2 ;  /* 0x000000ecf8ed7211 */ /* 0x000fe400010f0eff */
[----:B------:R-:W-:-:S04]  /*96e0*/  LEA R236, P2, R3, UR34, 0x2 ;  /* 0x0000002203ec7c11 */ /* 0x000fc8000f8410ff */
[----:B------:R-:W-:Y:S01]  /*96f0*/  LEA.HI.X R237, R3, UR35, R237, 0x2, P2 ;  /* 0x0000002303ed7c11 */ /* 0x000fe200090f14ed */
[----:B--2---:R-:W-:Y:S01]  /*9700*/  FADD.FTZ R116, R252, R116 ;  /* 0x00000074fc747221 */ /* 0x004fe20000010000 */
[----:B------:R-:W-:Y:S01]  /*9710*/  FADD.FTZ R117, R251, R117 ;  /* 0x00000075fb757221 */ /* 0x000fe20000010000 */
[----:B------:R-:W-:Y:S01]  /*9720*/  FADD.FTZ R118, R250, R118 ;  /* 0x00000076fa767221 */ /* 0x000fe20000010000 */
[----:B------:R-:W-:-:S05]  /*9730*/  FADD.FTZ R119, R249, R119 ;  /* 0x00000077f9777221 */ /* 0x000fca0000010000 */
[----:B------:R1:W-:Y:S02]  /*9740*/  STG.E.128 desc[UR36][R236.64], R116 ;  /* 0x00000074ec007986 */ /* 0x0003e4000c101d24 */
.L_x_879:
[----:B------:R-:W-:Y:S05]  /*9750*/  BSYNC.RECONVERGENT B2 ;  /* 0x0000000000027941 */ /* 0x000fea0003800200 */
.L_x_878:
[----:B------:R-:W-:Y:S04]  /*9760*/  BSSY.RECONVERGENT B2, `(.L_x_880) ;  /* 0x000003d000027945 */ /* 0x000fe80003800200 */
[----:B------:R-:W-:Y:S05]  /*9770*/  @P1 BRA `(.L_x_881) ;  /* 0x0000000000ec1947 */ /* 0x000fea0003800000 */
[----:B------:R-:W2:Y:S01]  /*9780*/  S2UR UR44, SR_CTAID.Y ;  /* 0x00000000002c79c3 */ /* 0x000ea20000002600 */
[----:B------:R-:W3:Y:S01]  /*9790*/  LDCU.64 UR34, c[0x0][0x3c8] ;  /* 0x00007900ff2277ac */ /* 0x000ee20008000a00 */
[----:B------:R-:W4:Y:S04]  /*97a0*/  LDL R252, [R1+0x10] ;  /* 0x0000100001fc7983 */ /* 0x000f280000100800 */
[----:B------:R-:W4:Y:S04]  /*97b0*/  LDL R251, [R1+0x14] ;  /* 0x0000140001fb7983 */ /* 0x000f280000100800 */
[----:B------:R-:W4:Y:S04]  /*97c0*/  LDL R250, [R1+0x18] ;  /* 0x0000180001fa7983 */ /* 0x000f280000100800 */
[----:B------:R-:W4:Y:S01]  /*97d0*/  LDL R249, [R1+0x1c] ;  /* 0x00001c0001f97983 */ /* 0x000f220000100800 */
[----:B--2---:R-:W-:-:S05]  /*97e0*/  IMAD R120, R0, UR44, RZ ;  /* 0x0000002c00787c24 */ /* 0x004fca000f8e02ff */
[----:B------:R-:W-:-:S04]  /*97f0*/  IADD3 R3, P2, PT, R120, R2, RZ ;  /* 0x0000000278037210 */ /* 0x000fc80007f5e0ff */
[----:B------:R-:W-:Y:S02]  /*9800*/  LEA.HI.X.SX32 R120, R120, RZ, 0x1, P2 ;  /* 0x000000ff78787211 */ /* 0x000fe400010f0eff */
[C---:B---3--:R-:W-:Y:S01]  /*9810*/  LEA R124, P2, R3.reuse, UR34, 0x2 ;  /* 0x00000022037c7c11 */ /* 0x048fe2000f8410ff */
[----:B------:R-:W2:Y:S03]  /*9820*/  LDCU UR34, c[0x0][0x3f8] ;  /* 0x00007f00ff2277ac */ /* 0x000ea60008000800 */
[----:B------:R-:W-:-:S05]  /*9830*/  LEA.HI.X R125, R3, UR35, R120, 0x2, P2 ;  /* 0x00000023037d7c11 */ /* 0x000fca00090f1478 */
[----:B------:R-:W3:Y:S01]  /*9840*/  LDG.E R3, desc[UR36][R124.64] ;  /* 0x000000247c037981 */ /* 0x000ee2000c1e1900 */
[----:B------:R-:W0:Y:S01]  /*9850*/  S2UR UR35, SR_CTAID.X ;  /* 0x00000000002379c3 */ /* 0x000e220000002500 */
[----:B------:R-:W-:Y:S02]  /*9860*/  IMAD.IADD R121, R2, 0x1, R0 ;  /* 0x0000000102797824 */ /* 0x000fe400078e0200 */
[C---:B------:R-:W-:Y:S02]  /*9870*/  IMAD R239, R0.reuse, UR33, RZ ;  /* 0x0000002100ef7c24 */ /* 0x040fe4000f8e02ff */
[----:B------:R-:W-:-:S03]  /*9880*/  IMAD R121, R0, 0x2, R121 ;  /* 0x0000000200797824 */ /* 0x000fc600078e0279 */
[----:B------:R-:W-:Y:S01]  /*9890*/  SHF.R.S32.HI R238, RZ, 0x1f, R239 ;  /* 0x0000001fffee7819 */ /* 0x000fe200000114ef */
[----:B--2---:R-:W-:Y:S01]  /*98a0*/  IMAD R120, R0, UR34, RZ ;  /* 0x0000002200787c24 */ /* 0x004fe2000f8e02ff */
[----:B------:R-:W-:-:S03]  /*98b0*/  SHF.L.U32 R126, R121, 0x2, RZ ;  /* 0x00000002797e7819 */ /* 0x000fc600000006ff */
[----:B01----:R-:W-:Y:S01]  /*98c0*/  IMAD.SHL.U32 R237, R120, 0x80, RZ ;  /* 0x0000008078ed7824 */ /* 0x003fe200078e00ff */
[----:B------:R-:W-:Y:S01]  /*98d0*/  UIMAD UR44, UR44, UR34, UR35 ;  /* 0x000000222c2c72a4 */ /* 0x000fe2000f8e0223 */
[----:B------:R-:W0:Y:S02]  /*98e0*/  LDCU.64 UR34, c[0x0][0x3b8] ;  /* 0x00007700ff2277ac */ /* 0x000e240008000a00 */
[----:B---3--:R-:W-:-:S05]  /*98f0*/  IMAD R121, R3, R237, R126 ;  /* 0x000000ed03797224 */ /* 0x008fca00078e027e */
[----:B------:R-:W-:-:S04]  /*9900*/  IADD3 R3, P2, PT, R239, R121, RZ ;  /* 0x00000079ef037210 */ /* 0x000fc80007f5e0ff */
[----:B------:R-:W-:Y:S02]  /*9910*/  LEA.HI.X.SX32 R121, R121, R238, 0x1, P2 ;  /* 0x000000ee79797211 */ /* 0x000fe400010f0eff */
[----:B0-----:R-:W-:-:S04]  /*9920*/  LEA R120, P2, R3, UR34, 0x2 ;  /* 0x0000002203787c11 */ /* 0x001fc8000f8410ff */
[----:B------:R-:W-:-:S06]  /*9930*/  LEA.HI.X R121, R3, UR35, R121, 0x2, P2 ;  /* 0x0000002303797c11 */ /* 0x000fcc00090f1479 */
[----:B------:R-:W4:Y:S01]  /*9940*/  LDG.E.128 R120, desc[UR36][R120.64] ;  /* 0x0000002478787981 */ /* 0x000f22000c1e1d00 */
[----:B------:R-:W-:-:S04]  /*9950*/  IMAD R3, R0, UR44, RZ ;  /* 0x0000002c00037c24 */ /* 0x000fc8000f8e02ff */
[----:B------:R-:W-:-:S05]  /*9960*/  IMAD.SHL.U32 R3, R3, 0x80, RZ ;  /* 0x0000008003037824 */ /* 0x000fca00078e00ff */
[----:B------:R-:W-:Y:S02]  /*9970*/  SHF.R.S32.HI R236, RZ, 0x1f, R3 ;  /* 0x0000001fffec7819 */ /* 0x000fe40000011403 */
[----:B------:R-:W-:-:S04]  /*9980*/  IADD3 R127, P2, PT, R3, R126, RZ ;  /* 0x0000007e037f7210 */ /* 0x000fc80007f5e0ff */
[----:B------:R-:W-:Y:S02]  /*9990*/  LEA.HI.X.SX32 R248, R126, R236, 0x1, P2 ;  /* 0x000000ec7ef87211 */ /* 0x000fe400010f0eff */
[----:B------:R-:W-:-:S04]  /*99a0*/  LEA R126, P2, R127, UR34, 0x2 ;  /* 0x000000227f7e7c11 */ /* 0x000fc8000f8410ff */
[----:B------:R-:W-:Y:S01]  /*99b0*/  LEA.HI.X R127, R127, UR35, R248, 0x2, P2 ;  /* 0x000000237f7f7c11 */ /* 0x000fe200090f14f8 */
[----:B----4-:R-:W-:Y:S01]  /*99c0*/  FADD.FTZ R120, R252, R120 ;  /* 0x00000078fc787221 */ /* 0x010fe20000010000 */
[----:B------:R-:W-:Y:S01]  /*99d0*/  FADD.FTZ R121, R251, R121 ;  /* 0x00000079fb797221 */ /* 0x000fe20000010000 */
[----:B------:R-:W-:Y:S01]  /*99e0*/  FADD.FTZ R122, R250, R122 ;  /* 0x0000007afa7a7221 */ /* 0x000fe20000010000 */
[----:B------:R-:W-:-:S05]  /*99f0*/  FADD.FTZ R123, R249, R123 ;  /* 0x0000007bf97b7221 */ /* 0x000fca0000010000 */
[----:B------:R0:W-:Y:S04]  /*9a00*/  STG.E.128 desc[UR36][R126.64], R120 ;  /* 0x000000787e007986 */ /* 0x0001e8000c101d24 */
[----:B------:R1:W2:Y:S02]  /*9a10*/  LDG.E R124, desc[UR36][R124.64] ;  /* 0x000000247c7c7981 */ /* 0x0002a4000c1e1900 */
[----:B-1----:R-:W-:-:S05]  /*9a20*/  LEA R125, R0, R2, 0x2 ;  /* 0x00000002007d7211 */ /* 0x002fca00078e10ff */
[----:B------:R-:W-:-:S04]  /*9a30*/  IMAD.SHL.U32 R248, R125, 0x4, RZ ;  /* 0x000000047df87824 */ /* 0x000fc800078e00ff */
[----:B--2---:R-:W-:-:S05]  /*9a40*/  IMAD R124, R124, R237, R248 ;  /* 0x000000ed7c7c7224 */ /* 0x004fca00078e02f8 */
[----:B------:R-:W-:-:S04]  /*9a50*/  IADD3 R125, P2, PT, R239, R124, RZ ;  /* 0x0000007cef7d7210 */ /* 0x000fc80007f5e0ff */
[----:B0-----:R-:W-:Y:S02]  /*9a60*/  LEA.HI.X.SX32 R126, R124, R238, 0x1, P2 ;  /* 0x000000ee7c7e7211 */ /* 0x001fe400010f0eff */
        /* <DEDUP_REMOVED lines=12> */
.L_x_881:
[----:B------:R-:W-:Y:S05]  /*9b30*/  BSYNC.RECONVERGENT B2 ;  /* 0x0000000000027941 */ /* 0x000fea0003800200 */
.L_x_880:
[----:B------:R-:W-:Y:S04]  /*9b40*/  BSSY.RECONVERGENT B2, `(.L_x_882) ;  /* 0x0000027000027945 */ /* 0x000fe80003800200 */
[----:B------:R-:W-:Y:S05]  /*9b50*/  @P1 BRA `(.L_x_883) ;  /* 0x0000000000941947 */ /* 0x000fea0003800000 */
[----:B------:R-:W3:Y:S01]  /*9b60*/  S2UR UR44, SR_CTAID.Y ;  /* 0x00000000002c79c3 */ /* 0x000ee20000002600 */
[----:B------:R-:W4:Y:S01]  /*9b70*/  LDCU.64 UR34, c[0x0][0x3c8] ;  /* 0x00007900ff2277ac */ /* 0x000f220008000a00 */
[----:B---3--:R-:W-:-:S05]  /*9b80*/  IMAD R129, R0, UR44, RZ ;  /* 0x0000002c00817c24 */ /* 0x008fca000f8e02ff */
[----:B------:R-:W-:-:S04]  /*9b90*/  IADD3 R3, P2, PT, R129, R2, RZ ;  /* 0x0000000281037210 */ /* 0x000fc80007f5e0ff */
[----:B------:R-:W-:Y:S02]  /*9ba0*/  LEA.HI.X.SX32 R129, R129, RZ, 0x1, P2 ;  /* 0x000000ff81817211 */ /* 0x000fe400010f0eff */
[C---:B----4-:R-:W-:Y:S01]  /*9bb0*/  LEA R128, P2, R3.reuse, UR34, 0x2 ;  /* 0x0000002203807c11 */ /* 0x050fe2000f8410ff */
[----:B------:R-:W3:Y:S03]  /*9bc0*/  LDCU UR34, c[0x0][0x3f8] ;  /* 0x00007f00ff2277ac */ /* 0x000ee60008000800 */
[----:B------:R-:W-:-:S05]  /*9bd0*/  LEA.HI.X R129, R3, UR35, R129, 0x2, P2 ;  /* 0x0000002303817c11 */ /* 0x000fca00090f1481 */
[----:B------:R4:W2:Y:S01]  /*9be0*/  LDG.E R3, desc[UR36][R128.64] ;  /* 0x0000002480037981 */ /* 0x0008a2000c1e1900 */
[----:B------:R-:W0:Y:S01]  /*9bf0*/  S2UR UR35, SR_CTAID.X ;  /* 0x00000000002379c3 */ /* 0x000e220000002500 */
[----:B------:R-:W-:Y:S02]  /*9c00*/  IMAD R131, R0, UR33, RZ ;  /* 0x0000002100837c24 */ /* 0x000fe4000f8e02ff */
[----:B----4-:R-:W-:Y:S02]  /*9c10*/  IMAD.IADD R129, R2, 0x1, R0 ;  /* 0x0000000102817824 */ /* 0x010fe400078e0200 */
[----:B---3--:R-:W-:-:S03]  /*9c20*/  IMAD R128, R0, UR34, RZ ;  /* 0x0000002200807c24 */ /* 0x008fc6000f8e02ff */
[C---:B------:R-:W-:Y:S01]  /*9c30*/  LEA R129, R0.reuse, R129, 0x2 ;  /* 0x0000008100817211 */ /* 0x040fe200078e10ff */
[----:B0-----:R-:W-:Y:S01]  /*9c40*/  UIMAD UR44, UR44, UR34, UR35 ;  /* 0x000000222c2c72a4 */ /* 0x001fe2000f8e0223 */
[----:B------:R-:W0:Y:S05]  /*9c50*/  LDCU.64 UR34, c[0x0][0x3b8] ;  /* 0x00007700ff2277ac */ /* 0x000e2a0008000a00 */
[----:B------:R-:W-:-:S05]  /*9c60*/  IMAD R130, R0, UR44, RZ ;  /* 0x0000002c00827c24 */ /* 0x000fca000f8e02ff */
[----:B------:R-:W-:Y:S01]  /*9c70*/  SHF.L.U32 R130, R130, 0x7, RZ ;  /* 0x0000000782827819 */ /* 0x000fe200000006ff */
[----:B--2---:R-:W-:Y:S02]  /*9c80*/  IMAD R128, R128, R3, RZ ;  /* 0x0000000380807224 */ /* 0x004fe400078e02ff */
[----:B------:R-:W-:-:S04]  /*9c90*/  IMAD.SHL.U32 R3, R129, 0x4, RZ ;  /* 0x0000000481037824 */ /* 0x000fc800078e00ff */
[----:B------:R-:W-:-:S05]  /*9ca0*/  IMAD R129, R128, 0x80, R3 ;  /* 0x0000008080817824 */ /* 0x000fca00078e0203 */
[----:B------:R-:W-:Y:S02]  /*9cb0*/  SHF.R.S32.HI R128, RZ, 0x1f, R129 ;  /* 0x0000001fff807819 */ /* 0x000fe40000011481 */
[----:B------:R-:W-:-:S04]  /*9cc0*/  IADD3 R129, P2, PT, R131, R129, RZ ;  /* 0x0000008183817210 */ /* 0x000fc80007f5e0ff */
[----:B------:R-:W-:Y:S02]  /*9cd0*/  LEA.HI.X.SX32 R131, R131, R128, 0x1, P2 ;  /* 0x0000008083837211 */ /* 0x000fe400010f0eff */
[----:B0-----:R-:W-:-:S04]  /*9ce0*/  LEA R128, P2, R129, UR34, 0x2 ;  /* 0x0000002281807c11 */ /* 0x001fc8000f8410ff */
[----:B------:R-:W-:Y:S02]  /*9cf0*/  LEA.HI.X R129, R129, UR35, R131, 0x2, P2 ;  /* 0x0000002381817c11 */ /* 0x000fe400090f1483 */
[----:B------:R-:W-:Y:S02]  /*9d00*/  SHF.R.S32.HI R131, RZ, 0x1f, R3 ;  /* 0x0000001fff837819 */ /* 0x000fe40000011403 */
[----:B------:R-:W-:-:S04]  /*9d10*/  IADD3 R3, P2, PT, R130, R3, RZ ;  /* 0x0000000382037210 */ /* 0x000fc80007f5e0ff */
[----:B------:R-:W-:Y:S02]  /*9d20*/  LEA.HI.X.SX32 R131, R130, R131, 0x1, P2 ;  /* 0x0000008382837211 */ /* 0x000fe400010f0eff */
[----:B-1----:R-:W-:-:S04]  /*9d30*/  LEA R236, P2, R3, UR34, 0x2 ;  /* 0x0000002203ec7c11 */ /* 0x002fc8000f8410ff */
[----:B------:R-:W-:Y:S02]  /*9d40*/  LEA.HI.X R237, R3, UR35, R131, 0x2, P2 ;  /* 0x0000002303ed7c11 */ /* 0x000fe400090f1483 */
[----:B------:R-:W2:Y:S02]  /*9d50*/  LDG.E.128 R128, desc[UR36][R128.64] ;  /* 0x0000002480807981 */ /* 0x000ea4000c1e1d00 */
[----:B--2---:R-:W-:Y:S01]  /*9d60*/  FADD.FTZ R128, R108, R128 ;  /* 0x000000806c807221 */ /* 0x004fe20000010000 */
[----:B------:R-:W-:Y:S01]  /*9d70*/  FADD.FTZ R129, R109, R129 ;  /* 0x000000816d817221 */ /* 0x000fe20000010000 */
[----:B------:R-:W-:Y:S01]  /*9d80*/  FADD.FTZ R130, R110, R130 ;  /* 0x000000826e827221 */ /* 0x000fe20000010000 */
[----:B------:R-:W-:-:S05]  /*9d90*/  FADD.FTZ R131, R111, R131 ;  /* 0x000000836f837221 */ /* 0x000fca0000010000 */
[----:B------:R3:W-:Y:S02]  /*9da0*/  STG.E.128 desc[UR36][R236.64], R128 ;  /* 0x00000080ec007986 */ /* 0x0007e4000c101d24 */
.L_x_883:
[----:B------:R-:W-:Y:S05]  /*9db0*/  BSYNC.RECONVERGENT B2 ;  /* 0x0000000000027941 */ /* 0x000fea0003800200 */
.L_x_882:
[----:B------:R-:W-:Y:S04]  /*9dc0*/  BSSY.RECONVERGENT B2, `(.L_x_884) ;  /* 0x0000028000027945 */ /* 0x000fe80003800200 */
[----:B------:R-:W-:Y:S05]  /*9dd0*/  @P1 BRA `(.L_x_885) ;  /* 0x0000000000981947 */ /* 0x000fea0003800000 */
[----:B------:R-:W4:Y:S01]  /*9de0*/  S2UR UR44, SR_CTAID.Y ;  /* 0x00000000002c79c3 */ /* 0x000f220000002600 */
[----:B------:R-:W0:Y:S01]  /*9df0*/  LDCU.64 UR34, c[0x0][0x3c8] ;  /* 0x00007900ff2277ac */ /* 0x000e220008000a00 */
[----:B----4-:R-:W-:-:S05]  /*9e00*/  IMAD R133, R0, UR44, RZ ;  /* 0x0000002c00857c24 */ /* 0x010fca000f8e02ff */
[----:B------:R-:W-:-:S04]  /*9e10*/  IADD3 R3, P2, PT, R133, R2, RZ ;  /* 0x0000000285037210 */ /* 0x000fc80007f5e0ff */
[----:B------:R-:W-:Y:S02]  /*9e20*/  LEA.HI.X.SX32 R133, R133, RZ, 0x1, P2 ;  /* 0x000000ff85857211 */ /* 0x000fe400010f0eff */
[C---:B0-----:R-:W-:Y:S01]  /*9e30*/  LEA R132, P2, R3.reuse, UR34, 0x2 ;  /* 0x0000002203847c11 */ /* 0x041fe2000f8410ff */
[----:B------:R-:W0:Y:S03]  /*9e40*/  LDCU UR34, c[0x0][0x3f8] ;  /* 0x00007f00ff2277ac */ /* 0x000e260008000800 */
[----:B------:R-:W-:-:S05]  /*9e50*/  LEA.HI.X R133, R3, UR35, R133, 0x2, P2 ;  /* 0x0000002303857c11 */ /* 0x000fca00090f1485 */
[----:B------:R4:W2:Y:S01]  /*9e60*/  LDG.E R3, desc[UR36][R132.64] ;  /* 0x0000002484037981 */ /* 0x0008a2000c1e1900 */
[----:B------:R-:W1:Y:S01]  /*9e70*/  S2UR UR35, SR_CTAID.X ;  /* 0x00000000002379c3 */ /* 0x000e620000002500 */
[----:B------:R-:W-:Y:S02]  /*9e80*/  IMAD R135, R0, UR33, RZ ;  /* 0x0000002100877c24 */ /* 0x000fe4000f8e02ff */
[----:B----4-:R-:W-:Y:S02]  /*9e90*/  IMAD.IADD R133, R2, 0x1, R0 ;  /* 0x0000000102857824 */ /* 0x010fe400078e0200 */
[C---:B0-----:R-:W-:Y:S02]  /*9ea0*/  IMAD R132, R0.reuse, UR34, RZ ;  /* 0x0000002200847c24 */ /* 0x041fe4000f8e02ff */
[----:B------:R-:W-:-:S05]  /*9eb0*/  IMAD R133, R0, 0x4, R133 ;  /* 0x0000000400857824 */ /* 0x000fca00078e0285 */
[----:B------:R-:W-:Y:S01]  /*9ec0*/  IADD3 R133, PT, PT, R133, R0, RZ ;  /* 0x0000000085857210 */ /* 0x000fe20007ffe0ff */
[----:B-1----:R-:W-:Y:S01]  /*9ed0*/  UIMAD UR44, UR44, UR34, UR35 ;  /* 0x000000222c2c72a4 */ /* 0x002fe2000f8e0223 */
        /* <DEDUP_REMOVED lines=14> */
[----:B---3--:R-:W-:-:S04]  /*9fc0*/  LEA R236, P2, R3, UR34, 0x2 ;  /* 0x0000002203ec7c11 */ /* 0x008fc8000f8410ff */
[----:B------:R-:W-:Y:S02]  /*9fd0*/  LEA.HI.X R237, R3, UR35, R135, 0x2, P2 ;  /* 0x0000002303ed7c11 */ /* 0x000fe400090f1487 */
[----:B------:R-:W2:Y:S02]  /*9fe0*/  LDG.E.128 R132, desc[UR36][R132.64] ;  /* 0x0000002484847981 */ /* 0x000ea4000c1e1d00 */
[----:B--2---:R-:W-:Y:S01]  /*9ff0*/  FADD.FTZ R132, R104, R132 ;  /* 0x0000008468847221 */ /* 0x004fe20000010000 */
[----:B------:R-:W-:Y:S01]  /*a000*/  FADD.FTZ R133, R105, R133 ;  /* 0x0000008569857221 */ /* 0x000fe20000010000 */
[----:B------:R-:W-:Y:S01]  /*a010*/  FADD.FTZ R134, R106, R134 ;  /* 0x000000866a867221 */ /* 0x000fe20000010000 */
[----:B------:R-:W-:-:S05]  /*a020*/  FADD.FTZ R135, R107, R135 ;  /* 0x000000876b877221 */ /* 0x000fca0000010000 */
[----:B------:R4:W-:Y:S02]  /*a030*/  STG.E.128 desc[UR36][R236.64], R132 ;  /* 0x00000084ec007986 */ /* 0x0009e4000c101d24 */
.L_x_885:
[----:B------:R-:W-:Y:S05]  /*a040*/  BSYNC.RECONVERGENT B2 ;  /* 0x0000000000027941 */ /* 0x000fea0003800200 */
.L_x_884:
[----:B------:R-:W-:Y:S04]  /*a050*/  BSSY.RECONVERGENT B2, `(.L_x_886) ;  /* 0x000003a000027945 */ /* 0x000fe80003800200 */
[----:B------:R-:W-:Y:S05]  /*a060*/  @P1 BRA `(.L_x_887) ;  /* 0x0000000000e01947 */ /* 0x000fea0003800000 */
[----:B------:R-:W0:Y:S01]  /*a070*/  S2UR UR44, SR_CTAID.Y ;  /* 0x00000000002c79c3 */ /* 0x000e220000002600 */
[----:B------:R-:W1:Y:S01]  /*a080*/  LDCU.64 UR34, c[0x0][0x3c8] ;  /* 0x00007900ff2277ac */ /* 0x000e620008000a00 */
[----:B0-----:R-:W-:-:S05]  /*a090*/  IMAD R136, R0, UR44, RZ ;  /* 0x0000002c00887c24 */ /* 0x001fca000f8e02ff */
[----:B------:R-:W-:-:S04]  /*a0a0*/  IADD3 R3, P2, PT, R136, R2, RZ ;  /* 0x0000000288037210 */ /* 0x000fc80007f5e0ff */
[----:B------:R-:W-:Y:S02]  /*a0b0*/  LEA.HI.X.SX32 R136, R136, RZ, 0x1, P2 ;  /* 0x000000ff88887211 */ /* 0x000fe400010f0eff */
[C---:B-1----:R-:W-:Y:S01]  /*a0c0*/  LEA R140, P2, R3.reuse, UR34, 0x2 ;  /* 0x00000022038c7c11 */ /* 0x042fe2000f8410ff */
[----:B------:R-:W0:Y:S03]  /*a0d0*/  LDCU UR34, c[0x0][0x3f8] ;  /* 0x00007f00ff2277ac */ /* 0x000e260008000800 */
[----:B------:R-:W-:-:S05]  /*a0e0*/  LEA.HI.X R141, R3, UR35, R136, 0x2, P2 ;  /* 0x00000023038d7c11 */ /* 0x000fca00090f1488 */
[----:B------:R-:W2:Y:S01]  /*a0f0*/  LDG.E R3, desc[UR36][R140.64] ;  /* 0x000000248c037981 */ /* 0x000ea2000c1e1900 */
[----:B------:R-:W1:Y:S01]  /*a100*/  S2UR UR35, SR_CTAID.X ;  /* 0x00000000002379c3 */ /* 0x000e620000002500 */
[----:B------:R-:W-:Y:S02]  /*a110*/  IMAD.IADD R136, R2, 0x1, R0 ;  /* 0x0000000102887824 */ /* 0x000fe400078e0200 */
[C---:B------:R-:W-:Y:S02]  /*a120*/  IMAD R239, R0.reuse, UR33, RZ ;  /* 0x0000002100ef7c24 */ /* 0x040fe4000f8e02ff */
[----:B------:R-:W-:-:S03]  /*a130*/  IMAD R136, R0, 0x4, R136 ;  /* 0x0000000400887824 */ /* 0x000fc600078e0288 */
[----:B------:R-:W-:Y:S01]  /*a140*/  SHF.R.S32.HI R238, RZ, 0x1f, R239 ;  /* 0x0000001fffee7819 */ /* 0x000fe200000114ef */
[C---:B0-----:R-:W-:Y:S01]  /*a150*/  IMAD R137, R0.reuse, UR34, RZ ;  /* 0x0000002200897c24 */ /* 0x041fe2000f8e02ff */
[----:B------:R-:W-:-:S03]  /*a160*/  LEA R136, R0, R136, 0x1 ;  /* 0x0000008800887211 */ /* 0x000fc600078e08ff */
[----:B--234-:R-:W-:Y:S02]  /*a170*/  IMAD.SHL.U32 R237, R137, 0x80, RZ ;  /* 0x0000008089ed7824 */ /* 0x01cfe400078e00ff */
[----:B------:R-:W-:Y:S01]  /*a180*/  IMAD.SHL.U32 R142, R136, 0x4, RZ ;  /* 0x00000004888e7824 */ /* 0x000fe200078e00ff */
[----:B-1----:R-:W-:Y:S01]  /*a190*/  UIMAD UR44, UR44, UR34, UR35 ;  /* 0x000000222c2c72a4 */ /* 0x002fe2000f8e0223 */
[----:B------:R-:W0:Y:S02]  /*a1a0*/  LDCU.64 UR34, c[0x0][0x3b8] ;  /* 0x00007700ff2277ac */ /* 0x000e240008000a00 */
[----:B------:R-:W-:-:S05]  /*a1b0*/  IMAD R137, R3, R237, R142 ;  /* 0x000000ed03897224 */ /* 0x000fca00078e028e */
[----:B------:R-:W-:-:S04]  /*a1c0*/  IADD3 R3, P2, PT, R239, R137, RZ ;  /* 0x00000089ef037210 */ /* 0x000fc80007f5e0ff */
[----:B------:R-:W-:Y:S02]  /*a1d0*/  LEA.HI.X.SX32 R137, R137, R238, 0x1, P2 ;  /* 0x000000ee89897211 */ /* 0x000fe400010f0eff */
[----:B0-----:R-:W-:-:S04]  /*a1e0*/  LEA R136, P2, R3, UR34, 0x2 ;  /* 0x0000002203887c11 */ /* 0x001fc8000f8410ff */
[----:B------:R-:W-:-:S06]  /*a1f0*/  LEA.HI.X R137, R3, UR35, R137, 0x2, P2 ;  /* 0x0000002303897c11 */ /* 0x000fcc00090f1489 */
[----:B------:R-:W2:Y:S01]  /*a200*/  LDG.E.128 R136, desc[UR36][R136.64] ;  /* 0x0000002488887981 */ /* 0x000ea2000c1e1d00 */
[----:B------:R-:W-:-:S05]  /*a210*/  IMAD R3, R0, UR44, RZ ;  /* 0x0000002c00037c24 */ /* 0x000fca000f8e02ff */
[----:B------:R-:W-:-:S04]  /*a220*/  SHF.L.U32 R3, R3, 0x7, RZ ;  /* 0x0000000703037819 */ /* 0x000fc800000006ff */
[----:B------:R-:W-:Y:S02]  /*a230*/  SHF.R.S32.HI R236, RZ, 0x1f, R3 ;  /* 0x0000001fffec7819 */ /* 0x000fe40000011403 */
        /* <DEDUP_REMOVED lines=8> */
[----:B------:R0:W-:Y:S04]  /*a2c0*/  STG.E.128 desc[UR36][R142.64], R136 ;  /* 0x000000888e007986 */ /* 0x0001e8000c101d24 */
[----:B------:R1:W2:Y:S02]  /*a2d0*/  LDG.E R140, desc[UR36][R140.64] ;  /* 0x000000248c8c7981 */ /* 0x0002a4000c1e1900 */
[----:B-1----:R-:W-:-:S04]  /*a2e0*/  IMAD R141, R0, 0x8, R2 ;  /* 0x00000008008d7824 */ /* 0x002fc800078e0202 */
        /* <DEDUP_REMOVED lines=16> */
.L_x_887:
[----:B------:R-:W-:Y:S05]  /*a3f0*/  BSYNC.RECONVERGENT B2 ;  /* 0x0000000000027941 */ /* 0x000fea0003800200 */
.L_x_886:
[----:B------:R-:W-:Y:S04]  /*a400*/  BSSY.RECONVERGENT B2, `(.L_x_888) ;  /* 0x0000029000027945 */ /* 0x000fe80003800200 */
[----:B------:R-:W-:Y:S05]  /*a410*/  @P1 BRA `(.L_x_889) ;  /* 0x00000000009c1947 */ /* 0x000fea0003800000 */
[----:B------:R-:W1:Y:S01]  /*a420*/  S2UR UR44, SR_CTAID.Y ;  /* 0x00000000002c79c3 */ /* 0x000e620000002600 */
[----:B------:R-:W2:Y:S01]  /*a430*/  LDCU.64 UR34, c[0x0][0x3c8] ;  /* 0x00007900ff2277ac */ /* 0x000ea20008000a00 */
[----:B-1----:R-:W-:-:S05]  /*a440*/  IMAD R145, R0, UR44, RZ ;  /* 0x0000002c00917c24 */ /* 0x002fca000f8e02ff */
[----:B------:R-:W-:-:S04]  /*a450*/  IADD3 R3, P2, PT, R145, R2, RZ ;  /* 0x0000000291037210 */ /* 0x000fc80007f5e0ff */
[----:B------:R-:W-:Y:S02]  /*a460*/  LEA.HI.X.SX32 R145, R145, RZ, 0x1, P2 ;  /* 0x000000ff91917211 */ /* 0x000fe400010f0eff */
[C---:B--2---:R-:W-:Y:S01]  /*a470*/  LEA R144, P2, R3.reuse, UR34, 0x2 ;  /* 0x0000002203907c11 */ /* 0x044fe2000f8410ff */
[----:B------:R-:W1:Y:S03]  /*a480*/  LDCU UR34, c[0x0][0x3f8] ;  /* 0x00007f00ff2277ac */ /* 0x000e660008000800 */
[----:B------:R-:W-:-:S05]  /*a490*/  LEA.HI.X R145, R3, UR35, R145, 0x2, P2 ;  /* 0x0000002303917c11 */ /* 0x000fca00090f1491 */
[----:B------:R2:W3:Y:S01]  /*a4a0*/  LDG.E R3, desc[UR36][R144.64] ;  /* 0x0000002490037981 */ /* 0x0004e2000c1e1900 */
[----:B------:R-:W4:Y:S01]  /*a4b0*/  S2UR UR35, SR_CTAID.X ;  /* 0x00000000002379c3 */ /* 0x000f220000002500 */
[----:B------:R-:W-:Y:S01]  /*a4c0*/  IMAD R147, R0, UR33, RZ ;  /* 0x0000002100937c24 */ /* 0x000fe2000f8e02ff */
[----:B--2---:R-:W-:-:S05]  /*a4d0*/  IADD3 R144, PT, PT, R2, R0, RZ ;  /* 0x0000000002907210 */ /* 0x004fca0007ffe0ff */
[----:B------:R-:W-:-:S04]  /*a4e0*/  IMAD R144, R0, 0x4, R144 ;  /* 0x0000000400907824 */ /* 0x000fc800078e0290 */
[C---:B------:R-:W-:Y:S02]  /*a4f0*/  IMAD R145, R0.reuse, 0x2, R144 ;  /* 0x0000000200917824 */ /* 0x040fe400078e0290 */
[----:B-1----:R-:W-:-:S03]  /*a500*/  IMAD R144, R0, UR34, RZ ;  /* 0x0000002200907c24 */ /* 0x002fc6000f8e02ff */
[C---:B------:R-:W-:Y:S01]  /*a510*/  LEA R145, R0.reuse, R145, 0x1 ;  /* 0x0000009100917211 */ /* 0x040fe200078e08ff */
[----:B----4-:R-:W-:Y:S01]  /*a520*/  UIMAD UR44, UR44, UR34, UR35 ;  /* 0x000000222c2c72a4 */ /* 0x010fe2000f8e0223 */
[----:B------:R-:W1:Y:S05]  /*a530*/  LDCU.64 UR34, c[0x0][0x3b8] ;  /* 0x00007700ff2277ac */ /* 0x000e6a0008000a00 */
[----:B------:R-:W-:-:S05]  /*a540*/  IMAD R146, R0, UR44, RZ ;  /* 0x0000002c00927c24 */ /* 0x000fca000f8e02ff */
[----:B------:R-:W-:Y:S01]  /*a550*/  SHF.L.U32 R146, R146, 0x7, RZ ;  /* 0x0000000792927819 */ /* 0x000fe200000006ff */
[----:B---3--:R-:W-:Y:S02]  /*a560*/  IMAD R144, R144, R3, RZ ;  /* 0x0000000390907224 */ /* 0x008fe400078e02ff */
[----:B------:R-:W-:-:S04]  /*a570*/  IMAD.SHL.U32 R3, R145, 0x4, RZ ;  /* 0x0000000491037824 */ /* 0x000fc800078e00ff */
[----:B------:R-:W-:-:S05]  /*a580*/  IMAD R145, R144, 0x80, R3 ;  /* 0x0000008090917824 */ /* 0x000fca00078e0203 */
[----:B------:R-:W-:Y:S02]  /*a590*/  SHF.R.S32.HI R144, RZ, 0x1f, R145 ;  /* 0x0000001fff907819 */ /* 0x000fe40000011491 */
[----:B------:R-:W-:-:S04]  /*a5a0*/  IADD3 R145, P2, PT, R147, R145, RZ ;  /* 0x0000009193917210 */ /* 0x000fc80007f5e0ff */
[----:B------:R-:W-:Y:S02]  /*a5b0*/  LEA.HI.X.SX32 R147, R147, R144, 0x1, P2 ;  /* 0x0000009093937211 */ /* 0x000fe400010f0eff */
[----:B-1----:R-:W-:-:S04]  /*a5c0*/  LEA R144, P2, R145, UR34, 0x2 ;  /* 0x0000002291907c11 */ /* 0x002fc8000f8410ff */
[----:B------:R-:W-:Y:S02]  /*a5d0*/  LEA.HI.X R145, R145, UR35, R147, 0x2, P2 ;  /* 0x0000002391917c11 */ /* 0x000fe400090f1493 */
[----:B------:R-:W-:Y:S02]  /*a5e0*/  SHF.R.S32.HI R147, RZ, 0x1f, R3 ;  /* 0x0000001fff937819 */ /* 0x000fe40000011403 */
[----:B------:R-:W-:-:S04]  /*a5f0*/  IADD3 R3, P2, PT, R146, R3, RZ ;  /* 0x0000000392037210 */ /* 0x000fc80007f5e0ff */
[----:B------:R-:W-:Y:S02]  /*a600*/  LEA.HI.X.SX32 R147, R146, R147, 0x1, P2 ;  /* 0x0000009392937211 */ /* 0x000fe400010f0eff */
[----:B0-----:R-:W-:-:S04]  /*a610*/  LEA R236, P2, R3, UR34, 0x2 ;  /* 0x0000002203ec7c11 */ /* 0x001fc8000f8410ff */
[----:B------:R-:W-:Y:S02]  /*a620*/  LEA.HI.X R237, R3, UR35, R147, 0x2, P2 ;  /* 0x0000002303ed7c11 */ /* 0x000fe400090f1493 */
[----:B------:R-:W2:Y:S02]  /*a630*/  LDG.E.128 R144, desc[UR36][R144.64] ;  /* 0x0000002490907981 */ /* 0x000ea4000c1e1d00 */
[----:B--2---:R-:W-:Y:S01]  /*a640*/  FADD.FTZ R144, R92, R144 ;  /* 0x000000905c907221 */ /* 0x004fe20000010000 */
[----:B------:R-:W-:Y:S01]  /*a650*/  FADD.FTZ R145, R93, R145 ;  /* 0x000000915d917221 */ /* 0x000fe20000010000 */
[----:B------:R-:W-:Y:S01]  /*a660*/  FADD.FTZ R146, R94, R146 ;  /* 0x000000925e927221 */ /* 0x000fe20000010000 */
[----:B------:R-:W-:-:S05]  /*a670*/  FADD.FTZ R147, R95, R147 ;  /* 0x000000935f937221 */ /* 0x000fca0000010000 */
[----:B------:R0:W-:Y:S02]  /*a680*/  STG.E.128 desc[UR36][R236.64], R144 ;  /* 0x00000090ec007986 */ /* 0x0001e4000c101d24 */
.L_x_889:
[----:B------:R-:W-:Y:S05]  /*a690*/  BSYNC.RECONVERGENT B2 ;  /* 0x0000000000027941 */ /* 0x000fea0003800200 */
.L_x_888:
        /* <DEDUP_REMOVED lines=11> */
[----:B------:R-:W1:Y:S01]  /*a750*/  S2UR UR35, SR_CTAID.X ;  /* 0x00000000002379c3 */ /* 0x000e620000002500 */
[----:B------:R-:W-:Y:S02]  /*a760*/  IMAD R151, R0, UR33, RZ ;  /* 0x0000002100977c24 */ /* 0x000fe4000f8e02ff */
[----:B--2---:R-:W-:-:S04]  /*a770*/  IMAD.IADD R148, R2, 0x1, R0 ;  /* 0x0000000102947824 */ /* 0x004fc800078e0200 */
[----:B------:R-:W-:-:S05]  /*a780*/  IMAD R148, R0, 0x4, R148 ;  /* 0x0000000400947824 */ /* 0x000fca00078e0294 */
[----:B------:R-:W-:-:S05]  /*a790*/  LEA R148, R0, R148, 0x1 ;  /* 0x0000009400947211 */ /* 0x000fca00078e08ff */
[C---:B------:R-:W-:Y:S01]  /*a7a0*/  IMAD R149, R0.reuse, 0x2, R148 ;  /* 0x0000000200957824 */ /* 0x040fe200078e0294 */
[----:B-1----:R-:W-:Y:S02]  /*a7b0*/  UIMAD UR44, UR44, UR34, UR35 ;  /* 0x000000222c2c72a4 */ /* 0x002fe4000f8e0223 */
[C---:B------:R-:W-:Y:S01]  /*a7c0*/  IMAD R148, R0.reuse, UR34, RZ ;  /* 0x0000002200947c24 */ /* 0x040fe2000f8e02ff */
[----:B------:R-:W1:Y:S01]  /*a7d0*/  LDCU.64 UR34, c[0x0][0x3b8] ;  /* 0x00007700ff2277ac */ /* 0x000e620008000a00 */
[----:B------:R-:W-:Y:S02]  /*a7e0*/  IMAD.IADD R149, R149, 0x1, R0 ;  /* 0x0000000195957824 */ /* 0x000fe400078e0200 */
[----:B------:R-:W-:-:S04]  /*a7f0*/  IMAD R150, R0, UR44, RZ ;  /* 0x0000002c00967c24 */ /* 0x000fc8000f8e02ff */
[----:B------:R-:W-:Y:S02]  /*a800*/  IMAD.SHL.U32 R150, R150, 0x80, RZ ;  /* 0x0000008096967824 */ /* 0x000fe400078e00ff */
[----:B---3--:R-:W-:Y:S01]  /*a810*/  IMAD R148, R148, R3, RZ ;  /* 0x0000000394947224 */ /* 0x008fe200078e02ff */
[----:B------:R-:W-:-:S05]  /*a820*/  SHF.L.U32 R3, R149, 0x2, RZ ;  /* 0x0000000295037819 */ /* 0x000fca00000006ff */
        /* <DEDUP_REMOVED lines=9> */
[----:B0---4-:R-:W-:-:S04]  /*a8c0*/  LEA R236, P2, R3, UR34, 0x2 ;  /* 0x0000002203ec7c11 */ /* 0x011fc8000f8410ff */
[----:B------:R-:W-:Y:S02]  /*a8d0*/  LEA.HI.X R237, R3, UR35, R151, 0x2, P2 ;  /* 0x0000002303ed7c11 */ /* 0x000fe400090f1497 */
[----:B------:R-:W2:Y:S02]  /*a8e0*/  LDG.E.128 R148, desc[UR36][R148.64] ;  /* 0x0000002494947981 */ /* 0x000ea4000c1e1d00 */
[----:B--2---:R-:W-:Y:S01]  /*a8f0*/  FADD.FTZ R148, R88, R148 ;  /* 0x0000009458947221 */ /* 0x004fe20000010000 */
[----:B------:R-:W-:Y:S01]  /*a900*/  FADD.FTZ R149, R89, R149 ;  /* 0x0000009559957221 */ /* 0x000fe20000010000 */
[----:B------:R-:W-:Y:S01]  /*a910*/  FADD.FTZ R150, R90, R150 ;  /* 0x000000965a967221 */ /* 0x000fe20000010000 */
[----:B------:R-:W-:-:S05]  /*a920*/  FADD.FTZ R151, R91, R151 ;  /* 0x000000975b977221 */ /* 0x000fca0000010000 */
[----:B------:R0:W-:Y:S02]  /*a930*/  STG.E.128 desc[UR36][R236.64], R148 ;  /* 0x00000094ec007986 */ /* 0x0001e4000c101d24 */
.L_x_891:
[----:B------:R-:W-:Y:S05]  /*a940*/  BSYNC.RECONVERGENT B2 ;  /* 0x0000000000027941 */ /* 0x000fea0003800200 */
.L_x_890:
        /* <DEDUP_REMOVED lines=15> */
[----:B------:R-:W-:-:S05]  /*aa40*/  IMAD R152, R0, 0x2, R152 ;  /* 0x0000000200987824 */ /* 0x000fca00078e0298 */
[C---:B------:R-:W-:Y:S01]  /*aa50*/  LEA R153, R0.reuse, R152, 0x1 ;  /* 0x0000009800997211 */ /* 0x040fe200078e08ff */
[C---:B-1----:R-:W-:Y:S01]  /*aa60*/  IMAD R152, R0.reuse, UR34, RZ ;  /* 0x0000002200987c24 */ /* 0x042fe2000f8e02ff */
[----:B----4-:R-:W-:Y:S01]  /*aa70*/  UIMAD UR44, UR44, UR34, UR35 ;  /* 0x000000222c2c72a4 */ /* 0x010fe2000f8e0223 */
[----:B------:R-:W1:Y:S02]  /*aa80*/  LDCU.64 UR34, c[0x0][0x3b8] ;  /* 0x00007700ff2277ac */ /* 0x000e640008000a00 */
[----:B------:R-:W-:-:S03]  /*aa90*/  IMAD R153, R0, 0x2, R153 ;  /* 0x0000000200997824 */ /* 0x000fc600078e0299 */
[----:B------:R-:W-:-:S04]  /*aaa0*/  IMAD R154, R0, UR44, RZ ;  /* 0x0000002c009a7c24 */ /* 0x000fc8000f8e02ff */
[----:B------:R-:W-:Y:S02]  /*aab0*/  IMAD.SHL.U32 R154, R154, 0x80, RZ ;  /* 0x000000809a9a7824 */ /* 0x000fe400078e00ff */
[----:B---3--:R-:W-:Y:S02]  /*aac0*/  IMAD R152, R152, R3, RZ ;  /* 0x0000000398987224 */ /* 0x008fe400078e02ff */
[----:B------:R-:W-:-:S05]  /*aad0*/  IMAD.SHL.U32 R3, R153, 0x4, RZ ;  /* 0x0000000499037824 */ /* 0x000fca00078e00ff */
[----:B------:R-:W-:-:S04]  /*aae0*/  LEA R153, R152, R3, 0x7 ;  /* 0x0000000398997211 */ /* 0x000fc800078e38ff */
        /* <DEDUP_REMOVED lines=16> */
.L_x_893:
[----:B------:R-:W-:Y:S05]  /*abf0*/  BSYNC.RECONVERGENT B2 ;  /* 0x0000000000027941 */ /* 0x000fea0003800200 */
.L_x_892:
        /* <DEDUP_REMOVED lines=12> */
[----:B------:R-:W-:Y:S01]  /*acc0*/  IMAD R159, R0, UR33, RZ ;  /* 0x00000021009f7c24 */ /* 0x000fe2000f8e02ff */
[----:B--2---:R-:W-:-:S05]  /*acd0*/  IADD3 R156, PT, PT, R2, R0, RZ ;  /* 0x00000000029c7210 */ /* 0x004fca0007ffe0ff */
[----:B------:R-:W-:-:S05]  /*ace0*/  IMAD R156, R0, 0x4, R156 ;  /* 0x00000004009c7824 */ /* 0x000fca00078e029c */
[----:B------:R-:W-:-:S05]  /*acf0*/  LEA R156, R0, R156, 0x1 ;  /* 0x0000009c009c7211 */ /* 0x000fca00078e08ff */
[----:B------:R-:W-:Y:S01]  /*ad00*/  IMAD R156, R0, 0x2, R156 ;  /* 0x00000002009c7824 */ /* 0x000fe200078e029c */
[----:B-1----:R-:W-:-:S04]  /*ad10*/  UIMAD UR44, UR44, UR34, UR35 ;  /* 0x000000222c2c72a4 */ /* 0x002fc8000f8e0223 */
[C---:B------:R-:W-:Y:S01]  /*ad20*/  LEA R157, R0.reuse, R156, 0x1 ;  /* 0x0000009c009d7211 */ /* 0x040fe200078e08ff */
[C---:B------:R-:W-:Y:S01]  /*ad30*/  IMAD R156, R0.reuse, UR34, RZ ;  /* 0x00000022009c7c24 */ /* 0x040fe2000f8e02ff */
[----:B------:R-:W1:Y:S01]  /*ad40*/  LDCU.64 UR34, c[0x0][0x3b8] ;  /* 0x00007700ff2277ac */ /* 0x000e620008000a00 */
[----:B------:R-:W-:Y:S02]  /*ad50*/  IMAD R158, R0, UR44, RZ ;  /* 0x0000002c009e7c24 */ /* 0x000fe4000f8e02ff */
[----:B------:R-:W-:-:S03]  /*ad60*/  IMAD.IADD R157, R157, 0x1, R0 ;  /* 0x000000019d9d7824 */ /* 0x000fc600078e0200 */
[----:B------:R-:W-:Y:S01]  /*ad70*/  SHF.L.U32 R158, R158, 0x7, RZ ;  /* 0x000000079e9e7819 */ /* 0x000fe200000006ff */
        /* <DEDUP_REMOVED lines=19> */
.L_x_895:
[----:B------:R-:W-:Y:S05]  /*aeb0*/  BSYNC.RECONVERGENT B2 ;  /* 0x0000000000027941 */ /* 0x000fea0003800200 */
.L_x_894:
        /* <DEDUP_REMOVED lines=13> */
[----:B--2---:R-:W-:-:S05]  /*af90*/  IMAD.IADD R160, R2, 0x1, R0 ;  /* 0x0000000102a07824 */ /* 0x004fca00078e0200 */
[----:B------:R-:W-:-:S05]  /*afa0*/  LEA R160, R0, R160, 0x2 ;  /* 0x000000a000a07211 */ /* 0x000fca00078e10ff */
[----:B------:R-:W-:-:S05]  /*afb0*/  IMAD R160, R0, 0x2, R160 ;  /* 0x0000000200a07824 */ /* 0x000fca00078e02a0 */
[----:B------:R-:W-:Y:S01]  /*afc0*/  LEA R160, R0, R160, 0x1 ;  /* 0x000000a000a07211 */ /* 0x000fe200078e08ff */
[----:B-1----:R-:W-:-:S04]  /*afd0*/  UIMAD UR44, UR44, UR34, UR35 ;  /* 0x000000222c2c72a4 */ /* 0x002fc8000f8e0223 */
[C---:B------:R-:W-:Y:S02]  /*afe0*/  IMAD R161, R0.reuse, 0x2, R160 ;  /* 0x0000000200a17824 */ /* 0x040fe400078e02a0 */
[C---:B------:R-:W-:Y:S01]  /*aff0*/  IMAD R160, R0.reuse, UR34, RZ ;  /* 0x0000002200a07c24 */ /* 0x040fe2000f8e02ff */
[----:B------:R-:W1:Y:S01]  /*b000*/  LDCU.64 UR34, c[0x0][0x3b8] ;  /* 0x00007700ff2277ac */ /* 0x000e620008000a00 */
[C---:B------:R-:W-:Y:S01]  /*b010*/  IMAD R162, R0.reuse, UR44, RZ ;  /* 0x0000002c00a27c24 */ /* 0x040fe2000f8e02ff */
[----:B------:R-:W-:-:S03]  /*b020*/  LEA R161, R0, R161, 0x1 ;  /* 0x000000a100a17211 */ /* 0x000fc600078e08ff */
        /* <DEDUP_REMOVED lines=20> */
.L_x_897:
[----:B------:R-:W-:Y:S05]  /*b170*/  BSYNC.RECONVERGENT B2 ;  /* 0x0000000000027941 */ /* 0x000fea0003800200 */
.L_x_896:
        /* <DEDUP_REMOVED lines=18> */
[C---:B------:R-:W-:Y:S02]  /*b2a0*/  LEA R164, R0.reuse, R164, 0x1 ;  /* 0x000000a400a47211 */ /* 0x040fe400078e08ff */
[----:B------:R-:W-:-:S03]  /*b2b0*/  IMAD R166, R0, UR44, RZ ;  /* 0x0000002c00a67c24 */ /* 0x000fc6000f8e02ff */
[C---:B------:R-:W-:Y:S02]  /*b2c0*/  IMAD R165, R0.reuse, 0x2, R164 ;  /* 0x0000000200a57824 */ /* 0x040fe400078e02a4 */
[----:B------:R-:W-:Y:S01]  /*b2d0*/  IMAD R164, R0, UR34, RZ ;  /* 0x0000002200a47c24 */ /* 0x000fe2000f8e02ff */
[----:B------:R-:W1:Y:S01]  /*b2e0*/  LDCU.64 UR34, c[0x0][0x3b8] ;  /* 0x00007700ff2277ac */ /* 0x000e620008000a00 */
[----:B------:R-:W-:Y:S01]  /*b2f0*/  IMAD.SHL.U32 R166, R166, 0x80, RZ ;  /* 0x00000080a6a67824 */ /* 0x000fe200078e00ff */
[----:B------:R-:W-:Y:S01]  /*b300*/  IADD3 R165, PT, PT, R165, R0, RZ ;  /* 0x00000000a5a57210 */ /* 0x000fe20007ffe0ff */
[----:B---3--:R-:W-:-:S04]  /*b310*/  IMAD R164, R164, R3, RZ ;  /* 0x00000003a4a47224 */ /* 0x008fc800078e02ff */
        /* <DEDUP_REMOVED lines=18> */
.L_x_899:
[----:B------:R-:W-:Y:S05]  /*b440*/  BSYNC.RECONVERGENT B2 ;  /* 0x0000000000027941 */ /* 0x000fea0003800200 */
.L_x_898:
[----:B------:R-:W-:Y:S01]  /*b450*/  IADD3 R3, PT, PT, R2, R0, RZ ;  /* 0x0000000002037210 */ /* 0x000fe20007ffe0ff */
[----:B------:R-:W-:Y:S04]  /*b460*/  BSSY.RECONVERGENT B2, `(.L_x_900) ;  /* 0x000003d000027945 */ /* 0x000fe80003800200 */
[----:B------:R-:W-:-:S05]  /*b470*/  IMAD R3, R0, 0x4, R3 ;  /* 0x0000000400037824 */ /* 0x000fca00078e0203 */
[----:B------:R-:W-:-:S05]  /*b480*/  LEA R3, R0, R3, 0x1 ;  /* 0x0000000300037211 */ /* 0x000fca00078e08ff */
[----:B------:R-:W-:-:S05]  /*b490*/  IMAD R3, R0, 0x2, R3 ;  /* 0x0000000200037824 */ /* 0x000fca00078e0203 */
[----:B------:R-:W-:-:S05]  /*b4a0*/  LEA R3, R0, R3, 0x1 ;  /* 0x0000000300037211 */ /* 0x000fca00078e08ff */
[----:B------:R-:W-:-:S05]  /*b4b0*/  IMAD R3, R0, 0x2, R3 ;  /* 0x0000000200037824 */ /* 0x000fca00078e0203 */
[----:B------:R-:W-:Y:S01]  /*b4c0*/  LEA R3, R0, R3, 0x1 ;  /* 0x0000000300037211 */ /* 0x000fe200078e08ff */
[----:B------:R-:W-:Y:S06]  /*b4d0*/  @P1 BRA `(.L_x_901) ;  /* 0x0000000000d41947 */ /* 0x000fec0003800000 */
        /* <DEDUP_REMOVED lines=10> */
[----:B------:R-:W-:Y:S01]  /*b580*/  SHF.L.U32 R174, R3, 0x2, RZ ;  /* 0x0000000203ae7819 */ /* 0x000fe200000006ff */
[----:B------:R-:W-:-:S05]  /*b590*/  IMAD R248, R0, UR33, RZ ;  /* 0x0000002100f87c24 */ /* 0x000fca000f8e02ff */
[----:B------:R-:W-:Y:S01]  /*b5a0*/  SHF.R.S32.HI R239, RZ, 0x1f, R248 ;  /* 0x0000001fffef7819 */ /* 0x000fe200000114f8 */
[----:B0-----:R-:W-:-:S04]  /*b5b0*/  IMAD R168, R0, UR34, RZ ;  /* 0x0000002200a87c24 */ /* 0x001fc8000f8e02ff */
[----:B------:R-:W-:Y:S01]  /*b5c0*/  IMAD.SHL.U32 R238, R168, 0x80, RZ ;  /* 0x00000080a8ee7824 */ /* 0x000fe200078e00ff */
[----:B-1----:R-:W-:Y:S01]  /*b5d0*/  UIMAD UR44, UR44, UR34, UR35 ;  /* 0x000000222c2c72a4 */ /* 0x002fe2000f8e0223 */
[----:B------:R-:W0:Y:S02]  /*b5e0*/  LDCU.64 UR34, c[0x0][0x3b8] ;  /* 0x00007700ff2277ac */ /* 0x000e240008000a00 */
[----:B--2---:R-:W-:-:S05]  /*b5f0*/  IMAD R170, R170, R238, R174 ;  /* 0x000000eeaaaa7224 */ /* 0x004fca00078e02ae */
[----:B------:R-:W-:-:S04]  /*b600*/  IADD3 R169, P2, PT, R248, R170, RZ ;  /* 0x000000aaf8a97210 */ /* 0x000fc80007f5e0ff */
[----:B------:R-:W-:Y:S02]  /*b610*/  LEA.HI.X.SX32 R170, R170, R239, 0x1, P2 ;  /* 0x000000efaaaa7211 */ /* 0x000fe400010f0eff */
[----:B0-----:R-:W-:-:S04]  /*b620*/  LEA R168, P2, R169, UR34, 0x2 ;  /* 0x00000022a9a87c11 */ /* 0x001fc8000f8410ff */
[----:B------:R-:W-:-:S06]  /*b630*/  LEA.HI.X R169, R169, UR35, R170, 0x2, P2 ;  /* 0x00000023a9a97c11 */ /* 0x000fcc00090f14aa */
[----:B------:R-:W2:Y:S01]  /*b640*/  LDG.E.128 R168, desc[UR36][R168.64] ;  /* 0x00000024a8a87981 */ /* 0x000ea2000c1e1d00 */
[----:B------:R-:W-:-:S04]  /*b650*/  IMAD R175, R0, UR44, RZ ;  /* 0x0000002c00af7c24 */ /* 0x000fc8000f8e02ff */
[----:B---34-:R-:W-:-:S05]  /*b660*/  IMAD.SHL.U32 R236, R175, 0x80, RZ ;  /* 0x00000080afec7824 */ /* 0x018fca00078e00ff */
        /* <DEDUP_REMOVED lines=28> */
.L_x_901:
[----:B------:R-:W-:Y:S05]  /*b830*/  BSYNC.RECONVERGENT B2 ;  /* 0x0000000000027941 */ /* 0x000fea0003800200 */
.L_x_900:
[----:B------:R-:W-:Y:S01]  /*b840*/  BSSY.RECONVERGENT B2, `(.L_x_902) ;  /* 0x0000026000027945 */ /* 0x000fe20003800200 */
[----:B------:R-:W-:-:S03]  /*b850*/  LEA R3, R0, R3, 0x1 ;  /* 0x0000000300037211 */ /* 0x000fc600078e08ff */
        /* <DEDUP_REMOVED lines=9> */
[----:B------:R1:W2:Y:S01]  /*b8f0*/  LDG.E R176, desc[UR36][R176.64] ;  /* 0x00000024b0b07981 */ /* 0x0002a2000c1e1900 */
[----:B------:R-:W3:Y:S01]  /*b900*/  S2UR UR35, SR_CTAID.X ;  /* 0x00000000002379c3 */ /* 0x000ee20000002500 */
[----:B------:R-:W-:Y:S02]  /*b910*/  IMAD.SHL.U32 R178, R3, 0x4, RZ ;  /* 0x0000000403b27824 */ /* 0x000fe400078e00ff */
[C---:B-1----:R-:W-:Y:S01]  /*b920*/  IMAD R177, R0.reuse, UR34, RZ ;  /* 0x0000002200b17c24 */ /* 0x042fe2000f8e02ff */
[----:B---3--:R-:W-:Y:S01]  /*b930*/  UIMAD UR44, UR44, UR34, UR35 ;  /* 0x000000222c2c72a4 */ /* 0x008fe2000f8e0223 */
[----:B------:R-:W1:Y:S02]  /*b940*/  LDCU.64 UR34, c[0x0][0x3b8] ;  /* 0x00007700ff2277ac */ /* 0x000e640008000a00 */
[----:B--2---:R-:W-:Y:S02]  /*b950*/  IMAD R177, R177, R176, RZ ;  /* 0x000000b0b1b17224 */ /* 0x004fe400078e02ff */
[----:B------:R-:W-:-:S03]  /*b960*/  IMAD R176, R0, UR33, RZ ;  /* 0x0000002100b07c24 */ /* 0x000fc6000f8e02ff */
[----:B------:R-:W-:-:S04]  /*b970*/  LEA R177, R177, R178, 0x7 ;  /* 0x000000b2b1b17211 */ /* 0x000fc800078e38ff */
[----:B------:R-:W-:Y:S02]  /*b980*/  SHF.R.S32.HI R179, RZ, 0x1f, R177 ;  /* 0x0000001fffb37819 */ /* 0x000fe400000114b1 */
[----:B------:R-:W-:-:S04]  /*b990*/  IADD3 R177, P2, PT, R176, R177, RZ ;  /* 0x000000b1b0b17210 */ /* 0x000fc80007f5e0ff */
[----:B0---4-:R-:W-:Y:S01]  /*b9a0*/  LEA.HI.X.SX32 R236, R176, R179, 0x1, P2 ;  /* 0x000000b3b0ec7211 */ /* 0x011fe200010f0eff */
[----:B------:R-:W-:Y:S01]  /*b9b0*/  IMAD R179, R0, UR44, RZ ;  /* 0x0000002c00b37c24 */ /* 0x000fe2000f8e02ff */
[----:B-1----:R-:W-:-:S03]  /*b9c0*/  LEA R176, P2, R177, UR34, 0x2 ;  /* 0x00000022b1b07c11 */ /* 0x002fc6000f8410ff */
[----:B------:R-:W-:Y:S01]  /*b9d0*/  IMAD.SHL.U32 R179, R179, 0x80, RZ ;  /* 0x00000080b3b37824 */ /* 0x000fe200078e00ff */
[----:B------:R-:W-:Y:S02]  /*b9e0*/  LEA.HI.X R177, R177, UR35, R236, 0x2, P2 ;  /* 0x00000023b1b17c11 */ /* 0x000fe400090f14ec */
[----:B------:R-:W-:Y:S02]  /*b9f0*/  SHF.R.S32.HI R236, RZ, 0x1f, R178 ;  /* 0x0000001fffec7819 */ /* 0x000fe400000114b2 */
[----:B------:R-:W-:-:S04]  /*ba00*/  IADD3 R178, P2, PT, R179, R178, RZ ;  /* 0x000000b2b3b27210 */ /* 0x000fc80007f5e0ff */
[----:B------:R-:W-:Y:S02]  /*ba10*/  LEA.HI.X.SX32 R179, R179, R236, 0x1, P2 ;  /* 0x000000ecb3b37211 */ /* 0x000fe400010f0eff */
[----:B------:R-:W-:-:S04]  /*ba20*/  LEA R236, P2, R178, UR34, 0x2 ;  /* 0x00000022b2ec7c11 */ /* 0x000fc8000f8410ff */
[----:B------:R-:W-:Y:S02]  /*ba30*/  LEA.HI.X R237, R178, UR35, R179, 0x2, P2 ;  /* 0x00000023b2ed7c11 */ /* 0x000fe400090f14b3 */
[----:B------:R-:W2:Y:S02]  /*ba40*/  LDG.E.128 R176, desc[UR36][R176.64] ;  /* 0x00000024b0b07981 */ /* 0x000ea4000c1e1d00 */
[----:B--2---:R-:W-:Y:S01]  /*ba50*/  FADD.FTZ R176, R60, R176 ;  /* 0x000000b03cb07221 */ /* 0x004fe20000010000 */
[----:B------:R-:W-:Y:S01]  /*ba60*/  FADD.FTZ R177, R61, R177 ;  /* 0x000000b13db17221 */ /* 0x000fe20000010000 */
[----:B------:R-:W-:Y:S01]  /*ba70*/  FADD.FTZ R178, R62, R178 ;  /* 0x000000b23eb27221 */ /* 0x000fe20000010000 */
[----:B------:R-:W-:-:S05]  /*ba80*/  FADD.FTZ R179, R63, R179 ;  /* 0x000000b33fb37221 */ /* 0x000fca0000010000 */
[----:B------:R0:W-:Y:S02]  /*ba90*/  STG.E.128 desc[UR36][R236.64], R176 ;  /* 0x000000b0ec007986 */ /* 0x0001e4000c101d24 */
.L_x_903:
[----:B------:R-:W-:Y:S05]  /*baa0*/  BSYNC.RECONVERGENT B2 ;  /* 0x0000000000027941 */ /* 0x000fea0003800200 */
.L_x_902:
[----:B------:R-:W-:Y:S01]  /*bab0*/  BSSY.RECONVERGENT B2, `(.L_x_904) ;  /* 0x0000026000027945 */ /* 0x000fe20003800200 */
[----:B------:R-:W-:-:S03]  /*bac0*/  IADD3 R3, PT, PT, R3, R0, RZ ;  /* 0x0000000003037210 */ /* 0x000fc60007ffe0ff */
        /* <DEDUP_REMOVED lines=36> */
.L_x_905:
[----:B------:R-:W-:Y:S05]  /*bd10*/  BSYNC.RECONVERGENT B2 ;  /* 0x0000000000027941 */ /* 0x000fea0003800200 */
.L_x_904:
        /* <DEDUP_REMOVED lines=38> */
.L_x_907:
[----:B------:R-:W-:Y:S05]  /*bf80*/  BSYNC.RECONVERGENT B2 ;  /* 0x0000000000027941 */ /* 0x000fea0003800200 */
.L_x_906:
        /* <DEDUP_REMOVED lines=38> */
.L_x_909:
[----:B------:R-:W-:Y:S05]  /*c1f0*/  BSYNC.RECONVERGENT B2 ;  /* 0x0000000000027941 */ /* 0x000fea0003800200 */
.L_x_908:
        /* <DEDUP_REMOVED lines=38> */
.L_x_911:
[----:B------:R-:W-:Y:S05]  /*c460*/  BSYNC.RECONVERGENT B2 ;  /* 0x0000000000027941 */ /* 0x000fea0003800200 */
.L_x_910:
        /* <DEDUP_REMOVED lines=38> */
.L_x_913:
[----:B------:R-:W-:Y:S05]  /*c6d0*/  BSYNC.RECONVERGENT B2 ;  /* 0x0000000000027941 */ /* 0x000fea0003800200 */
.L_x_912:
        /* <DEDUP_REMOVED lines=38> */
.L_x_915:
[----:B------:R-:W-:Y:S05]  /*c940*/  BSYNC.RECONVERGENT B2 ;  /* 0x0000000000027941 */ /* 0x000fea0003800200 */
.L_x_914:
        /* <DEDUP_REMOVED lines=38> */
.L_x_917:
[----:B------:R-:W-:Y:S05]  /*cbb0*/  BSYNC.RECONVERGENT B2 ;  /* 0x0000000000027941 */ /* 0x000fea0003800200 */
.L_x_916:
        /* <DEDUP_REMOVED lines=38> */
.L_x_919:
[----:B------:R-:W-:Y:S05]  /*ce20*/  BSYNC.RECONVERGENT B2 ;  /* 0x0000000000027941 */ /* 0x000fea0003800200 */
.L_x_918:
        /* <DEDUP_REMOVED lines=38> */
.L_x_921:
[----:B------:R-:W-:Y:S05]  /*d090*/  BSYNC.RECONVERGENT B2 ;  /* 0x0000000000027941 */ /* 0x000fea0003800200 */
.L_x_920:
        /* <DEDUP_REMOVED lines=38> */
.L_x_923:
[----:B------:R-:W-:Y:S05]  /*d300*/  BSYNC.RECONVERGENT B2 ;  /* 0x0000000000027941 */ /* 0x000fea0003800200 */
.L_x_922:
        /* <DEDUP_REMOVED lines=38> */
.L_x_925:
[----:B------:R-:W-:Y:S05]  /*d570*/  BSYNC.RECONVERGENT B2 ;  /* 0x0000000000027941 */ /* 0x000fea0003800200 */
.L_x_924:
        /* <DEDUP_REMOVED lines=38> */
.L_x_927:
[----:B------:R-:W-:Y:S05]  /*d7e0*/  BSYNC.RECONVERGENT B2 ;  /* 0x0000000000027941 */ /* 0x000fea0003800200 */
.L_x_926:
        /* <DEDUP_REMOVED lines=38> */
.L_x_929:
[----:B------:R-:W-:Y:S05]  /*da50*/  BSYNC.RECONVERGENT B2 ;  /* 0x0000000000027941 */ /* 0x000fea0003800200 */
.L_x_928:
        /* <DEDUP_REMOVED lines=11> */
[----:B------:R-:W-:Y:S01]  /*db10*/  IADD3 R3, PT, PT, R3, R0, RZ ;  /* 0x0000000003037210 */ /* 0x000fe20007ffe0ff */
[----:B-1----:R-:W-:Y:S01]  /*db20*/  IMAD R232, R0, UR34, RZ ;  /* 0x0000002200e87c24 */ /* 0x002fe2000f8e02ff */
[----:B---3--:R-:W-:Y:S01]  /*db30*/  UIMAD UR44, UR44, UR34, UR35 ;  /* 0x000000222c2c72a4 */ /* 0x008fe2000f8e0223 */
[----:B------:R-:W1:Y:S02]  /*db40*/  LDCU.64 UR34, c[0x0][0x3b8] ;  /* 0x00007700ff2277ac */ /* 0x000e640008000a00 */
[----:B--2---:R-:W-:Y:S02]  /*db50*/  IMAD R232, R232, R2, RZ ;  /* 0x00000002e8e87224 */ /* 0x004fe400078e02ff */
[----:B------:R-:W-:Y:S02]  /*db60*/  IMAD.SHL.U32 R2, R3, 0x4, RZ ;  /* 0x0000000403027824 */ /* 0x000fe400078e00ff */
[----:B------:R-:W-:-:S02]  /*db70*/  IMAD R3, R0, UR33, RZ ;  /* 0x0000002100037c24 */ /* 0x000fc4000f8e02ff */
[----:B------:R-:W-:Y:S01]  /*db80*/  IMAD R0, R0, UR44, RZ ;  /* 0x0000002c00007c24 */ /* 0x000fe2000f8e02ff */
[----:B------:R-:W-:Y:S02]  /*db90*/  LEA R233, R232, R2, 0x7 ;  /* 0x00000002e8e97211 */ /* 0x000fe400078e38ff */
[----:B------:R-:W-:Y:S01]  /*dba0*/  SHF.R.S32.HI R234, RZ, 0x1f, R2 ;  /* 0x0000001fffea7819 */ /* 0x000fe20000011402 */
[----:B------:R-:W-:Y:S01]  /*dbb0*/  IMAD.SHL.U32 R0, R0, 0x80, RZ ;  /* 0x0000008000007824 */ /* 0x000fe200078e00ff */
[----:B------:R-:W-:Y:S02]  /*dbc0*/  SHF.R.S32.HI R232, RZ, 0x1f, R233 ;  /* 0x0000001fffe87819 */ /* 0x000fe400000114e9 */
[----:B------:R-:W-:-:S04]  /*dbd0*/  IADD3 R233, P2, PT, R3, R233, RZ ;  /* 0x000000e903e97210 */ /* 0x000fc80007f5e0ff */
[----:B------:R-:W-:Y:S02]  /*dbe0*/  LEA.HI.X.SX32 R3, R3, R232, 0x1, P2 ;  /* 0x000000e803037211 */ /* 0x000fe400010f0eff */
[----:B-1----:R-:W-:-:S04]  /*dbf0*/  LEA R232, P2, R233, UR34, 0x2 ;  /* 0x00000022e9e87c11 */ /* 0x002fc8000f8410ff */
[----:B------:R-:W-:Y:S02]  /*dc00*/  LEA.HI.X R233, R233, UR35, R3, 0x2, P2 ;  /* 0x00000023e9e97c11 */ /* 0x000fe400090f1403 */
[----:B------:R-:W-:-:S04]  /*dc10*/  IADD3 R3, P2, PT, R0, R2, RZ ;  /* 0x0000000200037210 */ /* 0x000fc80007f5e0ff */
[----:B------:R-:W-:Y:S02]  /*dc20*/  LEA.HI.X.SX32 R0, R0, R234, 0x1, P2 ;  /* 0x000000ea00007211 */ /* 0x000fe400010f0eff */
[----:B------:R-:W2:Y:S01]  /*dc30*/  LDG.E.128 R232, desc[UR36][R232.64] ;  /* 0x00000024e8e87981 */ /* 0x000ea2000c1e1d00 */
[----:B------:R-:W-:-:S04]  /*dc40*/  LEA R2, P2, R3, UR34, 0x2 ;  /* 0x0000002203027c11 */ /* 0x000fc8000f8410ff */
[----:B------:R-:W-:Y:S01]  /*dc50*/  LEA.HI.X R3, R3, UR35, R0, 0x2, P2 ;  /* 0x0000002303037c11 */ /* 0x000fe200090f1400 */
[----:B--2--5:R-:W-:Y:S01]  /*dc60*/  FADD.FTZ R232, R4, R232 ;  /* 0x000000e804e87221 */ /* 0x024fe20000010000 */
[----:B------:R-:W-:Y:S01]  /*dc70*/  FADD.FTZ R233, R5, R233 ;  /* 0x000000e905e97221 */ /* 0x000fe20000010000 */
[----:B------:R-:W-:Y:S01]  /*dc80*/  FADD.FTZ R234, R6, R234 ;  /* 0x000000ea06ea7221 */ /* 0x000fe20000010000 */
[----:B------:R-:W-:-:S05]  /*dc90*/  FADD.FTZ R235, R7, R235 ;  /* 0x000000eb07eb7221 */ /* 0x000fca0000010000 */
[----:B------:R1:W-:Y:S01]  /*dca0*/  STG.E.128 desc[UR36][R2.64], R232 ;  /* 0x000000e802007986 */ /* 0x0003e2000c101d24 */
[----:B------:R-:W-:Y:S05]  /*dcb0*/  BRA `(.L_x_875) ;  /* 0x0000002c00fc7947 */ /* 0x000fea0003800000 */
.L_x_819:
[----:B------:R-:W2:Y:S01]  /*dcc0*/  LDL R3, [R1] ;  /* 0x0000000001037983 */ /* 0x000ea20000100800 */
[----:B------:R-:W-:Y:S01]  /*dcd0*/  BSSY.RECONVERGENT B2, `(.L_x_930) ;  /* 0x0000018000027945 */ /* 0x000fe20003800200 */
[----:B--2---:R-:W-:-:S13]  /*dce0*/  ISETP.GE.AND P1, PT, R3, UR41, PT ;  /* 0x0000002903007c0c */ /* 0x004fda000bf26270 */
        /* <DEDUP_REMOVED lines=9> */
[----:B------:R0:W2:Y:S02]  /*dd80*/  LDG.E R3, desc[UR36][R236.64] ;  /* 0x00000024ec037981 */ /* 0x0000a4000c1e1900 */
[C---:B0-----:R-:W-:Y:S01]  /*dd90*/  IMAD R236, R0.reuse, UR34, RZ ;  /* 0x0000002200ec7c24 */ /* 0x041fe2000f8e02ff */
[----:B------:R-:W0:Y:S01]  /*dda0*/  LDCU.64 UR34, c[0x0][0x3b8] ;  /* 0x00007700ff2277ac */ /* 0x000e220008000a00 */
[----:B------:R-:W-:Y:S02]  /*ddb0*/  IMAD R237, R0, UR33, RZ ;  /* 0x0000002100ed7c24 */ /* 0x000fe4000f8e02ff */
[----:B--2---:R-:W-:-:S05]  /*ddc0*/  IMAD R3, R236, R3, RZ ;  /* 0x00000003ec037224 */ /* 0x004fca00078e02ff */
[----:B------:R-:W-:-:S05]  /*ddd0*/  LEA R3, R3, R2, 0x5 ;  /* 0x0000000203037211 */ /* 0x000fca00078e28ff */
[----:B------:R-:W-:-:S05]  /*dde0*/  IMAD.SHL.U32 R3, R3, 0x4, RZ ;  /* 0x0000000403037824 */ /* 0x000fca00078e00ff */
[----:B------:R-:W-:Y:S02]  /*ddf0*/  SHF.R.S32.HI R236, RZ, 0x1f, R3 ;  /* 0x0000001fffec7819 */ /* 0x000fe40000011403 */
[----:B------:R-:W-:-:S04]  /*de00*/  IADD3 R3, P2, PT, R237, R3, RZ ;  /* 0x00000003ed037210 */ /* 0x000fc80007f5e0ff */
[----:B------:R-:W-:Y:S02]  /*de10*/  LEA.HI.X.SX32 R237, R237, R236, 0x1, P2 ;  /* 0x000000eceded7211 */ /* 0x000fe400010f0eff */
[----:B0-----:R-:W-:-:S04]  /*de20*/  LEA R236, P2, R3, UR34, 0x2 ;  /* 0x0000002203ec7c11 */ /* 0x001fc8000f8410ff */
[----:B------:R-:W-:-:S05]  /*de30*/  LEA.HI.X R237, R3, UR35, R237, 0x2, P2 ;  /* 0x0000002303ed7c11 */ /* 0x000fca00090f14ed */
[----:B------:R0:W5:Y:S04]  /*de40*/  LDG.E.128 R240, desc[UR36][R236.64] ;  /* 0x00000024ecf07981 */ /* 0x000168000c1e1d00 */
.L_x_931:
[----:B------:R-:W-:Y:S05]  /*de50*/  BSYNC.RECONVERGENT B2 ;  /* 0x0000000000027941 */ /* 0x000fea0003800200 */
.L_x_930:
        /* <DEDUP_REMOVED lines=11> */
[----:B------:R-:W-:Y:S01]  /*df10*/  IMAD.IADD R115, R2, 0x1, R0 ;  /* 0x0000000102737824 */ /* 0x000fe200078e0200 */
[C---:B------:R-:W-:Y:S01]  /*df20*/  LEA R114, R0.reuse, R2, 0x1 ;  /* 0x0000000200727211 */ /* 0x040fe200078e08ff */
[----:B-1----:R-:W-:Y:S01]  /*df30*/  IMAD R112, R0, UR34, RZ ;  /* 0x0000002200707c24 */ /* 0x002fe2000f8e02ff */
[----:B------:R-:W1:Y:S03]  /*df40*/  LDCU.64 UR34, c[0x0][0x3b8] ;  /* 0x00007700ff2277ac */ /* 0x000e660008000a00 */
[----:B--2---:R-:W-:-:S05]  /*df50*/  IMAD R3, R112, R3, RZ ;  /* 0x0000000370037224 */ /* 0x004fca00078e02ff */
[----:B------:R-:W-:-:S04]  /*df60*/  SHF.L.U32 R3, R3, 0x7, RZ ;  /* 0x0000000703037819 */ /* 0x000fc800000006ff */
[----:B------:R-:W-:Y:S01]  /*df70*/  LEA R114, R114, R3, 0x2 ;  /* 0x0000000372727211 */ /* 0x000fe200078e10ff */
[----:B------:R-:W-:Y:S02]  /*df80*/  IMAD R115, R115, 0x4, R3 ;  /* 0x0000000473737824 */ /* 0x000fe400078e0203 */
[----:B------:R-:W-:-:S05]  /*df90*/  IMAD R3, R0, UR33, RZ ;  /* 0x0000002100037c24 */ /* 0x000fca000f8e02ff */
[----:B------:R-:W-:Y:S02]  /*dfa0*/  SHF.R.S32.HI R112, RZ, 0x1f, R3 ;  /* 0x0000001fff707819 */ /* 0x000fe40000011403 */
[C---:B------:R-:W-:Y:S02]  /*dfb0*/  IADD3 R113, P2, PT, R3.reuse, R115, RZ ;  /* 0x0000007303717210 */ /* 0x040fe40007f5e0ff */
[----:B------:R-:W-:Y:S02]  /*dfc0*/  IADD3 R3, P4, PT, R3, R114, RZ ;  /* 0x0000007203037210 */ /* 0x000fe40007f9e0ff */
[-C--:B------:R-:W-:Y:S02]  /*dfd0*/  LEA.HI.X.SX32 R115, R115, R112.reuse, 0x1, P2 ;  /* 0x0000007073737211 */ /* 0x080fe400010f0eff */
[----:B------:R-:W-:Y:S02]  /*dfe0*/  LEA.HI.X.SX32 R114, R114, R112, 0x1, P4 ;  /* 0x0000007072727211 */ /* 0x000fe400020f0eff */
[----:B-1----:R-:W-:-:S04]  /*dff0*/  LEA R112, P2, R113, UR34, 0x2 ;  /* 0x0000002271707c11 */ /* 0x002fc8000f8410ff */
[----:B------:R-:W-:Y:S02]  /*e000*/  LEA.HI.X R113, R113, UR35, R115, 0x2, P2 ;  /* 0x0000002371717c11 */ /* 0x000fe400090f1473 */
[----:B------:R-:W-:-:S04]  /*e010*/  LEA R116, P2, R3, UR34, 0x2 ;  /* 0x0000002203747c11 */ /* 0x000fc8000f8410ff */
[----:B------:R-:W-:Y:S02]  /*e020*/  LEA.HI.X R117, R3, UR35, R114, 0x2, P2 ;  /* 0x0000002303757c11 */ /* 0x000fe400090f1472 */
[----:B------:R-:W5:Y:S04]  /*e030*/  LDG.E.128 R112, desc[UR36][R112.64] ;  /* 0x0000002470707981 */ /* 0x000f68000c1e1d00 */
[----:B------:R-:W5:Y:S03]  /*e040*/  LDG.E.128 R116, desc[UR36][R116.64] ;  /* 0x0000002474747981 */ /* 0x000f66000c1e1d00 */
.L_x_933:
[----:B------:R-:W-:Y:S05]  /*e050*/  BSYNC.RECONVERGENT B2 ;  /* 0x0000000000027941 */ /* 0x000fea0003800200 */
.L_x_932:
        /* <DEDUP_REMOVED lines=11> */
[----:B------:R-:W-:Y:S02]  /*e110*/  IMAD.IADD R123, R2, 0x1, R0 ;  /* 0x00000001027b7824 */ /* 0x000fe400078e0200 */
[----:B------:R-:W-:-:S03]  /*e120*/  IMAD R122, R0, 0x4, R2 ;  /* 0x00000004007a7824 */ /* 0x000fc600078e0202 */
[C---:B------:R-:W-:Y:S01]  /*e130*/  LEA R123, R0.reuse, R123, 0x1 ;  /* 0x0000007b007b7211 */ /* 0x040fe200078e08ff */
[----:B-1----:R-:W-:Y:S01]  /*e140*/  IMAD R120, R0, UR34, RZ ;  /* 0x0000002200787c24 */ /* 0x002fe2000f8e02ff */
[----:B------:R-:W1:Y:S03]  /*e150*/  LDCU.64 UR34, c[0x0][0x3b8] ;  /* 0x00007700ff2277ac */ /* 0x000e660008000a00 */
[----:B--2---:R-:W-:-:S04]  /*e160*/  IMAD R3, R120, R3, RZ ;  /* 0x0000000378037224 */ /* 0x004fc800078e02ff */
[C---:B------:R-:W-:Y:S01]  /*e170*/  IMAD R122, R3.reuse, 0x20, R122 ;  /* 0x00000020037a7824 */ /* 0x040fe200078e027a */
[----:B------:R-:W-:Y:S01]  /*e180*/  LEA R123, R3, R123, 0x5 ;  /* 0x0000007b037b7211 */ /* 0x000fe200078e28ff */
[----:B------:R-:W-:Y:S02]  /*e190*/  IMAD R3, R0, UR33, RZ ;  /* 0x0000002100037c24 */ /* 0x000fe4000f8e02ff */
[----:B------:R-:W-:Y:S01]  /*e1a0*/  IMAD.SHL.U32 R122, R122, 0x4, RZ ;  /* 0x000000047a7a7824 */ /* 0x000fe200078e00ff */
[----:B------:R-:W-:Y:S02]  /*e1b0*/  SHF.L.U32 R123, R123, 0x2, RZ ;  /* 0x000000027b7b7819 */ /* 0x000fe400000006ff */
[----:B------:R-:W-:Y:S02]  /*e1c0*/  SHF.R.S32.HI R120, RZ, 0x1f, R3 ;  /* 0x0000001fff787819 */ /* 0x000fe40000011403 */
[C---:B------:R-:W-:Y:S02]  /*e1d0*/  IADD3 R121, P2, PT, R3.reuse, R123, RZ ;  /* 0x0000007b03797210 */ /* 0x040fe40007f5e0ff */
[----:B------:R-:W-:-:S02]  /*e1e0*/  IADD3 R3, P4, PT, R3, R122, RZ ;  /* 0x0000007a03037210 */ /* 0x000fc40007f9e0ff */
        /* <DEDUP_REMOVED lines=8> */
.L_x_935:
[----:B------:R-:W-:Y:S05]  /*e270*/  BSYNC.RECONVERGENT B2 ;  /* 0x0000000000027941 */ /* 0x000fea0003800200 */
.L_x_934:
        /* <DEDUP_REMOVED lines=10> */
[----:B------:R1:W2:Y:S02]  /*e320*/  LDG.E R3, desc[UR36][R128.64] ;  /* 0x0000002480037981 */ /* 0x0002a4000c1e1900 */
[C---:B-1----:R-:W-:Y:S01]  /*e330*/  IMAD R128, R0.reuse, UR34, RZ ;  /* 0x0000002200807c24 */ /* 0x042fe2000f8e02ff */
[----:B------:R-:W1:Y:S01]  /*e340*/  LDCU.64 UR34, c[0x0][0x3b8] ;  /* 0x00007700ff2277ac */ /* 0x000e620008000a00 */
[----:B------:R-:W-:Y:S02]  /*e350*/  IMAD R129, R0, UR33, RZ ;  /* 0x0000002100817c24 */ /* 0x000fe4000f8e02ff */
[----:B--2---:R-:W-:Y:S01]  /*e360*/  IMAD R3, R128, R3, RZ ;  /* 0x0000000380037224 */ /* 0x004fe200078e02ff */
[----:B------:R-:W-:-:S05]  /*e370*/  IADD3 R128, PT, PT, R2, R0, RZ ;  /* 0x0000000002807210 */ /* 0x000fca0007ffe0ff */
[----:B------:R-:W-:-:S05]  /*e380*/  IMAD R128, R0, 0x4, R128 ;  /* 0x0000000400807824 */ /* 0x000fca00078e0280 */
[----:B------:R-:W-:-:S05]  /*e390*/  LEA R3, R3, R128, 0x5 ;  /* 0x0000008003037211 */ /* 0x000fca00078e28ff */
[----:B------:R-:W-:-:S05]  /*e3a0*/  IMAD.SHL.U32 R3, R3, 0x4, RZ ;  /* 0x0000000403037824 */ /* 0x000fca00078e00ff */
[----:B------:R-:W-:Y:S02]  /*e3b0*/  SHF.R.S32.HI R128, RZ, 0x1f, R3 ;  /* 0x0000001fff807819 */ /* 0x000fe40000011403 */
[----:B------:R-:W-:-:S04]  /*e3c0*/  IADD3 R3, P2, PT, R129, R3, RZ ;  /* 0x0000000381037210 */ /* 0x000fc80007f5e0ff */
[----:B------:R-:W-:Y:S02]  /*e3d0*/  LEA.HI.X.SX32 R129, R129, R128, 0x1, P2 ;  /* 0x0000008081817211 */ /* 0x000fe400010f0eff */
[----:B-1----:R-:W-:-:S04]  /*e3e0*/  LEA R128, P2, R3, UR34, 0x2 ;  /* 0x0000002203807c11 */ /* 0x002fc8000f8410ff */
[----:B------:R-:W-:-:S06]  /*e3f0*/  LEA.HI.X R129, R3, UR35, R129, 0x2, P2 ;  /* 0x0000002303817c11 */ /* 0x000fcc00090f1481 */
[----:B------:R-:W5:Y:S03]  /*e400*/  LDG.E.128 R128, desc[UR36][R128.64] ;  /* 0x0000002480807981 */ /* 0x000f66000c1e1d00 */
.L_x_937:
[----:B------:R-:W-:Y:S05]  /*e410*/  BSYNC.RECONVERGENT B2 ;  /* 0x0000000000027941 */ /* 0x000fea0003800200 */
.L_x_936:
        /* <DEDUP_REMOVED lines=10> */
[----:B------:R2:W3:Y:S02]  /*e4c0*/  LDG.E R3, desc[UR36][R132.64] ;  /* 0x0000002484037981 */ /* 0x0004e4000c1e1900 */
[----:B--2---:R-:W-:Y:S01]  /*e4d0*/  IADD3 R132, PT, PT, R2, R0, RZ ;  /* 0x0000000002847210 */ /* 0x004fe20007ffe0ff */
[C---:B-1----:R-:W-:Y:S01]  /*e4e0*/  IMAD R133, R0.reuse, UR34, RZ ;  /* 0x0000002200857c24 */ /* 0x042fe2000f8e02ff */
[----:B------:R-:W1:Y:S03]  /*e4f0*/  LDCU.64 UR34, c[0x0][0x3b8] ;  /* 0x00007700ff2277ac */ /* 0x000e660008000a00 */
[----:B------:R-:W-:-:S05]  /*e500*/  IMAD R132, R0, 0x4, R132 ;  /* 0x0000000400847824 */ /* 0x000fca00078e0284 */
[----:B------:R-:W-:Y:S01]  /*e510*/  IADD3 R132, PT, PT, R132, R0, RZ ;  /* 0x0000000084847210 */ /* 0x000fe20007ffe0ff */
[----:B---3--:R-:W-:Y:S02]  /*e520*/  IMAD R3, R133, R3, RZ ;  /* 0x0000000385037224 */ /* 0x008fe400078e02ff */
[----:B------:R-:W-:Y:S02]  /*e530*/  IMAD R133, R0, UR33, RZ ;  /* 0x0000002100857c24 */ /* 0x000fe4000f8e02ff */
[----:B------:R-:W-:-:S05]  /*e540*/  IMAD R3, R3, 0x20, R132 ;  /* 0x0000002003037824 */ /* 0x000fca00078e0284 */
[----:B------:R-:W-:-:S04]  /*e550*/  SHF.L.U32 R3, R3, 0x2, RZ ;  /* 0x0000000203037819 */ /* 0x000fc800000006ff */
[----:B------:R-:W-:Y:S02]  /*e560*/  SHF.R.S32.HI R132, RZ, 0x1f, R3 ;  /* 0x0000001fff847819 */ /* 0x000fe40000011403 */
[----:B------:R-:W-:-:S04]  /*e570*/  IADD3 R3, P2, PT, R133, R3, RZ ;  /* 0x0000000385037210 */ /* 0x000fc80007f5e0ff */
[----:B------:R-:W-:Y:S02]  /*e580*/  LEA.HI.X.SX32 R133, R133, R132, 0x1, P2 ;  /* 0x0000008485857211 */ /* 0x000fe400010f0eff */
[----:B-1----:R-:W-:-:S04]  /*e590*/  LEA R132, P2, R3, UR34, 0x2 ;  /* 0x0000002203847c11 */ /* 0x002fc8000f8410ff */
[----:B------:R-:W-:-:S06]  /*e5a0*/  LEA.HI.X R133, R3, UR35, R133, 0x2, P2 ;  /* 0x0000002303857c11 */ /* 0x000fcc00090f1485 */
[----:B------:R-:W5:Y:S03]  /*e5b0*/  LDG.E.128 R132, desc[UR36][R132.64] ;  /* 0x0000002484847981 */ /* 0x000f66000c1e1d00 */
.L_x_939:
[----:B------:R-:W-:Y:S05]  /*e5c0*/  BSYNC.RECONVERGENT B2 ;  /* 0x0000000000027941 */ /* 0x000fea0003800200 */
.L_x_938:
        /* <DEDUP_REMOVED lines=11> */
[C---:B------:R-:W-:Y:S02]  /*e680*/  IMAD R138, R0.reuse, 0x8, R2 ;  /* 0x00000008008a7824 */ /* 0x040fe400078e0202 */
[----:B-1----:R-:W-:Y:S01]  /*e690*/  IMAD R136, R0, UR34, RZ ;  /* 0x0000002200887c24 */ /* 0x002fe2000f8e02ff */
[----:B------:R-:W1:Y:S03]  /*e6a0*/  LDCU.64 UR34, c[0x0][0x3b8] ;  /* 0x00007700ff2277ac */ /* 0x000e660008000a00 */
[----:B--2---:R-:W-:Y:S02]  /*e6b0*/  IMAD R3, R136, R3, RZ ;  /* 0x0000000388037224 */ /* 0x004fe400078e02ff */
[----:B------:R-:W-:-:S03]  /*e6c0*/  IMAD.IADD R136, R2, 0x1, R0 ;  /* 0x0000000102887824 */ /* 0x000fc600078e0200 */
[----:B------:R-:W-:Y:S02]  /*e6d0*/  SHF.L.U32 R3, R3, 0x7, RZ ;  /* 0x0000000703037819 */ /* 0x000fe400000006ff */
[----:B------:R-:W-:-:S03]  /*e6e0*/  LEA R136, R0, R136, 0x2 ;  /* 0x0000008800887211 */ /* 0x000fc600078e10ff */
[----:B------:R-:W-:Y:S02]  /*e6f0*/  IMAD.U32 R138, R138, 0x4, R3 ;  /* 0x000000048a8a7824 */ /* 0x000fe400078e0003 */
[----:B------:R-:W-:-:S05]  /*e700*/  IMAD R139, R0, 0x2, R136 ;  /* 0x00000002008b7824 */ /* 0x000fca00078e0288 */
[----:B------:R-:W-:Y:S01]  /*e710*/  LEA R139, R139, R3, 0x2 ;  /* 0x000000038b8b7211 */ /* 0x000fe200078e10ff */
        /* <DEDUP_REMOVED lines=12> */
.L_x_941:
[----:B------:R-:W-:Y:S05]  /*e7e0*/  BSYNC.RECONVERGENT B2 ;  /* 0x0000000000027941 */ /* 0x000fea0003800200 */
.L_x_940:
        /* <DEDUP_REMOVED lines=15> */
[----:B------:R-:W-:-:S05]  /*e8e0*/  LEA R144, R0, R144, 0x1 ;  /* 0x0000009000907211 */ /* 0x000fca00078e08ff */
[C---:B------:R-:W-:Y:S02]  /*e8f0*/  IMAD R144, R0.reuse, 0x2, R144 ;  /* 0x0000000200907824 */ /* 0x040fe400078e0290 */
[----:B---3--:R-:W-:Y:S02]  /*e900*/  IMAD R3, R145, R3, RZ ;  /* 0x0000000391037224 */ /* 0x008fe400078e02ff */
[----:B------:R-:W-:-:S03]  /*e910*/  IMAD R145, R0, UR33, RZ ;  /* 0x0000002100917c24 */ /* 0x000fc6000f8e02ff */
        /* <DEDUP_REMOVED lines=8> */
.L_x_943:
[----:B------:R-:W-:Y:S05]  /*e9a0*/  BSYNC.RECONVERGENT B2 ;  /* 0x0000000000027941 */ /* 0x000fea0003800200 */
.L_x_942:
        /* <DEDUP_REMOVED lines=28> */
.L_x_945:
[----:B------:R-:W-:Y:S05]  /*eb70*/  BSYNC.RECONVERGENT B2 ;  /* 0x0000000000027941 */ /* 0x000fea0003800200 */
.L_x_944:
        /* <DEDUP_REMOVED lines=11> */
[----:B--2---:R-:W-:Y:S02]  /*ec30*/  IMAD.IADD R152, R2, 0x1, R0 ;  /* 0x0000000102987824 */ /* 0x004fe400078e0200 */
[C---:B-1----:R-:W-:Y:S01]  /*ec40*/  IMAD R153, R0.reuse, UR34, RZ ;  /* 0x0000002200997c24 */ /* 0x042fe2000f8e02ff */
[----:B------:R-:W1:Y:S02]  /*ec50*/  LDCU.64 UR34, c[0x0][0x3b8] ;  /* 0x00007700ff2277ac */ /* 0x000e640008000a00 */
[----:B------:R-:W-:-:S05]  /*ec60*/  LEA R152, R0, R152, 0x2 ;  /* 0x0000009800987211 */ /* 0x000fca00078e10ff */
        /* <DEDUP_REMOVED lines=13> */
.L_x_947:
[----:B------:R-:W-:Y:S05]  /*ed40*/  BSYNC.RECONVERGENT B2 ;  /* 0x0000000000027941 */ /* 0x000fea0003800200 */
.L_x_946:
        /* <DEDUP_REMOVED lines=17> */
[----:B------:R-:W-:-:S05]  /*ee60*/  LEA R156, R0, R156, 0x1 ;  /* 0x0000009c009c7211 */ /* 0x000fca00078e08ff */
[----:B------:R-:W-:Y:S02]  /*ee70*/  IMAD.IADD R156, R156, 0x1, R0 ;  /* 0x000000019c9c7824 */ /* 0x000fe400078e0200 */
        /* <DEDUP_REMOVED lines=10> */
.L_x_949:
[----:B------:R-:W-:Y:S05]  /*ef20*/  BSYNC.RECONVERGENT B2 ;  /* 0x0000000000027941 */ /* 0x000fea0003800200 */
.L_x_948:
        /* <DEDUP_REMOVED lines=29> */
.L_x_951:
[----:B------:R-:W-:Y:S05]  /*f100*/  BSYNC.RECONVERGENT B2 ;  /* 0x0000000000027941 */ /* 0x000fea0003800200 */
.L_x_950:
        /* <DEDUP_REMOVED lines=30> */
.L_x_953:
[----:B------:R-:W-:Y:S05]  /*f2f0*/  BSYNC.RECONVERGENT B2 ;  /* 0x0000000000027941 */ /* 0x000fea0003800200 */
.L_x_952:
[----:B------:R-:W-:Y:S01]  /*f300*/  IMAD.IADD R3, R2, 0x1, R0 ;  /* 0x0000000102037824 */ /* 0x000fe200078e0200 */
[----:B------:R-:W-:Y:S04]  /*f310*/  BSSY.RECONVERGENT B2, `(.L_x_954) ;  /* 0x0000024000027945 */ /* 0x000fe80003800200 */
[----:B------:R-:W-:-:S05]  /*f320*/  LEA R3, R0, R3, 0x2 ;  /* 0x0000000300037211 */ /* 0x000fca00078e10ff */
[----:B------:R-:W-:-:S05]  /*f330*/  IMAD R3, R0, 0x2, R3 ;  /* 0x0000000200037824 */ /* 0x000fca00078e0203 */
[----:B------:R-:W-:-:S05]  /*f340*/  LEA R3, R0, R3, 0x1 ;  /* 0x0000000300037211 */ /* 0x000fca00078e08ff */
[----:B------:R-:W-:-:S05]  /*f350*/  IMAD R3, R0, 0x2, R3 ;  /* 0x0000000200037824 */ /* 0x000fca00078e0203 */
[----:B------:R-:W-:-:S05]  /*f360*/  LEA R3, R0, R3, 0x1 ;  /* 0x0000000300037211 */ /* 0x000fca00078e08ff */
[----:B------:R-:W-:Y:S01]  /*f370*/  IMAD R3, R0, 0x2, R3 ;  /* 0x0000000200037824 */ /* 0x000fe200078e0203 */
[----:B------:R-:W-:Y:S06]  /*f380*/  @P1 BRA `(.L_x_955) ;  /* 0x0000000000701947 */ /* 0x000fec0003800000 */
        /* <DEDUP_REMOVED lines=10> */
[C---:B------:R-:W-:Y:S02]  /*f430*/  IMAD R170, R0.reuse, UR33, RZ ;  /* 0x0000002100aa7c24 */ /* 0x040fe4000f8e02ff */
[----:B-1----:R-:W-:Y:S01]  /*f440*/  IMAD R169, R0, UR34, RZ ;  /* 0x0000002200a97c24 */ /* 0x002fe2000f8e02ff */
[----:B------:R-:W1:Y:S03]  /*f450*/  LDCU.64 UR34, c[0x0][0x3b8] ;  /* 0x00007700ff2277ac */ /* 0x000e660008000a00 */
[----:B--2---:R-:W-:-:S05]  /*f460*/  IMAD R168, R169, R168, RZ ;  /* 0x000000a8a9a87224 */ /* 0x004fca00078e02ff */
[----:B------:R-:W-:-:S04]  /*f470*/  SHF.L.U32 R168, R168, 0x7, RZ ;  /* 0x00000007a8a87819 */ /* 0x000fc800000006ff */
[----:B------:R-:W-:Y:S01]  /*f480*/  LEA R171, R171, R168, 0x2 ;  /* 0x000000a8abab7211 */ /* 0x000fe200078e10ff */
[----:B------:R-:W-:Y:S01]  /*f490*/  IMAD R172, R3, 0x4, R168 ;  /* 0x0000000403ac7824 */ /* 0x000fe200078e02a8 */
[----:B------:R-:W-:-:S04]  /*f4a0*/  SHF.R.S32.HI R168, RZ, 0x1f, R170 ;  /* 0x0000001fffa87819 */ /* 0x000fc800000114aa */
        /* <DEDUP_REMOVED lines=10> */
.L_x_955:
[----:B------:R-:W-:Y:S05]  /*f550*/  BSYNC.RECONVERGENT B2 ;  /* 0x0000000000027941 */ /* 0x000fea0003800200 */
.L_x_954:
        /* <DEDUP_REMOVED lines=12> */
[C---:B------:R-:W-:Y:S02]  /*f620*/  IMAD R178, R0.reuse, UR33, RZ ;  /* 0x0000002100b27c24 */ /* 0x040fe4000f8e02ff */
[----:B-1----:R-:W-:Y:S01]  /*f630*/  IMAD R177, R0, UR34, RZ ;  /* 0x0000002200b17c24 */ /* 0x002fe2000f8e02ff */
[----:B------:R-:W1:Y:S03]  /*f640*/  LDCU.64 UR34, c[0x0][0x3b8] ;  /* 0x00007700ff2277ac */ /* 0x000e660008000a00 */
[----:B--2---:R-:W-:-:S04]  /*f650*/  IMAD R176, R177, R176, RZ ;  /* 0x000000b0b1b07224 */ /* 0x004fc800078e02ff */
        /* <DEDUP_REMOVED lines=8> */
.L_x_957:
[----:B------:R-:W-:Y:S05]  /*f6e0*/  BSYNC.RECONVERGENT B2 ;  /* 0x0000000000027941 */ /* 0x000fea0003800200 */
.L_x_956:
[----:B------:R-:W-:Y:S01]  /*f6f0*/  BSSY.RECONVERGENT B2, `(.L_x_958) ;  /* 0x0000018000027945 */ /* 0x000fe20003800200 */
[----:B------:R-:W-:-:S03]  /*f700*/  IMAD.IADD R3, R3, 0x1, R0 ;  /* 0x0000000103037824 */ /* 0x000fc600078e0200 */
        /* <DEDUP_REMOVED lines=13> */
[----:B--2---:R-:W-:-:S05]  /*f7e0*/  IMAD R180, R181, R180, RZ ;  /* 0x000000b4b5b47224 */ /* 0x004fca00078e02ff */
        /* <DEDUP_REMOVED lines=8> */
.L_x_959:
[----:B------:R-:W-:Y:S05]  /*f870*/  BSYNC.RECONVERGENT B2 ;  /* 0x0000000000027941 */ /* 0x000fea0003800200 */
.L_x_958:
        /* <DEDUP_REMOVED lines=24> */
.L_x_961:
[----:B------:R-:W-:Y:S05]  /*fa00*/  BSYNC.RECONVERGENT B2 ;  /* 0x0000000000027941 */ /* 0x000fea0003800200 */
.L_x_960:
        /* <DEDUP_REMOVED lines=24> */
.L_x_963:
[----:B------:R-:W-:Y:S05]  /*fb90*/  BSYNC.RECONVERGENT B2 ;  /* 0x0000000000027941 */ /* 0x000fea0003800200 */
.L_x_962:
        /* <DEDUP_REMOVED lines=24> */
.L_x_965:
[----:B------:R-:W-:Y:S05]  /*fd20*/  BSYNC.RECONVERGENT B2 ;  /* 0x0000000000027941 */ /* 0x000fea0003800200 */
.L_x_964:
        /* <DEDUP_REMOVED lines=24> */
.L_x_967:
[----:B------:R-:W-:Y:S05]  /*feb0*/  BSYNC.RECONVERGENT B2 ;  /* 0x0000000000027941 */ /* 0x000fea0003800200 */
.L_x_966:
        /* <DEDUP_REMOVED lines=24> */
.L_x_969:
[----:B------:R-:W-:Y:S05]  /*10040*/  BSYNC.RECONVERGENT B2 ;  /* 0x0000000000027941 */ /* 0x000fea0003800200 */
.L_x_968:
        /* <DEDUP_REMOVED lines=24> */
.L_x_971:
[----:B------:R-:W-:Y:S05]  /*101d0*/  BSYNC.RECONVERGENT B2 ;  /* 0x0000000000027941 */ /* 0x000fea0003800200 */
.L_x_970:
        /* <DEDUP_REMOVED lines=24> */
.L_x_973:
[----:B------:R-:W-:Y:S05]  /*10360*/  BSYNC.RECONVERGENT B2 ;  /* 0x0000000000027941 */ /* 0x000fea0003800200 */
.L_x_972:
        /* <DEDUP_REMOVED lines=24> */
.L_x_975:
[----:B------:R-:W-:Y:S05]  /*104f0*/  BSYNC.RECONVERGENT B2 ;  /* 0x0000000000027941 */ /* 0x000fea0003800200 */
.L_x_974:
        /* <DEDUP_REMOVED lines=24> */
.L_x_977:
[----:B------:R-:W-:Y:S05]  /*10680*/  BSYNC.RECONVERGENT B2 ;  /* 0x0000000000027941 */ /* 0x000fea0003800200 */
.L_x_976:
        /* <DEDUP_REMOVED lines=24> */
.L_x_979:
[----:B------:R-:W-:Y:S05]  /*10810*/  BSYNC.RECONVERGENT B2 ;  /* 0x0000000000027941 */ /* 0x000fea0003800200 */
.L_x_978:
        /* <DEDUP_REMOVED lines=24> */
.L_x_981:
[----:B------:R-:W-:Y:S05]  /*109a0*/  BSYNC.RECONVERGENT B2 ;  /* 0x0000000000027941 */ /* 0x000fea0003800200 */
.L_x_980:
        /* <DEDUP_REMOVED lines=24> */
.L_x_983:
[----:B------:R-:W-:Y:S05]  /*10b30*/  BSYNC.RECONVERGENT B2 ;  /* 0x0000000000027941 */ /* 0x000fea0003800200 */
.L_x_982:
        /* <DEDUP_REMOVED lines=10> */
[----:B------:R-:W-:Y:S01]  /*10be0*/  IADD3 R3, PT, PT, R3, R0, RZ ;  /* 0x0000000003037210 */ /* 0x000fe20007ffe0ff */
[----:B-1----:R-:W-:Y:S01]  /*10bf0*/  IMAD R232, R0, UR34, RZ ;  /* 0x0000002200e87c24 */ /* 0x002fe2000f8e02ff */
[----:B------:R-:W1:Y:S03]  /*10c00*/  LDCU.64 UR34, c[0x0][0x3b8] ;  /* 0x00007700ff2277ac */ /* 0x000e660008000a00 */
[----:B--2---:R-:W-:-:S04]  /*10c10*/  IMAD R2, R232, R2, RZ ;  /* 0x00000002e8027224 */ /* 0x004fc800078e02ff */
[----:B------:R-:W-:Y:S02]  /*10c20*/  IMAD R2, R2, 0x20, R3 ;  /* 0x0000002002027824 */ /* 0x000fe400078e0203 */
[----:B------:R-:W-:-:S03]  /*10c30*/  IMAD R3, R0, UR33, RZ ;  /* 0x0000002100037c24 */ /* 0x000fc6000f8e02ff */
[----:B------:R-:W-:-:S04]  /*10c40*/  SHF.L.U32 R0, R2, 0x2, RZ ;  /* 0x0000000202007819 */ /* 0x000fc800000006ff */
[----:B------:R-:W-:Y:S02]  /*10c50*/  SHF.R.S32.HI R2, RZ, 0x1f, R0 ;  /* 0x0000001fff027819 */ /* 0x000fe40000011400 */
[----:B------:R-:W-:-:S04]  /*10c60*/  IADD3 R0, P2, PT, R3, R0, RZ ;  /* 0x0000000003007210 */ /* 0x000fc80007f5e0ff */
[----:B------:R-:W-:Y:S02]  /*10c70*/  LEA.HI.X.SX32 R3, R3, R2, 0x1, P2 ;  /* 0x0000000203037211 */ /* 0x000fe400010f0eff */
[----:B-1----:R-:W-:-:S04]  /*10c80*/  LEA R2, P2, R0, UR34, 0x2 ;  /* 0x0000002200027c11 */ /* 0x002fc8000f8410ff */
[----:B------:R-:W-:-:S05]  /*10c90*/  LEA.HI.X R3, R0, UR35, R3, 0x2, P2 ;  /* 0x0000002300037c11 */ /* 0x000fca00090f1403 */
[----:B------:R1:W5:Y:S04]  /*10ca0*/  LDG.E.128 R232, desc[UR36][R2.64] ;  /* 0x0000002402e87981 */ /* 0x000368000c1e1d00 */
.L_x_875:
[----:B------:R-:W-:Y:S05]  /*10cb0*/  BSYNC.RECONVERGENT B0 ;  /* 0x0000000000007941 */ /* 0x000fea0003800200 */
.L_x_818:
[----:B------:R-:W-:Y:S04]  /*10cc0*/  BSSY.RECONVERGENT B0, `(.L_x_984) ;  /* 0x0000102000007945 */ /* 0x000fe80003800200 */
[----:B------:R-:W-:Y:S05]  /*10cd0*/  @P1 BRA `(.L_x_985) ;  /* 0x0000001000001947 */ /* 0x000fea0003800000 */
[----:B-1----:R-:W2:Y:S01]  /*10ce0*/  LDL R2, [R1+0x150] ;  /* 0x0001500001027983 */ /* 0x002ea20000100800 */
[----:B------:R-:W1:Y:S03]  /*10cf0*/  LDCU.64 UR44, c[0x0][0x448] ;  /* 0x00008900ff2c77ac */ /* 0x000e660008000a00 */
[----:B------:R-:W2:Y:S01]  /*10d00*/  LDL R0, [R1+0x154] ;  /* 0x0001540001007983 */ /* 0x000ea20000100800 */
[----:B------:R-:W1:Y:S03]  /*10d10*/  LDCU.64 UR34, c[0x0][0x438] ;  /* 0x00008700ff2277ac */ /* 0x000e660008000a00 */
[----:B------:R-:W2:Y:S04]  /*10d20*/  LDL R252, [R1+0x160] ;  /* 0x0001600001fc7983 */ /* 0x000ea80000100800 */
[----:B------:R-:W2:Y:S04]  /*10d30*/  LDL R251, [R1+0x164] ;  /* 0x0001640001fb7983 */ /* 0x000ea80000100800 */
[----:B------:R-:W2:Y:S04]  /*10d40*/  LDL R250, [R1+0x140] ;  /* 0x0001400001fa7983 */ /* 0x000ea80000100800 */
[----:B------:R-:W2:Y:S04]  /*10d50*/  LDL R3, [R1+0x144] ;  /* 0x0001440001037983 */ /* 0x000ea80000100800 */
[----:B------:R-:W2:Y:S04]  /*10d60*/  LDL R249, [R1+0x130] ;  /* 0x0001300001f97983 */ /* 0x000ea80000100800 */
[----:B------:R-:W2:Y:S04]  /*10d70*/  LDL R248, [R1+0x134] ;  /* 0x0001340001f87983 */ /* 0x000ea80000100800 */
[----:B------:R-:W2:Y:S04]  /*10d80*/  LDL R239, [R1+0x120] ;  /* 0x0001200001ef7983 */ /* 0x000ea80000100800 */
[----:B------:R-:W2:Y:S04]  /*10d90*/  LDL R238, [R1+0x124] ;  /* 0x0001240001ee7983 */ /* 0x000ea80000100800 */
[----:B0-234-:R-:W2:Y:S04]  /*10da0*/  LDL R237, [R1+0x110] ;  /* 0x0001100001ed7983 */ /* 0x01dea80000100800 */
[----:B------:R-:W3:Y:S04]  /*10db0*/  LDL R236, [R1+0x114] ;  /* 0x0001140001ec7983 */ /* 0x000ee80000100800 */
[----:B------:R0:W-:Y:S04]  /*10dc0*/  STL [R1+0x1b4], R16 ;  /* 0x0001b41001007387 */ /* 0x0001e80000100800 */
        /* <DEDUP_REMOVED lines=10> */
[----:B-----5:R1:W-:Y:S04]  /*10e70*/  STL [R1+0x188], R5 ;  /* 0x0001880501007387 */ /* 0x0203e80000100800 */
[----:B------:R1:W-:Y:S04]  /*10e80*/  STL [R1+0x184], R4 ;  /* 0x0001840401007387 */ /* 0x0003e80000100800 */
[----:B0-----:R-:W3:Y:S04]  /*10e90*/  LDL R16, [R1+0x100] ;  /* 0x0001000001107983 */ /* 0x001ee80000100800 */
[----:B----4-:R-:W4:Y:S04]  /*10ea0*/  LDL R15, [R1+0x104] ;  /* 0x00010400010f7983 */ /* 0x010f280000100800 */
[----:B-1----:R-:W4:Y:S04]  /*10eb0*/  LDL R14, [R1+0xf0] ;  /* 0x0000f000010e7983 */ /* 0x002f280000100800 */
[----:B------:R-:W4:Y:S04]  /*10ec0*/  LDL R13, [R1+0xf4] ;  /* 0x0000f400010d7983 */ /* 0x000f280000100800 */
        /* <DEDUP_REMOVED lines=8> */
[----:B------:R-:W4:Y:S01]  /*10f50*/  LDL R4, [R1+0x64] ;  /* 0x0000640001047983 */ /* 0x000f220000100800 */
[----:B------:R-:W-:Y:S01]  /*10f60*/  FMUL.FTZ R2, R2, R112 ;  /* 0x0000007002027220 */ /* 0x000fe20000410000 */
[----:B------:R-:W-:-:S03]  /*10f70*/  FMUL.FTZ R0, R0, R113 ;  /* 0x0000007100007220 */ /* 0x000fc60000410000 */
[----:B------:R-:W-:Y:S02]  /*10f80*/  FFMA.FTZ R2, R252, R240, R2 ;  /* 0x000000f0fc027223 */ /* 0x000fe40000010002 */
[----:B------:R-:W4:Y:S01]  /*10f90*/  LDL R252, [R1+0xc0] ;  /* 0x0000c00001fc7983 */ /* 0x000f220000100800 */
[----:B------:R-:W-:-:S03]  /*10fa0*/  FFMA.FTZ R0, R251, R241, R0 ;  /* 0x000000f1fb007223 */ /* 0x000fc60000010000 */
        /* <DEDUP_REMOVED lines=13> */
[----:B--2---:R-:W-:-:S03]  /*11080*/  FFMA.FTZ R2, R237, R128, R2 ;  /* 0x00000080ed027223 */ /* 0x004fc60000010002 */
[----:B------:R-:W2:Y:S01]  /*11090*/  LDL R237, [R1+0x94] ;  /* 0x0000940001ed7983 */ /* 0x000ea20000100800 */
[----:B---3--:R-:W-:-:S03]  /*110a0*/  FFMA.FTZ R0, R236, R129, R0 ;  /* 0x00000081ec007223 */ /* 0x008fc60000010000 */
[----:B------:R-:W3:Y:S01]  /*110b0*/  LDL R236, [R1+0x80] ;  /* 0x0000800001ec7983 */ /* 0x000ee20000100800 */
[----:B------:R-:W-:-:S03]  /*110c0*/  FFMA.FTZ R2, R16, R132, R2 ;  /* 0x0000008410027223 */ /* 0x000fc60000010002 */
[----:B------:R-:W5:Y:S01]  /*110d0*/  LDL.LU R16, [R1+0x1b4] ;  /* 0x0001b40001107983 */ /* 0x000f620000300800 */
[----:B----4-:R-:W-:-:S03]  /*110e0*/  FFMA.FTZ R0, R15, R133, R0 ;  /* 0x000000850f007223 */ /* 0x010fc60000010000 */
[----:B------:R-:W5:Y:S01]  /*110f0*/  LDL.LU R15, [R1+0x1b0] ;  /* 0x0001b000010f7983 */ /* 0x000f620000300800 */
[----:B------:R-:W-:-:S03]  /*11100*/  FFMA.FTZ R2, R14, R136, R2 ;  /* 0x000000880e027223 */ /* 0x000fc60000010002 */
        /* <DEDUP_REMOVED lines=27> */
[----:B---3--:R-:W-:Y:S01]  /*112c0*/  FFMA.FTZ R2, R236, R164, R2 ;  /* 0x000000a4ec027223 */ /* 0x008fe20000010002 */
[----:B------:R-:W-:Y:S02]  /*112d0*/  FFMA.FTZ R0, R8, R165, R0 ;  /* 0x000000a508007223 */ /* 0x000fe40000010000 */
[----:B------:R-:W3:Y:S01]  /*112e0*/  LDL R236, [R1+0xb8] ;  /* 0x0000b80001ec7983 */ /* 0x000ee20000100800 */
[----:B------:R-:W-:Y:S01]  /*112f0*/  FFMA.FTZ R2, R7, R168, R2 ;  /* 0x000000a807027223 */ /* 0x000fe20000010002 */
[----:B------:R-:W-:Y:S02]  /*11300*/  FFMA.FTZ R0, R6, R169, R0 ;  /* 0x000000a906007223 */ /* 0x000fe40000010000 */
[----:B------:R-:W4:Y:S01]  /*11310*/  LDL R8, [R1+0x148] ;  /* 0x0001480001087983 */ /* 0x000f220000100800 */
[----:B------:R-:W-:Y:S01]  /*11320*/  FFMA.FTZ R2, R5, R172, R2 ;  /* 0x000000ac05027223 */ /* 0x000fe20000010002 */
[----:B------:R-:W-:-:S02]  /*11330*/  FFMA.FTZ R0, R4, R173, R0 ;  /* 0x000000ad04007223 */ /* 0x000fc40000010000 */
[----:B------:R-:W3:Y:S04]  /*11340*/  LDL R7, [R1+0xa8] ;  /* 0x0000a80001077983 */ /* 0x000ee80000100800 */
[----:B------:R-:W2:Y:S01]  /*11350*/  LDL R4, [R1+0x158] ;  /* 0x0001580001047983 */ /* 0x000ea20000100800 */
[----:B------:R-:W-:-:S03]  /*11360*/  FFMA.FTZ R2, R3, R176, R2 ;  /* 0x000000b003027223 */ /* 0x000fc60000010002 */
[----:B------:R-:W4:Y:S01]  /*11370*/  LDL R3, [R1+0x168] ;  /* 0x0001680001037983 */ /* 0x000f220000100800 */
[----:B------:R-:W-:Y:S01]  /*11380*/  FFMA.FTZ R0, R177, UR74, R0 ;  /* 0x0000004ab1007c23 */ /* 0x000fe20008010000 */
[----:B------:R-:W-:Y:S02]  /*11390*/  FFMA.FTZ R2, R180, UR71, R2 ;  /* 0x00000047b4027c23 */ /* 0x000fe40008010002 */
[----:B------:R-:W3:Y:S01]  /*113a0*/  LDL R6, [R1+0x98] ;  /* 0x0000980001067983 */ /* 0x000ee20000100800 */
[----:B------:R-:W-:Y:S01]  /*113b0*/  FFMA.FTZ R0, R181, UR70, R0 ;  /* 0x00000046b5007c23 */ /* 0x000fe20008010000 */
[----:B------:R-:W-:Y:S02]  /*113c0*/  FFMA.FTZ R2, R184, UR67, R2 ;  /* 0x00000043b8027c23 */ /* 0x000fe40008010002 */
[----:B------:R-:W3:Y:S01]  /*113d0*/  LDL R5, [R1+0x88] ;  /* 0x0000880001057983 */ /* 0x000ee20000100800 */
[----:B------:R-:W-:Y:S01]  /*113e0*/  FFMA.FTZ R0, R185, UR66, R0 ;  /* 0x00000042b9007c23 */ /* 0x000fe20008010000 */
[----:B------:R-:W-:-:S03]  /*113f0*/  FFMA.FTZ R2, R188, UR63, R2 ;  /* 0x0000003fbc027c23 */ /* 0x000fc60008010002 */
        /* <DEDUP_REMOVED lines=22> */
[----:B------:R-:W-:-:S04]  /*11560*/  FFMA.FTZ R0, R233, UR31, R0 ;  /* 0x0000001fe9007c23 */ /* 0x000fc80008010000 */
[----:B------:R-:W-:Y:S01]  /*11570*/  FADD.FTZ R0, R2, R0 ;  /* 0x0000000002007221 */ /* 0x000fe20000010000 */
[----:B--2---:R-:W-:Y:S02]  /*11580*/  FMUL.FTZ R2, R4, R114 ;  /* 0x0000007204027220 */ /* 0x004fe40000410000 */
[----:B------:R-:W2:Y:S02]  /*11590*/  LDL R4, [R1+0x78] ;  /* 0x0000780001047983 */ /* 0x000ea40000100800 */
[----:B----4-:R-:W-:Y:S02]  /*115a0*/  FFMA.FTZ R2, R3, R242, R2 ;  /* 0x000000f203027223 */ /* 0x010fe40000010002 */
[----:B------:R-:W4:Y:S02]  /*115b0*/  LDL R3, [R1+0x68] ;  /* 0x0000680001037983 */ /* 0x000f240000100800 */
[----:B------:R-:W-:Y:S02]  /*115c0*/  FFMA.FTZ R2, R8, R118, R2 ;  /* 0x0000007608027223 */ /* 0x000fe40000010002 */
[----:B------:R-:W5:Y:S02]  /*115d0*/  LDL.LU R8, [R1+0x194] ;  /* 0x0001940001087983 */ /* 0x000f640000300800 */
[----:B------:R-:W-:-:S02]  /*115e0*/  FFMA.FTZ R2, R252, R122, R2 ;  /* 0x0000007afc027223 */ /* 0x000fc40000010002 */
[----:B------:R-:W4:Y:S02]  /*115f0*/  LDL R252, [R1+0xfc] ;  /* 0x0000fc0001fc7983 */ /* 0x000f240000100800 */
[----:B------:R-:W-:Y:S02]  /*11600*/  FFMA.FTZ R2, R251, R126, R2 ;  /* 0x0000007efb027223 */ /* 0x000fe40000010002 */
[----:B------:R-:W4:Y:S02]  /*11610*/  LDL R251, [R1+0xec] ;  /* 0x0000ec0001fb7983 */ /* 0x000f240000100800 */
[----:B------:R-:W-:Y:S02]  /*11620*/  FFMA.FTZ R2, R250, R130, R2 ;  /* 0x00000082fa027223 */ /* 0x000fe40000010002 */
[----:B------:R-:W4:Y:S02]  /*11630*/  LDL R250, [R1+0xbc] ;  /* 0x0000bc0001fa7983 */ /* 0x000f240000100800 */
        /* <DEDUP_REMOVED lines=10> */
[----:B---3--:R-:W-:Y:S02]  /*116e0*/  FFMA.FTZ R2, R236, R154, R2 ;  /* 0x0000009aec027223 */ /* 0x008fe40000010002 */
[----:B------:R-:W3:Y:S02]  /*116f0*/  LDL R236, [R1+0x16c] ;  /* 0x00016c0001ec7983 */ /* 0x000ee40000100800 */
[----:B------:R-:W-:-:S02]  /*11700*/  FFMA.FTZ R2, R7, R158, R2 ;  /* 0x0000009e07027223 */ /* 0x000fc40000010002 */
[----:B------:R-:W3:Y:S02]  /*11710*/  LDL R7, [R1+0x13c] ;  /* 0x00013c0001077983 */ /* 0x000ee40000100800 */
[----:B------:R-:W-:Y:S02]  /*11720*/  FFMA.FTZ R2, R6, R162, R2 ;  /* 0x000000a206027223 */ /* 0x000fe40000010002 */
[----:B------:R-:W3:Y:S02]  /*11730*/  LDL R6, [R1+0x12c] ;  /* 0x00012c0001067983 */ /* 0x000ee40000100800 */
[----:B------:R-:W-:Y:S02]  /*11740*/  FFMA.FTZ R2, R5, R166, R2 ;  /* 0x000000a605027223 */ /* 0x000fe40000010002 */
[----:B------:R-:W3:Y:S02]  /*11750*/  LDL R5, [R1+0x11c] ;  /* 0x00011c0001057983 */ /* 0x000ee40000100800 */
[----:B--2---:R-:W-:-:S02]  /*11760*/  FFMA.FTZ R2, R4, R170, R2 ;  /* 0x000000aa04027223 */ /* 0x004fc40000010002 */
[----:B------:R-:W2:Y:S02]  /*11770*/  LDL R4, [R1+0x10c] ;  /* 0x00010c0001047983 */ /* 0x000ea40000100800 */
[----:B----4-:R-:W-:Y:S02]  /*11780*/  FFMA.FTZ R2, R3, R174, R2 ;  /* 0x000000ae03027223 */ /* 0x010fe40000010002 */
[----:B------:R-:W4:Y:S02]  /*11790*/  LDL R3, [R1+0xdc] ;  /* 0x0000dc0001037983 */ /* 0x000f240000100800 */
[----:B------:R-:W-:-:S04]  /*117a0*/  FFMA.FTZ R2, R178, UR73, R2 ;  /* 0x00000049b2027c23 */ /* 0x000fc80008010002 */
        /* <DEDUP_REMOVED lines=14> */
[----:B------:R-:W-:Y:S01]  /*11890*/  FADD.FTZ R0, R2, R0 ;  /* 0x0000000002007221 */ /* 0x000fe20000010000 */
[----:B------:R-:W-:Y:S02]  /*118a0*/  FMUL.FTZ R2, R237, R115 ;  /* 0x00000073ed027220 */ /* 0x000fe40000410000 */
[----:B------:R-:W4:Y:S02]  /*118b0*/  LDL R237, [R1+0xcc] ;  /* 0x0000cc0001ed7983 */ /* 0x000f240000100800 */
[----:B---3--:R-:W-:Y:S02]  /*118c0*/  FFMA.FTZ R2, R236, R243, R2 ;  /* 0x000000f3ec027223 */ /* 0x008fe40000010002 */
[----:B------:R-:W3:Y:S02]  /*118d0*/  LDL R236, [R1+0x9c] ;  /* 0x00009c0001ec7983 */ /* 0x000ee40000100800 */
[----:B------:R-:W-:Y:S02]  /*118e0*/  FFMA.FTZ R2, R238, R119, R2 ;  /* 0x00000077ee027223 */ /* 0x000fe40000010002 */
[----:B------:R-:W3:Y:S02]  /*118f0*/  LDL R238, [R1+0x6c] ;  /* 0x00006c0001ee7983 */ /* 0x000ee40000100800 */
[----:B------:R-:W-:-:S02]  /*11900*/  FFMA.FTZ R2, R7, R123, R2 ;  /* 0x0000007b07027223 */ /* 0x000fc40000010002 */
[----:B------:R-:W5:Y:S02]  /*11910*/  LDL.LU R7, [R1+0x190] ;  /* 0x0001900001077983 */ /* 0x000f640000300800 */
[----:B------:R-:W-:Y:S02]  /*11920*/  FFMA.FTZ R2, R6, R127, R2 ;  /* 0x0000007f06027223 */ /* 0x000fe40000010002 */
[----:B------:R-:W5:Y:S02]  /*11930*/  LDL.LU R6, [R1+0x18c] ;  /* 0x00018c0001067983 */ /* 0x000f640000300800 */
[----:B------:R-:W-:Y:S02]  /*11940*/  FFMA.FTZ R2, R5, R131, R2 ;  /* 0x0000008305027223 */ /* 0x000fe40000010002 */
[----:B------:R-:W5:Y:S02]  /*11950*/  LDL.LU R5, [R1+0x188] ;  /* 0x0001880001057983 */ /* 0x000f640000300800 */
[----:B--2---:R-:W-:-:S02]  /*11960*/  FFMA.FTZ R2, R4, R135, R2 ;  /* 0x0000008704027223 */ /* 0x004fc40000010002 */
[----:B------:R-:W5:Y:S02]  /*11970*/  LDL.LU R4, [R1+0x184] ;  /* 0x0001840001047983 */ /* 0x000f640000300800 */
[----:B------:R-:W-:-:S04]  /*11980*/  FFMA.FTZ R2, R252, R139, R2 ;  /* 0x0000008bfc027223 */ /* 0x000fc80000010002 */
[----:B------:R-:W-:-:S04]  /*11990*/  FFMA.FTZ R2, R251, R143, R2 ;  /* 0x0000008ffb027223 */ /* 0x000fc80000010002 */
[----:B----4-:R-:W-:Y:S02]  /*119a0*/  FFMA.FTZ R2, R3, R147, R2 ;  /* 0x0000009303027223 */ /* 0x010fe40000010002 */
[----:B------:R-:W2:Y:S02]  /*119b0*/  LDL.LU R3, [R1] ;  /* 0x0000000001037983 */ /* 0x000ea40000300800 */
[----:B------:R-:W-:Y:S02]  /*119c0*/  FFMA.FTZ R2, R237, R151, R2 ;  /* 0x00000097ed027223 */ /* 0x000fe40000010002 */
[----:B------:R-:W2:Y:S02]  /*119d0*/  LDL R237, [R1+0x17c] ;  /* 0x00017c0001ed7983 */ /* 0x000ea40000100800 */
[----:B------:R-:W-:-:S04]  /*119e0*/  FFMA.FTZ R2, R250, R155, R2 ;  /* 0x0000009bfa027223 */ /* 0x000fc80000010002 */
[----:B------:R-:W-:-:S04]  /*119f0*/  FFMA.FTZ R2, R249, R159, R2 ;  /* 0x0000009ff9027223 */ /* 0x000fc80000010002 */
[----:B---3--:R-:W-:Y:S02]  /*11a00*/  FFMA.FTZ R2, R236, R163, R2 ;  /* 0x000000a3ec027223 */ /* 0x008fe40000010002 */
[----:B------:R-:W3:Y:S02]  /*11a10*/  LDL R236, [R1+0x54] ;  /* 0x0000540001ec7983 */ /* 0x000ee40000100800 */
[----:B------:R-:W-:Y:S01]  /*11a20*/  FFMA.FTZ R2, R248, R167, R2 ;  /* 0x000000a7f8027223 */ /* 0x000fe20000010002 */
[----:B------:R-:W-:Y:S01]  /*11a30*/  ISETP.NE.U32.AND P1, PT, RZ, UR44, PT ;  /* 0x0000002cff007c0c */ /* 0x000fe2000bf25070 */
[----:B------:R-:W4:Y:S02]  /*11a40*/  LDL R248, [R1+0x4] ;  /* 0x0000040001f87983 */ /* 0x000f240000100800 */
[----:B------:R-:W-:Y:S01]  /*11a50*/  FFMA.FTZ R2, R239, R171, R2 ;  /* 0x000000abef027223 */ /* 0x000fe20000010002 */
[----:B------:R-:W-:Y:S01]  /*11a60*/  ISETP.NE.U32.AND P2, PT, RZ, UR34, PT ;  /* 0x00000022ff007c0c */ /* 0x000fe2000bf45070 */
[----:B------:R-:W0:Y:S01]  /*11a70*/  LDCU UR34, c[0x0][0x410] ;  /* 0x00008200ff2277ac */ /* 0x000e220008000800 */
[----:B------:R-:W-:Y:S01]  /*11a80*/  ISETP.NE.AND.EX P1, PT, RZ, UR45, PT, P1 ;  /* 0x0000002dff007c0c */ /* 0x000fe2000bf25310 */
[----:B------:R-:W-:Y:S01]  /*11a90*/  FFMA.FTZ R2, R238, R175, R2 ;  /* 0x000000afee027223 */ /* 0x000fe20000010002 */
[----:B------:R-:W-:Y:S01]  /*11aa0*/  ISETP.NE.AND.EX P2, PT, RZ, UR35, PT, P2 ;  /* 0x00000023ff007c0c */ /* 0x000fe2000bf45320 */
[----:B------:R-:W4:Y:S02]  /*11ab0*/  LDL R238, [R1+0x5c] ;  /* 0x00005c0001ee7983 */ /* 0x000f240000100800 */
[----:B------:R-:W-:-:S02]  /*11ac0*/  FFMA.FTZ R2, R179, UR72, R2 ;  /* 0x00000048b3027c23 */ /* 0x000fc40008010002 */
        /* <DEDUP_REMOVED lines=16> */
[----:B--2---:R-:W-:Y:S02]  /*11bd0*/  @P1 ISETP.GE.AND P4, PT, R3, R237, PT ;  /* 0x000000ed0300120c */ /* 0x004fe40003f86270 */
[----:B------:R-:W3:Y:S02]  /*11be0*/  @P2 LDC.64 R2, c[0x0][0x438] ;  /* 0x00010e00ff022b82 */ /* 0x000ee40000000a00 */
[----:B---3--:R-:W-:-:S06]  /*11bf0*/  @P2 IMAD.WIDE R2, R236, 0x4, R2 ;  /* 0x00000004ec022825 */ /* 0x008fcc00078e0202 */
[----:B------:R-:W1:Y:S01]  /*11c00*/  @P1 LDC.64 R236, c[0x0][0x448] ;  /* 0x00011200ffec1b82 */ /* 0x000e620000000a00 */
[----:B------:R2:W3:Y:S02]  /*11c10*/  @P2 LDG.E R3, desc[UR36][R2.64] ;  /* 0x0000002402032981 */ /* 0x0004e4000c1e1900 */
[----:B--2---:R-:W1:Y:S01]  /*11c20*/  @P1 S2R R2, SR_CTAID.X ;  /* 0x0000000000021919 */ /* 0x004e620000002500 */
[----:B0-----:R-:W-:-:S04]  /*11c30*/  FMUL.FTZ R0, R0, UR34 ;  /* 0x0000002200007c20 */ /* 0x001fc80008410000 */
[----:B---3--:R-:W-:Y:S01]  /*11c40*/  @P2 FADD.FTZ R0, R0, R3 ;  /* 0x0000000300002221 */ /* 0x008fe20000010000 */
[----:B-1----:R-:W-:-:S06]  /*11c50*/  @P1 IMAD.WIDE.U32 R2, R2, 0x4, R236 ;  /* 0x0000000402021825 */ /* 0x002fcc00078e00ec */
[----:B------:R0:W2:Y:S02]  /*11c60*/  @P1 LDG.E R2, desc[UR36][R2.64] ;  /* 0x0000002402021981 */ /* 0x0000a4000c1e1900 */
[----:B0-----:R-:W-:-:S04]  /*11c70*/  @P1 SEL R3, RZ, UR38, P4 ;  /* 0x00000026ff031c07 */ /* 0x001fc8000a000000 */
[----:B----4-:R-:W-:-:S04]  /*11c80*/  @P1 IADD3 R3, PT, PT, R248, -UR42, R3 ;  /* 0x8000002af8031c10 */ /* 0x010fc8000fffe003 */
[----:B------:R-:W-:-:S05]  /*11c90*/  @P1 I2FP.F32.S32 R3, R3 ;  /* 0x0000000300031245 */ /* 0x000fca0000201400 */
[----:B--2---:R-:W-:-:S05]  /*11ca0*/  @P1 FFMA.FTZ R0, R3, R2, R0 ;  /* 0x0000000203001223 */ /* 0x004fca0000010000 */
[----:B------:R-:W-:Y:S01]  /*11cb0*/  @!P3 FMNMX.FTZ R238, R238, R0, !PT ;  /* 0x00000000eeeeb209 */ /* 0x000fe20007810000 */
[----:B------:R0:W-:Y:S04]  /*11cc0*/  STS [R239], R0 ;  /* 0x00000000ef007388 */ /* 0x0001e80000000800 */
[----:B------:R0:W-:Y:S02]  /*11cd0*/  @!P3 STL [R1+0x5c], R238 ;  /* 0x00005cee0100b387 */ /* 0x0001e40000100800 */
.L_x_985:
[----:B------:R-:W-:Y:S05]  /*11ce0*/  BSYNC.RECONVERGENT B0 ;  /* 0x0000000000007941 */ /* 0x000fea0003800200 */
.L_x_984:
[----:B-1----:R-:W2:Y:S04]  /*11cf0*/  LDL.LU R3, [R1+0x4] ;  /* 0x0000040001037983 */ /* 0x002ea80000300800 */
[----:B------:R-:W2:Y:S04]  /*11d00*/  LDL.LU R2, [R1+0x58] ;  /* 0x0000580001027983 */ /* 0x000ea80000300800 */
[----:B0-----:R-:W2:Y:S04]  /*11d10*/  LDL.LU R0, [R1+0x54] ;  /* 0x0000540001007983 */ /* 0x001ea80000300800 */
[----:B------:R-:W2:Y:S04]  /*11d20*/  LDL R239, [R1+0x174] ;  /* 0x0001740001ef7983 */ /* 0x000ea80000100800 */
[----:B------:R-:W2:Y:S02]  /*11d30*/  LDL.LU R238, [R1+0x50] ;  /* 0x0000500001ee7983 */ /* 0x000ea40000300800 */
[----:B--234-:R-:W-:Y:S01]  /*11d40*/  IMAD.MOV.U32 R237, RZ, RZ, R3 ;  /* 0x000000ffffed7224 */ /* 0x01cfe200078e0003 */
[----:B------:R-:W-:-:S02]  /*11d50*/  MOV R236, R2 ;  /* 0x0000000200ec7202 */ /* 0x000fc40000000f00 */
[----:B------:R-:W2:Y:S01]  /*11d60*/  LDL.LU R2, [R1+0x8] ;  /* 0x0000080001027983 */ /* 0x000ea20000300800 */
[----:B------:R-:W-:Y:S01]  /*11d70*/  IMAD.MOV.U32 R3, RZ, RZ, R0 ;  /* 0x000000ffff037224 */ /* 0x000fe200078e0000 */
[C---:B------:R-:W-:Y:S02]  /*11d80*/  IADD3 R0, PT, PT, R237.reuse, 0xff, RZ ;  /* 0x000000ffed007810 */ /* 0x040fe40007ffe0ff */
[----:B------:R-:W-:Y:S02]  /*11d90*/  IADD3 R236, PT, PT, R236, 0x400, RZ ;  /* 0x00000400ecec7810 */ /* 0x000fe40007ffe0ff */
[----:B------:R-:W-:Y:S01]  /*11da0*/  ISETP.GE.AND P1, PT, R0, R239, PT ;  /* 0x000000ef0000720c */ /* 0x000fe20003f26270 */
[----:B------:R-:W-:Y:S01]  /*11db0*/  VIADD R0, R237, 0x100 ;  /* 0x00000100ed007836 */ /* 0x000fe20000000000 */
[----:B------:R-:W-:Y:S01]  /*11dc0*/  IADD3 R238, P2, PT, R238, 0x100, RZ ;  /* 0x00000100eeee7810 */ /* 0x000fe20007f5e0ff */
[----:B------:R-:W-:-:S04]  /*11dd0*/  VIADD R3, R3, 0x100 ;  /* 0x0000010003037836 */ /* 0x000fc80000000000 */
[----:B------:R1:W-:Y:S04]  /*11de0*/  STL [R1+0x50], R238 ;  /* 0x000050ee01007387 */ /* 0x0003e80000100800 */
[----:B------:R1:W-:Y:S04]  /*11df0*/  STL [R1+0x58], R236 ;  /* 0x000058ec01007387 */ /* 0x0003e80000100800 */
[----:B------:R1:W-:Y:S04]  /*11e00*/  STL [R1+0x4], R0 ;  /* 0x0000040001007387 */ /* 0x0003e80000100800 */
[----:B------:R1:W-:Y:S01]  /*11e10*/  STL [R1+0x54], R3 ;  /* 0x0000540301007387 */ /* 0x0003e20000100800 */
[----:B--2---:R-:W-:-:S05]  /*11e20*/  IADD3.X R2, PT, PT, RZ, R2, RZ, P2, !PT ;  /* 0x00000002ff027210 */ /* 0x004fca00017fe4ff */
[----:B------:R1:W-:Y:S01]  /*11e30*/  STL [R1+0x8], R2 ;  /* 0x0000080201007387 */ /* 0x0003e20000100800 */
[----:B------:R-:W-:Y:S05]  /*11e40*/  @!P1 BRA `(.L_x_986) ;  /* 0xffffff1000889947 */ /* 0x000fea000383ffff */
.L_x_817:
[----:B------:R-:W-:Y:S05]  /*11e50*/  BSYNC.RECONVERGENT B1 ;  /* 0x0000000000017941 */ /* 0x000fea0003800200 */
.L_x_816:
[----:B-1----:R-:W3:Y:S01]  /*11e60*/  LDL.LU R2, [R1+0x5c] ;  /* 0x00005c0001027983 */ /* 0x002ee20000300800 */
[----:B0----5:R-:W-:Y:S01]  /*11e70*/  MOV R14, 0x400 ;  /* 0x00000400000e7802 */ /* 0x021fe20000000f00 */
[----:B------:R-:W0:Y:S01]  /*11e80*/  LDCU UR4, c[0x0][0x3f4] ;  /* 0x00007e80ff0477ac */ /* 0x000e220008000800 */
[----:B------:R-:W1:Y:S01]  /*11e90*/  S2UR UR6, SR_CTAID.Y ;  /* 0x00000000000679c3 */ /* 0x000e620000002600 */
[----:B------:R-:W4:Y:S01]  /*11ea0*/  S2R R15, SR_CgaCtaId ;  /* 0x00000000000f7919 */ /* 0x000f220000008800 */
[----:B------:R-:W-:Y:S01]  /*11eb0*/  BSSY.RECONVERGENT B0, `(.L_x_987) ;  /* 0x000016f000007945 */ /* 0x000fe20003800200 */
[----:B----4-:R-:W-:Y:S01]  /*11ec0*/  LEA R7, R15, R14, 0x18 ;  /* 0x0000000e0f077211 */ /* 0x010fe200078ec0ff */
[----:B---3--:R-:W3:Y:S02]  /*11ed0*/  SHFL.BFLY PT, R0, R2, 0x10, 0x1f ;  /* 0x0e001f0002007f89 */ /* 0x008ee400000e0000 */
[----:B---3--:R-:W-:-:S05]  /*11ee0*/  FMNMX.FTZ R0, R0, R2, !PT ;  /* 0x0000000200007209 */ /* 0x008fca0007810000 */
[----:B------:R-:W3:Y:S02]  /*11ef0*/  SHFL.BFLY PT, R3, R0, 0x8, 0x1f ;  /* 0x0d001f0000037f89 */ /* 0x000ee400000e0000 */
[----:B---3--:R-:W-:-:S05]  /*11f00*/  FMNMX.FTZ R3, R0, R3, !PT ;  /* 0x0000000300037209 */ /* 0x008fca0007810000 */
[----:B------:R-:W3:Y:S02]  /*11f10*/  SHFL.BFLY PT, R2, R3, 0x4, 0x1f ;  /* 0x0c801f0003027f89 */ /* 0x000ee400000e0000 */
[----:B---3--:R-:W-:Y:S01]  /*11f20*/  FMNMX.FTZ R4, R3, R2, !PT ;  /* 0x0000000203047209 */ /* 0x008fe20007810000 */
[----:B------:R-:W-:Y:S01]  /*11f30*/  IMAD.MOV.U32 R3, RZ, RZ, -0x800001 ;  /* 0xff7fffffff037424 */ /* 0x000fe200078e00ff */
[----:B------:R-:W3:Y:S03]  /*11f40*/  S2R R2, SR_TID.X ;  /* 0x0000000000027919 */ /* 0x000ee60000002100 */
[----:B------:R-:W4:Y:S02]  /*11f50*/  SHFL.BFLY PT, R5, R4, 0x2, 0x1f ;  /* 0x0c401f0004057f89 */ /* 0x000f2400000e0000 */
[----:B----4-:R-:W-:Y:S02]  /*11f60*/  FMNMX.FTZ R5, R4, R5, !PT ;  /* 0x0000000504057209 */ /* 0x010fe40007810000 */
[----:B---3--:R-:W-:-:S03]  /*11f70*/  LOP3.LUT P0, R6, R2, 0x1f, RZ, 0xc0, !PT ;  /* 0x0000001f02067812 */ /* 0x008fc6000780c0ff */
[----:B------:R-:W3:Y:S01]  /*11f80*/  SHFL.BFLY PT, R8, R5, 0x1, 0x1f ;  /* 0x0c201f0005087f89 */ /* 0x000ee200000e0000 */
[C---:B------:R-:W-:Y:S02]  /*11f90*/  ISETP.GT.U32.AND P1, PT, R6.reuse, 0x7, PT ;  /* 0x000000070600780c */ /* 0x040fe40003f24070 */
[----:B------:R-:W-:-:S07]  /*11fa0*/  LEA R4, R6, R7, 0x2 ;  /* 0x0000000706047211 */ /* 0x000fce00078e10ff */
[----:B------:R-:W-:Y:S02]  /*11fb0*/  @!P0 LEA.HI R0, R2, R7, RZ, 0x1d ;  /* 0x0000000702008211 */ /* 0x000fe400078fe8ff */
[----:B---3--:R-:W-:-:S05]  /*11fc0*/  FMNMX.FTZ R11, R5, R8, !PT ;  /* 0x00000008050b7209 */ /* 0x008fca0007810000 */
[----:B------:R3:W-:Y:S01]  /*11fd0*/  @!P0 STS [R0], R11 ;  /* 0x0000000b00008388 */ /* 0x0007e20000000800 */
[----:B------:R-:W-:Y:S01]  /*11fe0*/  BAR.SYNC.DEFER_BLOCKING 0x0 ;  /* 0x0000000000007b1d */ /* 0x000fe20000010000 */
[----:B---3--:R-:W-:Y:S02]  /*11ff0*/  HFMA2 R11, -RZ, RZ, 0, 0 ;  /* 0x00000000ff0b7431 */ /* 0x008fe400000001ff */
[----:B------:R-:W-:-:S03]  /*12000*/  IMAD.SHL.U32 R0, R2, 0x4, RZ ;  /* 0x0000000402007824 */ /* 0x000fc600078e00ff */
[----:B------:R-:W3:Y:S04]  /*12010*/  @!P1 LDS R3, [R4] ;  /* 0x0000000004039984 */ /* 0x000ee80000000800 */
[----:B---3--:R-:W3:Y:S02]  /*12020*/  SHFL.BFLY PT, R8, R3, 0x4, 0x1f ;  /* 0x0c801f0003087f89 */ /* 0x008ee400000e0000 */
[----:B---3--:R-:W-:-:S05]  /*12030*/  FMNMX.FTZ R8, R8, R3, !PT ;  /* 0x0000000308087209 */ /* 0x008fca0007810000 */
[----:B------:R-:W3:Y:S02]  /*12040*/  SHFL.BFLY PT, R5, R8, 0x2, 0x1f ;  /* 0x0c401f0008057f89 */ /* 0x000ee400000e0000 */
[----:B---3--:R-:W-:Y:S01]  /*12050*/  FMNMX.FTZ R9, R8, R5, !PT ;  /* 0x0000000508097209 */ /* 0x008fe20007810000 */
[----:B0-----:R-:W-:Y:S01]  /*12060*/  IMAD.U32 R5, RZ, RZ, UR4 ;  /* 0x00000004ff057e24 */ /* 0x001fe2000f8e00ff */
[----:B------:R-:W1:Y:S03]  /*12070*/  LDCU UR4, c[0x0][0x3f4] ;  /* 0x00007e80ff0477ac */ /* 0x000e660008000800 */
[----:B------:R-:W0:Y:S01]  /*12080*/  SHFL.BFLY PT, R10, R9, 0x1, 0x1f ;  /* 0x0c201f00090a7f89 */ /* 0x000e2200000e0000 */
[----:B------:R-:W-:-:S04]  /*12090*/  IADD3 R3, PT, PT, RZ, -R5, RZ ;  /* 0x80000005ff037210 */ /* 0x000fc80007ffe0ff */
[----:B------:R-:W-:-:S05]  /*120a0*/  VIADDMNMX R3, R3, UR42, RZ, !PT ;  /* 0x0000002a03037c46 */ /* 0x000fca000f8001ff */
[----:B------:R-:W-:-:S05]  /*120b0*/  IMAD.IADD R5, R2, 0x1, R3 ;  /* 0x0000000102057824 */ /* 0x000fca00078e0203 */
[----:B------:R-:W-:Y:S01]  /*120c0*/  ISETP.GE.AND P0, PT, R5, UR42, PT ;  /* 0x0000002a05007c0c */ /* 0x000fe2000bf06270 */
[----:B-1----:R-:W-:-:S04]  /*120d0*/  UIMAD UR7, UR6, UR4, URZ ;  /* 0x00000004060772a4 */ /* 0x002fc8000f8e02ff */
[----:B------:R-:W-:Y:S01]  /*120e0*/  USHF.R.S32.HI UR14, URZ, 0x1f, UR7 ;  /* 0x0000001fff0e7899 */ /* 0x000fe20008011407 */
[----:B0-----:R-:W-:-:S05]  /*120f0*/  FMNMX.FTZ R10, R9, R10, !PT ;  /* 0x0000000a090a7209 */ /* 0x001fca0007810000 */
[----:B------:R0:W1:Y:S02]  /*12100*/  SHFL.IDX PT, R37, R10, RZ, 0x1f ;  /* 0x00001fff0a257589 */ /* 0x00006400000e0000 */
[----:B------:R-:W-:Y:S05]  /*12110*/  @P0 BRA `(.L_x_988) ;  /* 0x0000001400200947 */ /* 0x000fea0003800000 */
[----:B------:R-:W3:Y:S02]  /*12120*/  LDC.64 R8, c[0x0][0x420] ;  /* 0x00010800ff087b82 */ /* 0x000ee40000000a00 */
[----:B---3--:R-:W-:-:S04]  /*12130*/  ISETP.NE.U32.AND P0, PT, R8, RZ, PT ;  /* 0x000000ff0800720c */ /* 0x008fc80003f05070 */
[----:B------:R-:W-:-:S13]  /*12140*/  ISETP.NE.AND.EX P0, PT, R9, RZ, PT, P0 ;  /* 0x000000ff0900720c */ /* 0x000fda0003f05300 */
[----:B------:R-:W-:Y:S05]  /*12150*/  @P0 BRA `(.L_x_989) ;  /* 0x0000000c00940947 */ /* 0x000fea0003800000 */
[----:B------:R-:W-:Y:S01]  /*12160*/  MOV R8, 0x100 ;  /* 0x0000010000087802 */ /* 0x000fe20000000f00 */
[----:B------:R-:W-:Y:S01]  /*12170*/  BSSY.RECONVERGENT B1, `(.L_x_990) ;  /* 0x000001d000017945 */ /* 0x000fe20003800200 */
[----:B------:R-:W-:Y:S01]  /*12180*/  LOP3.LUT R9, RZ, R2, RZ, 0x33, !PT ;  /* 0x00000002ff097212 */ /* 0x000fe200078e33ff */
[----:B------:R-:W-:Y:S01]  /*12190*/  IMAD.MOV.U32 R11, RZ, RZ, RZ ;  /* 0x000000ffff0b7224 */ /* 0x000fe200078e00ff */
[----:B------:R-:W-:-:S04]  /*121a0*/  VIADDMNMX R8, R5, R8, UR42, !PT ;  /* 0x0000002a05087e46 */ /* 0x000fc8000f800108 */
[----:B------:R-:W-:-:S04]  /*121b0*/  IADD3 R9, PT, PT, -R3, R8, R9 ;  /* 0x0000000803097210 */ /* 0x000fc80007ffe109 */
[C---:B------:R-:W-:Y:S02]  /*121c0*/  LOP3.LUT R8, R9.reuse, 0x300, RZ, 0xc0, !PT ;  /* 0x0000030009087812 */ /* 0x040fe400078ec0ff */
[----:B------:R-:W-:Y:S02]  /*121d0*/  ISETP.GE.U32.AND P1, PT, R9, 0x300, PT ;  /* 0x000003000900780c */ /* 0x000fe40003f26070 */
[----:B------:R-:W-:Y:S02]  /*121e0*/  ISETP.NE.AND P0, PT, R8, 0x300, PT ;  /* 0x000003000800780c */ /* 0x000fe40003f05270 */
[----:B------:R-:W-:-:S11]  /*121f0*/  MOV R8, R5 ;  /* 0x0000000500087202 */ /* 0x000fd60000000f00 */
[----:B------:R-:W-:Y:S05]  /*12200*/  @!P0 BRA `(.L_x_991) ;  /* 0x00000000004c8947 */ /* 0x000fea0003800000 */
[----:B0-----:R-:W-:Y:S01]  /*12210*/  VIADD R10, R14, 0x440 ;  /* 0x000004400e0a7836 */ /* 0x001fe20000000000 */
[----:B------:R-:W-:Y:S01]  /*12220*/  LEA.HI R8, R9, 0x1, RZ, 0x18 ;  /* 0x0000000109087811 */ /* 0x000fe200078fc0ff */
[----:B------:R-:W-:-:S03]  /*12230*/  HFMA2 R11, -RZ, RZ, 0, 0 ;  /* 0x00000000ff0b7431 */ /* 0x000fc600000001ff */
[----:B------:R-:W-:Y:S01]  /*12240*/  LOP3.LUT R9, R8, 0x3, RZ, 0xc0, !PT ;  /* 0x0000000308097812 */ /* 0x000fe200078ec0ff */
[----:B------:R-:W-:Y:S01]  /*12250*/  IMAD.MOV.U32 R8, RZ, RZ, R5 ;  /* 0x000000ffff087224 */ /* 0x000fe200078e0005 */
[----:B------:R-:W-:-:S03]  /*12260*/  LEA R13, R15, R10, 0x18 ;  /* 0x0000000a0f0d7211 */ /* 0x000fc600078ec0ff */
[----:B------:R-:W-:Y:S01]  /*12270*/  IMAD.MOV R9, RZ, RZ, -R9 ;  /* 0x000000ffff097224 */ /* 0x000fe200078e0a09 */
[----:B------:R-:W-:-:S07]  /*12280*/  IADD3 R10, PT, PT, R0, R13, RZ ;  /* 0x0000000d000a7210 */ /* 0x000fce0007ffe0ff */
.L_x_992:
[----:B------:R-:W1:Y:S01]  /*12290*/  LDS R12, [R10] ;  /* 0x000000000a0c7984 */ /* 0x000e620000000800 */
[----:B------:R-:W-:Y:S01]  /*122a0*/  IADD3 R9, PT, PT, R9, 0x1, RZ ;  /* 0x0000000109097810 */ /* 0x000fe20007ffe0ff */
[----:B------:R-:W-:-:S03]  /*122b0*/  VIADD R8, R8, 0x100 ;  /* 0x0000010008087836 */ /* 0x000fc60000000000 */
        /* <DEDUP_REMOVED lines=8> */
.L_x_991:
[----:B------:R-:W-:Y:S05]  /*12340*/  BSYNC.RECONVERGENT B1 ;  /* 0x0000000000017941 */ /* 0x000fea0003800200 */
.L_x_990:
[----:B------:R-:W-:Y:S05]  /*12350*/  @!P1 BRA `(.L_x_988) ;  /* 0x0000001000909947 */ /* 0x000fea0003800000 */
[----:B0-----:R-:W-:Y:S01]  /*12360*/  IADD3 R10, PT, PT, -R8, UR42, RZ ;  /* 0x0000002a080a7c10 */ /* 0x001fe2000fffe1ff */
        /* <DEDUP_REMOVED lines=9> */
[----:B------:R-:W-:Y:S02]  /*12400*/  MOV R35, UR42 ;  /* 0x0000002a00237c02 */ /* 0x000fe40008000f00 */
[----:B------:R-:W-:-:S03]  /*12410*/  PLOP3.LUT P0, PT, PT, PT, PT, 0x8, 0x80 ;  /* 0x000000000080781c */ /* 0x000fc60003f0e170 */
[----:B------:R-:W-:-:S10]  /*12420*/  VIADD R35, R35, 0xfffff400 ;  /* 0xfffff40023237836 */ /* 0x000fd40000000000 */
.L_x_995:
[----:B------:R-:W1:Y:S01]  /*12430*/  LDS R10, [R9+-0x800] ;  /* 0xfff80000090a7984 */ /* 0x000e620000000800 */
[----:B------:R-:W-:-:S03]  /*12440*/  IADD3 R8, PT, PT, R8, 0x1000, RZ ;  /* 0x0000100008087810 */ /* 0x000fc60007ffe0ff */
[----:B------:R-:W0:Y:S01]  /*12450*/  LDS R12, [R9+-0x400] ;  /* 0xfffc0000090c7984 */ /* 0x000e220000000800 */
[----:B------:R-:W-:-:S03]  /*12460*/  ISETP.GE.AND P1, PT, R8, R35, PT ;  /* 0x000000230800720c */ /* 0x000fc60003f26270 */
[----:B------:R-:W3:Y:S04]  /*12470*/  LDS R14, [R9+0x400] ;  /* 0x00040000090e7984 */ /* 0x000ee80000000800 */
[----:B------:R-:W4:Y:S04]  /*12480*/  LDS R13, [R9] ;  /* 0x00000000090d7984 */ /* 0x000f280000000800 */
[----:B------:R-:W5:Y:S04]  /*12490*/  LDS R16, [R9+0x800] ;  /* 0x0008000009107984 */ /* 0x000f680000000800 */
[----:B------:R-:W5:Y:S04]  /*124a0*/  LDS R18, [R9+0xc00] ;  /* 0x000c000009127984 */ /* 0x000f680000000800 */
[----:B--2---:R-:W-:Y:S04]  /*124b0*/  LDS R20, [R9+0x1000] ;  /* 0x0010000009147984 */ /* 0x004fe80000000800 */
[----:B------:R-:W2:Y:S04]  /*124c0*/  LDS R21, [R9+0x1400] ;  /* 0x0014000009157984 */ /* 0x000ea80000000800 */
[----:B------:R-:W2:Y:S04]  /*124d0*/  LDS R23, [R9+0x1800] ;  /* 0x0018000009177984 */ /* 0x000ea80000000800 */
[----:B------:R-:W2:Y:S01]  /*124e0*/  LDS R25, [R9+0x1c00] ;  /* 0x001c000009197984 */ /* 0x000ea20000000800 */
[----:B-1----:R-:W-:-:S03]  /*124f0*/  FADD.FTZ R10, -R37, R10 ;  /* 0x0000000a250a7221 */ /* 0x002fc60000010100 */
[----:B------:R-:W1:Y:S01]  /*12500*/  LDS R27, [R9+0x2000] ;  /* 0x00200000091b7984 */ /* 0x000e620000000800 */
[----:B------:R-:W-:Y:S01]  /*12510*/  FMUL.FTZ R10, R10, 1.4426950216293334961 ;  /* 0x3fb8aa3b0a0a7820 */ /* 0x000fe20000410000 */
[C---:B0-----:R-:W-:Y:S02]  /*12520*/  FADD.FTZ R12, -R37.reuse, R12 ;  /* 0x0000000c250c7221 */ /* 0x041fe40000010100 */
[----:B------:R-:W0:Y:S01]  /*12530*/  LDS R29, [R9+0x2400] ;  /* 0x00240000091d7984 */ /* 0x000e220000000800 */
[C---:B---3--:R-:W-:Y:S01]  /*12540*/  FADD.FTZ R15, -R37.reuse, R14 ;  /* 0x0000000e250f7221 */ /* 0x048fe20000010100 */
[----:B------:R-:W-:Y:S01]  /*12550*/  FMUL.FTZ R12, R12, 1.4426950216293334961 ;  /* 0x3fb8aa3b0c0c7820 */ /* 0x000fe20000410000 */
[----:B------:R-:W3:Y:S01]  /*12560*/  MUFU.EX2 R10, R10 ;  /* 0x0000000a000a7308 */ /* 0x000ee20000000800 */
[----:B------:R-:W0:Y:S01]  /*12570*/  LDS R31, [R9+0x2800] ;  /* 0x00280000091f7984 */ /* 0x000e220000000800 */
[----:B----4-:R-:W-:Y:S01]  /*12580*/  FADD.FTZ R13, -R37, R13 ;  /* 0x0000000d250d7221 */ /* 0x010fe20000010100 */
[----:B------:R-:W-:-:S02]  /*12590*/  FMUL.FTZ R15, R15, 1.4426950216293334961 ;  /* 0x3fb8aa3b0f0f7820 */ /* 0x000fc40000410000 */
[----:B------:R-:W4:Y:S01]  /*125a0*/  LDS R33, [R9+0x2c00] ;  /* 0x002c000009217984 */ /* 0x000f220000000800 */
[----:B-----5:R-:W-:Y:S01]  /*125b0*/  FADD.FTZ R17, -R37, R16 ;  /* 0x0000001025117221 */ /* 0x020fe20000010100 */
[----:B------:R-:W-:Y:S01]  /*125c0*/  FMUL.FTZ R13, R13, 1.4426950216293334961 ;  /* 0x3fb8aa3b0d0d7820 */ /* 0x000fe20000410000 */
[----:B------:R-:W5:Y:S02]  /*125d0*/  MUFU.EX2 R12, R12 ;  /* 0x0000000c000c7308 */ /* 0x000f640000000800 */
[----:B------:R-:W-:Y:S01]  /*125e0*/  FMUL.FTZ R17, R17, 1.4426950216293334961 ;  /* 0x3fb8aa3b11117820 */ /* 0x000fe20000410000 */
[----:B------:R-:W-:-:S04]  /*125f0*/  FADD.FTZ R19, -R37, R18 ;  /* 0x0000001225137221 */ /* 0x000fc80000010100 */
[----:B------:R-:W-:Y:S01]  /*12600*/  FMUL.FTZ R19, R19, 1.4426950216293334961 ;  /* 0x3fb8aa3b13137820 */ /* 0x000fe20000410000 */
[----:B------:R5:W0:Y:S01]  /*12610*/  MUFU.EX2 R16, R15 ;  /* 0x0000000f00107308 */ /* 0x000a220000000800 */
[----:B---3--:R-:W-:Y:S01]  /*12620*/  FADD.FTZ R11, R10, R11 ;  /* 0x0000000b0a0b7221 */ /* 0x008fe20000010000 */
[----:B--2---:R-:W-:Y:S01]  /*12630*/  FADD.FTZ R21, -R37, R21 ;  /* 0x0000001525157221 */ /* 0x004fe20000010100 */
[----:B------:R-:W-:Y:S03]  /*12640*/  STS [R9+-0x800], R10 ;  /* 0xfff8000a09007388 */ /* 0x000fe60000000800 */
[----:B------:R-:W-:Y:S01]  /*12650*/  FMUL.FTZ R21, R21, 1.4426950216293334961 ;  /* 0x3fb8aa3b15157820 */ /* 0x000fe20000410000 */
[----:B------:R-:W-:Y:S01]  /*12660*/  FADD.FTZ R23, -R37, R23 ;  /* 0x0000001725177221 */ /* 0x000fe20000010100 */
[----:B------:R2:W3:Y:S01]  /*12670*/  MUFU.EX2 R14, R13 ;  /* 0x0000000d000e7308 */ /* 0x0004e20000000800 */
[----:B-----5:R-:W5:Y:S01]  /*12680*/  LDS R15, [R9+0x3000] ;  /* 0x00300000090f7984 */ /* 0x020f620000000800 */
[----:B------:R-:W-:Y:S01]  /*12690*/  FADD.FTZ R11, R11, R12 ;  /* 0x0000000c0b0b7221 */ /* 0x000fe20000010000 */
[----:B------:R-:W-:Y:S01]  /*126a0*/  FMUL.FTZ R23, R23, 1.4426950216293334961 ;  /* 0x3fb8aa3b17177820 */ /* 0x000fe20000410000 */
[C---:B------:R-:W-:Y:S01]  /*126b0*/  FADD.FTZ R25, -R37.reuse, R25 ;  /* 0x0000001925197221 */ /* 0x040fe20000010100 */
[----:B------:R-:W-:Y:S01]  /*126c0*/  STS [R9+-0x400], R12 ;  /* 0xfffc000c09007388 */ /* 0x000fe20000000800 */
[----:B-1----:R-:W-:-:S02]  /*126d0*/  FADD.FTZ R27, -R37, R27 ;  /* 0x0000001b251b7221 */ /* 0x002fc40000010100 */
[----:B------:R1:W4:Y:S01]  /*126e0*/  MUFU.EX2 R18, R17 ;  /* 0x0000001100127308 */ /* 0x0003220000000800 */
[----:B--2---:R-:W-:Y:S01]  /*126f0*/  FADD.FTZ R13, -R37, R20 ;  /* 0x00000014250d7221 */ /* 0x004fe20000010100 */
[----:B------:R-:W-:Y:S01]  /*12700*/  FMUL.FTZ R25, R25, 1.4426950216293334961 ;  /* 0x3fb8aa3b19197820 */ /* 0x000fe20000410000 */
[----:B------:R-:W-:Y:S01]  /*12710*/  FMUL.FTZ R27, R27, 1.4426950216293334961 ;  /* 0x3fb8aa3b1b1b7820 */ /* 0x000fe20000410000 */
[----:B0-----:R-:W-:Y:S01]  /*12720*/  FADD.FTZ R29, -R37, R29 ;  /* 0x0000001d251d7221 */ /* 0x001fe20000010100 */
[----:B------:R-:W-:Y:S01]  /*12730*/  FMUL.FTZ R13, R13, 1.4426950216293334961 ;  /* 0x3fb8aa3b0d0d7820 */ /* 0x000fe20000410000 */
[----:B------:R-:W-:Y:S02]  /*12740*/  STS [R9+0x400], R16 ;  /* 0x0004001009007388 */ /* 0x000fe40000000800 */
[----:B------:R-:W0:Y:S01]  /*12750*/  MUFU.EX2 R20, R19 ;  /* 0x0000001300147308 */ /* 0x000e220000000800 */
[----:B---3--:R-:W-:Y:S01]  /*12760*/  FADD.FTZ R11, R11, R14 ;  /* 0x0000000e0b0b7221 */ /* 0x008fe20000010000 */
[----:B-1----:R-:W1:Y:S01]  /*12770*/  LDS R17, [R9+0x3400] ;  /* 0x0034000009117984 */ /* 0x002e620000000800 */
[----:B------:R-:W-:Y:S01]  /*12780*/  FMUL.FTZ R29, R29, 1.4426950216293334961 ;  /* 0x3fb8aa3b1d1d7820 */ /* 0x000fe20000410000 */
[----:B------:R-:W-:Y:S01]  /*12790*/  FADD.FTZ R31, -R37, R31 ;  /* 0x0000001f251f7221 */ /* 0x000fe20000010100 */
[----:B------:R-:W-:Y:S01]  /*127a0*/  FADD.FTZ R11, R11, R16 ;  /* 0x000000100b0b7221 */ /* 0x000fe20000010000 */
[----:B----4-:R-:W-:Y:S01]  /*127b0*/  FADD.FTZ R33, -R37, R33 ;  /* 0x0000002125217221 */ /* 0x010fe20000010100 */
[----:B------:R-:W-:Y:S01]  /*127c0*/  STS [R9], R14 ;  /* 0x0000000e09007388 */ /* 0x000fe20000000800 */
[----:B------:R-:W2:Y:S01]  /*127d0*/  MUFU.EX2 R22, R13 ;  /* 0x0000000d00167308 */ /* 0x000ea20000000800 */
[----:B------:R-:W-:Y:S01]  /*127e0*/  FADD.FTZ R11, R11, R18 ;  /* 0x000000120b0b7221 */ /* 0x000fe20000010000 */
[----:B------:R-:W-:Y:S01]  /*127f0*/  FMUL.FTZ R31, R31, 1.4426950216293334961 ;  /* 0x3fb8aa3b1f1f7820 */ /* 0x000fe20000410000 */
[----:B------:R-:W-:Y:S01]  /*12800*/  FMUL.FTZ R33, R33, 1.4426950216293334961 ;  /* 0x3fb8aa3b21217820 */ /* 0x000fe20000410000 */
[----:B------:R-:W-:Y:S04]  /*12810*/  STS [R9+0x800], R18 ;  /* 0x0008001209007388 */ /* 0x000fe80000000800 */
[----:B------:R-:W3:Y:S01]  /*12820*/  MUFU.EX2 R24, R21 ;  /* 0x0000001500187308 */ /* 0x000ee20000000800 */
[----:B0-----:R-:W-:Y:S01]  /*12830*/  FADD.FTZ R11, R11, R20 ;  /* 0x000000140b0b7221 */ /* 0x001fe20000010000 */
[----:B------:R-:W-:Y:S06]  /*12840*/  STS [R9+0xc00], R20 ;  /* 0x000c001409007388 */ /* 0x000fec0000000800 */
[----:B------:R-:W0:Y:S01]  /*12850*/  MUFU.EX2 R26, R23 ;  /* 0x00000017001a7308 */ /* 0x000e220000000800 */
[----:B--2---:R-:W-:Y:S01]  /*12860*/  FADD.FTZ R11, R11, R22 ;  /* 0x000000160b0b7221 */ /* 0x004fe20000010000 */
[----:B-----5:R-:W-:Y:S01]  /*12870*/  FADD.FTZ R15, -R37, R15 ;  /* 0x0000000f250f7221 */ /* 0x020fe20000010100 */
[----:B------:R-:W-:Y:S03]  /*12880*/  STS [R9+0x1000], R22 ;  /* 0x0010001609007388 */ /* 0x000fe60000000800 */
[----:B------:R-:W-:-:S02]  /*12890*/  FMUL.FTZ R15, R15, 1.4426950216293334961 ;  /* 0x3fb8aa3b0f0f7820 */ /* 0x000fc40000410000 */
[----:B------:R-:W2:Y:S01]  /*128a0*/  MUFU.EX2 R28, R25 ;  /* 0x00000019001c7308 */ /* 0x000ea20000000800 */
[----:B---3--:R-:W-:Y:S01]  /*128b0*/  FADD.FTZ R11, R11, R24 ;  /* 0x000000180b0b7221 */ /* 0x008fe20000010000 */
[----:B------:R-:W-:Y:S06]  /*128c0*/  STS [R9+0x1400], R24 ;  /* 0x0014001809007388 */ /* 0x000fec0000000800 */
[----:B------:R-:W3:Y:S01]  /*128d0*/  MUFU.EX2 R30, R27 ;  /* 0x0000001b001e7308 */ /* 0x000ee20000000800 */
[----:B0-----:R-:W-:Y:S01]  /*128e0*/  FADD.FTZ R11, R11, R26 ;  /* 0x0000001a0b0b7221 */ /* 0x001fe20000010000 */
[----:B-1----:R-:W-:Y:S01]  /*128f0*/  FADD.FTZ R17, -R37, R17 ;  /* 0x0000001125117221 */ /* 0x002fe20000010100 */
[----:B------:R-:W-:Y:S03]  /*12900*/  STS [R9+0x1800], R26 ;  /* 0x0018001a09007388 */ /* 0x000fe60000000800 */
[----:B------:R-:W-:-:S02]  /*12910*/  FMUL.FTZ R17, R17, 1.4426950216293334961 ;  /* 0x3fb8aa3b11117820 */ /* 0x000fc40000410000 */
[----:B------:R-:W0:Y:S01]  /*12920*/  MUFU.EX2 R32, R29 ;  /* 0x0000001d00207308 */ /* 0x000e220000000800 */
[----:B--2---:R-:W-:Y:S01]  /*12930*/  FADD.FTZ R11, R11, R28 ;  /* 0x0000001c0b0b7221 */ /* 0x004fe20000010000 */
[----:B------:R-:W-:Y:S06]  /*12940*/  STS [R9+0x1c00], R28 ;  /* 0x001c001c09007388 */ /* 0x000fec0000000800 */
        /* <DEDUP_REMOVED lines=16> */
[----:B0-----:R-:W-:Y:S01]  /*12a50*/  VIADD R9, R9, 0x4000 ;  /* 0x0000400009097836 */ /* 0x001fe20000000000 */
[----:B------:R-:W-:Y:S06]  /*12a60*/  @!P1 BRA `(.L_x_995) ;  /* 0xfffffff800709947 */ /* 0x000fec000383ffff */
.L_x_994:
[----:B------:R-:W-:Y:S05]  /*12a70*/  BSYNC.RECONVERGENT B1 ;  /* 0x0000000000017941 */ /* 0x000fea0003800200 */
.L_x_993:
[----:B------:R-:W-:Y:S01]  /*12a80*/  IADD3 R10, PT, PT, -R8, UR42, RZ ;  /* 0x0000002a080a7c10 */ /* 0x000fe2000fffe1ff */
[----:B------:R-:W-:Y:S03]  /*12a90*/  BSSY.RECONVERGENT B1, `(.L_x_996) ;  /* 0x0000036000017945 */ /* 0x000fe60003800200 */
[----:B------:R-:W-:-:S13]  /*12aa0*/  ISETP.GT.AND P1, PT, R10, 0x400, PT ;  /* 0x000004000a00780c */ /* 0x000fda0003f24270 */
[----:B------:R-:W-:Y:S05]  /*12ab0*/  @!P1 BRA `(.L_x_997) ;  /* 0x0000000000cc9947 */ /* 0x000fea0003800000 */
[----:B------:R-:W1:Y:S01]  /*12ac0*/  LDS R10, [R9+-0x800] ;  /* 0xfff80000090a7984 */ /* 0x000e620000000800 */
[----:B------:R-:W-:Y:S02]  /*12ad0*/  PLOP3.LUT P0, PT, PT, PT, PT, 0x8, 0x80 ;  /* 0x000000000080781c */ /* 0x000fe40003f0e170 */
[----:B------:R-:W-:Y:S01]  /*12ae0*/  IADD3 R8, PT, PT, R8, 0x800, RZ ;  /* 0x0000080008087810 */ /* 0x000fe20007ffe0ff */
[----:B------:R-:W0:Y:S04]  /*12af0*/  LDS R12, [R9+-0x400] ;  /* 0xfffc0000090c7984 */ /* 0x000e280000000800 */
[----:B------:R-:W3:Y:S04]  /*12b00*/  LDS R13, [R9] ;  /* 0x00000000090d7984 */ /* 0x000ee80000000800 */
[----:B------:R-:W4:Y:S04]  /*12b10*/  LDS R14, [R9+0x400] ;  /* 0x00040000090e7984 */ /* 0x000f280000000800 */
[----:B------:R-:W5:Y:S04]  /*12b20*/  LDS R16, [R9+0x800] ;  /* 0x0008000009107984 */ /* 0x000f680000000800 */
[----:B------:R-:W5:Y:S04]  /*12b30*/  LDS R18, [R9+0xc00] ;  /* 0x000c000009127984 */ /* 0x000f680000000800 */
[----:B--2---:R-:W2:Y:S04]  /*12b40*/  LDS R20, [R9+0x1000] ;  /* 0x0010000009147984 */ /* 0x004ea80000000800 */
[----:B------:R-:W2:Y:S01]  /*12b50*/  LDS R22, [R9+0x1400] ;  /* 0x0014000009167984 */ /* 0x000ea20000000800 */
[----:B-1----:R-:W-:-:S04]  /*12b60*/  FADD.FTZ R10, -R37, R10 ;  /* 0x0000000a250a7221 */ /* 0x002fc80000010100 */
[----:B------:R-:W-:Y:S01]  /*12b70*/  FMUL.FTZ R10, R10, 1.4426950216293334961 ;  /* 0x3fb8aa3b0a0a7820 */ /* 0x000fe20000410000 */
[C---:B0-----:R-:W-:Y:S01]  /*12b80*/  FADD.FTZ R12, -R37.reuse, R12 ;  /* 0x0000000c250c7221 */ /* 0x041fe20000010100 */
[----:B---3--:R-:W-:-:S03]  /*12b90*/  FADD.FTZ R13, -R37, R13 ;  /* 0x0000000d250d7221 */ /* 0x008fc60000010100 */
[----:B------:R-:W-:Y:S01]  /*12ba0*/  FMUL.FTZ R12, R12, 1.4426950216293334961 ;  /* 0x3fb8aa3b0c0c7820 */ /* 0x000fe20000410000 */
[----:B------:R-:W0:Y:S01]  /*12bb0*/  MUFU.EX2 R10, R10 ;  /* 0x0000000a000a7308 */ /* 0x000e220000000800 */
[----:B------:R-:W-:Y:S01]  /*12bc0*/  FMUL.FTZ R13, R13, 1.4426950216293334961 ;  /* 0x3fb8aa3b0d0d7820 */ /* 0x000fe20000410000 */
[C---:B----4-:R-:W-:Y:S01]  /*12bd0*/  FADD.FTZ R15, -R37.reuse, R14 ;  /* 0x0000000e250f7221 */ /* 0x050fe20000010100 */
[----:B-----5:R-:W-:-:S03]  /*12be0*/  FADD.FTZ R17, -R37, R16 ;  /* 0x0000001025117221 */ /* 0x020fc60000010100 */
[----:B------:R-:W-:Y:S02]  /*12bf0*/  FMUL.FTZ R15, R15, 1.4426950216293334961 ;  /* 0x3fb8aa3b0f0f7820 */ /* 0x000fe40000410000 */
[----:B------:R-:W1:Y:S01]  /*12c00*/  MUFU.EX2 R12, R12 ;  /* 0x0000000c000c7308 */ /* 0x000e620000000800 */
[----:B------:R-:W-:Y:S01]  /*12c10*/  FMUL.FTZ R17, R17, 1.4426950216293334961 ;  /* 0x3fb8aa3b11117820 */ /* 0x000fe20000410000 */
[C---:B------:R-:W-:Y:S01]  /*12c20*/  FADD.FTZ R19, -R37.reuse, R18 ;  /* 0x0000001225137221 */ /* 0x040fe20000010100 */
[----:B--2---:R-:W-:-:S03]  /*12c30*/  FADD.FTZ R21, -R37, R20 ;  /* 0x0000001425157221 */ /* 0x004fc60000010100 */
[----:B------:R-:W-:Y:S02]  /*12c40*/  FMUL.FTZ R19, R19, 1.4426950216293334961 ;  /* 0x3fb8aa3b13137820 */ /* 0x000fe40000410000 */
[----:B------:R2:W3:Y:S01]  /*12c50*/  MUFU.EX2 R14, R13 ;  /* 0x0000000d000e7308 */ /* 0x0004e20000000800 */
[----:B0-----:R-:W-:Y:S01]  /*12c60*/  FADD.FTZ R11, R11, R10 ;  /* 0x0000000a0b0b7221 */ /* 0x001fe20000010000 */
[----:B------:R-:W-:Y:S01]  /*12c70*/  FMUL.FTZ R21, R21, 1.4426950216293334961 ;  /* 0x3fb8aa3b15157820 */ /* 0x000fe20000410000 */
[----:B------:R-:W-:Y:S05]  /*12c80*/  STS [R9+-0x800], R10 ;  /* 0xfff8000a09007388 */ /* 0x000fea0000000800 */
[----:B------:R-:W0:Y:S01]  /*12c90*/  MUFU.EX2 R16, R15 ;  /* 0x0000000f00107308 */ /* 0x000e220000000800 */
[----:B--2---:R-:W-:Y:S01]  /*12ca0*/  FADD.FTZ R13, -R37, R22 ;  /* 0x00000016250d7221 */ /* 0x004fe20000010100 */
[----:B-1----:R-:W-:Y:S01]  /*12cb0*/  FADD.FTZ R11, R11, R12 ;  /* 0x0000000c0b0b7221 */ /* 0x002fe20000010000 */
[----:B------:R-:W-:Y:S02]  /*12cc0*/  STS [R9+-0x400], R12 ;  /* 0xfffc000c09007388 */ /* 0x000fe40000000800 */
[----:B------:R-:W-:-:S03]  /*12cd0*/  FMUL.FTZ R13, R13, 1.4426950216293334961 ;  /* 0x3fb8aa3b0d0d7820 */ /* 0x000fc60000410000 */
        /* <DEDUP_REMOVED lines=17> */
.L_x_997:
[----:B------:R-:W-:Y:S05]  /*12df0*/  BSYNC.RECONVERGENT B1 ;  /* 0x0000000000017941 */ /* 0x000fea0003800200 */
.L_x_996:
[----:B------:R-:W-:-:S13]  /*12e00*/  ISETP.LT.OR P0, PT, R8, UR42, P0 ;  /* 0x0000002a08007c0c */ /* 0x000fda0008701670 */
[----:B------:R-:W-:Y:S05]  /*12e10*/  @!P0 BRA `(.L_x_988) ;  /* 0x0000000400e08947 */ /* 0x000fea0003800000 */
[----:B------:R-:W1:Y:S04]  /*12e20*/  LDS R8, [R9+-0x800] ;  /* 0xfff8000009087984 */ /* 0x000e680000000800 */
[----:B------:R-:W0:Y:S04]  /*12e30*/  LDS R10, [R9+-0x400] ;  /* 0xfffc0000090a7984 */ /* 0x000e280000000800 */
[----:B------:R-:W3:Y:S04]  /*12e40*/  LDS R12, [R9] ;  /* 0x00000000090c7984 */ /* 0x000ee80000000800 */
[----:B------:R-:W4:Y:S01]  /*12e50*/  LDS R13, [R9+0x400] ;  /* 0x00040000090d7984 */ /* 0x000f220000000800 */
[C---:B-1----:R-:W-:Y:S01]  /*12e60*/  FADD.FTZ R8, -R37.reuse, R8 ;  /* 0x0000000825087221 */ /* 0x042fe20000010100 */
[----:B0-----:R-:W-:-:S03]  /*12e70*/  FADD.FTZ R10, -R37, R10 ;  /* 0x0000000a250a7221 */ /* 0x001fc60000010100 */
[----:B------:R-:W-:Y:S01]  /*12e80*/  FMUL.FTZ R8, R8, 1.4426950216293334961 ;  /* 0x3fb8aa3b08087820 */ /* 0x000fe20000410000 */
[----:B---3--:R-:W-:Y:S01]  /*12e90*/  FADD.FTZ R12, -R37, R12 ;  /* 0x0000000c250c7221 */ /* 0x008fe20000010100 */
[----:B------:R-:W-:-:S04]  /*12ea0*/  FMUL.FTZ R10, R10, 1.4426950216293334961 ;  /* 0x3fb8aa3b0a0a7820 */ /* 0x000fc80000410000 */
[----:B------:R-:W0:Y:S01]  /*12eb0*/  MUFU.EX2 R8, R8 ;  /* 0x0000000800087308 */ /* 0x000e220000000800 */
[----:B----4-:R-:W-:Y:S01]  /*12ec0*/  FADD.FTZ R13, -R37, R13 ;  /* 0x0000000d250d7221 */ /* 0x010fe20000010100 */
[----:B------:R-:W-:-:S03]  /*12ed0*/  FMUL.FTZ R12, R12, 1.4426950216293334961 ;  /* 0x3fb8aa3b0c0c7820 */ /* 0x000fc60000410000 */
[----:B------:R-:W-:-:S03]  /*12ee0*/  FMUL.FTZ R13, R13, 1.4426950216293334961 ;  /* 0x3fb8aa3b0d0d7820 */ /* 0x000fc60000410000 */
[----:B------:R-:W1:Y:S08]  /*12ef0*/  MUFU.EX2 R10, R10 ;  /* 0x0000000a000a7308 */ /* 0x000e700000000800 */
[----:B------:R-:W3:Y:S01]  /*12f00*/  MUFU.EX2 R12, R12 ;  /* 0x0000000c000c7308 */ /* 0x000ee20000000800 */
[----:B0-----:R4:W-:Y:S01]  /*12f10*/  STS [R9+-0x800], R8 ;  /* 0xfff8000809007388 */ /* 0x0019e20000000800 */
[----:B------:R-:W-:-:S06]  /*12f20*/  FADD.FTZ R11, R11, R8 ;  /* 0x000000080b0b7221 */ /* 0x000fcc0000010000 */
[----:B------:R-:W0:Y:S01]  /*12f30*/  MUFU.EX2 R14, R13 ;  /* 0x0000000d000e7308 */ /* 0x000e220000000800 */
[----:B-1----:R4:W-:Y:S01]  /*12f40*/  STS [R9+-0x400], R10 ;  /* 0xfffc000a09007388 */ /* 0x0029e20000000800 */
[----:B------:R-:W-:-:S03]  /*12f50*/  FADD.FTZ R11, R11, R10 ;  /* 0x0000000a0b0b7221 */ /* 0x000fc60000010000 */
[----:B---3--:R4:W-:Y:S01]  /*12f60*/  STS [R9], R12 ;  /* 0x0000000c09007388 */ /* 0x0089e20000000800 */
[----:B------:R-:W-:-:S03]  /*12f70*/  FADD.FTZ R11, R11, R12 ;  /* 0x0000000c0b0b7221 */ /* 0x000fc60000010000 */
[----:B0-----:R4:W-:Y:S01]  /*12f80*/  STS [R9+0x400], R14 ;  /* 0x0004000e09007388 */ /* 0x0019e20000000800 */
[----:B------:R-:W-:Y:S01]  /*12f90*/  FADD.FTZ R11, R11, R14 ;  /* 0x0000000e0b0b7221 */ /* 0x000fe20000010000 */
[----:B------:R-:W-:Y:S06]  /*12fa0*/  BRA `(.L_x_988) ;  /* 0x00000004007c7947 */ /* 0x000fec0003800000 */
.L_x_989:
[----:B0-----:R-:W-:Y:S01]  /*12fb0*/  HFMA2 R10, -RZ, RZ, 0, 1.52587890625e-05 ;  /* 0x00000100ff0a7431 */ /* 0x001fe200000001ff */
[----:B------:R-:W-:Y:S01]  /*12fc0*/  LOP3.LUT R11, RZ, R2, RZ, 0x33, !PT ;  /* 0x00000002ff0b7212 */ /* 0x000fe200078e33ff */
[----:B------:R-:W-:Y:S01]  /*12fd0*/  BSSY.RECONVERGENT B1, `(.L_x_998) ;  /* 0x0000024000017945 */ /* 0x000fe20003800200 */
[----:B------:R-:W-:Y:S02]  /*12fe0*/  MOV R13, R5 ;  /* 0x00000005000d7202 */ /* 0x000fe40000000f00 */
[----:B------:R-:W-:-:S04]  /*12ff0*/  VIADDMNMX R10, R5, R10, UR42, !PT ;  /* 0x0000002a050a7e46 */ /* 0x000fc8000f80010a */
[----:B------:R-:W-:-:S04]  /*13000*/  IADD3 R10, PT, PT, -R3, R10, R11 ;  /* 0x0000000a030a7210 */ /* 0x000fc80007ffe10b */
[C---:B------:R-:W-:Y:S02]  /*13010*/  LOP3.LUT R11, R10.reuse, 0x300, RZ, 0xc0, !PT ;  /* 0x000003000a0b7812 */ /* 0x040fe400078ec0ff */
[----:B------:R-:W-:Y:S02]  /*13020*/  ISETP.GE.U32.AND P0, PT, R10, 0x300, PT ;  /* 0x000003000a00780c */ /* 0x000fe40003f06070 */
[----:B------:R-:W-:Y:S01]  /*13030*/  ISETP.NE.AND P1, PT, R11, 0x300, PT ;  /* 0x000003000b00780c */ /* 0x000fe20003f25270 */
[----:B------:R-:W-:-:S12]  /*13040*/  IMAD.MOV.U32 R11, RZ, RZ, RZ ;  /* 0x000000ffff0b7224 */ /* 0x000fd800078e00ff */
[----:B------:R-:W-:Y:S05]  /*13050*/  @!P1 BRA `(.L_x_999) ;  /* 0x00000000006c9947 */ /* 0x000fea0003800000 */
[--C-:B------:R-:W-:Y:S01]  /*13060*/  IADD3 R16, P1, P2, R8, UR7, R5.reuse ;  /* 0x0000000708107c10 */ /* 0x100fe2000fa3e005 */
[----:B------:R-:W-:Y:S01]  /*13070*/  VIADD R14, R14, 0x440 ;  /* 0x000004400e0e7836 */ /* 0x000fe20000000000 */
[----:B------:R-:W-:Y:S01]  /*13080*/  LEA.HI R8, R10, 0x1, RZ, 0x18 ;  /* 0x000000010a087811 */ /* 0x000fe200078fc0ff */
[----:B------:R-:W-:Y:S01]  /*13090*/  IMAD.MOV.U32 R13, RZ, RZ, R5 ;  /* 0x000000ffff0d7224 */ /* 0x000fe200078e0005 */
[----:B------:R-:W-:Y:S02]  /*130a0*/  IADD3.X R9, PT, PT, R9, UR14, RZ, P1, P2 ;  /* 0x0000000e09097c10 */ /* 0x000fe40008fe44ff */
[----:B------:R-:W-:Y:S02]  /*130b0*/  LOP3.LUT R8, R8, 0x3, RZ, 0xc0, !PT ;  /* 0x0000000308087812 */ /* 0x000fe400078ec0ff */
[----:B------:R-:W-:Y:S02]  /*130c0*/  LEA R15, R15, R14, 0x18 ;  /* 0x0000000e0f0f7211 */ /* 0x000fe400078ec0ff */
[----:B------:R-:W-:Y:S01]  /*130d0*/  MOV R11, RZ ;  /* 0x000000ff000b7202 */ /* 0x000fe20000000f00 */
[----:B------:R-:W-:Y:S01]  /*130e0*/  IMAD.MOV R12, RZ, RZ, -R8 ;  /* 0x000000ffff0c7224 */ /* 0x000fe200078e0a08 */
[----:B------:R-:W-:-:S07]  /*130f0*/  IADD3 R10, PT, PT, R0, R15, RZ ;  /* 0x0000000f000a7210 */ /* 0x000fce0007ffe0ff */
.L_x_1000:
[----:B------:R-:W-:-:S06]  /*13100*/  MOV R8, R16 ;  /* 0x0000001000087202 */ /* 0x000fcc0000000f00 */
[----:B------:R0:W3:Y:S01]  /*13110*/  LDG.E.U8 R8, desc[UR36][R8.64] ;  /* 0x0000002408087981 */ /* 0x0000e2000c1e1100 */
[----:B------:R-:W-:Y:S01]  /*13120*/  IADD3 R12, PT, PT, R12, 0x1, RZ ;  /* 0x000000010c0c7810 */ /* 0x000fe20007ffe0ff */
[----:B------:R-:W-:Y:S01]  /*13130*/  VIADD R13, R13, 0x100 ;  /* 0x000001000d0d7836 */ /* 0x000fe20000000000 */
[----:B------:R-:W-:-:S04]  /*13140*/  IADD3 R16, P2, PT, R16, 0x100, RZ ;  /* 0x0000010010107810 */ /* 0x000fc80007f5e0ff */
[----:B0-----:R-:W-:Y:S02]  /*13150*/  IADD3.X R9, PT, PT, RZ, R9, RZ, P2, !PT ;  /* 0x00000009ff097210 */ /* 0x001fe400017fe4ff */
[----:B---3--:R-:W-:-:S13]  /*13160*/  ISETP.NE.AND P1, PT, R8, RZ, PT ;  /* 0x000000ff0800720c */ /* 0x008fda0003f25270 */
[----:B------:R-:W1:Y:S02]  /*13170*/  @!P1 LDS R14, [R10] ;  /* 0x000000000a0e9984 */ /* 0x000e640000000800 */
[----:B-1----:R-:W-:Y:S01]  /*13180*/  @!P1 FADD.FTZ R15, -R37, R14 ;  /* 0x0000000e250f9221 */ /* 0x002fe20000010100 */
[----:B------:R-:W-:-:S03]  /*13190*/  IMAD.MOV.U32 R14, RZ, RZ, RZ ;  /* 0x000000ffff0e7224 */ /* 0x000fc600078e00ff */
[----:B------:R-:W-:-:S04]  /*131a0*/  @!P1 FMUL.FTZ R15, R15, 1.4426950216293334961 ;  /* 0x3fb8aa3b0f0f9820 */ /* 0x000fc80000410000 */
[----:B------:R-:W0:Y:S01]  /*131b0*/  @!P1 MUFU.EX2 R14, R15 ;  /* 0x0000000f000e9308 */ /* 0x000e220000000800 */
[----:B------:R-:W-:Y:S01]  /*131c0*/  ISETP.NE.AND P1, PT, R12, RZ, PT ;  /* 0x000000ff0c00720c */ /* 0x000fe20003f25270 */
[----:B0-----:R0:W-:Y:S01]  /*131d0*/  STS [R10], R14 ;  /* 0x0000000e0a007388 */ /* 0x0011e20000000800 */
[----:B------:R-:W-:Y:S01]  /*131e0*/  FADD.FTZ R11, R14, R11 ;  /* 0x0000000b0e0b7221 */ /* 0x000fe20000010000 */
[----:B0-----:R-:W-:-:S10]  /*131f0*/  VIADD R10, R10, 0x400 ;  /* 0x000004000a0a7836 */ /* 0x001fd40000000000 */
[----:B------:R-:W-:Y:S05]  /*13200*/  @P1 BRA `(.L_x_1000) ;  /* 0xfffffffc00bc1947 */ /* 0x000fea000383ffff */
.L_x_999:
[----:B------:R-:W-:Y:S05]  /*13210*/  BSYNC.RECONVERGENT B1 ;  /* 0x0000000000017941 */ /* 0x000fea0003800200 */
.L_x_998:
[----:B------:R-:W-:Y:S05]  /*13220*/  @!P0 BRA `(.L_x_988) ;  /* 0x0000000000dc8947 */ /* 0x000fea0003800000 */
[----:B------:R-:W0:Y:S01]  /*13230*/  S2R R10, SR_CgaCtaId ;  /* 0x00000000000a7919 */ /* 0x000e220000008800 */
[----:B------:R-:W3:Y:S01]  /*13240*/  LDC.64 R16, c[0x0][0x420] ;  /* 0x00010800ff107b82 */ /* 0x000ee20000000a00 */
[----:B------:R-:W-:Y:S02]  /*13250*/  MOV R9, 0x400 ;  /* 0x0000040000097802 */ /* 0x000fe40000000f00 */
[----:B------:R-:W-:-:S03]  /*13260*/  SHF.L.U32 R8, R3, 0x2, RZ ;  /* 0x0000000203087819 */ /* 0x000fc600000006ff */
[----:B------:R-:W-:Y:S01]  /*13270*/  VIADD R9, R9, 0x440 ;  /* 0x0000044009097836 */ /* 0x000fe20000000000 */
[----:B------:R-:W-:Y:S02]  /*13280*/  LEA R8, R13, -R8, 0x2 ;  /* 0x800000080d087211 */ /* 0x000fe400078e10ff */
[----:B---3--:R-:W-:-:S04]  /*13290*/  IADD3 R14, P0, P1, R16, UR7, R13 ;  /* 0x00000007100e7c10 */ /* 0x008fc8000f91e00d */
[----:B------:R-:W-:Y:S02]  /*132a0*/  IADD3 R14, P2, PT, R14, 0x200, RZ ;  /* 0x000002000e0e7810 */ /* 0x000fe40007f5e0ff */
[----:B0-----:R-:W-:Y:S02]  /*132b0*/  LEA R15, R10, R9, 0x18 ;  /* 0x000000090a0f7211 */ /* 0x001fe400078ec0ff */
[----:B------:R-:W-:Y:S02]  /*132c0*/  IADD3.X R9, PT, PT, R17, UR14, RZ, P0, P1 ;  /* 0x0000000e11097c10 */ /* 0x000fe400087e24ff */
[----:B------:R-:W-:-:S03]  /*132d0*/  IADD3 R10, PT, PT, R8, 0x800, R15 ;  /* 0x00000800080a7810 */ /* 0x000fc60007ffe00f */
[----:B------:R-:W-:-:S07]  /*132e0*/  IMAD.X R9, RZ, RZ, R9, P2 ;  /* 0x000000ffff097224 */ /* 0x000fce00010e0609 */
.L_x_1001:
[----:B------:R-:W-:-:S05]  /*132f0*/  MOV R8, R14 ;  /* 0x0000000e00087202 */ /* 0x000fca0000000f00 */
[----:B------:R-:W3:Y:S04]  /*13300*/  LDG.E.U8 R15, desc[UR36][R8.64+-0x200] ;  /* 0xfffe0024080f7981 */ /* 0x000ee8000c1e1100 */
[----:B------:R-:W4:Y:S04]  /*13310*/  LDG.E.U8 R12, desc[UR36][R8.64+-0x100] ;  /* 0xffff0024080c7981 */ /* 0x000f28000c1e1100 */
[----:B------:R-:W5:Y:S04]  /*13320*/  LDG.E.U8 R14, desc[UR36][R8.64] ;  /* 0x00000024080e7981 */ /* 0x000f68000c1e1100 */
[----:B------:R-:W2:Y:S01]  /*13330*/  LDG.E.U8 R16, desc[UR36][R8.64+0x100] ;  /* 0x0001002408107981 */ /* 0x000ea2000c1e1100 */
[----:B------:R-:W-:Y:S01]  /*13340*/  VIADD R13, R13, 0x400 ;  /* 0x000004000d0d7836 */ /* 0x000fe20000000000 */
[----:B---3--:R-:W-:-:S02]  /*13350*/  ISETP.NE.AND P0, PT, R15, RZ, PT ;  /* 0x000000ff0f00720c */ /* 0x008fc40003f05270 */
[----:B----4-:R-:W-:Y:S02]  /*13360*/  ISETP.NE.AND P1, PT, R12, RZ, PT ;  /* 0x000000ff0c00720c */ /* 0x010fe40003f25270 */
[----:B-----5:R-:W-:Y:S02]  /*13370*/  ISETP.NE.AND P2, PT, R14, RZ, PT ;  /* 0x000000ff0e00720c */ /* 0x020fe40003f45270 */
[----:B--2---:R-:W-:-:S07]  /*13380*/  ISETP.NE.AND P3, PT, R16, RZ, PT ;  /* 0x000000ff1000720c */ /* 0x004fce0003f65270 */
[----:B------:R-:W1:Y:S04]  /*13390*/  @!P0 LDS R12, [R10+-0x800] ;  /* 0xfff800000a0c8984 */ /* 0x000e680000000800 */
[----:B------:R-:W0:Y:S04]  /*133a0*/  @!P1 LDS R15, [R10+-0x400] ;  /* 0xfffc00000a0f9984 */ /* 0x000e280000000800 */
[----:B------:R-:W2:Y:S04]  /*133b0*/  @!P2 LDS R17, [R10] ;  /* 0x000000000a11a984 */ /* 0x000ea80000000800 */
[----:B------:R-:W3:Y:S01]  /*133c0*/  @!P3 LDS R19, [R10+0x400] ;  /* 0x000400000a13b984 */ /* 0x000ee20000000800 */
[----:B-1----:R-:W-:Y:S01]  /*133d0*/  @!P0 FADD.FTZ R14, -R37, R12 ;  /* 0x0000000c250e8221 */ /* 0x002fe20000010100 */
[----:B------:R-:W-:-:S02]  /*133e0*/  IMAD.MOV.U32 R12, RZ, RZ, RZ ;  /* 0x000000ffff0c7224 */ /* 0x000fc400078e00ff */
[C---:B0-----:R-:W-:Y:S01]  /*133f0*/  @!P1 FADD.FTZ R16, -R37.reuse, R15 ;  /* 0x0000000f25109221 */ /* 0x041fe20000010100 */
[----:B------:R-:W-:Y:S02]  /*13400*/  HFMA2 R15, -RZ, RZ, 0, 0 ;  /* 0x00000000ff0f7431 */ /* 0x000fe400000001ff */
[----:B------:R-:W-:Y:S01]  /*13410*/  @!P0 FMUL.FTZ R14, R14, 1.4426950216293334961 ;  /* 0x3fb8aa3b0e0e8820 */ /* 0x000fe20000410000 */
[----:B------:R-:W-:Y:S01]  /*13420*/  @!P1 FMUL.FTZ R16, R16, 1.4426950216293334961 ;  /* 0x3fb8aa3b10109820 */ /* 0x000fe20000410000 */
[C---:B--2---:R-:W-:Y:S02]  /*13430*/  @!P2 FADD.FTZ R18, -R37.reuse, R17 ;  /* 0x000000112512a221 */ /* 0x044fe40000010100 */
[----:B------:R-:W0:Y:S01]  /*13440*/  @!P0 MUFU.EX2 R12, R14 ;  /* 0x0000000e000c8308 */ /* 0x000e220000000800 */
[----:B------:R-:W-:Y:S02]  /*13450*/  IMAD.MOV.U32 R17, RZ, RZ, RZ ;  /* 0x000000ffff117224 */ /* 0x000fe400078e00ff */
[----:B---3--:R-:W-:Y:S01]  /*13460*/  @!P3 FADD.FTZ R20, -R37, R19 ;  /* 0x000000132514b221 */ /* 0x008fe20000010100 */
[----:B------:R-:W-:Y:S01]  /*13470*/  @!P2 FMUL.FTZ R18, R18, 1.4426950216293334961 ;  /* 0x3fb8aa3b1212a820 */ /* 0x000fe20000410000 */
[----:B------:R-:W-:-:S02]  /*13480*/  MOV R19, RZ ;  /* 0x000000ff00137202 */ /* 0x000fc40000000f00 */
[----:B------:R-:W-:Y:S01]  /*13490*/  @!P3 FMUL.FTZ R20, R20, 1.4426950216293334961 ;  /* 0x3fb8aa3b1414b820 */ /* 0x000fe20000410000 */
[----:B------:R-:W-:Y:S01]  /*134a0*/  ISETP.GE.AND P0, PT, R13, UR42, PT ;  /* 0x0000002a0d007c0c */ /* 0x000fe2000bf06270 */
[----:B------:R-:W1:Y:S08]  /*134b0*/  @!P1 MUFU.EX2 R15, R16 ;  /* 0x00000010000f9308 */ /* 0x000e700000000800 */
[----:B------:R-:W2:Y:S01]  /*134c0*/  @!P2 MUFU.EX2 R17, R18 ;  /* 0x000000120011a308 */ /* 0x000ea20000000800 */
[----:B0-----:R-:W-:Y:S01]  /*134d0*/  FADD.FTZ R14, R12, R11 ;  /* 0x0000000b0c0e7221 */ /* 0x001fe20000010000 */
[----:B------:R-:W-:Y:S06]  /*134e0*/  STS [R10+-0x800], R12 ;  /* 0xfff8000c0a007388 */ /* 0x000fec0000000800 */
[----:B------:R-:W0:Y:S01]  /*134f0*/  @!P3 MUFU.EX2 R19, R20 ;  /* 0x000000140013b308 */ /* 0x000e220000000800 */
[----:B-1----:R-:W-:Y:S01]  /*13500*/  FADD.FTZ R16, R14, R15 ;  /* 0x0000000f0e107221 */ /* 0x002fe20000010000 */
[----:B------:R-:W-:Y:S01]  /*13510*/  IADD3 R14, P1, PT, R8, 0x400, RZ ;  /* 0x00000400080e7810 */ /* 0x000fe20007f3e0ff */
[----:B------:R-:W-:Y:S03]  /*13520*/  STS [R10+-0x400], R15 ;  /* 0xfffc000f0a007388 */ /* 0x000fe60000000800 */
[----:B------:R-:W-:Y:S01]  /*13530*/  IADD3.X R9, PT, PT, RZ, R9, RZ, P1, !PT ;  /* 0x00000009ff097210 */ /* 0x000fe20000ffe4ff */
[----:B--2---:R-:W-:Y:S01]  /*13540*/  FADD.FTZ R16, R16, R17 ;  /* 0x0000001110107221 */ /* 0x004fe20000010000 */
[----:B------:R-:W-:Y:S04]  /*13550*/  STS [R10], R17 ;  /* 0x000000110a007388 */ /* 0x000fe80000000800 */
[----:B0-----:R0:W-:Y:S01]  /*13560*/  STS [R10+0x400], R19 ;  /* 0x000400130a007388 */ /* 0x0011e20000000800 */
[----:B------:R-:W-:Y:S01]  /*13570*/  FADD.FTZ R11, R16, R19 ;  /* 0x00000013100b7221 */ /* 0x000fe20000010000 */
[----:B0-----:R-:W-:Y:S01]  /*13580*/  VIADD R10, R10, 0x1000 ;  /* 0x000010000a0a7836 */ /* 0x001fe20000000000 */
[----:B------:R-:W-:Y:S06]  /*13590*/  @!P0 BRA `(.L_x_1001) ;  /* 0xfffffffc00548947 */ /* 0x000fec000383ffff */
.L_x_988:
[----:B------:R-:W-:Y:S05]  /*135a0*/  BSYNC.RECONVERGENT B0 ;  /* 0x0000000000007941 */ /* 0x000fea0003800200 */
.L_x_987:
[----:B----4-:R-:W3:Y:S01]  /*135b0*/  SHFL.BFLY PT, R8, R11, 0x10, 0x1f ;  /* 0x0e001f000b087f89 */ /* 0x010ee200000e0000 */
[C---:B------:R-:W-:Y:S01]  /*135c0*/  ISETP.NE.AND P0, PT, R6.reuse, RZ, PT ;  /* 0x000000ff0600720c */ /* 0x040fe20003f05270 */
[----:B------:R-:W4:Y:S01]  /*135d0*/  LDCU.U8 UR10, c[0x0][0x48c] ;  /* 0x00009180ff0a77ac */ /* 0x000f220008000000 */
[----:B------:R-:W-:Y:S01]  /*135e0*/  SHF.R.U32.HI R12, RZ, 0x5, R2 ;  /* 0x00000005ff0c7819 */ /* 0x000fe20000011602 */
[----:B------:R-:W0:Y:S01]  /*135f0*/  S2UR UR15, SR_CTAID.X ;  /* 0x00000000000f79c3 */ /* 0x000e220000002500 */
[----:B------:R-:W-:Y:S01]  /*13600*/  ISETP.GT.U32.AND P1, PT, R6, 0x7, PT ;  /* 0x000000070600780c */ /* 0x000fe20003f24070 */
[----:B------:R-:W-:Y:S01]  /*13610*/  UMOV UR4, URZ ;  /* 0x000000ff00047c82 */ /* 0x000fe20008000000 */
[----:B------:R-:W-:-:S07]  /*13620*/  UMOV UR5, URZ ;  /* 0x000000ff00057c82 */ /* 0x000fce0008000000 */
[----:B------:R-:W-:Y:S01]  /*13630*/  @!P0 LEA R7, R12, R7, 0x2 ;  /* 0x000000070c078211 */ /* 0x000fe200078e10ff */
[----:B----4-:R-:W-:Y:S01]  /*13640*/  UISETP.NE.AND UP0, UPT, UR10, URZ, UPT ;  /* 0x000000ff0a00728c */ /* 0x010fe2000bf05270 */
[----:B---3--:R-:W-:-:S05]  /*13650*/  FADD.FTZ R8, R8, R11 ;  /* 0x0000000b08087221 */ /* 0x008fca0000010000 */
[----:B------:R-:W3:Y:S02]  /*13660*/  SHFL.BFLY PT, R9, R8, 0x8, 0x1f ;  /* 0x0d001f0008097f89 */ /* 0x000ee400000e0000 */
[----:B---3--:R-:W-:-:S05]  /*13670*/  FADD.FTZ R9, R8, R9 ;  /* 0x0000000908097221 */ /* 0x008fca0000010000 */
[----:B0-----:R-:W0:Y:S02]  /*13680*/  SHFL.BFLY PT, R10, R9, 0x4, 0x1f ;  /* 0x0c801f00090a7f89 */ /* 0x001e2400000e0000 */
[----:B0-----:R-:W-:-:S05]  /*13690*/  FADD.FTZ R10, R9, R10 ;  /* 0x0000000a090a7221 */ /* 0x001fca0000010000 */
[----:B------:R-:W0:Y:S02]  /*136a0*/  SHFL.BFLY PT, R13, R10, 0x2, 0x1f ;  /* 0x0c401f000a0d7f89 */ /* 0x000e2400000e0000 */
[----:B0-----:R-:W-:-:S05]  /*136b0*/  FADD.FTZ R13, R10, R13 ;  /* 0x0000000d0a0d7221 */ /* 0x001fca0000010000 */
[----:B------:R-:W0:Y:S02]  /*136c0*/  SHFL.BFLY PT, R14, R13, 0x1, 0x1f ;  /* 0x0c201f000d0e7f89 */ /* 0x000e2400000e0000 */
[----:B0-----:R-:W-:-:S05]  /*136d0*/  FADD.FTZ R14, R13, R14 ;  /* 0x0000000e0d0e7221 */ /* 0x001fca0000010000 */
[----:B------:R-:W-:Y:S01]  /*136e0*/  @!P0 STS [R7+0x20], R14 ;  /* 0x0000200e07008388 */ /* 0x000fe20000000800 */
[----:B------:R-:W-:Y:S01]  /*136f0*/  BAR.SYNC.DEFER_BLOCKING 0x0 ;  /* 0x0000000000007b1d */ /* 0x000fe20000010000 */
[----:B------:R-:W-:-:S05]  /*13700*/  ISETP.GE.AND P0, PT, R5, UR42, PT ;  /* 0x0000002a05007c0c */ /* 0x000fca000bf06270 */
[----:B------:R-:W0:Y:S04]  /*13710*/  @!P1 LDS R14, [R4+0x20] ;  /* 0x00002000040e9984 */ /* 0x000e280000000800 */
[----:B0-----:R-:W0:Y:S02]  /*13720*/  SHFL.BFLY PT, R9, R14, 0x4, 0x1f ;  /* 0x0c801f000e097f89 */ /* 0x001e2400000e0000 */
[----:B0-----:R-:W-:-:S05]  /*13730*/  FADD.FTZ R9, R9, R14 ;  /* 0x0000000e09097221 */ /* 0x001fca0000010000 */
[----:B------:R-:W0:Y:S02]  /*13740*/  SHFL.BFLY PT, R6, R9, 0x2, 0x1f ;  /* 0x0c401f0009067f89 */ /* 0x000e2400000e0000 */
[----:B0-----:R-:W-:-:S05]  /*13750*/  FADD.FTZ R6, R9, R6 ;  /* 0x0000000609067221 */ /* 0x001fca0000010000 */
[----:B------:R-:W0:Y:S02]  /*13760*/  SHFL.BFLY PT, R11, R6, 0x1, 0x1f ;  /* 0x0c201f00060b7f89 */ /* 0x000e2400000e0000 */
[----:B0-----:R-:W-:-:S06]  /*13770*/  FADD.FTZ R11, R6, R11 ;  /* 0x0000000b060b7221 */ /* 0x001fcc0000010000 */
[----:B------:R-:W0:Y:S02]  /*13780*/  SHFL.IDX PT, R11, R11, RZ, 0x1f ;  /* 0x00001fff0b0b7589 */ /* 0x000e2400000e0000 */
[----:B0-----:R-:W-:-:S04]  /*13790*/  FADD.FTZ R7, R11, 9.9999999747524270788e-07 ;  /* 0x358637bd0b077421 */ /* 0x001fc80000010000 */
[----:B--2---:R0:W2:Y:S01]  /*137a0*/  MUFU.RCP R31, R7 ;  /* 0x00000007001f7308 */ /* 0x0040a20000001000 */
[----:B------:R-:W-:Y:S05]  /*137b0*/  BRA.U !UP0, `(.L_x_1002) ;  /* 0x0000000108207547 */ /* 0x000fea000b800000 */
[----:B------:R-:W3:Y:S01]  /*137c0*/  LDCU UR5, c[0x0][0x3f8] ;  /* 0x00007f00ff0577ac */ /* 0x000ee20008000800 */
[----:B------:R-:W4:Y:S01]  /*137d0*/  LDCU UR4, c[0x0][0x488] ;  /* 0x00009100ff0477ac */ /* 0x000f220008000800 */
[----:B------:R-:W4:Y:S01]  /*137e0*/  LDCU UR8, c[0x0][0x40c] ;  /* 0x00008180ff0877ac */ /* 0x000f220008000800 */
[----:B------:R-:W5:Y:S01]  /*137f0*/  LDCU UR9, c[0x0][0x3f4] ;  /* 0x00007e80ff0977ac */ /* 0x000f620008000800 */
[----:B---3--:R-:W-:-:S04]  /*13800*/  UIMAD UR5, UR6, UR5, UR15 ;  /* 0x00000005060572a4 */ /* 0x008fc8000f8e020f */
[----:B----4-:R-:W-:-:S04]  /*13810*/  UIMAD UR4, UR5, UR4, UR8 ;  /* 0x00000004050472a4 */ /* 0x010fc8000f8e0208 */
[----:B-----5:R-:W-:-:S04]  /*13820*/  UIMAD UR4, UR4, UR9, URZ ;  /* 0x00000009040472a4 */ /* 0x020fc8000f8e02ff */
[----:B------:R-:W-:-:S12]  /*13830*/  USHF.R.S32.HI UR5, URZ, 0x1f, UR4 ;  /* 0x0000001fff057899 */ /* 0x000fd80008011404 */
.L_x_1002:
[----:B------:R-:W-:Y:S04]  /*13840*/  BSSY.RECONVERGENT B0, `(.L_x_1003) ;  /* 0x0000158000007945 */ /* 0x000fe80003800200 */
[----:B------:R-:W-:Y:S05]  /*13850*/  @P0 BRA `(.L_x_1004) ;  /* 0x0000001400580947 */ /* 0x000fea0003800000 */
[----:B------:R-:W-:-:S09]  /*13860*/  UISETP.NE.AND UP0, UPT, UR10, URZ, UPT ;  /* 0x000000ff0a00728c */ /* 0x000fd2000bf05270 */
[----:B------:R-:W-:Y:S05]  /*13870*/  BRA.U UP0, `(.L_x_1005) ;  /* 0x0000000900407547 */ /* 0x000fea000b800000 */
[----:B------:R-:W-:Y:S01]  /*13880*/  IMAD.MOV.U32 R4, RZ, RZ, 0x100 ;  /* 0x00000100ff047424 */ /* 0x000fe200078e00ff */
[----:B------:R-:W-:Y:S01]  /*13890*/  LOP3.LUT R6, RZ, R2, RZ, 0x33, !PT ;  /* 0x00000002ff067212 */ /* 0x000fe200078e33ff */
[----:B------:R-:W-:Y:S03]  /*138a0*/  BSSY.RECONVERGENT B1, `(.L_x_1006) ;  /* 0x0000019000017945 */ /* 0x000fe60003800200 */
[----:B------:R-:W-:-:S04]  /*138b0*/  VIADDMNMX R4, R5, R4, UR42, !PT ;  /* 0x0000002a05047e46 */ /* 0x000fc8000f800104 */
[----:B------:R-:W-:-:S04]  /*138c0*/  IADD3 R4, PT, PT, -R3, R4, R6 ;  /* 0x0000000403047210 */ /* 0x000fc80007ffe106 */
[C---:B------:R-:W-:Y:S02]  /*138d0*/  LOP3.LUT R6, R4.reuse, 0x300, RZ, 0xc0, !PT ;  /* 0x0000030004067812 */ /* 0x040fe400078ec0ff */
[----:B------:R-:W-:Y:S02]  /*138e0*/  ISETP.GE.U32.AND P1, PT, R4, 0x300, PT ;  /* 0x000003000400780c */ /* 0x000fe40003f26070 */
[----:B------:R-:W-:-:S13]  /*138f0*/  ISETP.NE.AND P0, PT, R6, 0x300, PT ;  /* 0x000003000600780c */ /* 0x000fda0003f05270 */
[----:B------:R-:W-:Y:S05]  /*13900*/  @!P0 BRA `(.L_x_1007) ;  /* 0x0000000000488947 */ /* 0x000fea0003800000 */
[----:B------:R-:W3:Y:S01]  /*13910*/  S2UR UR9, SR_CgaCtaId ;  /* 0x00000000000979c3 */ /* 0x000ee20000008800 */
[----:B------:R-:W-:Y:S01]  /*13920*/  LEA.HI R4, R4, 0x1, RZ, 0x18 ;  /* 0x0000000104047811 */ /* 0x000fe200078fc0ff */
[----:B------:R-:W-:Y:S02]  /*13930*/  UMOV UR8, 0x400 ;  /* 0x0000040000087882 */ /* 0x000fe40000000000 */
[----:B------:R-:W-:Y:S01]  /*13940*/  UIADD3 UR8, UPT, UPT, UR8, 0x440, URZ ;  /* 0x0000044008087890 */ /* 0x000fe2000fffe0ff */
[C---:B------:R-:W-:Y:S02]  /*13950*/  SHF.L.U32 R6, R4.reuse, 0x8, RZ ;  /* 0x0000000804067819 */ /* 0x040fe400000006ff */
[----:B------:R-:W-:Y:S02]  /*13960*/  LOP3.LUT R4, R4, 0x3, RZ, 0xc0, !PT ;  /* 0x0000000304047812 */ /* 0x000fe400078ec0ff */
[----:B------:R-:W-:-:S03]  /*13970*/  LOP3.LUT R6, R6, 0x300, RZ, 0xc0, !PT ;  /* 0x0000030006067812 */ /* 0x000fc600078ec0ff */
[----:B0-----:R-:W-:Y:S01]  /*13980*/  IMAD.MOV R7, RZ, RZ, -R4 ;  /* 0x000000ffff077224 */ /* 0x001fe200078e0a04 */
[----:B------:R-:W-:Y:S01]  /*13990*/  IADD3 R5, PT, PT, R5, R6, RZ ;  /* 0x0000000605057210 */ /* 0x000fe20007ffe0ff */
[----:B---3--:R-:W-:-:S06]  /*139a0*/  ULEA UR8, UR9, UR8, 0x18 ;  /* 0x0000000809087291 */ /* 0x008fcc000f8ec0ff */
[----:B------:R-:W-:-:S07]  /*139b0*/  VIADD R4, R0, UR8 ;  /* 0x0000000800047c36 */ /* 0x000fce0008000000 */
.L_x_1008:
[----:B------:R-:W2:Y:S01]  /*139c0*/  LDS R6, [R4] ;  /* 0x0000000004067984 */ /* 0x000ea20000000800 */
[----:B------:R-:W-:-:S04]  /*139d0*/  IADD3 R7, PT, PT, R7, 0x1, RZ ;  /* 0x0000000107077810 */ /* 0x000fc80007ffe0ff */
[----:B------:R-:W-:Y:S01]  /*139e0*/  ISETP.NE.AND P0, PT, R7, RZ, PT ;  /* 0x000000ff0700720c */ /* 0x000fe20003f05270 */
[----:B--2---:R-:W-:-:S05]  /*139f0*/  FMUL.FTZ R9, R6, R31 ;  /* 0x0000001f06097220 */ /* 0x004fca0000410000 */
[----:B------:R0:W-:Y:S02]  /*13a00*/  STS [R4], R9 ;  /* 0x0000000904007388 */ /* 0x0001e40000000800 */
[----:B0-----:R-:W-:-:S05]  /*13a10*/  VIADD R4, R4, 0x400 ;  /* 0x0000040004047836 */ /* 0x001fca0000000000 */
[----:B------:R-:W-:Y:S05]  /*13a20*/  @P0 BRA `(.L_x_1008) ;  /* 0xfffffffc00e40947 */ /* 0x000fea000383ffff */
.L_x_1007:
[----:B------:R-:W-:Y:S05]  /*13a30*/  BSYNC.RECONVERGENT B1 ;  /* 0x0000000000017941 */ /* 0x000fea0003800200 */
.L_x_1006:
[----:B------:R-:W-:Y:S05]  /*13a40*/  @!P1 BRA `(.L_x_1004) ;  /* 0x0000001000dc9947 */ /* 0x000fea0003800000 */
[----:B0-----:R-:W0:Y:S01]  /*13a50*/  S2R R7, SR_CgaCtaId ;  /* 0x0000000000077919 */ /* 0x001e220000008800 */
[----:B------:R-:W-:Y:S01]  /*13a60*/  IADD3 R4, PT, PT, -R5, UR42, RZ ;  /* 0x0000002a05047c10 */ /* 0x000fe2000fffe1ff */
[----:B------:R-:W-:Y:S01]  /*13a70*/  BSSY.RECONVERGENT B1, `(.L_x_1009) ;  /* 0x0000041000017945 */ /* 0x000fe20003800200 */
[----:B------:R-:W-:Y:S02]  /*13a80*/  MOV R6, 0x400 ;  /* 0x0000040000067802 */ /* 0x000fe40000000f00 */
[----:B------:R-:W-:Y:S02]  /*13a90*/  ISETP.GT.AND P1, PT, R4, 0xc00, PT ;  /* 0x00000c000400780c */ /* 0x000fe40003f24270 */
[----:B------:R-:W-:Y:S01]  /*13aa0*/  SHF.L.U32 R4, R3, 0x2, RZ ;  /* 0x0000000203047819 */ /* 0x000fe200000006ff */
[----:B------:R-:W-:Y:S01]  /*13ab0*/  VIADD R6, R6, 0x440 ;  /* 0x0000044006067836 */ /* 0x000fe20000000000 */
[----:B------:R-:W-:Y:S02]  /*13ac0*/  PLOP3.LUT P0, PT, PT, PT, PT, 0x80, 0x8 ;  /* 0x000000000008781c */ /* 0x000fe40003f0f070 */
[----:B------:R-:W-:-:S02]  /*13ad0*/  LEA R4, R5, -R4, 0x2 ;  /* 0x8000000405047211 */ /* 0x000fc400078e10ff */
[----:B0-----:R-:W-:-:S04]  /*13ae0*/  LEA R7, R7, R6, 0x18 ;  /* 0x0000000607077211 */ /* 0x001fc800078ec0ff */
[----:B------:R-:W-:Y:S01]  /*13af0*/  IADD3 R4, PT, PT, R4, 0x800, R7 ;  /* 0x0000080004047810 */ /* 0x000fe20007ffe007 */
[----:B------:R-:W-:Y:S06]  /*13b00*/  @!P1 BRA `(.L_x_1010) ;  /* 0x0000000000dc9947 */ /* 0x000fec0003800000 */
[----:B------:R-:W-:Y:S01]  /*13b10*/  IMAD.U32 R32, RZ, RZ, UR42 ;  /* 0x0000002aff207e24 */ /* 0x000fe2000f8e00ff */
[----:B------:R-:W-:-:S04]  /*13b20*/  PLOP3.LUT P0, PT, PT, PT, PT, 0x8, 0x80 ;  /* 0x000000000080781c */ /* 0x000fc80003f0e170 */
[----:B------:R-:W-:-:S09]  /*13b30*/  IADD3 R32, PT, PT, R32, -0xc00, RZ ;  /* 0xfffff40020207810 */ /* 0x000fd20007ffe0ff */
.L_x_1011:
[----:B------:R-:W2:Y:S01]  /*13b40*/  LDS R6, [R4+-0x800] ;  /* 0xfff8000004067984 */ /* 0x000ea20000000800 */
[----:B------:R-:W-:-:S03]  /*13b50*/  VIADD R5, R5, 0x1000 ;  /* 0x0000100005057836 */ /* 0x000fc60000000000 */
[----:B------:R-:W0:Y:S02]  /*13b60*/  LDS R8, [R4+-0x400] ;  /* 0xfffc000004087984 */ /* 0x000e240000000800 */
[----:B------:R-:W-:Y:S02]  /*13b70*/  ISETP.GE.AND P1, PT, R5, R32, PT ;  /* 0x000000200500720c */ /* 0x000fe40003f26270 */
[----:B------:R-:W3:Y:S04]  /*13b80*/  LDS R10, [R4] ;  /* 0x00000000040a7984 */ /* 0x000ee80000000800 */
[----:B------:R-:W4:Y:S04]  /*13b90*/  LDS R13, [R4+0x400] ;  /* 0x00040000040d7984 */ /* 0x000f280000000800 */
[----:B------:R-:W5:Y:S04]  /*13ba0*/  LDS R14, [R4+0x800] ;  /* 0x00080000040e7984 */ /* 0x000f680000000800 */
[----:B------:R-:W1:Y:S04]  /*13bb0*/  LDS R16, [R4+0xc00] ;  /* 0x000c000004107984 */ /* 0x000e680000000800 */
[----:B------:R-:W-:Y:S04]  /*13bc0*/  LDS R18, [R4+0x1000] ;  /* 0x0010000004127984 */ /* 0x000fe80000000800 */
[----:B------:R-:W1:Y:S04]  /*13bd0*/  LDS R19, [R4+0x1400] ;  /* 0x0014000004137984 */ /* 0x000e680000000800 */
[----:B------:R-:W1:Y:S04]  /*13be0*/  LDS R20, [R4+0x1800] ;  /* 0x0018000004147984 */ /* 0x000e680000000800 */
[----:B------:R-:W1:Y:S04]  /*13bf0*/  LDS R22, [R4+0x1c00] ;  /* 0x001c000004167984 */ /* 0x000e680000000800 */
[----:B------:R-:W1:Y:S01]  /*13c00*/  LDS R24, [R4+0x2000] ;  /* 0x0020000004187984 */ /* 0x000e620000000800 */
[----:B--2---:R-:W-:-:S03]  /*13c10*/  FMUL.FTZ R7, R31, R6 ;  /* 0x000000061f077220 */ /* 0x004fc60000410000 */
[----:B------:R-:W2:Y:S01]  /*13c20*/  LDS R26, [R4+0x2400] ;  /* 0x00240000041a7984 */ /* 0x000ea20000000800 */
[----:B0-----:R-:W-:-:S03]  /*13c30*/  FMUL.FTZ R9, R31, R8 ;  /* 0x000000081f097220 */ /* 0x001fc60000410000 */
[----:B------:R-:W0:Y:S01]  /*13c40*/  LDS R27, [R4+0x2800] ;  /* 0x00280000041b7984 */ /* 0x000e220000000800 */
[----:B---3--:R-:W-:-:S03]  /*13c50*/  FMUL.FTZ R11, R31, R10 ;  /* 0x0000000a1f0b7220 */ /* 0x008fc60000410000 */
[----:B------:R-:W3:Y:S01]  /*13c60*/  LDS R28, [R4+0x2c00] ;  /* 0x002c0000041c7984 */ /* 0x000ee20000000800 */
[----:B----4-:R-:W-:-:S03]  /*13c70*/  FMUL.FTZ R13, R31, R13 ;  /* 0x0000000d1f0d7220 */ /* 0x010fc60000410000 */
[----:B------:R-:W4:Y:S01]  /*13c80*/  LDS R29, [R4+0x3000] ;  /* 0x00300000041d7984 */ /* 0x000f220000000800 */
[----:B-----5:R-:W-:-:S03]  /*13c90*/  FMUL.FTZ R15, R31, R14 ;  /* 0x0000000e1f0f7220 */ /* 0x020fc60000410000 */
[----:B------:R-:W5:Y:S01]  /*13ca0*/  LDS R30, [R4+0x3400] ;  /* 0x00340000041e7984 */ /* 0x000f620000000800 */
[----:B-1----:R-:W-:-:S03]  /*13cb0*/  FMUL.FTZ R17, R31, R16 ;  /* 0x000000101f117220 */ /* 0x002fc60000410000 */
[----:B------:R1:W-:Y:S04]  /*13cc0*/  STS [R4+-0x800], R7 ;  /* 0xfff8000704007388 */ /* 0x0003e80000000800 */
[----:B------:R2:W-:Y:S01]  /*13cd0*/  STS [R4+-0x400], R9 ;  /* 0xfffc000904007388 */ /* 0x0005e20000000800 */
[----:B------:R-:W-:-:S03]  /*13ce0*/  FMUL.FTZ R19, R31, R19 ;  /* 0x000000131f137220 */ /* 0x000fc60000410000 */
[----:B------:R3:W-:Y:S01]  /*13cf0*/  STS [R4], R11 ;  /* 0x0000000b04007388 */ /* 0x0007e20000000800 */
[C---:B------:R-:W-:Y:S01]  /*13d00*/  FMUL.FTZ R21, R31.reuse, R20 ;  /* 0x000000141f157220 */ /* 0x040fe20000410000 */
[C---:B-1----:R-:W-:Y:S02]  /*13d10*/  FMUL.FTZ R7, R31.reuse, R18 ;  /* 0x000000121f077220 */ /* 0x042fe40000410000 */
[----:B------:R5:W-:Y:S01]  /*13d20*/  STS [R4+0x400], R13 ;  /* 0x0004000d04007388 */ /* 0x000be20000000800 */
[C---:B------:R-:W-:Y:S01]  /*13d30*/  FMUL.FTZ R23, R31.reuse, R22 ;  /* 0x000000161f177220 */ /* 0x040fe20000410000 */
[C---:B------:R-:W-:Y:S02]  /*13d40*/  FMUL.FTZ R25, R31.reuse, R24 ;  /* 0x000000181f197220 */ /* 0x040fe40000410000 */
[----:B------:R-:W-:Y:S01]  /*13d50*/  STS [R4+0x800], R15 ;  /* 0x0008000f04007388 */ /* 0x000fe20000000800 */
[----:B--2---:R-:W-:-:S03]  /*13d60*/  FMUL.FTZ R9, R31, R26 ;  /* 0x0000001a1f097220 */ /* 0x004fc60000410000 */
[----:B------:R-:W-:Y:S01]  /*13d70*/  STS [R4+0xc00], R17 ;  /* 0x000c001104007388 */ /* 0x000fe20000000800 */
[----:B0-----:R-:W-:-:S03]  /*13d80*/  FMUL.FTZ R27, R31, R27 ;  /* 0x0000001b1f1b7220 */ /* 0x001fc60000410000 */
[----:B------:R-:W-:Y:S01]  /*13d90*/  STS [R4+0x1000], R7 ;  /* 0x0010000704007388 */ /* 0x000fe20000000800 */
[----:B---3--:R-:W-:-:S03]  /*13da0*/  FMUL.FTZ R11, R31, R28 ;  /* 0x0000001c1f0b7220 */ /* 0x008fc60000410000 */
[----:B------:R-:W-:Y:S01]  /*13db0*/  STS [R4+0x1400], R19 ;  /* 0x0014001304007388 */ /* 0x000fe20000000800 */
[----:B----4-:R-:W-:-:S03]  /*13dc0*/  FMUL.FTZ R29, R31, R29 ;  /* 0x0000001d1f1d7220 */ /* 0x010fc60000410000 */
[----:B------:R-:W-:Y:S01]  /*13dd0*/  STS [R4+0x1800], R21 ;  /* 0x0018001504007388 */ /* 0x000fe20000000800 */
[----:B-----5:R-:W-:-:S03]  /*13de0*/  FMUL.FTZ R13, R31, R30 ;  /* 0x0000001e1f0d7220 */ /* 0x020fc60000410000 */
[----:B------:R-:W-:Y:S04]  /*13df0*/  STS [R4+0x1c00], R23 ;  /* 0x001c001704007388 */ /* 0x000fe80000000800 */
[----:B------:R-:W-:Y:S04]  /*13e00*/  STS [R4+0x2000], R25 ;  /* 0x0020001904007388 */ /* 0x000fe80000000800 */
[----:B------:R-:W-:Y:S04]  /*13e10*/  STS [R4+0x2400], R9 ;  /* 0x0024000904007388 */ /* 0x000fe80000000800 */
[----:B------:R-:W-:Y:S04]  /*13e20*/  STS [R4+0x2800], R27 ;  /* 0x0028001b04007388 */ /* 0x000fe80000000800 */
[----:B------:R-:W-:Y:S04]  /*13e30*/  STS [R4+0x2c00], R11 ;  /* 0x002c000b04007388 */ /* 0x000fe80000000800 */
[----:B------:R-:W-:Y:S04]  /*13e40*/  STS [R4+0x3000], R29 ;  /* 0x0030001d04007388 */ /* 0x000fe80000000800 */
[----:B------:R0:W-:Y:S02]  /*13e50*/  STS [R4+0x3400], R13 ;  /* 0x0034000d04007388 */ /* 0x0001e40000000800 */
[----:B0-----:R-:W-:Y:S01]  /*13e60*/  IADD3 R4, PT, PT, R4, 0x4000, RZ ;  /* 0x0000400004047810 */ /* 0x001fe20007ffe0ff */
[----:B------:R-:W-:Y:S06]  /*13e70*/  @!P1 BRA `(.L_x_1011) ;  /* 0xfffffffc00309947 */ /* 0x000fec000383ffff */
.L_x_1010:
[----:B------:R-:W-:Y:S05]  /*13e80*/  BSYNC.RECONVERGENT B1 ;  /* 0x0000000000017941 */ /* 0x000fea0003800200 */
.L_x_1009:
[----:B------:R-:W-:Y:S01]  /*13e90*/  IADD3 R6, PT, PT, -R5, UR42, RZ ;  /* 0x0000002a05067c10 */ /* 0x000fe2000fffe1ff */
[----:B------:R-:W-:Y:S03]  /*13ea0*/  BSSY.RECONVERGENT B1, `(.L_x_1012) ;  /* 0x000001e000017945 */ /* 0x000fe60003800200 */
[----:B------:R-:W-:-:S13]  /*13eb0*/  ISETP.GT.AND P1, PT, R6, 0x400, PT ;  /* 0x000004000600780c */ /* 0x000fda0003f24270 */
[----:B------:R-:W-:Y:S05]  /*13ec0*/  @!P1 BRA `(.L_x_1013) ;  /* 0x00000000006c9947 */ /* 0x000fea0003800000 */
[----:B------:R-:W2:Y:S01]  /*13ed0*/  LDS R6, [R4+-0x800] ;  /* 0xfff8000004067984 */ /* 0x000ea20000000800 */
[----:B------:R-:W-:Y:S01]  /*13ee0*/  PLOP3.LUT P0, PT, PT, PT, PT, 0x8, 0x80 ;  /* 0x000000000080781c */ /* 0x000fe20003f0e170 */
[----:B------:R-:W-:Y:S02]  /*13ef0*/  VIADD R5, R5, 0x800 ;  /* 0x0000080005057836 */ /* 0x000fe40000000000 */
[----:B------:R-:W0:Y:S04]  /*13f00*/  LDS R8, [R4+-0x400] ;  /* 0xfffc000004087984 */ /* 0x000e280000000800 */
[----:B------:R-:W3:Y:S04]  /*13f10*/  LDS R10, [R4] ;  /* 0x00000000040a7984 */ /* 0x000ee80000000800 */
[----:B------:R-:W4:Y:S04]  /*13f20*/  LDS R13, [R4+0x400] ;  /* 0x00040000040d7984 */ /* 0x000f280000000800 */
[----:B------:R-:W5:Y:S04]  /*13f30*/  LDS R14, [R4+0x800] ;  /* 0x00080000040e7984 */ /* 0x000f680000000800 */
[----:B------:R-:W1:Y:S04]  /*13f40*/  LDS R16, [R4+0xc00] ;  /* 0x000c000004107984 */ /* 0x000e680000000800 */
[----:B------:R-:W1:Y:S04]  /*13f50*/  LDS R18, [R4+0x1000] ;  /* 0x0010000004127984 */ /* 0x000e680000000800 */
[----:B------:R-:W1:Y:S01]  /*13f60*/  LDS R20, [R4+0x1400] ;  /* 0x0014000004147984 */ /* 0x000e620000000800 */
[C---:B--2---:R-:W-:Y:S01]  /*13f70*/  FMUL.FTZ R7, R31.reuse, R6 ;  /* 0x000000061f077220 */ /* 0x044fe20000410000 */
[----:B0-----:R-:W-:-:S04]  /*13f80*/  FMUL.FTZ R9, R31, R8 ;  /* 0x000000081f097220 */ /* 0x001fc80000410000 */
[----:B------:R-:W-:Y:S01]  /*13f90*/  STS [R4+-0x800], R7 ;  /* 0xfff8000704007388 */ /* 0x000fe20000000800 */
[----:B---3--:R-:W-:-:S03]  /*13fa0*/  FMUL.FTZ R11, R31, R10 ;  /* 0x0000000a1f0b7220 */ /* 0x008fc60000410000 */
[----:B------:R-:W-:Y:S01]  /*13fb0*/  STS [R4+-0x400], R9 ;  /* 0xfffc000904007388 */ /* 0x000fe20000000800 */
[----:B----4-:R-:W-:-:S03]  /*13fc0*/  FMUL.FTZ R13, R31, R13 ;  /* 0x0000000d1f0d7220 */ /* 0x010fc60000410000 */
[----:B------:R-:W-:Y:S01]  /*13fd0*/  STS [R4], R11 ;  /* 0x0000000b04007388 */ /* 0x000fe20000000800 */
[----:B-----5:R-:W-:-:S03]  /*13fe0*/  FMUL.FTZ R15, R31, R14 ;  /* 0x0000000e1f0f7220 */ /* 0x020fc60000410000 */
[----:B------:R-:W-:Y:S01]  /*13ff0*/  STS [R4+0x400], R13 ;  /* 0x0004000d04007388 */ /* 0x000fe20000000800 */
[----:B-1----:R-:W-:-:S03]  /*14000*/  FMUL.FTZ R17, R31, R16 ;  /* 0x000000101f117220 */ /* 0x002fc60000410000 */
[----:B------:R-:W-:Y:S01]  /*14010*/  STS [R4+0x800], R15 ;  /* 0x0008000f04007388 */ /* 0x000fe20000000800 */
[----:B------:R-:W-:-:S03]  /*14020*/  FMUL.FTZ R19, R31, R18 ;  /* 0x000000121f137220 */ /* 0x000fc60000410000 */
[----:B------:R-:W-:Y:S01]  /*14030*/  STS [R4+0xc00], R17 ;  /* 0x000c001104007388 */ /* 0x000fe20000000800 */
[----:B------:R-:W-:-:S03]  /*14040*/  FMUL.FTZ R21, R31, R20 ;  /* 0x000000141f157220 */ /* 0x000fc60000410000 */
[----:B------:R-:W-:Y:S04]  /*14050*/  STS [R4+0x1000], R19 ;  /* 0x0010001304007388 */ /* 0x000fe80000000800 */
[----:B------:R0:W-:Y:S02]  /*14060*/  STS [R4+0x1400], R21 ;  /* 0x0014001504007388 */ /* 0x0001e40000000800 */
[----:B0-----:R-:W-:-:S07]  /*14070*/  IADD3 R4, PT, PT, R4, 0x2000, RZ ;  /* 0x0000200004047810 */ /* 0x001fce0007ffe0ff */
.L_x_1013:
[----:B------:R-:W-:Y:S05]  /*14080*/  BSYNC.RECONVERGENT B1 ;  /* 0x0000000000017941 */ /* 0x000fea0003800200 */
.L_x_1012:
[----:B------:R-:W-:-:S13]  /*14090*/  ISETP.LT.OR P0, PT, R5, UR42, P0 ;  /* 0x0000002a05007c0c */ /* 0x000fda0008701670 */
[----:B------:R-:W-:Y:S05]  /*140a0*/  @!P0 BRA `(.L_x_1004) ;  /* 0x0000000c00448947 */ /* 0x000fea0003800000 */
[----:B------:R-:W2:Y:S04]  /*140b0*/  LDS R5, [R4+-0x800] ;  /* 0xfff8000004057984 */ /* 0x000ea80000000800 */
[----:B------:R-:W0:Y:S04]  /*140c0*/  LDS R6, [R4+-0x400] ;  /* 0xfffc000004067984 */ /* 0x000e280000000800 */
[----:B------:R-:W3:Y:S04]  /*140d0*/  LDS R8, [R4] ;  /* 0x0000000004087984 */ /* 0x000ee80000000800 */
[----:B------:R-:W4:Y:S01]  /*140e0*/  LDS R10, [R4+0x400] ;  /* 0x00040000040a7984 */ /* 0x000f220000000800 */
[-C--:B--2---:R-:W-:Y:S01]  /*140f0*/  FMUL.FTZ R5, R5, R31.reuse ;  /* 0x0000001f05057220 */ /* 0x084fe20000410000 */
[----:B0-----:R-:W-:-:S04]  /*14100*/  FMUL.FTZ R7, R6, R31 ;  /* 0x0000001f06077220 */ /* 0x001fc80000410000 */
[----:B------:R0:W-:Y:S01]  /*14110*/  STS [R4+-0x800], R5 ;  /* 0xfff8000504007388 */ /* 0x0001e20000000800 */
[----:B---3--:R-:W-:-:S03]  /*14120*/  FMUL.FTZ R9, R8, R31 ;  /* 0x0000001f08097220 */ /* 0x008fc60000410000 */
[----:B------:R0:W-:Y:S01]  /*14130*/  STS [R4+-0x400], R7 ;  /* 0xfffc000704007388 */ /* 0x0001e20000000800 */
[----:B----4-:R-:W-:-:S03]  /*14140*/  FMUL.FTZ R11, R10, R31 ;  /* 0x0000001f0a0b7220 */ /* 0x010fc60000410000 */
[----:B------:R0:W-:Y:S04]  /*14150*/  STS [R4], R9 ;  /* 0x0000000904007388 */ /* 0x0001e80000000800 */
[----:B------:R0:W-:Y:S01]  /*14160*/  STS [R4+0x400], R11 ;  /* 0x0004000b04007388 */ /* 0x0001e20000000800 */
[----:B------:R-:W-:Y:S05]  /*14170*/  BRA `(.L_x_1004) ;  /* 0x0000000c00107947 */ /* 0x000fea0003800000 */
.L_x_1005:
        /* <DEDUP_REMOVED lines=10> */
[----:B------:R-:W4:Y:S01]  /*14220*/  LDCU.64 UR12, c[0x0][0x480] ;  /* 0x00009000ff0c77ac */ /* 0x000f220008000a00 */
[----:B------:R-:W-:Y:S02]  /*14230*/  LEA.HI R4, R4, 0x1, RZ, 0x18 ;  /* 0x0000000104047811 */ /* 0x000fe400078fc0ff */
[----:B------:R-:W-:Y:S01]  /*14240*/  IADD3 R11, P0, PT, R5, UR4, RZ ;  /* 0x00000004050b7c10 */ /* 0x000fe2000ff1e0ff */
[----:B------:R-:W-:Y:S01]  /*14250*/  UMOV UR8, 0x400 ;  /* 0x0000040000087882 */ /* 0x000fe20000000000 */
[C---:B------:R-:W-:Y:S01]  /*14260*/  SHF.L.U32 R6, R4.reuse, 0x8, RZ ;  /* 0x0000000804067819 */ /* 0x040fe200000006ff */
[----:B------:R-:W-:Y:S01]  /*14270*/  UIADD3 UR8, UPT, UPT, UR8, 0x440, URZ ;  /* 0x0000044008087890 */ /* 0x000fe2000fffe0ff */
[----:B------:R-:W-:Y:S01]  /*14280*/  LOP3.LUT R4, R4, 0x3, RZ, 0xc0, !PT ;  /* 0x0000000304047812 */ /* 0x000fe200078ec0ff */
[----:B------:R-:W-:Y:S01]  /*14290*/  IMAD.X R8, RZ, RZ, UR5, P0 ;  /* 0x00000005ff087e24 */ /* 0x000fe200080e06ff */
[----:B------:R-:W-:-:S04]  /*142a0*/  LOP3.LUT R6, R6, 0x300, RZ, 0xc0, !PT ;  /* 0x0000030006067812 */ /* 0x000fc800078ec0ff */
[----:B------:R-:W-:Y:S02]  /*142b0*/  IADD3 R5, PT, PT, R5, R6, RZ ;  /* 0x0000000605057210 */ /* 0x000fe40007ffe0ff */
[----:B----4-:R-:W-:-:S04]  /*142c0*/  LEA R10, P0, R11, UR12, 0x2 ;  /* 0x0000000c0b0a7c11 */ /* 0x010fc8000f8010ff */
[----:B------:R-:W-:Y:S01]  /*142d0*/  LEA.HI.X R11, R11, UR13, R8, 0x2, P0 ;  /* 0x0000000d0b0b7c11 */ /* 0x000fe200080f1408 */
[----:B---3--:R-:W-:Y:S01]  /*142e0*/  ULEA UR8, UR9, UR8, 0x18 ;  /* 0x0000000809087291 */ /* 0x008fe2000f8ec0ff */
[----:B------:R-:W-:-:S05]  /*142f0*/  IMAD.MOV R8, RZ, RZ, -R4 ;  /* 0x000000ffff087224 */ /* 0x000fca00078e0a04 */
[----:B------:R-:W-:-:S07]  /*14300*/  IADD3 R4, PT, PT, R0, UR8, RZ ;  /* 0x0000000800047c10 */ /* 0x000fce000fffe0ff */
.L_x_1016:
[----:B---3--:R-:W2:Y:S01]  /*14310*/  LDS R6, [R4] ;  /* 0x0000000004067984 */ /* 0x008ea20000000800 */
[----:B0-----:R-:W-:Y:S01]  /*14320*/  MOV R7, R11 ;  /* 0x0000000b00077202 */ /* 0x001fe20000000f00 */
[----:B------:R-:W-:-:S05]  /*14330*/  VIADD R8, R8, 0x1 ;  /* 0x0000000108087836 */ /* 0x000fca0000000000 */
[----:B------:R-:W-:Y:S01]  /*14340*/  ISETP.NE.AND P0, PT, R8, RZ, PT ;  /* 0x000000ff0800720c */ /* 0x000fe20003f05270 */
[----:B--2---:R-:W-:Y:S01]  /*14350*/  FMUL.FTZ R9, R6, R31 ;  /* 0x0000001f06097220 */ /* 0x004fe20000410000 */
[----:B------:R-:W-:Y:S01]  /*14360*/  IMAD.MOV.U32 R6, RZ, RZ, R10 ;  /* 0x000000ffff067224 */ /* 0x000fe200078e000a */
[----:B------:R-:W-:-:S03]  /*14370*/  IADD3 R10, P2, PT, R10, 0x400, RZ ;  /* 0x000004000a0a7810 */ /* 0x000fc60007f5e0ff */
[----:B------:R0:W-:Y:S01]  /*14380*/  STS [R4], R9 ;  /* 0x0000000904007388 */ /* 0x0001e20000000800 */
[----:B------:R-:W-:-:S03]  /*14390*/  IADD3.X R11, PT, PT, RZ, R11, RZ, P2, !PT ;  /* 0x0000000bff0b7210 */ /* 0x000fc600017fe4ff */
[----:B------:R3:W-:Y:S01]  /*143a0*/  STG.E desc[UR36][R6.64], R9 ;  /* 0x0000000906007986 */ /* 0x0007e2000c101924 */
[----:B0-----:R-:W-:Y:S02]  /*143b0*/  VIADD R4, R4, 0x400 ;  /* 0x0000040004047836 */ /* 0x001fe40000000000 */
[----:B------:R-:W-:Y:S05]  /*143c0*/  @P0 BRA `(.L_x_1016) ;  /* 0xfffffffc00d00947 */ /* 0x000fea000383ffff */
.L_x_1015:
[----:B------:R-:W-:Y:S05]  /*143d0*/  BSYNC.RECONVERGENT B1 ;  /* 0x0000000000017941 */ /* 0x000fea0003800200 */
.L_x_1014:
[----:B------:R-:W-:Y:S05]  /*143e0*/  @!P1 BRA `(.L_x_1004) ;  /* 0x0000000800749947 */ /* 0x000fea0003800000 */
[----:B------:R-:W4:Y:S01]  /*143f0*/  S2R R8, SR_CgaCtaId ;  /* 0x0000000000087919 */ /* 0x000f220000008800 */
[----:B------:R-:W5:Y:S01]  /*14400*/  LDCU.64 UR8, c[0x0][0x480] ;  /* 0x00009000ff0877ac */ /* 0x000f620008000a00 */
[C---:B---3--:R-:W-:Y:S01]  /*14410*/  IADD3 R6, P0, PT, R5.reuse, UR4, RZ ;  /* 0x0000000405067c10 */ /* 0x048fe2000ff1e0ff */
[----:B------:R-:W-:Y:S01]  /*14420*/  BSSY.RECONVERGENT B1, `(.L_x_1017) ;  /* 0x000005b000017945 */ /* 0x000fe20003800200 */
[----:B------:R-:W-:Y:S02]  /*14430*/  IADD3 R11, PT, PT, -R5, UR42, RZ ;  /* 0x0000002a050b7c10 */ /* 0x000fe4000fffe1ff */
[----:B0-----:R-:W-:Y:S02]  /*14440*/  IADD3.X R7, PT, PT, RZ, UR5, RZ, P0, !PT ;  /* 0x00000005ff077c10 */ /* 0x001fe400087fe4ff */
[----:B------:R-:W-:Y:S02]  /*14450*/  MOV R4, 0x400 ;  /* 0x0000040000047802 */ /* 0x000fe40000000f00 */
[----:B------:R-:W-:-:S02]  /*14460*/  ISETP.GT.AND P1, PT, R11, 0xc00, PT ;  /* 0x00000c000b00780c */ /* 0x000fc40003f24270 */
[----:B-----5:R-:W-:-:S04]  /*14470*/  LEA R9, P0, R6, UR8, 0x2 ;  /* 0x0000000806097c11 */ /* 0x020fc8000f8010ff */
[----:B------:R-:W-:Y:S01]  /*14480*/  LEA.HI.X R10, R6, UR9, R7, 0x2, P0 ;  /* 0x00000009060a7c11 */ /* 0x000fe200080f1407 */
[----:B------:R-:W-:Y:S01]  /*14490*/  VIADD R7, R4, 0x440 ;  /* 0x0000044004077836 */ /* 0x000fe20000000000 */
[----:B------:R-:W-:Y:S02]  /*144a0*/  SHF.L.U32 R4, R3, 0x2, RZ ;  /* 0x0000000203047819 */ /* 0x000fe400000006ff */
[----:B------:R-:W-:-:S03]  /*144b0*/  IADD3 R6, P0, PT, R9, 0x800, RZ ;  /* 0x0000080009067810 */ /* 0x000fc60007f1e0ff */
[----:B------:R-:W-:Y:S01]  /*144c0*/  IMAD R4, R5, 0x4, -R4 ;  /* 0x0000000405047824 */ /* 0x000fe200078e0a04 */
[----:B----4-:R-:W-:Y:S02]  /*144d0*/  LEA R9, R8, R7, 0x18 ;  /* 0x0000000708097211 */ /* 0x010fe400078ec0ff */
[----:B------:R-:W-:Y:S02]  /*144e0*/  IADD3.X R7, PT, PT, RZ, R10, RZ, P0, !PT ;  /* 0x0000000aff077210 */ /* 0x000fe400007fe4ff */
[----:B------:R-:W-:Y:S02]  /*144f0*/  IADD3 R4, PT, PT, R4, 0x800, R9 ;  /* 0x0000080004047810 */ /* 0x000fe40007ffe009 */
[----:B------:R-:W-:Y:S01]  /*14500*/  PLOP3.LUT P0, PT, PT, PT, PT, 0x80, 0x8 ;  /* 0x000000000008781c */ /* 0x000fe20003f0f070 */
[----:B------:R-:W-:-:S12]  /*14510*/  @!P1 BRA `(.L_x_1018) ;  /* 0x00000004002c9947 */ /* 0x000fd80003800000 */
[----:B------:R-:W-:Y:S01]  /*14520*/  IMAD.U32 R30, RZ, RZ, UR42 ;  /* 0x0000002aff1e7e24 */ /* 0x000fe2000f8e00ff */
[----:B------:R-:W-:-:S04]  /*14530*/  PLOP3.LUT P0, PT, PT, PT, PT, 0x8, 0x80 ;  /* 0x000000000080781c */ /* 0x000fc80003f0e170 */
[----:B------:R-:W-:-:S09]  /*14540*/  IADD3 R30, PT, PT, R30, -0xc00, RZ ;  /* 0xfffff4001e1e7810 */ /* 0x000fd20007ffe0ff */
.L_x_1019:
[----:B------:R-:W2:Y:S01]  /*14550*/  LDS R8, [R4+-0x800] ;  /* 0xfff8000004087984 */ /* 0x000ea20000000800 */
[----:B------:R-:W-:-:S03]  /*14560*/  VIADD R5, R5, 0x1000 ;  /* 0x0000100005057836 */ /* 0x000fc60000000000 */
[----:B------:R-:W0:Y:S02]  /*14570*/  LDS R10, [R4+-0x400] ;  /* 0xfffc0000040a7984 */ /* 0x000e240000000800 */
[----:B------:R-:W-:Y:S02]  /*14580*/  ISETP.GE.AND P2, PT, R5, R30, PT ;  /* 0x0000001e0500720c */ /* 0x000fe40003f46270 */
[----:B------:R-:W3:Y:S04]  /*14590*/  LDS R14, [R4+0x400] ;  /* 0x00040000040e7984 */ /* 0x000ee80000000800 */
[----:B------:R-:W4:Y:S04]  /*145a0*/  LDS R13, [R4] ;  /* 0x00000000040d7984 */ /* 0x000f280000000800 */
[----:B------:R-:W-:Y:S04]  /*145b0*/  LDS R22, [R4+0x1400] ;  /* 0x0014000004167984 */ /* 0x000fe80000000800 */
[----:B------:R-:W-:Y:S04]  /*145c0*/  LDS R24, [R4+0x1c00] ;  /* 0x001c000004187984 */ /* 0x000fe80000000800 */
[----:B------:R-:W5:Y:S04]  /*145d0*/  LDS R16, [R4+0x800] ;  /* 0x0008000004107984 */ /* 0x000f680000000800 */
[----:B------:R-:W1:Y:S04]  /*145e0*/  LDS R18, [R4+0xc00] ;  /* 0x000c000004127984 */ /* 0x000e680000000800 */
[----:B------:R-:W1:Y:S04]  /*145f0*/  LDS R20, [R4+0x1000] ;  /* 0x0010000004147984 */ /* 0x000e680000000800 */
[----:B------:R-:W1:Y:S01]  /*14600*/  LDS R23, [R4+0x1800] ;  /* 0x0018000004177984 */ /* 0x000e620000000800 */
[----:B--2---:R-:W-:-:S03]  /*14610*/  FMUL.FTZ R9, R31, R8 ;  /* 0x000000081f097220 */ /* 0x004fc60000410000 */
[----:B------:R-:W2:Y:S01]  /*14620*/  LDS R25, [R4+0x2000] ;  /* 0x0020000004197984 */ /* 0x000ea20000000800 */
[----:B0-----:R-:W-:-:S03]  /*14630*/  FMUL.FTZ R11, R31, R10 ;  /* 0x0000000a1f0b7220 */ /* 0x001fc60000410000 */
[----:B------:R-:W-:Y:S01]  /*14640*/  LDS R8, [R4+0x3400] ;  /* 0x0034000004087984 */ /* 0x000fe20000000800 */
[----:B---3--:R-:W-:-:S03]  /*14650*/  FMUL.FTZ R15, R31, R14 ;  /* 0x0000000e1f0f7220 */ /* 0x008fc60000410000 */
[----:B------:R-:W-:Y:S01]  /*14660*/  LDS R26, [R4+0x2400] ;  /* 0x00240000041a7984 */ /* 0x000fe20000000800 */
[----:B----4-:R-:W-:-:S03]  /*14670*/  FMUL.FTZ R13, R31, R13 ;  /* 0x0000000d1f0d7220 */ /* 0x010fc60000410000 */
[----:B------:R-:W0:Y:S04]  /*14680*/  LDS R27, [R4+0x2800] ;  /* 0x00280000041b7984 */ /* 0x000e280000000800 */
[----:B------:R-:W-:Y:S04]  /*14690*/  LDS R28, [R4+0x2c00] ;  /* 0x002c0000041c7984 */ /* 0x000fe80000000800 */
[----:B------:R-:W3:Y:S01]  /*146a0*/  LDS R29, [R4+0x3000] ;  /* 0x00300000041d7984 */ /* 0x000ee20000000800 */
[----:B-----5:R-:W-:-:S03]  /*146b0*/  FMUL.FTZ R17, R31, R16 ;  /* 0x000000101f117220 */ /* 0x020fc60000410000 */
[----:B------:R-:W-:Y:S01]  /*146c0*/  STG.E desc[UR36][R6.64+-0x800], R9 ;  /* 0xfff8000906007986 */ /* 0x000fe2000c101924 */
[----:B-1----:R-:W-:-:S03]  /*146d0*/  FMUL.FTZ R19, R31, R18 ;  /* 0x000000121f137220 */ /* 0x002fc60000410000 */
[----:B------:R1:W-:Y:S01]  /*146e0*/  STS [R4+-0x800], R9 ;  /* 0xfff8000904007388 */ /* 0x0003e20000000800 */
[----:B------:R-:W-:-:S03]  /*146f0*/  FMUL.FTZ R21, R31, R20 ;  /* 0x000000141f157220 */ /* 0x000fc60000410000 */
[----:B------:R-:W-:Y:S01]  /*14700*/  STG.E desc[UR36][R6.64+-0x400], R11 ;  /* 0xfffc000b06007986 */ /* 0x000fe2000c101924 */
[----:B------:R-:W-:-:S03]  /*14710*/  FMUL.FTZ R23, R31, R23 ;  /* 0x000000171f177220 */ /* 0x000fc60000410000 */
[----:B------:R4:W-:Y:S01]  /*14720*/  STS [R4+-0x400], R11 ;  /* 0xfffc000b04007388 */ /* 0x0009e20000000800 */
[----:B-1----:R-:W-:-:S03]  /*14730*/  FMUL.FTZ R9, R31, R22 ;  /* 0x000000161f097220 */ /* 0x002fc60000410000 */
[----:B------:R-:W-:Y:S01]  /*14740*/  STG.E desc[UR36][R6.64+0x400], R15 ;  /* 0x0004000f06007986 */ /* 0x000fe2000c101924 */
[----:B--2---:R-:W-:-:S03]  /*14750*/  FMUL.FTZ R25, R31, R25 ;  /* 0x000000191f197220 */ /* 0x004fc60000410000 */
[----:B------:R1:W-:Y:S01]  /*14760*/  STS [R4+0x400], R15 ;  /* 0x0004000f04007388 */ /* 0x0003e20000000800 */
[----:B----4-:R-:W-:-:S03]  /*14770*/  FMUL.FTZ R11, R31, R24 ;  /* 0x000000181f0b7220 */ /* 0x010fc60000410000 */
[----:B------:R-:W-:Y:S04]  /*14780*/  STG.E desc[UR36][R6.64], R13 ;  /* 0x0000000d06007986 */ /* 0x000fe8000c101924 */
[----:B------:R2:W-:Y:S01]  /*14790*/  STS [R4], R13 ;  /* 0x0000000d04007388 */ /* 0x0005e20000000800 */
[C---:B0-----:R-:W-:Y:S01]  /*147a0*/  FMUL.FTZ R27, R31.reuse, R27 ;  /* 0x0000001b1f1b7220 */ /* 0x041fe20000410000 */
[C---:B-1----:R-:W-:Y:S01]  /*147b0*/  FMUL.FTZ R15, R31.reuse, R8 ;  /* 0x000000081f0f7220 */ /* 0x042fe20000410000 */
[----:B------:R-:W-:Y:S01]  /*147c0*/  IADD3 R8, P1, PT, R6, 0x4000, RZ ;  /* 0x0000400006087810 */ /* 0x000fe20007f3e0ff */
[----:B------:R-:W-:Y:S04]  /*147d0*/  STG.E desc[UR36][R6.64+0x1400], R9 ;  /* 0x0014000906007986 */ /* 0x000fe8000c101924 */
[----:B------:R0:W-:Y:S01]  /*147e0*/  STS [R4+0x1400], R9 ;  /* 0x0014000904007388 */ /* 0x0001e20000000800 */
[C---:B---3--:R-:W-:Y:S01]  /*147f0*/  FMUL.FTZ R29, R31.reuse, R29 ;  /* 0x0000001d1f1d7220 */ /* 0x048fe20000410000 */
[----:B--2---:R-:W-:-:S02]  /*14800*/  FMUL.FTZ R13, R31, R26 ;  /* 0x0000001a1f0d7220 */ /* 0x004fc40000410000 */
[----:B------:R-:W-:Y:S04]  /*14810*/  STG.E desc[UR36][R6.64+0x1c00], R11 ;  /* 0x001c000b06007986 */ /* 0x000fe8000c101924 */
[----:B------:R1:W-:Y:S01]  /*14820*/  STS [R4+0x1c00], R11 ;  /* 0x001c000b04007388 */ /* 0x0003e20000000800 */
[----:B0-----:R-:W-:-:S03]  /*14830*/  FMUL.FTZ R9, R31, R28 ;  /* 0x0000001c1f097220 */ /* 0x001fc60000410000 */
[----:B------:R-:W-:Y:S04]  /*14840*/  STG.E desc[UR36][R6.64+0x800], R17 ;  /* 0x0008001106007986 */ /* 0x000fe8000c101924 */
[----:B------:R-:W-:Y:S01]  /*14850*/  STS [R4+0x800], R17 ;  /* 0x0008001104007388 */ /* 0x000fe20000000800 */
[----:B-1----:R-:W-:-:S03]  /*14860*/  IADD3.X R11, PT, PT, RZ, R7, RZ, P1, !PT ;  /* 0x00000007ff0b7210 */ /* 0x002fc60000ffe4ff */
[----:B------:R-:W-:Y:S04]  /*14870*/  STG.E desc[UR36][R6.64+0xc00], R19 ;  /* 0x000c001306007986 */ /* 0x000fe8000c101924 */
[----:B------:R-:W-:Y:S04]  /*14880*/  STS [R4+0xc00], R19 ;  /* 0x000c001304007388 */ /* 0x000fe80000000800 */
        /* <DEDUP_REMOVED lines=14> */
[----:B------:R0:W-:Y:S04]  /*14970*/  STG.E desc[UR36][R6.64+0x3400], R15 ;  /* 0x0034000f06007986 */ /* 0x0001e8000c101924 */
[----:B------:R1:W-:Y:S01]  /*14980*/  STS [R4+0x3400], R15 ;  /* 0x0034000f04007388 */ /* 0x0003e20000000800 */
[----:B0-----:R-:W-:Y:S01]  /*14990*/  MOV R6, R8 ;  /* 0x0000000800067202 */ /* 0x001fe20000000f00 */
[----:B------:R-:W-:-:S02]  /*149a0*/  IMAD.MOV.U32 R7, RZ, RZ, R11 ;  /* 0x000000ffff077224 */ /* 0x000fc400078e000b */
[----:B-1----:R-:W-:Y:S01]  /*149b0*/  VIADD R4, R4, 0x4000 ;  /* 0x0000400004047836 */ /* 0x002fe20000000000 */
[----:B------:R-:W-:Y:S06]  /*149c0*/  @!P2 BRA `(.L_x_1019) ;  /* 0xfffffff800e0a947 */ /* 0x000fec000383ffff */
.L_x_1018:
[----:B------:R-:W-:Y:S05]  /*149d0*/  BSYNC.RECONVERGENT B1 ;  /* 0x0000000000017941 */ /* 0x000fea0003800200 */
.L_x_1017:
        /* <DEDUP_REMOVED lines=15> */
[----:B------:R-:W-:Y:S01]  /*14ad0*/  IADD3 R8, P1, PT, R6, 0x2000, RZ ;  /* 0x0000200006087810 */ /* 0x000fe20007f3e0ff */
[----:B0-----:R-:W-:-:S03]  /*14ae0*/  FMUL.FTZ R11, R31, R10 ;  /* 0x0000000a1f0b7220 */ /* 0x001fc60000410000 */
[----:B------:R-:W-:Y:S01]  /*14af0*/  STG.E desc[UR36][R6.64+-0x800], R9 ;  /* 0xfff8000906007986 */ /* 0x000fe2000c101924 */
[----:B---3--:R-:W-:-:S03]  /*14b00*/  FMUL.FTZ R13, R31, R13 ;  /* 0x0000000d1f0d7220 */ /* 0x008fc60000410000 */
[----:B------:R-:W-:Y:S01]  /*14b10*/  STS [R4+-0x800], R9 ;  /* 0xfff8000904007388 */ /* 0x000fe20000000800 */
[----:B----4-:R-:W-:-:S03]  /*14b20*/  FMUL.FTZ R15, R31, R14 ;  /* 0x0000000e1f0f7220 */ /* 0x010fc60000410000 */
[----:B------:R-:W-:Y:S01]  /*14b30*/  STG.E desc[UR36][R6.64+-0x400], R11 ;  /* 0xfffc000b06007986 */ /* 0x000fe2000c101924 */
[----:B-----5:R-:W-:-:S03]  /*14b40*/  FMUL.FTZ R17, R31, R16 ;  /* 0x000000101f117220 */ /* 0x020fc60000410000 */
[----:B------:R0:W-:Y:S01]  /*14b50*/  STS [R4+-0x400], R11 ;  /* 0xfffc000b04007388 */ /* 0x0001e20000000800 */
[----:B-1----:R-:W-:-:S03]  /*14b60*/  FMUL.FTZ R19, R31, R18 ;  /* 0x000000121f137220 */ /* 0x002fc60000410000 */
[----:B------:R-:W-:Y:S01]  /*14b70*/  STG.E desc[UR36][R6.64], R13 ;  /* 0x0000000d06007986 */ /* 0x000fe2000c101924 */
[----:B------:R-:W-:-:S03]  /*14b80*/  FMUL.FTZ R21, R31, R20 ;  /* 0x000000141f157220 */ /* 0x000fc60000410000 */
[----:B------:R-:W-:Y:S01]  /*14b90*/  STS [R4], R13 ;  /* 0x0000000d04007388 */ /* 0x000fe20000000800 */
[----:B0-----:R-:W-:Y:S01]  /*14ba0*/  IADD3.X R11, PT, PT, RZ, R7, RZ, P1, !PT ;  /* 0x00000007ff0b7210 */ /* 0x001fe20000ffe4ff */
[----:B------:R-:W-:Y:S02]  /*14bb0*/  FMUL.FTZ R9, R31, R22 ;  /* 0x000000161f097220 */ /* 0x000fe40000410000 */
        /* <DEDUP_REMOVED lines=10> */
[----:B0-----:R-:W-:Y:S01]  /*14c60*/  IMAD.MOV.U32 R6, RZ, RZ, R8 ;  /* 0x000000ffff067224 */ /* 0x001fe200078e0008 */
[----:B------:R-:W-:-:S02]  /*14c70*/  MOV R7, R11 ;  /* 0x0000000b00077202 */ /* 0x000fc40000000f00 */
[----:B-1----:R-:W-:-:S07]  /*14c80*/  IADD3 R4, PT, PT, R4, 0x2000, RZ ;  /* 0x0000200004047810 */ /* 0x002fce0007ffe0ff */
.L_x_1021:
[----:B------:R-:W-:Y:S05]  /*14c90*/  BSYNC.RECONVERGENT B1 ;  /* 0x0000000000017941 */ /* 0x000fea0003800200 */
.L_x_1020:
        /* <DEDUP_REMOVED lines=8> */
[----:B------:R0:W-:Y:S01]  /*14d20*/  STG.E desc[UR36][R6.64+-0x800], R5 ;  /* 0xfff8000506007986 */ /* 0x0001e2000c101924 */
[----:B---3--:R-:W-:-:S03]  /*14d30*/  FMUL.FTZ R11, R10, R31 ;  /* 0x0000001f0a0b7220 */ /* 0x008fc60000410000 */
[----:B------:R0:W-:Y:S01]  /*14d40*/  STS [R4+-0x800], R5 ;  /* 0xfff8000504007388 */ /* 0x0001e20000000800 */
[----:B----4-:R-:W-:-:S03]  /*14d50*/  FMUL.FTZ R13, R13, R31 ;  /* 0x0000001f0d0d7220 */ /* 0x010fc60000410000 */
[----:B------:R0:W-:Y:S04]  /*14d60*/  STG.E desc[UR36][R6.64+-0x400], R9 ;  /* 0xfffc000906007986 */ /* 0x0001e8000c101924 */
[----:B------:R0:W-:Y:S04]  /*14d70*/  STS [R4+-0x400], R9 ;  /* 0xfffc000904007388 */ /* 0x0001e80000000800 */
[----:B------:R0:W-:Y:S04]  /*14d80*/  STG.E desc[UR36][R6.64], R11 ;  /* 0x0000000b06007986 */ /* 0x0001e8000c101924 */
[----:B------:R0:W-:Y:S04]  /*14d90*/  STS [R4], R11 ;  /* 0x0000000b04007388 */ /* 0x0001e80000000800 */
[----:B------:R0:W-:Y:S04]  /*14da0*/  STG.E desc[UR36][R6.64+0x400], R13 ;  /* 0x0004000d06007986 */ /* 0x0001e8000c101924 */
[----:B------:R0:W-:Y:S02]  /*14db0*/  STS [R4+0x400], R13 ;  /* 0x0004000d04007388 */ /* 0x0001e40000000800 */
.L_x_1004:
[----:B------:R-:W-:Y:S05]  /*14dc0*/  BSYNC.RECONVERGENT B0 ;  /* 0x0000000000007941 */ /* 0x000fea0003800200 */
.L_x_1003:
[----:B------:R-:W4:Y:S01]  /*14dd0*/  LDCU UR8, c[0x0][0x40c] ;  /* 0x00008180ff0877ac */ /* 0x000f220008000800 */
[----:B------:R-:W5:Y:S01]  /*14de0*/  S2UR UR9, SR_CgaCtaId ;  /* 0x00000000000979c3 */ /* 0x000f620000008800 */
[----:B------:R-:W-:Y:S01]  /*14df0*/  SHF.L.U32 R18, R2, 0x4, RZ ;  /* 0x0000000402127819 */ /* 0x000fe200000006ff */
[----:B------:R-:W-:Y:S01]  /*14e00*/  BSSY.RECONVERGENT B0, `(.L_x_1022) ;  /* 0x000001b000007945 */ /* 0x000fe20003800200 */
[----:B------:R-:W-:Y:S01]  /*14e10*/  USHF.R.S32.HI UR4, URZ, 0x1f, UR41 ;  /* 0x0000001fff047899 */ /* 0x000fe20008011429 */
[----:B0-----:R-:W-:Y:S01]  /*14e20*/  LOP3.LUT R13, R0, 0x7c, RZ, 0xc0, !PT ;  /* 0x0000007c000d7812 */ /* 0x001fe200078ec0ff */
[----:B------:R-:W-:Y:S01]  /*14e30*/  UMOV UR5, 0x400 ;  /* 0x0000040000057882 */ /* 0x000fe20000000000 */
[----:B---3--:R-:W-:Y:S01]  /*14e40*/  CS2R R6, SRZ ;  /* 0x0000000000067805 */ /* 0x008fe2000001ff00 */
[----:B------:R-:W-:Y:S01]  /*14e50*/  ULEA.HI UR4, UR4, UR41, URZ, 0x3 ;  /* 0x0000002904047291 */ /* 0x000fe2000f8f18ff */
[----:B------:R-:W-:Y:S02]  /*14e60*/  CS2R R4, SRZ ;  /* 0x0000000000047805 */ /* 0x000fe4000001ff00 */
[----:B------:R-:W-:Y:S01]  /*14e70*/  LOP3.LUT R18, R18, 0x1f0, RZ, 0xc0, !PT ;  /* 0x000001f012127812 */ /* 0x000fe200078ec0ff */
[----:B------:R-:W-:-:S04]  /*14e80*/  ULOP3.LUT UR4, UR4, 0xfffffff8, URZ, 0xc0, !UPT ;  /* 0xfffffff804047892 */ /* 0x000fc8000f8ec0ff */
[----:B------:R-:W-:Y:S01]  /*14e90*/  UIADD3 UR4, UPT, UPT, UR41, -UR4, URZ ;  /* 0x8000000429047290 */ /* 0x000fe2000fffe0ff */
[----:B----4-:R-:W-:Y:S01]  /*14ea0*/  IMAD.U32 R40, RZ, RZ, UR8 ;  /* 0x00000008ff287e24 */ /* 0x010fe2000f8e00ff */
        /* <DEDUP_REMOVED lines=11> */
[----:B------:R-:W3:Y:S01]  /*14f60*/  LDC.64 R4, c[0x0][0x3b0] ;  /* 0x0000ec00ff047b82 */ /* 0x000ee20000000a00 */
[----:B0-----:R-:W-:-:S05]  /*14f70*/  LEA R7, R0, R13, 0x7 ;  /* 0x0000000d00077211 */ /* 0x001fca00078e38ff */
[----:B---3--:R-:W-:-:S06]  /*14f80*/  IMAD.WIDE.U32 R4, R7, 0x4, R4 ;  /* 0x0000000407047825 */ /* 0x008fcc00078e0004 */
[----:B------:R-:W5:Y:S02]  /*14f90*/  LDG.E.128 R4, desc[UR36][R4.64] ;  /* 0x0000002404047981 */ /* 0x000f64000c1e1d00 */
.L_x_1024:
[----:B-----5:R0:W-:Y:S02]  /*14fa0*/  STS.128 [R18+UR8], R4 ;  /* 0x0000000412007988 */ /* 0x0201e40008000c08 */
.L_x_1023:
[----:B------:R-:W-:Y:S05]  /*14fb0*/  BSYNC.RECONVERGENT B0 ;  /* 0x0000000000007941 */ /* 0x000fea0003800200 */
.L_x_1022:
[----:B------:R-:W3:Y:S01]  /*14fc0*/  LDCU UR12, c[0x0][0x3f4] ;  /* 0x00007e80ff0c77ac */ /* 0x000ee20008000800 */
[----:B------:R-:W4:Y:S01]  /*14fd0*/  LDC.64 R14, c[0x0][0x3c0] ;  /* 0x0000f000ff0e7b82 */ /* 0x000f220000000a00 */
[----:B------:R-:W-:Y:S01]  /*14fe0*/  IADD3 R19, PT, PT, R12, R3, RZ ;  /* 0x000000030c137210 */ /* 0x000fe20007ffe0ff */
[----:B------:R-:W-:Y:S01]  /*14ff0*/  BSSY.RECONVERGENT B0, `(.L_x_1025) ;  /* 0x000009c000007945 */ /* 0x000fe20003800200 */
[----:B------:R-:W5:Y:S01]  /*15000*/  LDCU UR11, c[0x0][0x3f8] ;  /* 0x00007f00ff0b77ac */ /* 0x000f620008000800 */
[----:B------:R-:W-:Y:S01]  /*15010*/  CS2R R10, SRZ ;  /* 0x00000000000a7805 */ /* 0x000fe2000001ff00 */
[----:B------:R-:W-:Y:S01]  /*15020*/  UIADD3 UR5, UPT, UPT, UR5, 0x440, URZ ;  /* 0x0000044005057890 */ /* 0x000fe2000fffe0ff */
[----:B------:R-:W0:Y:S03]  /*15030*/  LDCU UR13, c[0x0][0x40c] ;  /* 0x00008180ff0d77ac */ /* 0x000e260008000800 */
[----:B------:R-:W-:Y:S01]  /*15040*/  ULEA UR5, UR9, UR5, 0x18 ;  /* 0x0000000509057291 */ /* 0x000fe2000f8ec0ff */
[----:B------:R-:W0:Y:S01]  /*15050*/  LDCU.64 UR18, c[0x0][0x3c8] ;  /* 0x00007900ff1277ac */ /* 0x000e220008000a00 */
[----:B---3--:R-:W-:Y:S01]  /*15060*/  IMAD.U32 R22, RZ, RZ, UR12 ;  /* 0x0000000cff167e24 */ /* 0x008fe2000f8e00ff */
[----:B------:R-:W-:-:S03]  /*15070*/  UISETP.LT.AND UP0, UPT, UR41, UR12, UPT ;  /* 0x0000000c2900728c */ /* 0x000fc6000bf01270 */
[----:B------:R-:W-:Y:S01]  /*15080*/  LEA R26, R12, UR5, 0x2 ;  /* 0x000000050c1a7c11 */ /* 0x000fe2000f8e10ff */
[----:B-----5:R-:W-:Y:S01]  /*15090*/  UIMAD UR6, UR6, UR11, UR15 ;  /* 0x0000000b060672a4 */ /* 0x020fe2000f8e020f */
[C---:B------:R-:W-:Y:S01]  /*150a0*/  IMAD R17, R22.reuse, UR33, R13 ;  /* 0x0000002116117c24 */ /* 0x040fe2000f8e020d */
[----:B------:R-:W-:Y:S02]  /*150b0*/  USEL UR10, UR41, UR12, UP0 ;  /* 0x0000000c290a7287 */ /* 0x000fe40008000000 */
[----:B------:R-:W-:Y:S01]  /*150c0*/  USHF.L.U32 UR6, UR6, 0x7, URZ ;  /* 0x0000000706067899 */ /* 0x000fe200080006ff */
[----:B----4-:R-:W-:Y:S01]  /*150d0*/  IMAD.WIDE R16, R17, 0x4, R14 ;  /* 0x0000000411107825 */ /* 0x010fe200078e020e */
[----:B------:R-:W-:Y:S02]  /*150e0*/  BAR.SYNC.DEFER_BLOCKING 0x0 ;  /* 0x0000000000007b1d */ /* 0x000fe40000010000 */
[----:B------:R-:W-:Y:S02]  /*150f0*/  ISETP.GE.AND P0, PT, R19, UR10, PT ;  /* 0x0000000a13007c0c */ /* 0x000fe4000bf06270 */
[----:B------:R-:W-:-:S04]  /*15100*/  IMAD R9, R22, UR6, R13 ;  /* 0x0000000616097c24 */ /* 0x000fc8000f8e020d */
[----:B------:R-:W-:Y:S01]  /*15110*/  IMAD.WIDE R14, R9, 0x4, R14 ;  /* 0x00000004090e7825 */ /* 0x000fe200078e020e */
[----:B------:R-:W-:-:S06]  /*15120*/  CS2R R8, SRZ ;  /* 0x0000000000087805 */ /* 0x000fcc000001ff00 */
[----:B0-----:R-:W-:Y:S05]  /*15130*/  @P0 BRA `(.L_x_1026) ;  /* 0x00000008001c0947 */ /* 0x001fea0003800000 */
[----:B------:R-:W-:Y:S01]  /*15140*/  VIADD R20, R19, 0x8 ;  /* 0x0000000813147836 */ /* 0x000fe20000000000 */
[----:B------:R-:W0:Y:S01]  /*15150*/  LDC.64 R8, c[0x0][0x458] ;  /* 0x00011600ff087b82 */ /* 0x000e220000000a00 */
[----:B------:R-:W-:Y:S01]  /*15160*/  LOP3.LUT R0, RZ, R3, RZ, 0x33, !PT ;  /* 0x00000003ff007212 */ /* 0x000fe200078e33ff */
[----:B------:R-:W-:Y:S01]  /*15170*/  UIMAD UR9, UR39, UR11, UR15 ;  /* 0x0000000b270972a4 */ /* 0x000fe2000f8e020f */
[----:B------:R-:W-:Y:S01]  /*15180*/  BSSY.RECONVERGENT B1, `(.L_x_1027) ;  /* 0x0000031000017945 */ /* 0x000fe20003800200 */
[----:B------:R-:W-:Y:S01]  /*15190*/  VIMNMX R11, PT, PT, R20, UR10, !PT ;  /* 0x0000000a140b7c48 */ /* 0x000fe2000ffe0100 */
[----:B------:R-:W-:-:S03]  /*151a0*/  IMAD R45, R22, UR11, RZ ;  /* 0x0000000b162d7c24 */ /* 0x000fc6000f8e02ff */
[----:B------:R-:W-:Y:S02]  /*151b0*/  IADD3 R21, PT, PT, -R12, R11, R0 ;  /* 0x0000000b0c157210 */ /* 0x000fe40007ffe100 */
[----:B------:R-:W-:Y:S02]  /*151c0*/  MOV R10, UR9 ;  /* 0x00000009000a7c02 */ /* 0x000fe40008000f00 */
[----:B------:R-:W-:Y:S02]  /*151d0*/  LOP3.LUT P0, RZ, R21, 0x8, RZ, 0xc0, !PT ;  /* 0x0000000815ff7812 */ /* 0x000fe4000780c0ff */
[----:B------:R-:W-:Y:S01]  /*151e0*/  MOV R0, R19 ;  /* 0x0000001300007202 */ /* 0x000fe20000000f00 */
[----:B------:R-:W-:Y:S01]  /*151f0*/  IMAD R23, R10, 0x80, R13 ;  /* 0x000000800a177824 */ /* 0x000fe200078e020d */
[----:B------:R-:W-:-:S03]  /*15200*/  CS2R R10, SRZ ;  /* 0x00000000000a7805 */ /* 0x000fc6000001ff00 */
[----:B0-----:R-:W-:Y:S01]  /*15210*/  IMAD.WIDE R22, R23, 0x4, R8 ;  /* 0x0000000417167825 */ /* 0x001fe200078e0208 */
[----:B------:R-:W-:-:S05]  /*15220*/  CS2R R8, SRZ ;  /* 0x0000000000087805 */ /* 0x000fca000001ff00 */
[----:B------:R-:W-:Y:S05]  /*15230*/  @P0 BRA `(.L_x_1028) ;  /* 0x0000000000940947 */ /* 0x000fea0003800000 */
[----:B------:R-:W0:Y:S01]  /*15240*/  LDCU.64 UR16, c[0x0][0x3c8] ;  /* 0x00007900ff1077ac */ /* 0x000e220008000a00 */
[----:B------:R-:W-:-:S05]  /*15250*/  IADD3 R0, P0, PT, R19, UR7, RZ ;  /* 0x0000000713007c10 */ /* 0x000fca000ff1e0ff */
[----:B------:R-:W-:Y:S01]  /*15260*/  IMAD.X R9, RZ, RZ, UR14, P0 ;  /* 0x0000000eff097e24 */ /* 0x000fe200080e06ff */
[----:B0-----:R-:W-:-:S04]  /*15270*/  LEA R10, P0, R0, UR16, 0x2 ;  /* 0x00000010000a7c11 */ /* 0x001fc8000f8010ff */
[----:B------:R-:W-:-:S05]  /*15280*/  LEA.HI.X R11, R0, UR17, R9, 0x2, P0 ;  /* 0x00000011000b7c11 */ /* 0x000fca00080f1409 */
[----:B------:R-:W3:Y:S01]  /*15290*/  LDG.E R10, desc[UR36][R10.64] ;  /* 0x000000240a0a7981 */ /* 0x000ee2000c1e1900 */
[----:B------:R-:W-:Y:S02]  /*152a0*/  SHF.L.U32 R25, R19, 0x7, RZ ;  /* 0x0000000713197819 */ /* 0x000fe400000006ff */
[----:B------:R-:W-:Y:S01]  /*152b0*/  ISETP.NE.AND P0, PT, R40, RZ, PT ;  /* 0x000000ff2800720c */ /* 0x000fe20003f05270 */
[----:B---3--:R-:W-:-:S04]  /*152c0*/  IMAD R0, R45, R10, RZ ;  /* 0x0000000a2d007224 */ /* 0x008fc800078e02ff */
[----:B------:R-:W-:Y:S02]  /*152d0*/  IMAD R9, R0, 0x80, R25 ;  /* 0x0000008000097824 */ /* 0x000fe400078e0219 */
[----:B------:R0:W3:Y:S02]  /*152e0*/  LDS R0, [R26] ;  /* 0x000000001a007984 */ /* 0x0000e40000000800 */
[----:B------:R-:W-:-:S05]  /*152f0*/  IMAD.WIDE R8, R9, 0x4, R16 ;  /* 0x0000000409087825 */ /* 0x000fca00078e0210 */
[----:B--2---:R0:W5:Y:S01]  /*15300*/  LDG.E.128 R28, desc[UR36][R8.64] ;  /* 0x00000024081c7981 */ /* 0x004162000c1e1d00 */
[----:B------:R-:W-:Y:S05]  /*15310*/  @P0 BRA `(.L_x_1029) ;  /* 0x0000000000480947 */ /* 0x000fea0003800000 */
[----:B------:R-:W-:Y:S01]  /*15320*/  UISETP.NE.AND UP0, UPT, UR40, URZ, UPT ;  /* 0x000000ff2800728c */ /* 0x000fe2000bf05270 */
[----:B0-----:R-:W0:Y:S05]  /*15330*/  LDS.128 R8, [R18+UR8] ;  /* 0x0000000812087984 */ /* 0x001e2a0008000c00 */
[----:B------:R-:W-:-:S13]  /*15340*/  PLOP3.LUT P0, PT, PT, PT, UP0, 0x80, 0x8 ;  /* 0x000000000008781c */ /* 0x000fda0003f0f008 */
[----:B------:R-:W2:Y:S01]  /*15350*/  @P0 LDG.E.128 R32, desc[UR36][R22.64] ;  /* 0x0000002416200981 */ /* 0x000ea2000c1e1d00 */
[----:B------:R-:W-:Y:S02]  /*15360*/  PLOP3.LUT P0, PT, PT, PT, UP0, 0x80, 0x8 ;  /* 0x000000000008781c */ /* 0x000fe40003f0f008 */
[----:B------:R-:W-:Y:S02]  /*15370*/  PLOP3.LUT P1, PT, PT, PT, UP0, 0x80, 0x8 ;  /* 0x000000000008781c */ /* 0x000fe40003f2f008 */
[----:B------:R-:W-:Y:S02]  /*15380*/  PLOP3.LUT P2, PT, PT, PT, UP0, 0x80, 0x8 ;  /* 0x000000000008781c */ /* 0x000fe40003f4f008 */
[----:B------:R-:W-:Y:S01]  /*15390*/  PLOP3.LUT P3, PT, PT, PT, UP0, 0x80, 0x8 ;  /* 0x000000000008781c */ /* 0x000fe20003f6f008 */
[----:B0----5:R-:W-:Y:S01]  /*153a0*/  FADD.FTZ R28, R28, R8 ;  /* 0x000000081c1c7221 */ /* 0x021fe20000010000 */
[----:B------:R-:W-:Y:S01]  /*153b0*/  FADD.FTZ R29, R29, R9 ;  /* 0x000000091d1d7221 */ /* 0x000fe20000010000 */
[----:B------:R-:W-:Y:S01]  /*153c0*/  FADD.FTZ R30, R30, R10 ;  /* 0x0000000a1e1e7221 */ /* 0x000fe20000010000 */
[----:B------:R-:W-:Y:S01]  /*153d0*/  FADD.FTZ R31, R31, R11 ;  /* 0x0000000b1f1f7221 */ /* 0x000fe20000010000 */
[----:B------:R-:W-:-:S04]  /*153e0*/  IMAD.WIDE.U32 R8, R25, 0x4, R14 ;  /* 0x0000000419087825 */ /* 0x000fc800078e000e */
[----:B--2---:R-:W-:Y:S01]  /*153f0*/  @P0 FMUL.FTZ R28, R28, R32 ;  /* 0x000000201c1c0220 */ /* 0x004fe20000410000 */
[----:B------:R-:W-:Y:S01]  /*15400*/  @P1 FMUL.FTZ R29, R29, R33 ;  /* 0x000000211d1d1220 */ /* 0x000fe20000410000 */
[----:B------:R-:W-:Y:S02]  /*15410*/  @P2 FMUL.FTZ R30, R30, R34 ;  /* 0x000000221e1e2220 */ /* 0x000fe40000410000 */
[----:B------:R-:W-:-:S05]  /*15420*/  @P3 FMUL.FTZ R31, R31, R35 ;  /* 0x000000231f1f3220 */ /* 0x000fca0000410000 */
[----:B------:R2:W-:Y:S02]  /*15430*/  STG.E.128 desc[UR36][R8.64], R28 ;  /* 0x0000001c08007986 */ /* 0x0005e4000c101d24 */
.L_x_1029:
[C---:B0-23-5:R-:W-:Y:S01]  /*15440*/  FFMA.FTZ R8, R0.reuse, R28, RZ ;  /* 0x0000001c00087223 */ /* 0x06dfe200000100ff */
[C---:B------:R-:W-:Y:S01]  /*15450*/  FFMA.FTZ R9, R0.reuse, R29, RZ ;  /* 0x0000001d00097223 */ /* 0x040fe200000100ff */
[C---:B------:R-:W-:Y:S01]  /*15460*/  FFMA.FTZ R10, R0.reuse, R30, RZ ;  /* 0x0000001e000a7223 */ /* 0x040fe200000100ff */
[----:B------:R-:W-:Y:S01]  /*15470*/  FFMA.FTZ R11, R0, R31, RZ ;  /* 0x0000001f000b7223 */ /* 0x000fe200000100ff */
[----:B------:R-:W-:-:S07]  /*15480*/  MOV R0, R20 ;  /* 0x0000001400007202 */ /* 0x000fce0000000f00 */
.L_x_1028:
[----:B------:R-:W-:Y:S05]  /*15490*/  BSYNC.RECONVERGENT B1 ;  /* 0x0000000000017941 */ /* 0x000fea0003800200 */
.L_x_1027:
[----:B------:R-:W-:-:S13]  /*154a0*/  ISETP.GE.U32.AND P0, PT, R21, 0x8, PT ;  /* 0x000000081500780c */ /* 0x000fda0003f06070 */
[----:B------:R-:W-:Y:S05]  /*154b0*/  @!P0 BRA `(.L_x_1026) ;  /* 0x00000004003c8947 */ /* 0x000fea0003800000 */
[----:B------:R-:W-:Y:S01]  /*154c0*/  IMAD.SHL.U32 R21, R3, 0x4, RZ ;  /* 0x0000000403157824 */ /* 0x000fe200078e00ff */
[----:B------:R-:W-:Y:S01]  /*154d0*/  MOV R27, UR5 ;  /* 0x00000005001b7c02 */ /* 0x000fe20008000f00 */
[----:B------:R-:W-:Y:S01]  /*154e0*/  IMAD.SHL.U32 R28, R45, 0x80, RZ ;  /* 0x000000802d1c7824 */ /* 0x000fe200078e00ff */
[----:B------:R-:W-:Y:S01]  /*154f0*/  ISETP.NE.AND P0, PT, R40, RZ, PT ;  /* 0x000000ff2800720c */ /* 0x000fe20003f05270 */
[C---:B------:R-:W-:Y:S01]  /*15500*/  IMAD R20, R0.reuse, 0x4, -R21 ;  /* 0x0000000400147824 */ /* 0x040fe200078e0a15 */
[----:B------:R-:W-:-:S04]  /*15510*/  SHF.L.U32 R29, R0, 0x7, RZ ;  /* 0x00000007001d7819 */ /* 0x000fc800000006ff */
[----:B------:R-:W-:-:S07]  /*15520*/  IADD3 R27, PT, PT, R20, 0x20, R27 ;  /* 0x00000020141b7810 */ /* 0x000fce0007ffe01b */
.L_x_1033:
[----:B------:R-:W-:-:S04]  /*15530*/  IADD3 R20, P1, PT, R0, UR7, RZ ;  /* 0x0000000700147c10 */ /* 0x000fc8000ff3e0ff */
[----:B------:R-:W-:Y:S02]  /*15540*/  IADD3.X R21, PT, PT, RZ, UR14, RZ, P1, !PT ;  /* 0x0000000eff157c10 */ /* 0x000fe40008ffe4ff */
[----:B------:R-:W-:-:S04]  /*15550*/  LEA R24, P1, R20, UR18, 0x2 ;  /* 0x0000001214187c11 */ /* 0x000fc8000f8210ff */
[----:B------:R-:W-:-:S05]  /*15560*/  LEA.HI.X R25, R20, UR19, R21, 0x2, P1 ;  /* 0x0000001314197c11 */ /* 0x000fca00088f1415 */
[----:B------:R-:W3:Y:S02]  /*15570*/  LDG.E R20, desc[UR36][R24.64] ;  /* 0x0000002418147981 */ /* 0x000ee4000c1e1900 */
[----:B---3--:R-:W-:-:S04]  /*15580*/  IMAD R21, R20, R28, R29 ;  /* 0x0000001c14157224 */ /* 0x008fc800078e021d */
[----:B------:R-:W-:-:S05]  /*15590*/  IMAD.WIDE R20, R21, 0x4, R16 ;  /* 0x0000000415147825 */ /* 0x000fca00078e0210 */
[----:B------:R0:W5:Y:S01]  /*155a0*/  LDG.E.128 R32, desc[UR36][R20.64] ;  /* 0x0000002414207981 */ /* 0x000162000c1e1d00 */
[----:B------:R-:W-:Y:S04]  /*155b0*/  BSSY.RECONVERGENT B1, `(.L_x_1030) ;  /* 0x0000014000017945 */ /* 0x000fe80003800200 */
[----:B------:R-:W-:Y:S05]  /*155c0*/  @P0 BRA `(.L_x_1031) ;  /* 0x0000000000480947 */ /* 0x000fea0003800000 */
[----:B------:R-:W-:Y:S01]  /*155d0*/  UISETP.NE.AND UP0, UPT, UR40, URZ, UPT ;  /* 0x000000ff2800728c */ /* 0x000fe2000bf05270 */
[----:B-1----:R-:W1:Y:S05]  /*155e0*/  LDS.128 R36, [R18+UR8] ;  /* 0x0000000812247984 */ /* 0x002e6a0008000c00 */
[----:B------:R-:W-:-:S13]  /*155f0*/  PLOP3.LUT P0, PT, PT, PT, UP0, 0x80, 0x8 ;  /* 0x000000000008781c */ /* 0x000fda0003f0f008 */
[----:B------:R-:W3:Y:S01]  /*15600*/  @P0 LDG.E.128 R40, desc[UR36][R22.64] ;  /* 0x0000002416280981 */ /* 0x000ee2000c1e1d00 */
[----:B------:R-:W-:Y:S01]  /*15610*/  PLOP3.LUT P0, PT, PT, PT, UP0, 0x80, 0x8 ;  /* 0x000000000008781c */ /* 0x000fe20003f0f008 */
[----:B0-----:R-:W-:Y:S01]  /*15620*/  IMAD.WIDE.U32 R20, R29, 0x4, R14 ;  /* 0x000000041d147825 */ /* 0x001fe200078e000e */
[----:B------:R-:W-:Y:S02]  /*15630*/  PLOP3.LUT P1, PT, PT, PT, UP0, 0x80, 0x8 ;  /* 0x000000000008781c */ /* 0x000fe40003f2f008 */
[----:B------:R-:W-:Y:S02]  /*15640*/  PLOP3.LUT P2, PT, PT, PT, UP0, 0x80, 0x8 ;  /* 0x000000000008781c */ /* 0x000fe40003f4f008 */
[----:B------:R-:W-:Y:S01]  /*15650*/  PLOP3.LUT P3, PT, PT, PT, UP0, 0x80, 0x8 ;  /* 0x000000000008781c */ /* 0x000fe20003f6f008 */
[----:B-1---5:R-:W-:Y:S01]  /*15660*/  FADD.FTZ R32, R32, R36 ;  /* 0x0000002420207221 */ /* 0x022fe20000010000 */
[----:B------:R-:W-:Y:S01]  /*15670*/  FADD.FTZ R33, R33, R37 ;  /* 0x0000002521217221 */ /* 0x000fe20000010000 */
[----:B------:R-:W-:Y:S01]  /*15680*/  FADD.FTZ R34, R34, R38 ;  /* 0x0000002622227221 */ /* 0x000fe20000010000 */
[----:B------:R-:W-:-:S03]  /*15690*/  FADD.FTZ R35, R35, R39 ;  /* 0x0000002723237221 */ /* 0x000fc60000010000 */
[----:B---3--:R-:W-:Y:S02]  /*156a0*/  @P0 FMUL.FTZ R32, R32, R40 ;  /* 0x0000002820200220 */ /* 0x008fe40000410000 */
[----:B------:R-:W-:Y:S02]  /*156b0*/  @P1 FMUL.FTZ R33, R33, R41 ;  /* 0x0000002921211220 */ /* 0x000fe40000410000 */
[----:B------:R-:W-:Y:S02]  /*156c0*/  @P2 FMUL.FTZ R34, R34, R42 ;  /* 0x0000002a22222220 */ /* 0x000fe40000410000 */
[----:B------:R-:W-:-:S05]  /*156d0*/  @P3 FMUL.FTZ R35, R35, R43 ;  /* 0x0000002b23233220 */ /* 0x000fca0000410000 */
[----:B------:R3:W-:Y:S02]  /*156e0*/  STG.E.128 desc[UR36][R20.64], R32 ;  /* 0x0000002014007986 */ /* 0x0007e4000c101d24 */
.L_x_1031:
[----:B------:R-:W-:Y:S05]  /*156f0*/  BSYNC.RECONVERGENT B1 ;  /* 0x0000000000017941 */ /* 0x000fea0003800200 */
.L_x_1030:
[----:B------:R-:W0:Y:S04]  /*15700*/  LDG.E R24, desc[UR36][R24.64+0x20] ;  /* 0x0000202418187981 */ /* 0x000e28000c1e1900 */
[----:B--2---:R-:W2:Y:S01]  /*15710*/  LDS R31, [R27+-0x20] ;  /* 0xffffe0001b1f7984 */ /* 0x004ea20000000800 */
[----:B------:R-:W-:Y:S02]  /*15720*/  IMAD.U32 R40, RZ, RZ, UR13 ;  /* 0x0000000dff287e24 */ /* 0x000fe4000f8e00ff */
[----:B0--3--:R-:W-:-:S04]  /*15730*/  IMAD R20, R45, R24, RZ ;  /* 0x000000182d147224 */ /* 0x009fc800078e02ff */
[----:B------:R-:W-:-:S05]  /*15740*/  IMAD R20, R20, 0x80, R29 ;  /* 0x0000008014147824 */ /* 0x000fca00078e021d */
[----:B------:R-:W-:-:S05]  /*15750*/  IADD3 R21, PT, PT, R20, 0x400, RZ ;  /* 0x0000040014157810 */ /* 0x000fca0007ffe0ff */
[----:B------:R-:W-:-:S05]  /*15760*/  IMAD.WIDE R20, R21, 0x4, R16 ;  /* 0x0000000415147825 */ /* 0x000fca00078e0210 */
[----:B-1----:R0:W5:Y:S01]  /*15770*/  LDG.E.128 R36, desc[UR36][R20.64] ;  /* 0x0000002414247981 */ /* 0x002162000c1e1d00 */
[----:B------:R-:W-:Y:S01]  /*15780*/  ISETP.NE.AND P0, PT, R40, RZ, PT ;  /* 0x000000ff2800720c */ /* 0x000fe20003f05270 */
[C---:B--2--5:R-:W-:Y:S01]  /*15790*/  FFMA.FTZ R32, R31.reuse, R32, R8 ;  /* 0x000000201f207223 */ /* 0x064fe20000010008 */
[C---:B------:R-:W-:Y:S01]  /*157a0*/  FFMA.FTZ R30, R31.reuse, R33, R9 ;  /* 0x000000211f1e7223 */ /* 0x040fe20000010009 */
[C---:B------:R-:W-:Y:S01]  /*157b0*/  FFMA.FTZ R25, R31.reuse, R34, R10 ;  /* 0x000000221f197223 */ /* 0x040fe2000001000a */
[----:B------:R-:W-:-:S09]  /*157c0*/  FFMA.FTZ R24, R31, R35, R11 ;  /* 0x000000231f187223 */ /* 0x000fd2000001000b */
[----:B0-----:R-:W-:Y:S05]  /*157d0*/  @P0 BRA `(.L_x_1032) ;  /* 0x00000000004c0947 */ /* 0x001fea0003800000 */
[----:B------:R-:W-:Y:S01]  /*157e0*/  UISETP.NE.AND UP0, UPT, UR40, URZ, UPT ;  /* 0x000000ff2800728c */ /* 0x000fe2000bf05270 */
[----:B------:R-:W0:Y:S05]  /*157f0*/  LDS.128 R48, [R18+UR8] ;  /* 0x0000000812307984 */ /* 0x000e2a0008000c00 */
[----:B------:R-:W-:-:S13]  /*15800*/  PLOP3.LUT P1, PT, PT, PT, UP0, 0x80, 0x8 ;  /* 0x000000000008781c */ /* 0x000fda0003f2f008 */
[----:B------:R-:W2:Y:S01]  /*15810*/  @P1 LDG.E.128 R8, desc[UR36][R22.64] ;  /* 0x0000002416081981 */ /* 0x000ea2000c1e1d00 */
[----:B------:R-:W-:Y:S02]  /*15820*/  PLOP3.LUT P1, PT, PT, PT, UP0, 0x80, 0x8 ;  /* 0x000000000008781c */ /* 0x000fe40003f2f008 */
[----:B------:R-:W-:Y:S02]  /*15830*/  PLOP3.LUT P2, PT, PT, PT, UP0, 0x80, 0x8 ;  /* 0x000000000008781c */ /* 0x000fe40003f4f008 */
[----:B------:R-:W-:Y:S02]  /*15840*/  PLOP3.LUT P3, PT, PT, PT, UP0, 0x80, 0x8 ;  /* 0x000000000008781c */ /* 0x000fe40003f6f008 */
[----:B------:R-:W-:Y:S02]  /*15850*/  PLOP3.LUT P4, PT, PT, PT, UP0, 0x80, 0x8 ;  /* 0x000000000008781c */ /* 0x000fe40003f8f008 */
[----:B------:R-:W-:Y:S01]  /*15860*/  IADD3 R21, PT, PT, R29, 0x400, RZ ;  /* 0x000004001d157810 */ /* 0x000fe20007ffe0ff */
[----:B0-----:R-:W-:Y:S01]  /*15870*/  FADD.FTZ R36, R48, R36 ;  /* 0x0000002430247221 */ /* 0x001fe20000010000 */
[----:B------:R-:W-:Y:S01]  /*15880*/  FADD.FTZ R37, R49, R37 ;  /* 0x0000002531257221 */ /* 0x000fe20000010000 */
[----:B------:R-:W-:Y:S01]  /*15890*/  FADD.FTZ R38, R50, R38 ;  /* 0x0000002632267221 */ /* 0x000fe20000010000 */
[----:B------:R-:W-:Y:S01]  /*158a0*/  FADD.FTZ R39, R51, R39 ;  /* 0x0000002733277221 */ /* 0x000fe20000010000 */
[----:B--2---:R-:W-:-:S02]  /*158b0*/  @P1 FMUL.FTZ R36, R36, R8 ;  /* 0x0000000824241220 */ /* 0x004fc40000410000 */
[----:B------:R-:W-:Y:S02]  /*158c0*/  @P2 FMUL.FTZ R37, R37, R9 ;  /* 0x0000000925252220 */ /* 0x000fe40000410000 */
[----:B------:R-:W-:Y:S02]  /*158d0*/  @P3 FMUL.FTZ R38, R38, R10 ;  /* 0x0000000a26263220 */ /* 0x000fe40000410000 */
[----:B------:R-:W-:Y:S01]  /*158e0*/  @P4 FMUL.FTZ R39, R39, R11 ;  /* 0x0000000b27274220 */ /* 0x000fe20000410000 */
[----:B------:R-:W-:-:S05]  /*158f0*/  IMAD.WIDE.U32 R8, R21, 0x4, R14 ;  /* 0x0000000415087825 */ /* 0x000fca00078e000e */
[----:B------:R0:W-:Y:S02]  /*15900*/  STG.E.128 desc[UR36][R8.64], R36 ;  /* 0x0000002408007986 */ /* 0x0001e4000c101d24 */
.L_x_1032:
[----:B------:R1:W0:Y:S01]  /*15910*/  LDS R11, [R27] ;  /* 0x000000001b0b7984 */ /* 0x0002220000000800 */
[----:B------:R-:W-:Y:S01]  /*15920*/  VIADD R0, R0, 0x10 ;  /* 0x0000001000007836 */ /* 0x000fe20000000000 */
[----:B------:R-:W-:-:S04]  /*15930*/  IADD3 R29, PT, PT, R29, 0x800, RZ ;  /* 0x000008001d1d7810 */ /* 0x000fc80007ffe0ff */
[----:B------:R-:W-:Y:S01]  /*15940*/  ISETP.GE.AND P1, PT, R0, UR10, PT ;  /* 0x0000000a00007c0c */ /* 0x000fe2000bf26270 */
[----:B-1----:R-:W-:Y:S02]  /*15950*/  VIADD R27, R27, 0x40 ;  /* 0x000000401b1b7836 */ /* 0x002fe40000000000 */
[C---:B0-----:R-:W-:Y:S01]  /*15960*/  FFMA.FTZ R8, R11.reuse, R36, R32 ;  /* 0x000000240b087223 */ /* 0x041fe20000010020 */
[C---:B------:R-:W-:Y:S01]  /*15970*/  FFMA.FTZ R9, R11.reuse, R37, R30 ;  /* 0x000000250b097223 */ /* 0x040fe2000001001e */
[C---:B------:R-:W-:Y:S01]  /*15980*/  FFMA.FTZ R10, R11.reuse, R38, R25 ;  /* 0x000000260b0a7223 */ /* 0x040fe20000010019 */
[----:B------:R-:W-:-:S07]  /*15990*/  FFMA.FTZ R11, R11, R39, R24 ;  /* 0x000000270b0b7223 */ /* 0x000fce0000010018 */
[----:B------:R-:W-:Y:S05]  /*159a0*/  @!P1 BRA `(.L_x_1033) ;  /* 0xfffffff800e09947 */ /* 0x000fea000383ffff */
.L_x_1026:
[----:B------:R-:W-:Y:S05]  /*159b0*/  BSYNC.RECONVERGENT B0 ;  /* 0x0000000000007941 */ /* 0x000fea0003800200 */
.L_x_1025:
[----:B------:R-:W-:Y:S01]  /*159c0*/  ISETP.GE.AND P0, PT, R19, UR41, PT ;  /* 0x0000002913007c0c */ /* 0x000fe2000bf06270 */
[----:B------:R-:W0:Y:S01]  /*159d0*/  LDCU UR12, c[0x0][0x40c] ;  /* 0x00008180ff0c77ac */ /* 0x000e220008000800 */
[----:B------:R-:W-:Y:S01]  /*159e0*/  BSSY.RECONVERGENT B0, `(.L_x_1034) ;  /* 0x00000dd000007945 */ /* 0x000fe20003800200 */
[----:B------:R-:W3:Y:S10]  /*159f0*/  LDCU.64 UR16, c[0x0][0x3c8] ;  /* 0x00007900ff1077ac */ /* 0x000ef40008000a00 */
[----:B------:R-:W-:Y:S05]  /*15a00*/  @P0 BRA `(.L_x_1035) ;  /* 0x0000000c00680947 */ /* 0x000fea0003800000 */
[----:B------:R-:W4:Y:S01]  /*15a10*/  LDCU UR9, c[0x0][0x3f8] ;  /* 0x00007f00ff0977ac */ /* 0x000f220008000800 */
[----:B------:R-:W5:Y:S01]  /*15a20*/  LDC R24, c[0x0][0x3f4] ;  /* 0x0000fd00ff187b82 */ /* 0x000f620000000800 */
[----:B------:R-:W-:Y:S01]  /*15a30*/  IADD3 R32, PT, PT, R19, 0x8, RZ ;  /* 0x0000000813207810 */ /* 0x000fe20007ffe0ff */
[----:B------:R-:W-:Y:S01]  /*15a40*/  BSSY.RECONVERGENT B1, `(.L_x_1036) ;  /* 0x000004d000017945 */ /* 0x000fe20003800200 */
[----:B------:R-:W-:Y:S02]  /*15a50*/  LOP3.LUT R0, RZ, R3, RZ, 0x33, !PT ;  /* 0x00000003ff007212 */ /* 0x000fe400078e33ff */
[----:B------:R-:W-:-:S03]  /*15a60*/  VIMNMX R23, PT, PT, R32, UR41, !PT ;  /* 0x0000002920177c48 */ /* 0x000fc6000ffe0100 */
[----:B------:R-:W1:Y:S01]  /*15a70*/  LDC.64 R20, c[0x0][0x458] ;  /* 0x00011600ff147b82 */ /* 0x000e620000000a00 */
[----:B------:R-:W-:-:S04]  /*15a80*/  IADD3 R0, PT, PT, -R12, R23, R0 ;  /* 0x000000170c007210 */ /* 0x000fc80007ffe100 */
[----:B------:R-:W-:Y:S01]  /*15a90*/  LOP3.LUT P0, RZ, R0, 0x8, RZ, 0xc0, !PT ;  /* 0x0000000800ff7812 */ /* 0x000fe2000780c0ff */
[----:B----4-:R-:W-:-:S06]  /*15aa0*/  UIMAD UR10, UR39, UR9, UR15 ;  /* 0x00000009270a72a4 */ /* 0x010fcc000f8e020f */
[----:B------:R-:W-:Y:S02]  /*15ab0*/  IMAD.U32 R22, RZ, RZ, UR10 ;  /* 0x0000000aff167e24 */ /* 0x000fe4000f8e00ff */
[----:B-----5:R-:W-:-:S03]  /*15ac0*/  IMAD R42, R24, UR9, RZ ;  /* 0x00000009182a7c24 */ /* 0x020fc6000f8e02ff */
[----:B------:R-:W-:Y:S01]  /*15ad0*/  LEA R23, R22, R13, 0x7 ;  /* 0x0000000d16177211 */ /* 0x000fe200078e38ff */
[----:B------:R-:W-:-:S04]  /*15ae0*/  IMAD.MOV.U32 R22, RZ, RZ, R19 ;  /* 0x000000ffff167224 */ /* 0x000fc800078e0013 */
[----:B-1----:R-:W-:Y:S01]  /*15af0*/  IMAD.WIDE R20, R23, 0x4, R20 ;  /* 0x0000000417147825 */ /* 0x002fe200078e0214 */
[----:B------:R-:W-:Y:S06]  /*15b00*/  @P0 BRA `(.L_x_1037) ;  /* 0x0000000400000947 */ /* 0x000fec0003800000 */
[----:B------:R-:W-:Y:S02]  /*15b10*/  ISETP.GE.AND P0, PT, R19, R24, PT ;  /* 0x000000181300720c */ /* 0x000fe40003f06270 */
[----:B------:R-:W-:-:S11]  /*15b20*/  MOV R22, R32 ;  /* 0x0000002000167202 */ /* 0x000fd60000000f00 */
[----:B------:R-:W-:Y:S05]  /*15b30*/  @!P0 BRA `(.L_x_1037) ;  /* 0x0000000000f48947 */ /* 0x000fea0003800000 */
[----:B------:R-:W-:Y:S01]  /*15b40*/  IABS R25, R24 ;  /* 0x0000001800197213 */ /* 0x000fe20000000000 */
[----:B------:R-:W1:Y:S01]  /*15b50*/  LDCU.64 UR10, c[0x0][0x3c8] ;  /* 0x00007900ff0a77ac */ /* 0x000e620008000a00 */
[----:B------:R-:W-:Y:S01]  /*15b60*/  IABS R30, R19 ;  /* 0x00000013001e7213 */ /* 0x000fe20000000000 */
[----:B------:R4:W0:Y:S01]  /*15b70*/  LDS R33, [R26] ;  /* 0x000000001a217984 */ /* 0x0008220000000800 */
[----:B------:R-:W2:Y:S01]  /*15b80*/  I2F.RP R27, R25 ;  /* 0x00000019001b7306 */ /* 0x000ea20000209400 */
[----:B------:R-:W-:Y:S02]  /*15b90*/  ISETP.GE.AND P1, PT, R19, RZ, PT ;  /* 0x000000ff1300720c */ /* 0x000fe40003f26270 */
[----:B------:R-:W-:-:S05]  /*15ba0*/  ISETP.NE.AND P2, PT, R24, RZ, PT ;  /* 0x000000ff1800720c */ /* 0x000fca0003f45270 */
[----:B--2---:R-:W2:Y:S02]  /*15bb0*/  MUFU.RCP R27, R27 ;  /* 0x0000001b001b7308 */ /* 0x004ea40000001000 */
[----:B--2---:R-:W-:-:S06]  /*15bc0*/  VIADD R28, R27, 0xffffffe ;  /* 0x0ffffffe1b1c7836 */ /* 0x004fcc0000000000 */
[----:B------:R-:W2:Y:S02]  /*15bd0*/  F2I.FTZ.U32.TRUNC.NTZ R23, R28 ;  /* 0x0000001c00177305 */ /* 0x000ea4000021f000 */
[----:B--2---:R-:W-:-:S05]  /*15be0*/  IADD3 R22, PT, PT, RZ, -R23, RZ ;  /* 0x80000017ff167210 */ /* 0x004fca0007ffe0ff */
[----:B------:R-:W-:Y:S02]  /*15bf0*/  IMAD R29, R22, R25, RZ ;  /* 0x00000019161d7224 */ /* 0x000fe400078e02ff */
[----:B------:R-:W-:-:S04]  /*15c00*/  IMAD.MOV.U32 R22, RZ, RZ, RZ ;  /* 0x000000ffff167224 */ /* 0x000fc800078e00ff */
        /* <DEDUP_REMOVED lines=12> */
[----:B------:R-:W-:Y:S01]  /*15cd0*/  IMAD.X R28, RZ, RZ, UR14, P0 ;  /* 0x0000000eff1c7e24 */ /* 0x000fe200080e06ff */
[----:B-1----:R-:W-:-:S04]  /*15ce0*/  LEA R24, P0, R23, UR10, 0x2 ;  /* 0x0000000a17187c11 */ /* 0x002fc8000f8010ff */
[----:B------:R-:W-:-:S06]  /*15cf0*/  LEA.HI.X R25, R23, UR11, R28, 0x2, P0 ;  /* 0x0000000b17197c11 */ /* 0x000fcc00080f141c */
[----:B------:R-:W2:Y:S01]  /*15d00*/  LDG.E R25, desc[UR36][R24.64] ;  /* 0x0000002418197981 */ /* 0x000ea2000c1e1900 */
[----:B------:R-:W-:Y:S01]  /*15d10*/  ISETP.NE.AND P0, PT, R40, RZ, PT ;  /* 0x000000ff2800720c */ /* 0x000fe20003f05270 */
[----:B--2---:R-:W-:-:S05]  /*15d20*/  IMAD R23, R42, R25, R22 ;  /* 0x000000192a177224 */ /* 0x004fca00078e0216 */
[----:B------:R-:W-:-:S05]  /*15d30*/  SHF.L.U32 R23, R23, 0x7, RZ ;  /* 0x0000000717177819 */ /* 0x000fca00000006ff */
[----:B------:R-:W-:-:S05]  /*15d40*/  IMAD.WIDE R22, R23, 0x4, R16 ;  /* 0x0000000417167825 */ /* 0x000fca00078e0210 */
[----:B------:R4:W5:Y:S01]  /*15d50*/  LDG.E.128 R28, desc[UR36][R22.64] ;  /* 0x00000024161c7981 */ /* 0x000962000c1e1d00 */
[----:B------:R-:W-:Y:S04]  /*15d60*/  BSSY.RECONVERGENT B2, `(.L_x_1038) ;  /* 0x0000015000027945 */ /* 0x000fe80003800200 */
[----:B0-----:R-:W-:Y:S05]  /*15d70*/  @P0 BRA `(.L_x_1039) ;  /* 0x00000000004c0947 */ /* 0x001fea0003800000 */
[----:B------:R-:W-:Y:S01]  /*15d80*/  UISETP.NE.AND UP0, UPT, UR40, URZ, UPT ;  /* 0x000000ff2800728c */ /* 0x000fe2000bf05270 */
[----:B------:R-:W0:Y:S05]  /*15d90*/  LDS.128 R36, [R18+UR8] ;  /* 0x0000000812247984 */ /* 0x000e2a0008000c00 */
[----:B------:R-:W-:-:S13]  /*15da0*/  PLOP3.LUT P0, PT, PT, PT, UP0, 0x80, 0x8 ;  /* 0x000000000008781c */ /* 0x000fda0003f0f008 */
[----:B----4-:R-:W2:Y:S01]  /*15db0*/  @P0 LDG.E.128 R24, desc[UR36][R20.64] ;  /* 0x0000002414180981 */ /* 0x010ea2000c1e1d00 */
[----:B------:R-:W-:Y:S01]  /*15dc0*/  PLOP3.LUT P0, PT, PT, PT, UP0, 0x80, 0x8 ;  /* 0x000000000008781c */ /* 0x000fe20003f0f008 */
[----:B------:R-:W-:Y:S01]  /*15dd0*/  IMAD.SHL.U32 R23, R19, 0x80, RZ ;  /* 0x0000008013177824 */ /* 0x000fe200078e00ff */
[----:B------:R-:W-:Y:S02]  /*15de0*/  PLOP3.LUT P1, PT, PT, PT, UP0, 0x80, 0x8 ;  /* 0x000000000008781c */ /* 0x000fe40003f2f008 */
[----:B------:R-:W-:Y:S01]  /*15df0*/  PLOP3.LUT P2, PT, PT, PT, UP0, 0x80, 0x8 ;  /* 0x000000000008781c */ /* 0x000fe20003f4f008 */
[----:B------:R-:W-:Y:S01]  /*15e00*/  IMAD.WIDE.U32 R22, R23, 0x4, R14 ;  /* 0x0000000417167825 */ /* 0x000fe200078e000e */
[----:B------:R-:W-:-:S03]  /*15e10*/  PLOP3.LUT P3, PT, PT, PT, UP0, 0x80, 0x8 ;  /* 0x000000000008781c */ /* 0x000fc60003f6f008 */
[----:B0----5:R-:W-:Y:S01]  /*15e20*/  FADD.FTZ R28, R36, R28 ;  /* 0x0000001c241c7221 */ /* 0x021fe20000010000 */
[----:B------:R-:W-:Y:S01]  /*15e30*/  FADD.FTZ R29, R37, R29 ;  /* 0x0000001d251d7221 */ /* 0x000fe20000010000 */
[----:B------:R-:W-:Y:S01]  /*15e40*/  FADD.FTZ R30, R38, R30 ;  /* 0x0000001e261e7221 */ /* 0x000fe20000010000 */
[----:B------:R-:W-:Y:S01]  /*15e50*/  FADD.FTZ R31, R39, R31 ;  /* 0x0000001f271f7221 */ /* 0x000fe20000010000 */
[----:B--2---:R-:W-:Y:S02]  /*15e60*/  @P0 FMUL.FTZ R28, R28, R24 ;  /* 0x000000181c1c0220 */ /* 0x004fe40000410000 */
[----:B------:R-:W-:Y:S02]  /*15e70*/  @P1 FMUL.FTZ R29, R29, R25 ;  /* 0x000000191d1d1220 */ /* 0x000fe40000410000 */
[----:B------:R-:W-:Y:S02]  /*15e80*/  @P2 FMUL.FTZ R30, R30, R26 ;  /* 0x0000001a1e1e2220 */ /* 0x000fe40000410000 */
[----:B------:R-:W-:-:S05]  /*15e90*/  @P3 FMUL.FTZ R31, R31, R27 ;  /* 0x0000001b1f1f3220 */ /* 0x000fca0000410000 */
[----:B------:R0:W-:Y:S02]  /*15ea0*/  STG.E.128 desc[UR36][R22.64], R28 ;  /* 0x0000001c16007986 */ /* 0x0001e4000c101d24 */
.L_x_1039:
[----:B---3--:R-:W-:Y:S05]  /*15eb0*/  BSYNC.RECONVERGENT B2 ;  /* 0x0000000000027941 */ /* 0x008fea0003800200 */
.L_x_1038:
[C---:B-----5:R-:W-:Y:S01]  /*15ec0*/  FFMA.FTZ R8, R33.reuse, R28, R8 ;  /* 0x0000001c21087223 */ /* 0x060fe20000010008 */
[C---:B------:R-:W-:Y:S01]  /*15ed0*/  FFMA.FTZ R9, R33.reuse, R29, R9 ;  /* 0x0000001d21097223 */ /* 0x040fe20000010009 */
[C---:B------:R-:W-:Y:S01]  /*15ee0*/  FFMA.FTZ R10, R33.reuse, R30, R10 ;  /* 0x0000001e210a7223 */ /* 0x040fe2000001000a */
[----:B------:R-:W-:Y:S01]  /*15ef0*/  FFMA.FTZ R11, R33, R31, R11 ;  /* 0x0000001f210b7223 */ /* 0x000fe2000001000b */
[----:B0---4-:R-:W-:-:S07]  /*15f00*/  MOV R22, R32 ;  /* 0x0000002000167202 */ /* 0x011fce0000000f00 */
.L_x_1037:
[----:B0--3--:R-:W-:Y:S05]  /*15f10*/  BSYNC.RECONVERGENT B1 ;  /* 0x0000000000017941 */ /* 0x009fea0003800200 */
.L_x_1036:
[----:B------:R-:W-:-:S13]  /*15f20*/  ISETP.GE.U32.AND P0, PT, R0, 0x8, PT ;  /* 0x000000080000780c */ /* 0x000fda0003f06070 */
[----:B------:R-:W-:Y:S05]  /*15f30*/  @!P0 BRA `(.L_x_1035) ;  /* 0x00000008001c8947 */ /* 0x000fea0003800000 */
[----:B------:R-:W-:Y:S01]  /*15f40*/  IMAD.SHL.U32 R19, R3, 0x4, RZ ;  /* 0x0000000403137824 */ /* 0x000fe200078e00ff */
[----:B------:R-:W-:Y:S01]  /*15f50*/  MOV R23, UR5 ;  /* 0x0000000500177c02 */ /* 0x000fe20008000f00 */
[C---:B------:R-:W-:Y:S02]  /*15f60*/  IMAD.SHL.U32 R27, R22.reuse, 0x80, RZ ;  /* 0x00000080161b7824 */ /* 0x040fe400078e00ff */
[C---:B------:R-:W-:Y:S01]  /*15f70*/  IMAD R0, R22.reuse, 0x4, -R19 ;  /* 0x0000000416007824 */ /* 0x040fe200078e0a13 */
[----:B------:R-:W-:-:S04]  /*15f80*/  IADD3 R19, PT, PT, R22, 0x8, RZ ;  /* 0x0000000816137810 */ /* 0x000fc80007ffe0ff */
[----:B------:R-:W-:-:S07]  /*15f90*/  IADD3 R0, PT, PT, R0, 0x20, R23 ;  /* 0x0000002000007810 */ /* 0x000fce0007ffe017 */
.L_x_1046:
[----:B------:R-:W0:Y:S01]  /*15fa0*/  LDC R40, c[0x0][0x3f4] ;  /* 0x0000fd00ff287b82 */ /* 0x000e220000000800 */
[----:B------:R-:W-:Y:S01]  /*15fb0*/  IADD3 R24, PT, PT, R19, -0x8, RZ ;  /* 0xfffffff813187810 */ /* 0x000fe20007ffe0ff */
[----:B------:R-:W-:Y:S03]  /*15fc0*/  BSSY.RECONVERGENT B1, `(.L_x_1040) ;  /* 0x000003b000017945 */ /* 0x000fe60003800200 */
[----:B0-----:R-:W-:-:S13]  /*15fd0*/  ISETP.GE.AND P0, PT, R24, R40, PT ;  /* 0x000000281800720c */ /* 0x001fda0003f06270 */
[----:B------:R-:W-:Y:S05]  /*15fe0*/  @!P0 BRA `(.L_x_1041) ;  /* 0x0000000000e08947 */ /* 0x000fea0003800000 */
[----:B------:R-:W-:Y:S01]  /*15ff0*/  IABS R25, R40 ;  /* 0x0000002800197213 */ /* 0x000fe20000000000 */
[----:B------:R0:W1:Y:S01]  /*16000*/  LDS R41, [R0+-0x20] ;  /* 0xffffe00000297984 */ /* 0x0000620000000800 */
[----:B------:R-:W-:Y:S02]  /*16010*/  IABS R30, R24 ;  /* 0x00000018001e7213 */ /* 0x000fe40000000000 */
[----:B------:R-:W3:Y:S01]  /*16020*/  I2F.RP R26, R25 ;  /* 0x00000019001a7306 */ /* 0x000ee20000209400 */
[----:B------:R-:W-:Y:S02]  /*16030*/  ISETP.GE.AND P1, PT, R24, RZ, PT ;  /* 0x000000ff1800720c */ /* 0x000fe40003f26270 */
[----:B------:R-:W-:-:S05]  /*16040*/  ISETP.NE.AND P2, PT, R40, RZ, PT ;  /* 0x000000ff2800720c */ /* 0x000fca0003f45270 */
[----:B---3--:R-:W3:Y:S02]  /*16050*/  MUFU.RCP R26, R26 ;  /* 0x0000001a001a7308 */ /* 0x008ee40000001000 */
[----:B---3--:R-:W-:-:S06]  /*16060*/  VIADD R28, R26, 0xffffffe ;  /* 0x0ffffffe1a1c7836 */ /* 0x008fcc0000000000 */
[----:B------:R-:W3:Y:S02]  /*16070*/  F2I.FTZ.U32.TRUNC.NTZ R23, R28 ;  /* 0x0000001c00177305 */ /* 0x000ee4000021f000 */
[----:B---3--:R-:W-:-:S05]  /*16080*/  IADD3 R22, PT, PT, RZ, -R23, RZ ;  /* 0x80000017ff167210 */ /* 0x008fca0007ffe0ff */
        /* <DEDUP_REMOVED lines=15> */
[----:B------:R-:W-:-:S04]  /*16180*/  LEA R24, P0, R23, UR16, 0x2 ;  /* 0x0000001017187c11 */ /* 0x000fc8000f8010ff */
[----:B------:R-:W-:-:S06]  /*16190*/  LEA.HI.X R25, R23, UR17, R26, 0x2, P0 ;  /* 0x0000001117197c11 */ /* 0x000fcc00080f141a */
[----:B------:R-:W3:Y:S02]  /*161a0*/  LDG.E R25, desc[UR36][R24.64] ;  /* 0x0000002418197981 */ /* 0x000ee4000c1e1900 */
[----:B---3--:R-:W-:-:S05]  /*161b0*/  IMAD R23, R42, R25, R22 ;  /* 0x000000192a177224 */ /* 0x008fca00078e0216 */
[----:B------:R-:W-:-:S05]  /*161c0*/  SHF.L.U32 R23, R23, 0x7, RZ ;  /* 0x0000000717177819 */ /* 0x000fca00000006ff */
[----:B------:R-:W-:-:S05]  /*161d0*/  IMAD.WIDE R22, R23, 0x4, R16 ;  /* 0x0000000417167825 */ /* 0x000fca00078e0210 */
[----:B--2---:R0:W5:Y:S01]  /*161e0*/  LDG.E.128 R28, desc[UR36][R22.64] ;  /* 0x00000024161c7981 */ /* 0x004162000c1e1d00 */
[----:B------:R-:W-:-:S09]  /*161f0*/  UISETP.NE.AND UP0, UPT, UR12, URZ, UPT ;  /* 0x000000ff0c00728c */ /* 0x000fd2000bf05270 */
[----:B01----:R-:W-:Y:S05]  /*16200*/  BRA.U UP0, `(.L_x_1042) ;  /* 0x0000000100487547 */ /* 0x003fea000b800000 */
[----:B------:R-:W-:Y:S01]  /*16210*/  UISETP.NE.AND UP0, UPT, UR40, URZ, UPT ;  /* 0x000000ff2800728c */ /* 0x000fe2000bf05270 */
[----:B------:R-:W0:Y:S05]  /*16220*/  LDS.128 R32, [R18+UR8] ;  /* 0x0000000812207984 */ /* 0x000e2a0008000c00 */
[----:B------:R-:W-:-:S13]  /*16230*/  PLOP3.LUT P0, PT, PT, PT, UP0, 0x80, 0x8 ;  /* 0x000000000008781c */ /* 0x000fda0003f0f008 */
[----:B------:R-:W2:Y:S01]  /*16240*/  @P0 LDG.E.128 R36, desc[UR36][R20.64] ;  /* 0x0000002414240981 */ /* 0x000ea2000c1e1d00 */
[----:B------:R-:W-:Y:S01]  /*16250*/  PLOP3.LUT P0, PT, PT, PT, UP0, 0x80, 0x8 ;  /* 0x000000000008781c */ /* 0x000fe20003f0f008 */
[----:B------:R-:W-:Y:S01]  /*16260*/  IMAD.WIDE.U32 R22, R27, 0x4, R14 ;  /* 0x000000041b167825 */ /* 0x000fe200078e000e */
[----:B------:R-:W-:Y:S02]  /*16270*/  PLOP3.LUT P1, PT, PT, PT, UP0, 0x80, 0x8 ;  /* 0x000000000008781c */ /* 0x000fe40003f2f008 */
[----:B------:R-:W-:Y:S02]  /*16280*/  PLOP3.LUT P2, PT, PT, PT, UP0, 0x80, 0x8 ;  /* 0x000000000008781c */ /* 0x000fe40003f4f008 */
[----:B------:R-:W-:Y:S01]  /*16290*/  PLOP3.LUT P3, PT, PT, PT, UP0, 0x80, 0x8 ;  /* 0x000000000008781c */ /* 0x000fe20003f6f008 */
[----:B0----5:R-:W-:Y:S01]  /*162a0*/  FADD.FTZ R28, R28, R32 ;  /* 0x000000201c1c7221 */ /* 0x021fe20000010000 */
[----:B------:R-:W-:Y:S01]  /*162b0*/  FADD.FTZ R29, R29, R33 ;  /* 0x000000211d1d7221 */ /* 0x000fe20000010000 */
[----:B------:R-:W-:Y:S01]  /*162c0*/  FADD.FTZ R30, R30, R34 ;  /* 0x000000221e1e7221 */ /* 0x000fe20000010000 */
[----:B------:R-:W-:-:S03]  /*162d0*/  FADD.FTZ R31, R31, R35 ;  /* 0x000000231f1f7221 */ /* 0x000fc60000010000 */
[----:B--2---:R-:W-:Y:S02]  /*162e0*/  @P0 FMUL.FTZ R28, R28, R36 ;  /* 0x000000241c1c0220 */ /* 0x004fe40000410000 */
[----:B------:R-:W-:Y:S02]  /*162f0*/  @P1 FMUL.FTZ R29, R29, R37 ;  /* 0x000000251d1d1220 */ /* 0x000fe40000410000 */
[----:B------:R-:W-:Y:S02]  /*16300*/  @P2 FMUL.FTZ R30, R30, R38 ;  /* 0x000000261e1e2220 */ /* 0x000fe40000410000 */
[----:B------:R-:W-:-:S05]  /*16310*/  @P3 FMUL.FTZ R31, R31, R39 ;  /* 0x000000271f1f3220 */ /* 0x000fca0000410000 */
[----:B------:R0:W-:Y:S02]  /*16320*/  STG.E.128 desc[UR36][R22.64], R28 ;  /* 0x0000001c16007986 */ /* 0x0001e4000c101d24 */
.L_x_1042:
[C---:B-----5:R-:W-:Y:S01]  /*16330*/  FFMA.FTZ R8, R41.reuse, R28, R8 ;  /* 0x0000001c29087223 */ /* 0x060fe20000010008 */
[C---:B------:R-:W-:Y:S01]  /*16340*/  FFMA.FTZ R9, R41.reuse, R29, R9 ;  /* 0x0000001d29097223 */ /* 0x040fe20000010009 */
[C---:B------:R-:W-:Y:S01]  /*16350*/  FFMA.FTZ R10, R41.reuse, R30, R10 ;  /* 0x0000001e290a7223 */ /* 0x040fe2000001000a */
[----:B------:R-:W-:-:S07]  /*16360*/  FFMA.FTZ R11, R41, R31, R11 ;  /* 0x0000001f290b7223 */ /* 0x000fce000001000b */
.L_x_1041:
[----:B------:R-:W-:Y:S05]  /*16370*/  BSYNC.RECONVERGENT B1 ;  /* 0x0000000000017941 */ /* 0x000fea0003800200 */
.L_x_1040:
[----:B------:R-:W-:Y:S01]  /*16380*/  ISETP.GE.AND P0, PT, R19, R40, PT ;  /* 0x000000281300720c */ /* 0x000fe20003f06270 */
[----:B------:R-:W-:-:S12]  /*16390*/  BSSY.RECONVERGENT B1, `(.L_x_1043) ;  /* 0x000003b000017945 */ /* 0x000fd80003800200 */
[----:B------:R-:W-:Y:S05]  /*163a0*/  @!P0 BRA `(.L_x_1044) ;  /* 0x0000000000e48947 */ /* 0x000fea0003800000 */
[----:B------:R-:W-:Y:S01]  /*163b0*/  IABS R25, R40 ;  /* 0x0000002800197213 */ /* 0x000fe20000000000 */
[----:B------:R1:W3:Y:S01]  /*163c0*/  LDS R37, [R0] ;  /* 0x0000000000257984 */ /* 0x0002e20000000800 */
[----:B0-----:R-:W-:Y:S02]  /*163d0*/  IABS R28, R19 ;  /* 0x00000013001c7213 */ /* 0x001fe40000000000 */
        /* <DEDUP_REMOVED lines=24> */
[----:B------:R-:W4:Y:S02]  /*16560*/  LDG.E R25, desc[UR36][R24.64] ;  /* 0x0000002418197981 */ /* 0x000f24000c1e1900 */
[----:B----4-:R-:W-:-:S05]  /*16570*/  IMAD R23, R42, R25, R22 ;  /* 0x000000192a177224 */ /* 0x010fca00078e0216 */
[----:B------:R-:W-:-:S05]  /*16580*/  SHF.L.U32 R23, R23, 0x7, RZ ;  /* 0x0000000717177819 */ /* 0x000fca00000006ff */
[----:B------:R-:W-:-:S05]  /*16590*/  IMAD.WIDE R22, R23, 0x4, R16 ;  /* 0x0000000417167825 */ /* 0x000fca00078e0210 */
[----:B--2---:R1:W5:Y:S01]  /*165a0*/  LDG.E.128 R28, desc[UR36][R22.64] ;  /* 0x00000024161c7981 */ /* 0x004362000c1e1d00 */
[----:B------:R-:W-:-:S09]  /*165b0*/  UISETP.NE.AND UP0, UPT, UR12, URZ, UPT ;  /* 0x000000ff0c00728c */ /* 0x000fd2000bf05270 */
[----:B-1-3--:R-:W-:Y:S05]  /*165c0*/  BRA.U UP0, `(.L_x_1045) ;  /* 0x00000001004c7547 */ /* 0x00afea000b800000 */
[----:B------:R-:W-:Y:S01]  /*165d0*/  UISETP.NE.AND UP0, UPT, UR40, URZ, UPT ;  /* 0x000000ff2800728c */ /* 0x000fe2000bf05270 */
[----:B------:R-:W0:Y:S05]  /*165e0*/  LDS.128 R44, [R18+UR8] ;  /* 0x00000008122c7984 */ /* 0x000e2a0008000c00 */
        /* <DEDUP_REMOVED lines=17> */
.L_x_1045:
[C---:B-----5:R-:W-:Y:S01]  /*16700*/  FFMA.FTZ R8, R37.reuse, R28, R8 ;  /* 0x0000001c25087223 */ /* 0x060fe20000010008 */
[C---:B------:R-:W-:Y:S01]  /*16710*/  FFMA.FTZ R9, R37.reuse, R29, R9 ;  /* 0x0000001d25097223 */ /* 0x040fe20000010009 */
[C---:B------:R-:W-:Y:S01]  /*16720*/  FFMA.FTZ R10, R37.reuse, R30, R10 ;  /* 0x0000001e250a7223 */ /* 0x040fe2000001000a */
[----:B------:R-:W-:-:S07]  /*16730*/  FFMA.FTZ R11, R37, R31, R11 ;  /* 0x0000001f250b7223 */ /* 0x000fce000001000b */
.L_x_1044:
[----:B------:R-:W-:Y:S05]  /*16740*/  BSYNC.RECONVERGENT B1 ;  /* 0x0000000000017941 */ /* 0x000fea0003800200 */
.L_x_1043:
[C---:B0-----:R-:W-:Y:S01]  /*16750*/  IADD3 R22, PT, PT, R19.reuse, 0x8, RZ ;  /* 0x0000000813167810 */ /* 0x041fe20007ffe0ff */
[----:B------:R-:W-:Y:S01]  /*16760*/  VIADD R19, R19, 0x10 ;  /* 0x0000001013137836 */ /* 0x000fe20000000000 */
[----:B------:R-:W-:Y:S01]  /*16770*/  IADD3 R27, PT, PT, R27, 0x800, RZ ;  /* 0x000008001b1b7810 */ /* 0x000fe20007ffe0ff */
[----:B------:R-:W-:Y:S01]  /*16780*/  VIADD R0, R0, 0x40 ;  /* 0x0000004000007836 */ /* 0x000fe20000000000 */
[----:B------:R-:W-:-:S13]  /*16790*/  ISETP.GE.AND P0, PT, R22, UR41, PT ;  /* 0x0000002916007c0c */ /* 0x000fda000bf06270 */
[----:B------:R-:W-:Y:S05]  /*167a0*/  @!P0 BRA `(.L_x_1046) ;  /* 0xfffffff400fc8947 */ /* 0x000fea000383ffff */
.L_x_1035:
[----:B0--3--:R-:W-:Y:S05]  /*167b0*/  BSYNC.RECONVERGENT B0 ;  /* 0x0000000000007941 */ /* 0x009fea0003800200 */
.L_x_1034:
[----:B------:R-:W-:Y:S01]  /*167c0*/  ISETP.NE.AND P0, PT, R12, UR4, PT ;  /* 0x000000040c007c0c */ /* 0x000fe2000bf05270 */
[----:B------:R-:W-:-:S12]  /*167d0*/  BSSY.RECONVERGENT B0, `(.L_x_1047) ;  /* 0x000002f000007945 */ /* 0x000fd80003800200 */
[----:B------:R-:W-:Y:S05]  /*167e0*/  @P0 BRA `(.L_x_1048) ;  /* 0x0000000000b40947 */ /* 0x000fea0003800000 */
[----:B------:R-:W-:-:S06]  /*167f0*/  USHF.L.U32 UR4, UR41, 0x7, URZ ;  /* 0x0000000729047899 */ /* 0x000fcc00080006ff */
[----:B------:R-:W-:-:S05]  /*16800*/  MOV R17, UR4 ;  /* 0x0000000400117c02 */ /* 0x000fca0008000f00 */
[----:B------:R-:W-:Y:S01]  /*16810*/  IMAD.WIDE R16, R17, 0x4, R14 ;  /* 0x0000000411107825 */ /* 0x000fe200078e020e */
[----:B------:R-:W0:Y:S01]  /*16820*/  S2R R19, SR_CgaCtaId ;  /* 0x0000000000137919 */ /* 0x000e220000008800 */
[----:B------:R-:W-:Y:S01]  /*16830*/  MOV R0, 0x400 ;  /* 0x0000040000007802 */ /* 0x000fe20000000f00 */
[----:B------:R-:W3:Y:S02]  /*16840*/  LDCU UR4, c[0x0][0x40c] ;  /* 0x00008180ff0477ac */ /* 0x000ee40008000800 */
[----:B------:R4:W5:Y:S01]  /*16850*/  LDG.E.128 R20, desc[UR36][R16.64] ;  /* 0x0000002410147981 */ /* 0x000962000c1e1d00 */
[----:B------:R-:W-:Y:S01]  /*16860*/  IADD3 R3, PT, PT, -R3, UR42, RZ ;  /* 0x0000002a03037c10 */ /* 0x000fe2000fffe1ff */
[----:B------:R-:W-:Y:S01]  /*16870*/  VIADD R0, R0, 0x440 ;  /* 0x0000044000007836 */ /* 0x000fe20000000000 */
[----:B---3--:R-:W-:-:S04]  /*16880*/  UISETP.NE.AND UP0, UPT, UR4, URZ, UPT ;  /* 0x000000ff0400728c */ /* 0x008fc8000bf05270 */
[----:B0-----:R-:W-:-:S04]  /*16890*/  LEA R0, R19, R0, 0x18 ;  /* 0x0000000013007211 */ /* 0x001fc800078ec0ff */
[----:B------:R-:W-:-:S06]  /*168a0*/  LEA R3, R3, R0, 0x2 ;  /* 0x0000000003037211 */ /* 0x000fcc00078e10ff */
[----:B------:R-:W0:Y:S01]  /*168b0*/  LDS R3, [R3+-0x4] ;  /* 0xfffffc0003037984 */ /* 0x000e220000000800 */
[----:B----4-:R-:W-:Y:S05]  /*168c0*/  BRA.U UP0, `(.L_x_1049) ;  /* 0x00000001006c7547 */ /* 0x010fea000b800000 */
[----:B------:R-:W3:Y:S01]  /*168d0*/  LDCU.64 UR8, c[0x0][0x460] ;  /* 0x00008c00ff0877ac */ /* 0x000ee20008000a00 */
[----:B------:R-:W4:Y:S01]  /*168e0*/  LDL R24, [R1+0x180] ;  /* 0x0001800001187983 */ /* 0x000f220000100800 */
[----:B---3--:R-:W-:-:S04]  /*168f0*/  UISETP.NE.U32.AND UP0, UPT, UR8, URZ, UPT ;  /* 0x000000ff0800728c */ /* 0x008fc8000bf05070 */
[----:B------:R-:W-:-:S06]  /*16900*/  UISETP.NE.AND.EX UP0, UPT, UR9, URZ, UPT, UP0 ;  /* 0x000000ff0900728c */ /* 0x000fcc000bf05300 */
[----:B------:R-:W-:-:S05]  /*16910*/  PLOP3.LUT P0, PT, PT, PT, UP0, 0x80, 0x8 ;  /* 0x000000000008781c */ /* 0x000fca0003f0f008 */
[----:B------:R-:W3:Y:S01]  /*16920*/  @UP0 LDCU UR4, c[0x0][0x3f8] ;  /* 0x00007f00ff0407ac */ /* 0x000ee20008000800 */
[----:B------:R-:W1:Y:S01]  /*16930*/  @UP0 LDCU.64 UR8, c[0x0][0x458] ;  /* 0x00008b00ff0807ac */ /* 0x000e620008000a00 */
[----:B---3--:R-:W-:Y:S01]  /*16940*/  @UP0 UIMAD UR4, UR39, UR4, UR15 ;  /* 0x00000004270402a4 */ /* 0x008fe2000f8e020f */
[----:B-1----:R-:W-:Y:S01]  /*16950*/  MOV R16, UR8 ;  /* 0x0000000800107c02 */ /* 0x002fe20008000f00 */
[----:B------:R-:W-:-:S04]  /*16960*/  IMAD.U32 R17, RZ, RZ, UR9 ;  /* 0x00000009ff117e24 */ /* 0x000fc8000f8e00ff */
[----:B------:R-:W-:-:S05]  /*16970*/  IMAD.U32 R0, RZ, RZ, UR4 ;  /* 0x00000004ff007e24 */ /* 0x000fca000f8e00ff */
[----:B------:R-:W-:-:S05]  /*16980*/  @P0 LEA R19, R0, R13, 0x7 ;  /* 0x0000000d00130211 */ /* 0x000fca00078e38ff */
[----:B------:R-:W-:-:S06]  /*16990*/  @P0 IMAD.WIDE R16, R19, 0x4, R16 ;  /* 0x0000000413100825 */ /* 0x000fcc00078e0210 */
[----:B------:R-:W3:Y:S01]  /*169a0*/  @P0 LDG.E.128 R16, desc[UR36][R16.64] ;  /* 0x0000002410100981 */ /* 0x000ee2000c1e1d00 */
[----:B-----5:R-:W-:Y:S01]  /*169b0*/  FADD.FTZ R20, R20, R4 ;  /* 0x0000000414147221 */ /* 0x020fe20000010000 */
[----:B------:R-:W-:Y:S01]  /*169c0*/  FADD.FTZ R21, R21, R5 ;  /* 0x0000000515157221 */ /* 0x000fe20000010000 */
[----:B------:R-:W-:Y:S01]  /*169d0*/  FADD.FTZ R22, R22, R6 ;  /* 0x0000000616167221 */ /* 0x000fe20000010000 */
[----:B------:R-:W-:Y:S01]  /*169e0*/  FADD.FTZ R23, R23, R7 ;  /* 0x0000000717177221 */ /* 0x000fe20000010000 */
[----:B----4-:R-:W-:-:S13]  /*169f0*/  R2UR UR7, R24 ;  /* 0x00000000180772ca */ /* 0x010fda00000e0000 */
[----:B------:R-:W-:-:S06]  /*16a00*/  USHF.L.U32 UR4, UR7, 0x7, URZ ;  /* 0x0000000707047899 */ /* 0x000fcc00080006ff */
[----:B------:R-:W-:-:S04]  /*16a10*/  IMAD.U32 R25, RZ, RZ, UR4 ;  /* 0x00000004ff197e24 */ /* 0x000fc8000f8e00ff */
[----:B------:R-:W-:-:S04]  /*16a20*/  IMAD.WIDE R14, R25, 0x4, R14 ;  /* 0x00000004190e7825 */ /* 0x000fc800078e020e */
[----:B---3--:R-:W-:Y:S01]  /*16a30*/  @P0 FMUL.FTZ R20, R20, R16 ;  /* 0x0000001014140220 */ /* 0x008fe20000410000 */
[----:B------:R-:W-:Y:S01]  /*16a40*/  @P0 FMUL.FTZ R21, R21, R17 ;  /* 0x0000001115150220 */ /* 0x000fe20000410000 */
[----:B------:R-:W-:Y:S01]  /*16a50*/  @P0 FMUL.FTZ R22, R22, R18 ;  /* 0x0000001216160220 */ /* 0x000fe20000410000 */
[----:B------:R-:W-:-:S05]  /*16a60*/  @P0 FMUL.FTZ R23, R23, R19 ;  /* 0x0000001317170220 */ /* 0x000fca0000410000 */
[----:B------:R3:W-:Y:S02]  /*16a70*/  STG.E.128 desc[UR36][R14.64], R20 ;  /* 0x000000140e007986 */ /* 0x0007e4000c101d24 */
.L_x_1049:
[C---:B0----5:R-:W-:Y:S01]  /*16a80*/  FFMA.FTZ R8, R3.reuse, R20, R8 ;  /* 0x0000001403087223 */ /* 0x061fe20000010008 */
[C---:B------:R-:W-:Y:S01]  /*16a90*/  FFMA.FTZ R9, R3.reuse, R21, R9 ;  /* 0x0000001503097223 */ /* 0x040fe20000010009 */
[C---:B------:R-:W-:Y:S01]  /*16aa0*/  FFMA.FTZ R10, R3.reuse, R22, R10 ;  /* 0x00000016030a7223 */ /* 0x040fe2000001000a */
[----:B------:R-:W-:-:S07]  /*16ab0*/  FFMA.FTZ R11, R3, R23, R11 ;  /* 0x00000017030b7223 */ /* 0x000fce000001000b */
.L_x_1048:
[----:B------:R-:W-:Y:S05]  /*16ac0*/  BSYNC.RECONVERGENT B0 ;  /* 0x0000000000007941 */ /* 0x000fea0003800200 */
.L_x_1047:
[----:B------:R-:W-:Y:S01]  /*16ad0*/  BAR.SYNC.DEFER_BLOCKING 0x0 ;  /* 0x0000000000007b1d */ /* 0x000fe20000010000 */
[----:B------:R-:W-:Y:S02]  /*16ae0*/  LOP3.LUT R0, R2, 0x380, RZ, 0xc0, !PT ;  /* 0x0000038002007812 */ /* 0x000fe400078ec0ff */
[----:B------:R-:W-:Y:S02]  /*16af0*/  SHF.L.U32 R3, R13, 0x2, RZ ;  /* 0x000000020d037819 */ /* 0x000fe400000006ff */
[----:B------:R-:W-:Y:S02]  /*16b00*/  ISETP.NE.AND P0, PT, R0, 0x80, PT ;  /* 0x000000800000780c */ /* 0x000fe40003f05270 */
[----:B------:R-:W-:Y:S01]  /*16b10*/  ISETP.GT.U32.AND P1, PT, R2, 0x7f, PT ;  /* 0x0000007f0200780c */ /* 0x000fe20003f24070 */
[----:B------:R-:W-:Y:S01]  /*16b20*/  IMAD R12, R12, 0x200, R3 ;  /* 0x000002000c0c7824 */ /* 0x000fe200078e0203 */
[C---:B------:R-:W-:Y:S02]  /*16b30*/  LOP3.LUT R0, R2.reuse, 0x3c0, RZ, 0xc0, !PT ;  /* 0x000003c002007812 */ /* 0x040fe400078ec0ff */
[----:B------:R-:W-:-:S07]  /*16b40*/  ISETP.GT.U32.AND P2, PT, R2, 0x3f, PT ;  /* 0x0000003f0200780c */ /* 0x000fce0003f44070 */
[----:B------:R-:W-:Y:S01]  /*16b50*/  @!P0 STS.128 [R12+UR5+-0x800], R8 ;  /* 0xfff800080c008988 */ /* 0x000fe20008000c05 */
[----:B------:R-:W-:Y:S01]  /*16b60*/  BAR.SYNC.DEFER_BLOCKING 0x0 ;  /* 0x0000000000007b1d */ /* 0x000fe20000010000 */
[----:B------:R-:W-:Y:S02]  /*16b70*/  ISETP.NE.AND P0, PT, R0, 0x40, PT ;  /* 0x000000400000780c */ /* 0x000fe40003f05270 */
[----:B------:R-:W-:-:S03]  /*16b80*/  LOP3.LUT R0, R2, 0x3e0, RZ, 0xc0, !PT ;  /* 0x000003e002007812 */ /* 0x000fc600078ec0ff */
[----:B------:R-:W0:Y:S02]  /*16b90*/  @!P1 LDS.128 R4, [R12+UR5] ;  /* 0x000000050c049984 */ /* 0x000e240008000c00 */
[----:B0-----:R-:W-:Y:S01]  /*16ba0*/  @!P1 FADD.FTZ R8, R8, R4 ;  /* 0x0000000408089221 */ /* 0x001fe20000010000 */
[----:B------:R-:W-:Y:S01]  /*16bb0*/  @!P1 FADD.FTZ R9, R9, R5 ;  /* 0x0000000509099221 */ /* 0x000fe20000010000 */
[----:B------:R-:W-:Y:S01]  /*16bc0*/  @!P1 FADD.FTZ R10, R10, R6 ;  /* 0x000000060a0a9221 */ /* 0x000fe20000010000 */
[----:B------:R-:W-:Y:S01]  /*16bd0*/  @!P1 FADD.FTZ R11, R11, R7 ;  /* 0x000000070b0b9221 */ /* 0x000fe20000010000 */
[----:B------:R-:W-:Y:S01]  /*16be0*/  BAR.SYNC.DEFER_BLOCKING 0x0 ;  /* 0x0000000000007b1d */ /* 0x000fe20000010000 */
[----:B------:R-:W-:-:S05]  /*16bf0*/  ISETP.GT.U32.AND P1, PT, R2, 0x1f, PT ;  /* 0x0000001f0200780c */ /* 0x000fca0003f24070 */
[----:B------:R-:W-:Y:S02]  /*16c00*/  @!P0 STS.128 [R12+UR5+-0x400], R8 ;  /* 0xfffc00080c008988 */ /* 0x000fe40008000c05 */
[----:B------:R-:W-:Y:S01]  /*16c10*/  BAR.SYNC.DEFER_BLOCKING 0x0 ;  /* 0x0000000000007b1d */ /* 0x000fe20000010000 */
[----:B------:R-:W-:-:S05]  /*16c20*/  ISETP.NE.AND P0, PT, R0, 0x20, PT ;  /* 0x000000200000780c */ /* 0x000fca0003f05270 */
[----:B------:R-:W0:Y:S02]  /*16c30*/  @!P2 LDS.128 R4, [R12+UR5] ;  /* 0x000000050c04a984 */ /* 0x000e240008000c00 */
[----:B0-----:R-:W-:Y:S01]  /*16c40*/  @!P2 FADD.FTZ R8, R8, R4 ;  /* 0x000000040808a221 */ /* 0x001fe20000010000 */
[----:B------:R-:W-:Y:S01]  /*16c50*/  @!P2 FADD.FTZ R9, R9, R5 ;  /* 0x000000050909a221 */ /* 0x000fe20000010000 */
[----:B------:R-:W-:Y:S01]  /*16c60*/  @!P2 FADD.FTZ R10, R10, R6 ;  /* 0x000000060a0aa221 */ /* 0x000fe20000010000 */
[----:B------:R-:W-:Y:S01]  /*16c70*/  @!P2 FADD.FTZ R11, R11, R7 ;  /* 0x000000070b0ba221 */ /* 0x000fe20000010000 */
[----:B------:R-:W-:Y:S06]  /*16c80*/  BAR.SYNC.DEFER_BLOCKING 0x0 ;  /* 0x0000000000007b1d */ /* 0x000fec0000010000 */
[----:B------:R0:W-:Y:S02]  /*16c90*/  @!P0 STS.128 [R3+UR5], R8 ;  /* 0x0000000803008988 */ /* 0x0001e40008000c05 */
[----:B------:R-:W-:Y:S06]  /*16ca0*/  BAR.SYNC.DEFER_BLOCKING 0x0 ;  /* 0x0000000000007b1d */ /* 0x000fec0000010000 */
[----:B------:R0:W4:Y:S02]  /*16cb0*/  @!P1 LDS.128 R4, [R12+UR5] ;  /* 0x000000050c049984 */ /* 0x0001240008000c00 */
[----:B------:R-:W-:Y:S06]  /*16cc0*/  BAR.SYNC.DEFER_BLOCKING 0x0 ;  /* 0x0000000000007b1d */ /* 0x000fec0000010000 */
[----:B------:R-:W-:Y:S05]  /*16cd0*/  @P1 EXIT ;  /* 0x000000000000194d */ /* 0x000fea0003800000 */
[----:B------:R-:W5:Y:S01]  /*16ce0*/  LDCU UR4, c[0x0][0x478] ;  /* 0x00008f00ff0477ac */ /* 0x000f620008000800 */
[----:B0---4-:R-:W-:Y:S01]  /*16cf0*/  @!P1 FADD.FTZ R8, R8, R4 ;  /* 0x0000000408089221 */ /* 0x011fe20000010000 */
[----:B------:R-:W-:Y:S01]  /*16d00*/  @!P1 FADD.FTZ R9, R9, R5 ;  /* 0x0000000509099221 */ /* 0x000fe20000010000 */
[----:B------:R-:W-:Y:S01]  /*16d10*/  @!P1 FADD.FTZ R10, R10, R6 ;  /* 0x000000060a0a9221 */ /* 0x000fe20000010000 */
[----:B------:R-:W-:Y:S01]  /*16d20*/  @!P1 FADD.FTZ R11, R11, R7 ;  /* 0x000000070b0b9221 */ /* 0x000fe20000010000 */
[----:B-----5:R-:W-:-:S09]  /*16d30*/  UISETP.NE.AND UP0, UPT, UR4, 0x2, UPT ;  /* 0x000000020400788c */ /* 0x020fd2000bf05270 */
[----:B------:R-:W-:Y:S05]  /*16d40*/  BRA.U UP0, `(.L_x_1050) ;  /* 0x00000001007c7547 */ /* 0x000fea000b800000 */
[----:B------:R-:W0:Y:S01]  /*16d50*/  LDC.64 R2, c[0x0][0x470] ;  /* 0x00011c00ff027b82 */ /* 0x000e220000000a00 */
[----:B------:R-:W4:Y:S01]  /*16d60*/  LDCU.64 UR4, c[0x0][0x380] ;  /* 0x00007000ff0477ac */ /* 0x000f220008000a00 */
[----:B0-----:R-:W5:Y:S01]  /*16d70*/  LDG.E R2, desc[UR36][R2.64] ;  /* 0x0000002402027981 */ /* 0x001f62000c1e1900 */
[----:B------:R-:W-:Y:S01]  /*16d80*/  IADD3 R13, PT, PT, R13, UR6, RZ ;  /* 0x000000060d0d7c10 */ /* 0x000fe2000fffe0ff */
[C---:B-----5:R-:W-:Y:S01]  /*16d90*/  FMUL.FTZ R10, R2.reuse, R10 ;  /* 0x0000000a020a7220 */ /* 0x060fe20000410000 */
[C---:B------:R-:W-:Y:S01]  /*16da0*/  FMUL.FTZ R11, R2.reuse, R11 ;  /* 0x0000000b020b7220 */ /* 0x040fe20000410000 */
[C---:B------:R-:W-:Y:S01]  /*16db0*/  FMUL.FTZ R9, R2.reuse, R9 ;  /* 0x0000000902097220 */ /* 0x040fe20000410000 */
[----:B------:R-:W-:-:S03]  /*16dc0*/  FMUL.FTZ R8, R2, R8 ;  /* 0x0000000802087220 */ /* 0x000fc60000410000 */
[----:B------:R-:W0:Y:S08]  /*16dd0*/  F2I.S8.NTZ R10, R10 ;  /* 0x0000000a000a7305 */ /* 0x000e300000202100 */
[----:B------:R-:W5:Y:S01]  /*16de0*/  F2I.S8.NTZ R11, R11 ;  /* 0x0000000b000b7305 */ /* 0x000f620000202100 */
[----:B0-----:R-:W-:-:S07]  /*16df0*/  PRMT R0, R10, 0x8880, RZ ;  /* 0x000088800a007816 */ /* 0x001fce00000000ff */
[----:B------:R-:W0:Y:S01]  /*16e00*/  F2I.S8.NTZ R9, R9 ;  /* 0x0000000900097305 */ /* 0x000e220000202100 */
[----:B------:R-:W-:Y:S02]  /*16e10*/  PRMT R0, R0, 0x7710, RZ ;  /* 0x0000771000007816 */ /* 0x000fe400000000ff */
[----:B-----5:R-:W-:-:S05]  /*16e20*/  PRMT R3, R11, 0x8880, RZ ;  /* 0x000088800b037816 */ /* 0x020fca00000000ff */
[----:B------:R-:W5:Y:S01]  /*16e30*/  F2I.S8.NTZ R8, R8 ;  /* 0x0000000800087305 */ /* 0x000f620000202100 */
[----:B------:R-:W-:Y:S02]  /*16e40*/  SHF.L.U32 R2, R0, 0x10, RZ ;  /* 0x0000001000027819 */ /* 0x000fe400000006ff */
[----:B------:R-:W-:Y:S02]  /*16e50*/  PRMT R0, R3, 0x7710, RZ ;  /* 0x0000771003007816 */ /* 0x000fe400000000ff */
[----:B------:R-:W-:Y:S02]  /*16e60*/  LOP3.LUT R3, R2, 0xff0000, RZ, 0xc0, !PT ;  /* 0x00ff000002037812 */ /* 0x000fe400078ec0ff */
[----:B0-----:R-:W-:-:S03]  /*16e70*/  PRMT R9, R9, 0x8880, RZ ;  /* 0x0000888009097816 */ /* 0x001fc600000000ff */
[----:B------:R-:W-:Y:S01]  /*16e80*/  IMAD R3, R0, 0x1000000, R3 ;  /* 0x0100000000037824 */ /* 0x000fe200078e0203 */
[----:B------:R-:W-:Y:S02]  /*16e90*/  PRMT R2, R9, 0x7710, RZ ;  /* 0x0000771009027816 */ /* 0x000fe400000000ff */
[----:B-----5:R-:W-:-:S04]  /*16ea0*/  PRMT R4, R8, 0x8880, RZ ;  /* 0x0000888008047816 */ /* 0x020fc800000000ff */
[----:B------:R-:W-:Y:S02]  /*16eb0*/  PRMT R0, R4, 0x7710, RZ ;  /* 0x0000771004007816 */ /* 0x000fe400000000ff */
[----:B------:R-:W-:Y:S02]  /*16ec0*/  LOP3.LUT R4, R2, 0xff, RZ, 0xc0, !PT ;  /* 0x000000ff02047812 */ /* 0x000fe400078ec0ff */
[C---:B----4-:R-:W-:Y:S02]  /*16ed0*/  IADD3 R2, P0, PT, R13.reuse, UR4, RZ ;  /* 0x000000040d027c10 */ /* 0x050fe4000ff1e0ff */
[----:B------:R-:W-:Y:S01]  /*16ee0*/  LOP3.LUT R5, R0, 0xff, RZ, 0xc0, !PT ;  /* 0x000000ff00057812 */ /* 0x000fe200078ec0ff */
[----:B------:R-:W-:Y:S01]  /*16ef0*/  IMAD R4, R4, 0x100, R3 ;  /* 0x0000010004047824 */ /* 0x000fe200078e0203 */
[----:B------:R-:W-:-:S04]  /*16f00*/  LEA.HI.X.SX32 R3, R13, UR5, 0x1, P0 ;  /* 0x000000050d037c11 */ /* 0x000fc800080f0eff */
[----:B------:R-:W-:-:S05]  /*16f10*/  IADD3 R5, PT, PT, R4, R5, RZ ;  /* 0x0000000504057210 */ /* 0x000fca0007ffe0ff */
[----:B------:R-:W-:Y:S01]  /*16f20*/  STG.E desc[UR36][R2.64], R5 ;  /* 0x0000000502007986 */ /* 0x000fe2000c101924 */
[----:B------:R-:W-:Y:S05]  /*16f30*/  EXIT ;  /* 0x000000000000794d */ /* 0x000fea0003800000 */
.L_x_1050:
[----:B------:R-:W0:Y:S01]  /*16f40*/  LDC.64 R2, c[0x0][0x380] ;  /* 0x0000e000ff027b82 */ /* 0x000e220000000a00 */
[----:B------:R-:W-:-:S04]  /*16f50*/  VIADD R13, R13, UR6 ;  /* 0x000000060d0d7c36 */ /* 0x000fc80008000000 */
[----:B0-----:R-:W-:-:S05]  /*16f60*/  IMAD.WIDE R2, R13, 0x4, R2 ;  /* 0x000000040d027825 */ /* 0x001fca00078e0202 */
[----:B------:R-:W-:Y:S01]  /*16f70*/  STG.E.128 desc[UR36][R2.64], R8 ;  /* 0x0000000802007986 */ /* 0x000fe2000c101d24 */
[----:B------:R-:W-:Y:S05]  /*16f80*/  EXIT ;  /* 0x000000000000794d */ /* 0x000fea0003800000 */
.L_x_813:
[----:B------:R-:W-:Y:S02]  /*16f90*/  HFMA2 R12, -RZ, RZ, 0, 9.5367431640625e-07 ;  /* 0x00000010ff0c7431 */ /* 0x000fe400000001ff */
[----:B------:R-:W-:Y:S01]  /*16fa0*/  IMAD.MOV.U32 R11, RZ, RZ, 0x1f ;  /* 0x0000001fff0b7424 */ /* 0x000fe200078e00ff */
[----:B------:R-:W-:-:S07]  /*16fb0*/  MOV R15, 0xffffffff ;  /* 0xffffffff000f7802 */ /* 0x000fce0000000f00 */
[----:B012---:R-:W-:Y:S05]  /*16fc0*/  WARPSYNC.COLLECTIVE R15, `(.L_x_1051) ;  /* 0x000000000f087348 */ /* 0x007fea0003c00000 */
[----:B------:R3:W4:Y:S02]  /*16fd0*/  SHFL.BFLY P6, R14, R13, R12, R11 ;  /* 0x0c00000c0d0e7389 */ /* 0x00072400000c000b */
[----:B01234-:R-:W-:Y:S05]  /*16fe0*/  ENDCOLLECTIVE ;  /* 0x000000000000791b */ /* 0x01ffea0003800000 */
.L_x_1051:
[----:B------:R-:W-:Y:S02]  /*16ff0*/  HFMA2 R12, -RZ, RZ, 0, 4.76837158203125e-07 ;  /* 0x00000008ff0c7431 */ /* 0x000fe400000001ff */
[----:B------:R-:W-:-:S04]  /*17000*/  FADD.FTZ R0, R13, R14 ;  /* 0x0000000e0d007221 */ /* 0x000fc80000010000 */
[----:B------:R-:W-:-:S07]  /*17010*/  IMAD.MOV.U32 R13, RZ, RZ, R0 ;  /* 0x000000ffff0d7224 */ /* 0x000fce00078e0000 */
[----:B------:R-:W-:Y:S05]  /*17020*/  WARPSYNC.COLLECTIVE R15, `(.L_x_1052) ;  /* 0x000000000f087348 */ /* 0x000fea0003c00000 */
[----:B------:R0:W1:Y:S02]  /*17030*/  SHFL.BFLY P6, R14, R13, R12, R11 ;  /* 0x0c00000c0d0e7389 */ /* 0x00006400000c000b */
[----:B01----:R-:W-:Y:S05]  /*17040*/  ENDCOLLECTIVE ;  /* 0x000000000000791b */ /* 0x003fea0003800000 */
.L_x_1052:
[----:B------:R-:W-:Y:S01]  /*17050*/  MOV R12, 0x4 ;  /* 0x00000004000c7802 */ /* 0x000fe20000000f00 */
[----:B------:R-:W-:-:S04]  /*17060*/  FADD.FTZ R2, R0, R14 ;  /* 0x0000000e00027221 */ /* 0x000fc80000010000 */
[----:B------:R-:W-:-:S07]  /*17070*/  IMAD.MOV.U32 R13, RZ, RZ, R2 ;  /* 0x000000ffff0d7224 */ /* 0x000fce00078e0002 */
[----:B------:R-:W-:Y:S05]  /*17080*/  WARPSYNC.COLLECTIVE R15, `(.L_x_1053) ;  /* 0x000000000f087348 */ /* 0x000fea0003c00000 */
[----:B------:R0:W1:Y:S02]  /*17090*/  SHFL.BFLY P6, R14, R13, R12, R11 ;  /* 0x0c00000c0d0e7389 */ /* 0x00006400000c000b */
[----:B01----:R-:W-:Y:S05]  /*170a0*/  ENDCOLLECTIVE ;  /* 0x000000000000791b */ /* 0x003fea0003800000 */
.L_x_1053:
[----:B------:R-:W-:Y:S02]  /*170b0*/  HFMA2 R12, -RZ, RZ, 0, 1.1920928955078125e-07 ;  /* 0x00000002ff0c7431 */ /* 0x000fe400000001ff */
[----:B------:R-:W-:-:S04]  /*170c0*/  FADD.FTZ R3, R2, R14 ;  /* 0x0000000e02037221 */ /* 0x000fc80000010000 */
[----:B------:R-:W-:-:S07]  /*170d0*/  IMAD.MOV.U32 R13, RZ, RZ, R3 ;  /* 0x000000ffff0d7224 */ /* 0x000fce00078e0003 */
[----:B------:R-:W-:Y:S05]  /*170e0*/  WARPSYNC.COLLECTIVE R15, `(.L_x_1054) ;  /* 0x000000000f087348 */ /* 0x000fea0003c00000 */
[----:B------:R0:W1:Y:S02]  /*170f0*/  SHFL.BFLY P6, R14, R13, R12, R11 ;  /* 0x0c00000c0d0e7389 */ /* 0x00006400000c000b */
[----:B01----:R-:W-:Y:S05]  /*17100*/  ENDCOLLECTIVE ;  /* 0x000000000000791b */ /* 0x003fea0003800000 */
.L_x_1054:
[----:B------:R-:W-:Y:S01]  /*17110*/  MOV R12, 0x1 ;  /* 0x00000001000c7802 */ /* 0x000fe20000000f00 */
[----:B------:R-:W-:-:S04]  /*17120*/  FADD.FTZ R4, R3, R14 ;  /* 0x0000000e03047221 */ /* 0x000fc80000010000 */
[----:B------:R-:W-:-:S07]  /*17130*/  IMAD.MOV.U32 R13, RZ, RZ, R4 ;  /* 0x000000ffff0d7224 */ /* 0x000fce00078e0004 */
[----:B------:R-:W-:Y:S05]  /*17140*/  WARPSYNC.COLLECTIVE R15, `(.L_x_1055) ;  /* 0x000000000f087348 */ /* 0x000fea0003c00000 */
[----:B------:R0:W1:Y:S02]  /*17150*/  SHFL.BFLY P6, R14, R13, R12, R11 ;  /* 0x0c00000c0d0e7389 */ /* 0x00006400000c000b */
[----:B01----:R-:W-:Y:S05]  /*17160*/  ENDCOLLECTIVE ;  /* 0x000000000000791b */ /* 0x003fea0003800000 */
.L_x_1055:
[----:B------:R-:W-:Y:S05]  /*17170*/  BRA `(.L_x_1056) ;  /* 0xfffffeac00cc7947 */ /* 0x000fea000383ffff */
.L_x_1057:
        /* <DEDUP_REMOVED lines=16> */
.L_x_3499:


//--------------------- .text._ZN4mmha33masked_multihead_attention_kernelIfLi128ELi128ELi2ELi32ELi128ELb1ELb1EEEv26Multihead_attention_paramsIT_XT5_EE --------------------------
	.section	.text._ZN4mmha33masked_multihead_attention_kernelIfLi128ELi128ELi2ELi32ELi128ELb1ELb1EEEv26Multihead_attention_paramsIT_XT5_EE,"ax",@progbits
	.align	128
        .global         _ZN4mmha33masked_multihead_attention_kernelIfLi128ELi128ELi2ELi32ELi128ELb1ELb1EEEv26Multihead_attention_paramsIT_XT5_EE
        .type           _ZN4mmha33masked_multihead_attention_kernelIfLi128ELi128ELi2ELi32ELi128ELb1ELb1EEEv26Multihead_attention_paramsIT_XT5_EE,@function
        .size           _ZN4mmha33masked_multihead_attention_kernelIfLi128ELi128ELi2ELi32ELi128ELb1ELb1EEEv26Multihead_attention_paramsIT_XT5_EE,(.L_x_3500 - _ZN4mmha33masked_multihead_attention_kernelIfLi128ELi128ELi2ELi32ELi128ELb1ELb1EEEv26Multihead_attention_paramsIT_XT5_EE)
        .other          _ZN4mmha33masked_multihead_attention_kernelIfLi128ELi128ELi2ELi32ELi128ELb1ELb1EEEv26Multihead_attention_paramsIT_XT5_EE,@"STO_CUDA_ENTRY STV_DEFAULT"
_ZN4mmha33masked_multihead_attention_kernelIfLi128ELi128ELi2ELi32ELi128ELb1ELb1EEEv26Multihead_attention_paramsIT_XT5_EE:
.text._ZN4mmha33masked_multihead_attention_kernelIfLi128ELi128ELi2ELi32ELi128ELb1ELb1EEEv26Multihead_attention_paramsIT_XT5_EE:
[----:B------:R-:W0:Y:S01]  /*0000*/  LDC R1, c[0x0][0x37c] ;  /* 0x0000df00ff017b82 */ /* 0x000e220000000800 */
[----:B------:R-:W1:Y:S01]  /*0010*/  LDCU.64 UR4, c[0x0][0x490] ;  /* 0x00009200ff0477ac */ /* 0x000e620008000a00 */
[----:B------:R-:W2:Y:S01]  /*0020*/  S2R R245, SR_CTAID.Y ;  /* 0x0000000000f57919 */ /* 0x000ea20000002600 */
[----:B------:R-:W3:Y:S01]  /*0030*/  LDCU.64 UR36, c[0x0][0x358] ;  /* 0x00006b00ff2477ac */ /* 0x000ee20008000a00 */
[----:B-1----:R-:W-:-:S04]  /*0040*/  UISETP.NE.U32.AND UP0, UPT, UR4, URZ, UPT ;  /* 0x000000ff0400728c */ /* 0x002fc8000bf05070 */
[----:B------:R-:W-:-:S09]  /*0050*/  UISETP.NE.AND.EX UP0, UPT, UR5, URZ, UPT, UP0 ;  /* 0x000000ff0500728c */ /* 0x000fd2000bf05300 */
[----:B---3--:R-:W-:Y:S05]  /*0060*/  BRA.U !UP0, `(.L_x_1058) ;  /* 0x0000000108147547 */ /* 0x008fea000b800000 */
[----:B--2---:R-:W-:-:S05]  /*0070*/  IADD3 R2, P0, PT, R245, UR4, RZ ;  /* 0x00000004f5027c10 */ /* 0x004fca000ff1e0ff */
[----:B------:R-:W-:-:S05]  /*0080*/  IMAD.X R3, RZ, RZ, UR5, P0 ;  /* 0x00000005ff037e24 */ /* 0x000fca00080e06ff */
[----:B------:R-:W2:Y:S02]  /*0090*/  LDG.E.U8 R2, desc[UR36][R2.64] ;  /* 0x0000002402027981 */ /* 0x000ea4000c1e1100 */
[----:B--2---:R-:W-:-:S13]  /*00a0*/  ISETP.NE.AND P0, PT, R2, 0x1, PT ;  /* 0x000000010200780c */ /* 0x004fda0003f05270 */
[----:B------:R-:W-:Y:S05]  /*00b0*/  @!P0 EXIT ;  /* 0x000000000000894d */ /* 0x000fea0003800000 */
.L_x_1058:
[----:B------:R-:W1:Y:S01]  /*00c0*/  LDC R6, c[0x0][0x3f0] ;  /* 0x0000fc00ff067b82 */ /* 0x000e620000000800 */
[----:B------:R-:W-:-:S07]  /*00d0*/  IMAD.MOV.U32 R246, RZ, RZ, RZ ;  /* 0x000000fffff67224 */ /* 0x000fce00078e00ff */
[----:B------:R-:W3:Y:S08]  /*00e0*/  LDC.64 R8, c[0x0][0x460] ;  /* 0x00011800ff087b82 */ /* 0x000ef00000000a00 */
[----:B------:R-:W4:Y:S01]  /*00f0*/  LDC R15, c[0x0][0x40c] ;  /* 0x00010300ff0f7b82 */ /* 0x000f220000000800 */
[----:B-1----:R-:W-:Y:S01]  /*0100*/  IABS R5, R6 ;  /* 0x0000000600057213 */ /* 0x002fe20000000000 */
[----:B------:R-:W1:Y:S06]  /*0110*/  S2R R251, SR_CTAID.X ;  /* 0x0000000000fb7919 */ /* 0x000e6c0000002500 */
[----:B------:R-:W1:Y:S01]  /*0120*/  LDC R18, c[0x0][0x3f8] ;  /* 0x0000fe00ff127b82 */ /* 0x000e620000000800 */
[----:B------:R-:W2:Y:S01]  /*0130*/  I2F.RP R0, R5 ;  /* 0x0000000500007306 */ /* 0x000ea20000209400 */
[----:B---3--:R-:W-:-:S04]  /*0140*/  ISETP.NE.U32.AND P0, PT, R8, RZ, PT ;  /* 0x000000ff0800720c */ /* 0x008fc80003f05070 */
[----:B------:R-:W-:-:S04]  /*0150*/  ISETP.NE.AND.EX P0, PT, R9, RZ, PT, P0 ;  /* 0x000000ff0900720c */ /* 0x000fc80003f05300 */
[----:B----4-:R-:W-:Y:S01]  /*0160*/  ISETP.EQ.AND P4, PT, R15, RZ, P0 ;  /* 0x000000ff0f00720c */ /* 0x010fe20000782270 */
[----:B--2---:R-:W2:Y:S01]  /*0170*/  MUFU.RCP R0, R0 ;  /* 0x0000000000007308 */ /* 0x004ea20000001000 */
[----:B------:R-:W3:Y:S01]  /*0180*/  S2R R16, SR_TID.X ;  /* 0x0000000000107919 */ /* 0x000ee20000002100 */
[----:B------:R-:W-:Y:S01]  /*0190*/  BSSY.RECONVERGENT B0, `(.L_x_1059) ;  /* 0x000003c000007945 */ /* 0x000fe20003800200 */
[----:B------:R-:W-:Y:S01]  /*01a0*/  P2R R201, PR, RZ, 0x10 ;  /* 0x00000010ffc97803 */ /* 0x000fe20000000000 */
[----:B--2---:R-:W-:-:S04]  /*01b0*/  VIADD R2, R0, 0xffffffe ;  /* 0x0ffffffe00027836 */ /* 0x004fc80000000000 */
[----:B------:R2:W4:Y:S02]  /*01c0*/  F2I.FTZ.U32.TRUNC.NTZ R3, R2 ;  /* 0x0000000200037305 */ /* 0x000524000021f000 */
[----:B--2---:R-:W-:Y:S01]  /*01d0*/  IMAD.MOV.U32 R2, RZ, RZ, RZ ;  /* 0x000000ffff027224 */ /* 0x004fe200078e00ff */
[----:B----4-:R-:W-:-:S05]  /*01e0*/  IADD3 R4, PT, PT, RZ, -R3, RZ ;  /* 0x80000003ff047210 */ /* 0x010fca0007ffe0ff */
[----:B------:R-:W-:Y:S01]  /*01f0*/  IMAD R7, R4, R5, RZ ;  /* 0x0000000504077224 */ /* 0x000fe200078e02ff */
[----:B------:R-:W-:-:S03]  /*0200*/  IABS R4, R245 ;  /* 0x000000f500047213 */ /* 0x000fc60000000000 */
[----:B------:R-:W-:Y:S01]  /*0210*/  IMAD.HI.U32 R3, R3, R7, R2 ;  /* 0x0000000703037227 */ /* 0x000fe200078e0002 */
[----:B------:R-:W-:-:S04]  /*0220*/  LOP3.LUT R7, R245, R6, RZ, 0x3c, !PT ;  /* 0x00000006f5077212 */ /* 0x000fc800078e3cff */
[----:B------:R-:W-:Y:S01]  /*0230*/  ISETP.GE.AND P2, PT, R7, RZ, PT ;  /* 0x000000ff0700720c */ /* 0x000fe20003f46270 */
[----:B------:R-:W-:Y:S01]  /*0240*/  IMAD.HI.U32 R0, R3, R4, RZ ;  /* 0x0000000403007227 */ /* 0x000fe200078e00ff */
[----:B------:R-:W2:Y:S03]  /*0250*/  LDC R7, c[0x0][0x3e8] ;  /* 0x0000fa00ff077b82 */ /* 0x000ea60000000800 */
[----:B------:R-:W-:-:S04]  /*0260*/  IMAD.MOV R2, RZ, RZ, -R0 ;  /* 0x000000ffff027224 */ /* 0x000fc800078e0a00 */
[----:B------:R-:W-:-:S05]  /*0270*/  IMAD R2, R5, R2, R4 ;  /* 0x0000000205027224 */ /* 0x000fca00078e0204 */
[----:B------:R-:W-:-:S13]  /*0280*/  ISETP.GT.U32.AND P1, PT, R5, R2, PT ;  /* 0x000000020500720c */ /* 0x000fda0003f24070 */
[-C--:B------:R-:W-:Y:S01]  /*0290*/  @!P1 IADD3 R2, PT, PT, R2, -R5.reuse, RZ ;  /* 0x8000000502029210 */ /* 0x080fe20007ffe0ff */
[----:B------:R-:W-:Y:S01]  /*02a0*/  @!P1 VIADD R0, R0, 0x1 ;  /* 0x0000000100009836 */ /* 0x000fe20000000000 */
[----:B------:R-:W-:Y:S02]  /*02b0*/  ISETP.NE.AND P1, PT, R6, RZ, PT ;  /* 0x000000ff0600720c */ /* 0x000fe40003f25270 */
[----:B------:R-:W-:Y:S02]  /*02c0*/  ISETP.GE.U32.AND P0, PT, R2, R5, PT ;  /* 0x000000050200720c */ /* 0x000fe40003f06070 */
[----:B------:R-:W4:Y:S08]  /*02d0*/  LDC.64 R2, c[0x0][0x498] ;  /* 0x00012600ff027b82 */ /* 0x000f300000000a00 */
[----:B------:R-:W0:Y:S03]  /*02e0*/  @P4 LDC.64 R4, c[0x0][0x460] ;  /* 0x00011800ff044b82 */ /* 0x000e260000000a00 */
[----:B------:R-:W-:-:S05]  /*02f0*/  @P0 VIADD R0, R0, 0x1 ;  /* 0x0000000100000836 */ /* 0x000fca0000000000 */
[----:B------:R-:W-:-:S05]  /*0300*/  MOV R41, R0 ;  /* 0x0000000000297202 */ /* 0x000fca0000000f00 */
[----:B------:R-:W-:Y:S01]  /*0310*/  @!P2 IMAD.MOV R41, RZ, RZ, -R41 ;  /* 0x000000ffff29a224 */ /* 0x000fe200078e0a29 */
[----:B------:R-:W-:Y:S01]  /*0320*/  @!P1 LOP3.LUT R41, RZ, R6, RZ, 0x33, !PT ;  /* 0x00000006ff299212 */ /* 0x000fe200078e33ff */
[----:B----4-:R-:W-:-:S05]  /*0330*/  IMAD.WIDE.U32 R2, R245, 0x4, R2 ;  /* 0x00000004f5027825 */ /* 0x010fca00078e0002 */
[----:B------:R4:W5:Y:S01]  /*0340*/  LDG.E R200, desc[UR36][R2.64] ;  /* 0x0000002402c87981 */ /* 0x000962000c1e1900 */
[----:B0-----:R-:W-:-:S05]  /*0350*/  @P4 IMAD.WIDE R4, R41, 0x4, R4 ;  /* 0x0000000429044825 */ /* 0x001fca00078e0204 */
[----:B------:R4:W5:Y:S01]  /*0360*/  @P4 LDG.E R246, desc[UR36][R4.64] ;  /* 0x0000002404f64981 */ /* 0x000962000c1e1900 */
[----:B--2---:R-:W-:Y:S02]  /*0370*/  ISETP.NE.AND P0, PT, R7, RZ, PT ;  /* 0x000000ff0700720c */ /* 0x004fe40003f05270 */
[C---:B---3--:R-:W-:Y:S01]  /*0380*/  ISETP.GT.U32.AND P3, PT, R16.reuse, 0x1f, PT ;  /* 0x0000001f1000780c */ /* 0x048fe20003f64070 */
[----:B-1----:R-:W-:Y:S01]  /*0390*/  IMAD R252, R245, R18, R251 ;  /* 0x00000012f5fc7224 */ /* 0x002fe200078e02fb */
[----:B------:R-:W-:Y:S02]  /*03a0*/  CS2R R34, SRZ ;  /* 0x0000000000227805 */ /* 0x000fe4000001ff00 */
[----:B------:R-:W-:Y:S01]  /*03b0*/  CS2R R32, SRZ ;  /* 0x0000000000207805 */ /* 0x000fe2000001ff00 */
[----:B------:R-:W-:-:S06]  /*03c0*/  IMAD.SHL.U32 R12, R16, 0x4, RZ ;  /* 0x00000004100c7824 */ /* 0x000fcc00078e00ff */
[----:B------:R-:W-:Y:S01]  /*03d0*/  @P0 IMAD.SHL.U32 R6, R251, 0x80, RZ ;  /* 0x00000080fb060824 */ /* 0x000fe200078e00ff */
[----:B------:R-:W-:-:S03]  /*03e0*/  @!P0 SHF.L.U32 R0, R252, 0x7, RZ ;  /* 0x00000007fc008819 */ /* 0x000fc600000006ff */
[----:B------:R-:W-:Y:S01]  /*03f0*/  @P0 IMAD R0, R245, R7, R6 ;  /* 0x00000007f5000224 */ /* 0x000fe200078e0206 */
[----:B----4-:R-:W-:Y:S06]  /*0400*/  @P3 BRA `(.L_x_1060) ;  /* 0x0000000000503947 */ /* 0x010fec0003800000 */
        /* <DEDUP_REMOVED lines=20> */
.L_x_1060:
[----:B------:R-:W-:Y:S05]  /*0550*/  BSYNC.RECONVERGENT B0 ;  /* 0x0000000000007941 */ /* 0x000fea0003800200 */
.L_x_1059:
[----:B------:R-:W1:Y:S01]  /*0560*/  LDCU.64 UR6, c[0x0][0x3a0] ;  /* 0x00007400ff0677ac */ /* 0x000e620008000a00 */
[----:B------:R-:W2:Y:S01]  /*0570*/  LDC R19, c[0x0][0x3f4] ;  /* 0x0000fd00ff137b82 */ /* 0x000ea20000000800 */
[----:B------:R-:W-:Y:S01]  /*0580*/  ISETP.GT.U32.OR P2, PT, R16, 0x1f, !P4 ;  /* 0x0000001f1000780c */ /* 0x000fe20006744470 */
[----:B-----5:R-:W-:Y:S01]  /*0590*/  VIADD R17, R200, 0xffffffff ;  /* 0xffffffffc8117836 */ /* 0x020fe20000000000 */
[----:B------:R-:W3:Y:S01]  /*05a0*/  LDCU.64 UR4, c[0x0][0x390] ;  /* 0x00007200ff0477ac */ /* 0x000ee20008000a00 */
[----:B------:R-:W-:Y:S01]  /*05b0*/  IMAD.SHL.U32 R249, R252, 0x80, RZ ;  /* 0x00000080fcf97824 */ /* 0x000fe200078e00ff */
[----:B------:R-:W-:Y:S01]  /*05c0*/  CS2R R30, SRZ ;  /* 0x00000000001e7805 */ /* 0x000fe2000001ff00 */
[----:B------:R-:W-:Y:S01]  /*05d0*/  IMAD R11, R251, 0x80, R12 ;  /* 0x00000080fb0b7824 */ /* 0x000fe200078e020c */
[----:B------:R-:W-:Y:S01]  /*05e0*/  CS2R R28, SRZ ;  /* 0x00000000001c7805 */ /* 0x000fe2000001ff00 */
[----:B------:R-:W4:Y:S01]  /*05f0*/  LDC.64 R20, c[0x0][0x418] ;  /* 0x00010600ff147b82 */ /* 0x000f220000000a00 */
[----:B------:R-:W-:-:S02]  /*0600*/  CS2R R26, SRZ ;  /* 0x00000000001a7805 */ /* 0x000fc4000001ff00 */
[----:B------:R-:W-:Y:S02]  /*0610*/  CS2R R24, SRZ ;  /* 0x0000000000187805 */ /* 0x000fe4000001ff00 */
[----:B------:R-:W-:-:S03]  /*0620*/  CS2R R22, SRZ ;  /* 0x0000000000167805 */ /* 0x000fc6000001ff00 */
[----:B------:R-:W0:Y:S01]  /*0630*/  @!P3 LDC.64 R2, c[0x0][0x3b8] ;  /* 0x0000ee00ff02bb82 */ /* 0x000e220000000a00 */
[----:B-1----:R-:W-:-:S04]  /*0640*/  ISETP.NE.U32.AND P1, PT, RZ, UR6, PT ;  /* 0x00000006ff007c0c */ /* 0x002fc8000bf25070 */
[----:B------:R-:W-:Y:S02]  /*0650*/  ISETP.NE.AND.EX P1, PT, RZ, UR7, PT, P1 ;  /* 0x00000007ff007c0c */ /* 0x000fe4000bf25310 */
[----:B---3--:R-:W-:Y:S01]  /*0660*/  ISETP.NE.U32.AND P0, PT, RZ, UR4, PT ;  /* 0x00000004ff007c0c */ /* 0x008fe2000bf05070 */
[----:B------:R-:W1:Y:S01]  /*0670*/  @!P2 LDC.64 R8, c[0x0][0x450] ;  /* 0x00011400ff08ab82 */ /* 0x000e620000000a00 */
[C---:B------:R-:W-:Y:S01]  /*0680*/  ISETP.GT.U32.OR P1, PT, R16.reuse, 0x1f, !P1 ;  /* 0x0000001f1000780c */ /* 0x040fe20004f24470 */
[C---:B--2---:R-:W-:Y:S01]  /*0690*/  @!P3 IMAD R0, R16.reuse, R19, R17 ;  /* 0x000000131000b224 */ /* 0x044fe200078e0211 */
[----:B------:R-:W-:Y:S01]  /*06a0*/  ISETP.NE.AND.EX P0, PT, RZ, UR5, PT, P0 ;  /* 0x00000005ff007c0c */ /* 0x000fe2000bf05300 */
[----:B------:R-:W2:Y:S01]  /*06b0*/  LDCU.U8 UR4, c[0x0][0x404] ;  /* 0x00008080ff0477ac */ /* 0x000ea20008000000 */
[----:B------:R-:W-:Y:S02]  /*06c0*/  ISETP.NE.OR P1, PT, R15, RZ, P1 ;  /* 0x000000ff0f00720c */ /* 0x000fe40000f25670 */
[----:B------:R-:W-:-:S02]  /*06d0*/  ISETP.GT.U32.OR P0, PT, R16, 0x1f, !P0 ;  /* 0x0000001f1000780c */ /* 0x000fc40004704470 */
[----:B------:R-:W-:Y:S02]  /*06e0*/  @!P3 SHF.L.U32 R0, R0, 0x2, RZ ;  /* 0x000000020000b819 */ /* 0x000fe400000006ff */
[----:B----4-:R-:W-:-:S03]  /*06f0*/  ISETP.NE.U32.AND P4, PT, R20, RZ, PT ;  /* 0x000000ff1400720c */ /* 0x010fc60003f85070 */
[----:B------:R-:W-:Y:S01]  /*0700*/  @!P3 IMAD R13, R249, R19, R0 ;  /* 0x00000013f90db224 */ /* 0x000fe200078e0200 */
[----:B------:R-:W-:Y:S01]  /*0710*/  ISETP.NE.AND.EX P4, PT, R21, RZ, PT, P4 ;  /* 0x000000ff1500720c */ /* 0x000fe20003f85340 */
[----:B------:R-:W-:Y:S01]  /*0720*/  @!P2 IMAD R0, R246, R18, RZ ;  /* 0x00000012f600a224 */ /* 0x000fe200078e02ff */
[----:B------:R-:W-:Y:S01]  /*0730*/  CS2R R20, SRZ ;  /* 0x0000000000147805 */ /* 0x000fe2000001ff00 */
[----:B------:R-:W3:Y:S01]  /*0740*/  @!P1 LDC.64 R6, c[0x0][0x3a0] ;  /* 0x0000e800ff069b82 */ /* 0x000ee20000000a00 */
[----:B0-----:R-:W-:-:S04]  /*0750*/  @!P3 IMAD.WIDE R2, R13, 0x4, R2 ;  /* 0x000000040d02b825 */ /* 0x001fc800078e0202 */
[----:B------:R-:W-:Y:S01]  /*0760*/  @!P2 IMAD R13, R0, 0x80, R11 ;  /* 0x00000080000da824 */ /* 0x000fe200078e020b */
[----:B------:R-:W4:Y:S02]  /*0770*/  @!P3 LDG.E.128 R28, desc[UR36][R2.64] ;  /* 0x00000024021cb981 */ /* 0x000f24000c1e1d00 */
[----:B------:R-:W0:Y:S01]  /*0780*/  @!P0 LDC.64 R4, c[0x0][0x390] ;  /* 0x0000e400ff048b82 */ /* 0x000e220000000a00 */
[----:B-1----:R-:W-:-:S05]  /*0790*/  @!P2 IMAD.WIDE R8, R13, 0x4, R8 ;  /* 0x000000040d08a825 */ /* 0x002fca00078e0208 */
[----:B------:R-:W4:Y:S01]  /*07a0*/  @!P2 LDG.E.128 R36, desc[UR36][R8.64] ;  /* 0x000000240824a981 */ /* 0x000f22000c1e1d00 */
[----:B---3--:R-:W-:-:S05]  /*07b0*/  @!P1 IMAD.WIDE.U32 R6, R11, 0x4, R6 ;  /* 0x000000040b069825 */ /* 0x008fca00078e0006 */
[----:B------:R-:W4:Y:S01]  /*07c0*/  @!P1 LDG.E.128 R24, desc[UR36][R6.64] ;  /* 0x0000002406189981 */ /* 0x000f22000c1e1d00 */
[----:B0-----:R-:W-:Y:S01]  /*07d0*/  @!P0 IMAD.WIDE.U32 R4, R11, 0x4, R4 ;  /* 0x000000040b048825 */ /* 0x001fe200078e0004 */
[----:B------:R-:W-:Y:S01]  /*07e0*/  IABS R14, R19 ;  /* 0x00000013000e7213 */ /* 0x000fe20000000000 */
[----:B------:R-:W0:Y:S03]  /*07f0*/  @P4 LDC.64 R10, c[0x0][0x418] ;  /* 0x00010600ff0a4b82 */ /* 0x000e260000000a00 */
[----:B------:R1:W3:Y:S01]  /*0800*/  @!P0 LDG.E.128 R20, desc[UR36][R4.64] ;  /* 0x0000002404148981 */ /* 0x0002e2000c1e1d00 */
[----:B------:R-:W2:Y:S08]  /*0810*/  I2F.RP R0, R14 ;  /* 0x0000000e00007306 */ /* 0x000eb00000209400 */
[----:B--2---:R-:W1:Y:S02]  /*0820*/  MUFU.RCP R0, R0 ;  /* 0x0000000000007308 */ /* 0x004e640000001000 */
[----:B-1----:R-:W-:-:S06]  /*0830*/  VIADD R4, R0, 0xffffffe ;  /* 0x0ffffffe00047836 */ /* 0x002fcc0000000000 */
[----:B------:R-:W1:Y:S01]  /*0840*/  F2I.FTZ.U32.TRUNC.NTZ R3, R4 ;  /* 0x0000000400037305 */ /* 0x000e62000021f000 */
[----:B------:R-:W-:Y:S02]  /*0850*/  MOV R2, RZ ;  /* 0x000000ff00027202 */ /* 0x000fe40000000f00 */
[----:B------:R-:W-:Y:S01]  /*0860*/  IABS R247, R17 ;  /* 0x0000001100f77213 */ /* 0x000fe20000000000 */
[----:B-1----:R-:W-:-:S04]  /*0870*/  IMAD.MOV R5, RZ, RZ, -R3 ;  /* 0x000000ffff057224 */ /* 0x002fc800078e0a03 */
[----:B------:R-:W-:-:S04]  /*0880*/  IMAD R5, R5, R14, RZ ;  /* 0x0000000e05057224 */ /* 0x000fc800078e02ff */
[----:B------:R-:W-:Y:S02]  /*0890*/  IMAD.HI.U32 R2, R3, R5, R2 ;  /* 0x0000000503027227 */ /* 0x000fe400078e0002 */
[----:B------:R-:W1:Y:S04]  /*08a0*/  LDC R5, c[0x0][0x400] ;  /* 0x00010000ff057b82 */ /* 0x000e680000000800 */
[----:B------:R-:W-:-:S04]  /*08b0*/  IMAD.HI.U32 R2, R2, R247, RZ ;  /* 0x000000f702027227 */ /* 0x000fc800078e00ff */
[----:B------:R-:W-:-:S04]  /*08c0*/  IMAD.MOV R2, RZ, RZ, -R2 ;  /* 0x000000ffff027224 */ /* 0x000fc800078e0a02 */
[----:B------:R-:W-:-:S05]  /*08d0*/  IMAD R247, R14, R2, R247 ;  /* 0x000000020ef77224 */ /* 0x000fca00078e02f7 */
[----:B------:R-:W-:Y:S01]  /*08e0*/  ISETP.GT.U32.AND P0, PT, R14, R247, PT ;  /* 0x000000f70e00720c */ /* 0x000fe20003f04070 */
[----:B------:R-:W-:-:S12]  /*08f0*/  HFMA2 R244, -RZ, RZ, 0, 0 ;  /* 0x00000000fff47431 */ /* 0x000fd800000001ff */
[----:B------:R-:W-:-:S05]  /*0900*/  @!P0 IMAD.IADD R247, R247, 0x1, -R14 ;  /* 0x00000001f7f78824 */ /* 0x000fca00078e0a0e */
[----:B------:R-:W-:Y:S01]  /*0910*/  ISETP.GT.U32.AND P0, PT, R14, R247, PT ;  /* 0x000000f70e00720c */ /* 0x000fe20003f04070 */
[----:B0-----:R-:W-:Y:S01]  /*0920*/  @P4 IMAD.WIDE.U32 R10, R245, 0x4, R10 ;  /* 0x00000004f50a4825 */ /* 0x001fe200078e000a */
[----:B------:R-:W-:Y:S02]  /*0930*/  ISETP.NE.AND P1, PT, R15, RZ, PT ;  /* 0x000000ff0f00720c */ /* 0x000fe40003f25270 */
[----:B------:R-:W-:Y:S02]  /*0940*/  ISETP.NE.AND P3, PT, R19, RZ, PT ;  /* 0x000000ff1300720c */ /* 0x000fe40003f65270 */
[----:B------:R0:W5:Y:S01]  /*0950*/  @P4 LDG.E R244, desc[UR36][R10.64] ;  /* 0x000000240af44981 */ /* 0x000162000c1e1900 */
[----:B------:R-:W-:-:S06]  /*0960*/  ISETP.GE.AND P4, PT, R17, RZ, PT ;  /* 0x000000ff1100720c */ /* 0x000fcc0003f86270 */
[----:B------:R-:W-:Y:S02]  /*0970*/  @!P0 IADD3 R247, PT, PT, R247, -R14, RZ ;  /* 0x8000000ef7f78210 */ /* 0x000fe40007ffe0ff */
[----:B------:R-:W-:-:S04]  /*0980*/  ISETP.NE.AND P0, PT, RZ, UR4, PT ;  /* 0x00000004ff007c0c */ /* 0x000fc8000bf05270 */
[----:B-1----:R-:W-:Y:S01]  /*0990*/  ISETP.LT.OR P0, PT, R5, 0x1, P0 ;  /* 0x000000010500780c */ /* 0x002fe20000701670 */
[-C--:B------:R-:W-:Y:S01]  /*09a0*/  IMAD R245, R245, R19.reuse, RZ ;  /* 0x00000013f5f57224 */ /* 0x080fe200078e02ff */
[----:B------:R-:W-:Y:S01]  /*09b0*/  BSSY.RECONVERGENT B6, `(.L_x_1061) ;  /* 0x0000123000067945 */ /* 0x000fe20003800200 */
[----:B------:R-:W-:Y:S01]  /*09c0*/  @!P4 IMAD.MOV R247, RZ, RZ, -R247 ;  /* 0x000000fffff7c224 */ /* 0x000fe200078e0af7 */
[-C--:B------:R-:W-:Y:S01]  /*09d0*/  @!P3 LOP3.LUT R247, RZ, R19.reuse, RZ, 0x33, !PT ;  /* 0x00000013fff7b212 */ /* 0x080fe200078e33ff */
[----:B------:R-:W-:Y:S01]  /*09e0*/  IMAD R18, R41, R18, RZ ;  /* 0x0000001229127224 */ /* 0x000fe200078e02ff */
[----:B------:R-:W-:Y:S02]  /*09f0*/  SHF.R.S32.HI R208, RZ, 0x1f, R245 ;  /* 0x0000001fffd07819 */ /* 0x000fe400000114f5 */
[----:B------:R-:W-:Y:S01]  /*0a00*/  VIADDMNMX R19, R200, -R19, RZ, !PT ;  /* 0x80000013c8137246 */ /* 0x000fe200078001ff */
[----:B----4-:R-:W-:Y:S01]  /*0a10*/  @!P1 FADD.FTZ R28, R28, R24 ;  /* 0x000000181c1c9221 */ /* 0x010fe20000010000 */
[----:B------:R-:W-:Y:S01]  /*0a20*/  @!P1 FADD.FTZ R29, R29, R25 ;  /* 0x000000191d1d9221 */ /* 0x000fe20000010000 */
[----:B------:R-:W-:Y:S01]  /*0a30*/  @!P1 FADD.FTZ R30, R30, R26 ;  /* 0x0000001a1e1e9221 */ /* 0x000fe20000010000 */
[----:B------:R-:W-:Y:S01]  /*0a40*/  @!P1 FADD.FTZ R31, R31, R27 ;  /* 0x0000001b1f1f9221 */ /* 0x000fe20000010000 */
[----:B------:R-:W-:Y:S01]  /*0a50*/  @!P2 FMUL.FTZ R28, R28, R36 ;  /* 0x000000241c1ca220 */ /* 0x000fe20000410000 */
[----:B------:R-:W-:Y:S01]  /*0a60*/  @!P2 FMUL.FTZ R29, R29, R37 ;  /* 0x000000251d1da220 */ /* 0x000fe20000410000 */
[----:B------:R-:W-:Y:S01]  /*0a70*/  @!P2 FMUL.FTZ R30, R30, R38 ;  /* 0x000000261e1ea220 */ /* 0x000fe20000410000 */
[----:B------:R-:W-:Y:S01]  /*0a80*/  @!P2 FMUL.FTZ R31, R31, R39 ;  /* 0x000000271f1fa220 */ /* 0x000fe20000410000 */
[----:B---3--:R-:W-:Y:S01]  /*0a90*/  FADD.FTZ R32, R20, R32 ;  /* 0x0000002014207221 */ /* 0x008fe20000010000 */
[----:B------:R-:W-:Y:S01]  /*0aa0*/  FADD.FTZ R33, R21, R33 ;  /* 0x0000002115217221 */ /* 0x000fe20000010000 */
[----:B------:R-:W-:Y:S01]  /*0ab0*/  FADD.FTZ R34, R22, R34 ;  /* 0x0000002216227221 */ /* 0x000fe20000010000 */
[----:B------:R-:W-:Y:S01]  /*0ac0*/  FADD.FTZ R35, R23, R35 ;  /* 0x0000002317237221 */ /* 0x000fe20000010000 */
[----:B0-----:R-:W-:Y:S06]  /*0ad0*/  @P0 BRA `(.L_x_1062) ;  /* 0x00000004002c0947 */ /* 0x001fec0003800000 */
[----:B------:R-:W-:Y:S05]  /*0ae0*/  @P1 BRA `(.L_x_1063) ;  /* 0x0000000000a81947 */ /* 0x000fea0003800000 */
[----:B------:R-:W-:-:S13]  /*0af0*/  ISETP.GE.AND P0, PT, R12, R5, PT ;  /* 0x000000050c00720c */ /* 0x000fda0003f06270 */
[----:B------:R-:W-:Y:S05]  /*0b00*/  @P0 BRA `(.L_x_1064) ;  /* 0x0000001000340947 */ /* 0x000fea0003800000 */
[----:B------:R-:W-:Y:S01]  /*0b10*/  I2FP.F32.U32 R2, R5 ;  /* 0x0000000500027245 */ /* 0x000fe20000201000 */
[----:B------:R-:W-:Y:S01]  /*0b20*/  VIADD R0, R12, 0x2 ;  /* 0x000000020c007836 */ /* 0x000fe20000000000 */
[----:B------:R-:W-:Y:S02]  /*0b30*/  I2FP.F32.U32 R12, R12 ;  /* 0x0000000c000c7245 */ /* 0x000fe40000201000 */
[----:B------:R-:W0:Y:S02]  /*0b40*/  MUFU.RCP R5, R2 ;  /* 0x0000000200057308 */ /* 0x000e240000001000 */
[----:B------:R-:W-:-:S05]  /*0b50*/  I2FP.F32.U32 R0, R0 ;  /* 0x0000000000007245 */ /* 0x000fca0000201000 */
[-C--:B0-----:R-:W-:Y:S01]  /*0b60*/  FMUL.FTZ R0, R0, R5.reuse ;  /* 0x0000000500007220 */ /* 0x081fe20000410000 */
[----:B------:R-:W-:-:S03]  /*0b70*/  FMUL.FTZ R12, R12, R5 ;  /* 0x000000050c0c7220 */ /* 0x000fc60000410000 */
[----:B------:R-:W-:Y:S01]  /*0b80*/  FMUL.FTZ R3, R0, 13.28771209716796875 ;  /* 0x41549a7800037820 */ /* 0x000fe20000410000 */
[----:B------:R-:W-:Y:S01]  /*0b90*/  FMUL.FTZ R12, R12, 13.28771209716796875 ;  /* 0x41549a780c0c7820 */ /* 0x000fe20000410000 */
[----:B-----5:R-:W-:-:S03]  /*0ba0*/  IADD3 R0, PT, PT, -R244, R15, RZ ;  /* 0x0000000ff4007210 */ /* 0x020fc60007ffe1ff */
[----:B------:R-:W-:Y:S01]  /*0bb0*/  MUFU.EX2 R5, -R12 ;  /* 0x8000000c00057308 */ /* 0x000fe20000000800 */
[----:B------:R-:W-:-:S07]  /*0bc0*/  I2FP.F32.S32 R0, R0 ;  /* 0x0000000000007245 */ /* 0x000fce0000201400 */
[----:B------:R-:W0:Y:S02]  /*0bd0*/  MUFU.EX2 R3, -R3 ;  /* 0x8000000300037308 */ /* 0x000e240000000800 */
[C---:B0-----:R-:W-:Y:S01]  /*0be0*/  FMUL.FTZ R2, R0.reuse, R3 ;  /* 0x0000000300027220 */ /* 0x041fe20000410000 */
[----:B------:R-:W-:-:S03]  /*0bf0*/  FMUL.FTZ R0, R0, R5 ;  /* 0x0000000500007220 */ /* 0x000fc60000410000 */
[----:B------:R-:W-:Y:S01]  /*0c00*/  FMUL.RZ R11, R2, 0.15915493667125701904 ;  /* 0x3e22f983020b7820 */ /* 0x000fe2000040c000 */
[----:B------:R-:W-:-:S03]  /*0c10*/  FMUL.RZ R9, R0, 0.15915493667125701904 ;  /* 0x3e22f98300097820 */ /* 0x000fc6000040c000 */
[----:B------:R-:W0:Y:S08]  /*0c20*/  MUFU.SIN R4, R11 ;  /* 0x0000000b00047308 */ /* 0x000e300000000400 */
[----:B------:R-:W1:Y:S08]  /*0c30*/  MUFU.COS R6, R11 ;  /* 0x0000000b00067308 */ /* 0x000e700000000000 */
[----:B------:R-:W2:Y:S01]  /*0c40*/  MUFU.SIN R2, R9 ;  /* 0x0000000900027308 */ /* 0x000ea20000000400 */
[-C--:B0-----:R-:W-:Y:S01]  /*0c50*/  FMUL.FTZ R3, R35, R4.reuse ;  /* 0x0000000423037220 */ /* 0x081fe20000410000 */
[-C--:B------:R-:W-:Y:S01]  /*0c60*/  FMUL.FTZ R5, R31, R4.reuse ;  /* 0x000000041f057220 */ /* 0x080fe20000410000 */
[-C--:B------:R-:W-:Y:S01]  /*0c70*/  FMUL.FTZ R10, R30, R4.reuse ;  /* 0x000000041e0a7220 */ /* 0x080fe20000410000 */
[----:B------:R-:W-:-:S04]  /*0c80*/  FMUL.FTZ R8, R34, R4 ;  /* 0x0000000422087220 */ /* 0x000fc80000410000 */
[----:B------:R-:W0:Y:S01]  /*0c90*/  MUFU.COS R0, R9 ;  /* 0x0000000900007308 */ /* 0x000e220000000000 */
[-C--:B-1----:R-:W-:Y:S01]  /*0ca0*/  FFMA.FTZ R7, R34, R6.reuse, -R3 ;  /* 0x0000000622077223 */ /* 0x082fe20000010803 */
[-C--:B------:R-:W-:Y:S01]  /*0cb0*/  FFMA.FTZ R30, R30, R6.reuse, -R5 ;  /* 0x000000061e1e7223 */ /* 0x080fe20000010805 */
[-C--:B------:R-:W-:Y:S01]  /*0cc0*/  FFMA.FTZ R35, R35, R6.reuse, R8 ;  /* 0x0000000623237223 */ /* 0x080fe20000010008 */
[----:B------:R-:W-:Y:S01]  /*0cd0*/  FFMA.FTZ R31, R31, R6, R10 ;  /* 0x000000061f1f7223 */ /* 0x000fe2000001000a */
[----:B------:R-:W-:Y:S02]  /*0ce0*/  IMAD.MOV.U32 R34, RZ, RZ, R7 ;  /* 0x000000ffff227224 */ /* 0x000fe400078e0007 */
[-C--:B--2---:R-:W-:Y:S01]  /*0cf0*/  FMUL.FTZ R3, R33, R2.reuse ;  /* 0x0000000221037220 */ /* 0x084fe20000410000 */
[-C--:B------:R-:W-:Y:S01]  /*0d00*/  FMUL.FTZ R5, R29, R2.reuse ;  /* 0x000000021d057220 */ /* 0x080fe20000410000 */
[-C--:B------:R-:W-:Y:S01]  /*0d10*/  FMUL.FTZ R4, R32, R2.reuse ;  /* 0x0000000220047220 */ /* 0x080fe20000410000 */
[----:B------:R-:W-:Y:S01]  /*0d20*/  FMUL.FTZ R2, R28, R2 ;  /* 0x000000021c027220 */ /* 0x000fe20000410000 */
[-C--:B0-----:R-:W-:Y:S01]  /*0d30*/  FFMA.FTZ R3, R32, R0.reuse, -R3 ;  /* 0x0000000020037223 */ /* 0x081fe20000010803 */
[-C--:B------:R-:W-:Y:S01]  /*0d40*/  FFMA.FTZ R28, R28, R0.reuse, -R5 ;  /* 0x000000001c1c7223 */ /* 0x080fe20000010805 */
[-C--:B------:R-:W-:Y:S01]  /*0d50*/  FFMA.FTZ R33, R33, R0.reuse, R4 ;  /* 0x0000000021217223 */ /* 0x080fe20000010004 */
[----:B------:R-:W-:Y:S01]  /*0d60*/  FFMA.FTZ R29, R29, R0, R2 ;  /* 0x000000001d1d7223 */ /* 0x000fe20000010002 */
[----:B------:R-:W-:Y:S01]  /*0d70*/  IMAD.MOV.U32 R32, RZ, RZ, R3 ;  /* 0x000000ffff207224 */ /* 0x000fe200078e0003 */
[----:B------:R-:W-:Y:S06]  /*0d80*/  BRA `(.L_x_1064) ;  /* 0x0000000c00947947 */ /* 0x000fec0003800000 */
.L_x_1063:
[----:B------:R-:W-:-:S13]  /*0d90*/  ISETP.GE.AND P0, PT, R12, R5, PT ;  /* 0x000000050c00720c */ /* 0x000fda0003f06270 */
[----:B------:R-:W-:Y:S05]  /*0da0*/  @P0 BRA `(.L_x_1064) ;  /* 0x0000000c008c0947 */ /* 0x000fea0003800000 */
[----:B------:R-:W-:Y:S01]  /*0db0*/  I2FP.F32.U32 R5, R5 ;  /* 0x0000000500057245 */ /* 0x000fe20000201000 */
[----:B-----5:R-:W-:Y:S01]  /*0dc0*/  IMAD.IADD R15, R15, 0x1, -R244 ;  /* 0x000000010f0f7824 */ /* 0x020fe200078e0af4 */
[----:B------:R-:W-:Y:S02]  /*0dd0*/  IADD3 R0, PT, PT, R12, 0x2, RZ ;  /* 0x000000020c007810 */ /* 0x000fe40007ffe0ff */
[----:B------:R-:W-:Y:S02]  /*0de0*/  I2FP.F32.U32 R12, R12 ;  /* 0x0000000c000c7245 */ /* 0x000fe40000201000 */
[----:B------:R-:W0:Y:S01]  /*0df0*/  MUFU.RCP R5, R5 ;  /* 0x0000000500057308 */ /* 0x000e220000001000 */
[----:B------:R-:W-:Y:S02]  /*0e00*/  I2FP.F32.U32 R0, R0 ;  /* 0x0000000000007245 */ /* 0x000fe40000201000 */
[----:B------:R-:W-:-:S03]  /*0e10*/  I2FP.F32.S32 R15, R15 ;  /* 0x0000000f000f7245 */ /* 0x000fc60000201400 */
        /* <DEDUP_REMOVED lines=23> */
.L_x_1062:
        /* <DEDUP_REMOVED lines=10> */
[----:B0-----:R-:W-:Y:S01]  /*1030*/  VIADD R2, R0, 0xffffffe ;  /* 0x0ffffffe00027836 */ /* 0x001fe20000000000 */
[----:B------:R-:W-:-:S05]  /*1040*/  IADD3 R0, PT, PT, RZ, -R8, RZ ;  /* 0x80000008ff007210 */ /* 0x000fca0007ffe0ff */
[----:B------:R0:W1:Y:S02]  /*1050*/  F2I.FTZ.U32.TRUNC.NTZ R3, R2 ;  /* 0x0000000200037305 */ /* 0x000064000021f000 */
[----:B0-----:R-:W-:Y:S01]  /*1060*/  IMAD.MOV.U32 R2, RZ, RZ, RZ ;  /* 0x000000ffff027224 */ /* 0x001fe200078e00ff */
[----:B-1----:R-:W-:-:S05]  /*1070*/  IADD3 R4, PT, PT, RZ, -R3, RZ ;  /* 0x80000003ff047210 */ /* 0x002fca0007ffe0ff */
[----:B------:R-:W-:Y:S02]  /*1080*/  IMAD R9, R4, R7, RZ ;  /* 0x0000000704097224 */ /* 0x000fe400078e02ff */
[----:B------:R-:W-:Y:S02]  /*1090*/  IMAD.MOV.U32 R4, RZ, RZ, R6 ;  /* 0x000000ffff047224 */ /* 0x000fe400078e0006 */
[----:B------:R-:W-:-:S06]  /*10a0*/  IMAD.HI.U32 R3, R3, R9, R2 ;  /* 0x0000000903037227 */ /* 0x000fcc00078e0002 */
[----:B------:R-:W-:-:S04]  /*10b0*/  IMAD.HI.U32 R3, R3, R4, RZ ;  /* 0x0000000403037227 */ /* 0x000fc800078e00ff */
[----:B------:R-:W-:-:S05]  /*10c0*/  IMAD R0, R3, R0, R4 ;  /* 0x0000000003007224 */ /* 0x000fca00078e0204 */
[----:B------:R-:W-:-:S13]  /*10d0*/  ISETP.GT.U32.AND P1, PT, R7, R0, PT ;  /* 0x000000000700720c */ /* 0x000fda0003f24070 */
[----:B------:R-:W-:Y:S02]  /*10e0*/  @!P1 IMAD.IADD R0, R0, 0x1, -R7 ;  /* 0x0000000100009824 */ /* 0x000fe400078e0a07 */
[----:B------:R-:W-:Y:S01]  /*10f0*/  @!P1 VIADD R3, R3, 0x1 ;  /* 0x0000000103039836 */ /* 0x000fe20000000000 */
[----:B------:R-:W-:Y:S02]  /*1100*/  ISETP.NE.AND P1, PT, R23, RZ, PT ;  /* 0x000000ff1700720c */ /* 0x000fe40003f25270 */
[----:B------:R-:W-:Y:S02]  /*1110*/  ISETP.GE.U32.AND P0, PT, R0, R7, PT ;  /* 0x000000070000720c */ /* 0x000fe40003f06070 */
[----:B------:R-:W-:-:S04]  /*1120*/  LOP3.LUT R0, R12, R23, RZ, 0x3c, !PT ;  /* 0x000000170c007212 */ /* 0x000fc800078e3cff */
[----:B------:R-:W-:-:S07]  /*1130*/  ISETP.GE.AND P2, PT, R0, RZ, PT ;  /* 0x000000ff0000720c */ /* 0x000fce0003f46270 */
[----:B------:R-:W-:Y:S02]  /*1140*/  @P0 IADD3 R3, PT, PT, R3, 0x1, RZ ;  /* 0x0000000103030810 */ /* 0x000fe40007ffe0ff */
[----:B------:R-:W-:-:S03]  /*1150*/  ISETP.GE.AND P0, PT, R12, R5, PT ;  /* 0x000000050c00720c */ /* 0x000fc60003f06270 */
[----:B------:R-:W-:-:S04]  /*1160*/  IMAD.MOV.U32 R22, RZ, RZ, R3 ;  /* 0x000000ffff167224 */ /* 0x000fc800078e0003 */
        /* <DEDUP_REMOVED lines=10> */
[----:B------:R-:W-:Y:S02]  /*1210*/  HFMA2 R13, -RZ, RZ, 0, 0 ;  /* 0x00000000ff0d7431 */ /* 0x000fe400000001ff */
[----:B------:R-:W-:Y:S01]  /*1220*/  IMAD.MOV.U32 R8, RZ, RZ, 0x53f ;  /* 0x0000053fff087424 */ /* 0x000fe200078e00ff */
[----:B------:R1:W2:Y:S01]  /*1230*/  LDC.64 R2, c[0x4][R0] ;  /* 0x0100000000027b82 */ /* 0x0002a20000000a00 */
[----:B------:R-:W3:Y:S01]  /*1240*/  LDCU.64 UR6, c[0x4][0xd0] ;  /* 0x01001a00ff0677ac */ /* 0x000ee20008000a00 */
[----:B------:R-:W-:Y:S01]  /*1250*/  IMAD.MOV.U32 R12, RZ, RZ, 0x1 ;  /* 0x00000001ff0c7424 */ /* 0x000fe200078e00ff */
[----:B------:R-:W4:Y:S01]  /*1260*/  LDCU.64 UR8, c[0x4][0x88] ;  /* 0x01001100ff0877ac */ /* 0x000f220008000a00 */
[----:B0-----:R-:W-:Y:S02]  /*1270*/  IMAD.U32 R4, RZ, RZ, UR4 ;  /* 0x00000004ff047e24 */ /* 0x001fe4000f8e00ff */
[----:B------:R-:W-:Y:S01]  /*1280*/  IMAD.U32 R5, RZ, RZ, UR5 ;  /* 0x00000005ff057e24 */ /* 0x000fe2000f8e00ff */
[----:B---3--:R-:W-:Y:S01]  /*1290*/  MOV R6, UR6 ;  /* 0x0000000600067c02 */ /* 0x008fe20008000f00 */
[----:B------:R-:W-:-:S02]  /*12a0*/  IMAD.U32 R7, RZ, RZ, UR7 ;  /* 0x00000007ff077e24 */ /* 0x000fc4000f8e00ff */
[----:B----4-:R-:W-:Y:S01]  /*12b0*/  IMAD.U32 R10, RZ, RZ, UR8 ;  /* 0x00000008ff0a7e24 */ /* 0x010fe2000f8e00ff */
[----:B-1----:R-:W-:-:S07]  /*12c0*/  MOV R11, UR9 ;  /* 0x00000009000b7c02 */ /* 0x002fce0008000f00 */
[----:B------:R-:W-:-:S07]  /*12d0*/  LEPC R20, `(.L_x_1065) ;  /* 0x000000001014794e */ /* 0x000fce0000000000 */
[----:B--2--5:R-:W-:Y:S05]  /*12e0*/  CALL.ABS.NOINC R2 ;  /* 0x0000000002007343 */ /* 0x024fea0003c00000 */
.L_x_1065:
[----:B------:R-:W0:Y:S01]  /*12f0*/  S2R R3, SR_CgaCtaId ;  /* 0x0000000000037919 */ /* 0x000e220000008800 */
[----:B------:R-:W1:Y:S01]  /*1300*/  LDC R7, c[0x0][0x400] ;  /* 0x00010000ff077b82 */ /* 0x000e620000000800 */
[----:B------:R-:W-:Y:S02]  /*1310*/  ISETP.NE.AND P6, PT, R37, RZ, PT ;  /* 0x000000ff2500720c */ /* 0x000fe40003fc5270 */
[----:B------:R-:W-:-:S05]  /*1320*/  MOV R0, 0x400 ;  /* 0x0000040000007802 */ /* 0x000fca0000000f00 */
[----:B------:R-:W-:-:S05]  /*1330*/  VIADD R0, R0, 0x420 ;  /* 0x0000042000007836 */ /* 0x000fca0000000000 */
[----:B0-----:R-:W-:-:S05]  /*1340*/  LEA R0, R3, R0, 0x18 ;  /* 0x0000000003007211 */ /* 0x001fca00078ec0ff */
[----:B-1----:R-:W-:Y:S01]  /*1350*/  IMAD R2, R7, 0x4, R0 ;  /* 0x0000000407027824 */ /* 0x002fe200078e0200 */
[----:B------:R-:W-:Y:S06]  /*1360*/  @P6 BRA `(.L_x_1066) ;  /* 0x00000000001c6947 */ /* 0x000fec0003800000 */
[----:B------:R-:W0:Y:S01]  /*1370*/  LDCU UR4, c[0x0][0x40c] ;  /* 0x00008180ff0477ac */ /* 0x000e220008000800 */
[----:B------:R-:W-:-:S05]  /*1380*/  IMAD R5, R23, R22, R36 ;  /* 0x0000001617057224 */ /* 0x000fca00078e0224 */
[----:B------:R-:W-:-:S05]  /*1390*/  LEA R3, R5, R0, 0x2 ;  /* 0x0000000005037211 */ /* 0x000fca00078e10ff */
[----:B------:R1:W-:Y:S01]  /*13a0*/  STS.128 [R3], R32 ;  /* 0x0000002003007388 */ /* 0x0003e20000000c00 */
[----:B0-----:R-:W-:-:S13]  /*13b0*/  ISETP.NE.AND P0, PT, RZ, UR4, PT ;  /* 0x00000004ff007c0c */ /* 0x001fda000bf05270 */
[----:B------:R-:W-:-:S05]  /*13c0*/  @!P0 IMAD R4, R5, 0x4, R2 ;  /* 0x0000000405048824 */ /* 0x000fca00078e0202 */
[----:B------:R1:W-:Y:S02]  /*13d0*/  @!P0 STS.128 [R4], R28 ;  /* 0x0000001c04008388 */ /* 0x0003e40000000c00 */
.L_x_1066:
        /* <DEDUP_REMOVED lines=14> */
[----:B------:R1:W2:Y:S04]  /*14c0*/  LDS R32, [R15] ;  /* 0x000000000f207984 */ /* 0x0002a80000000800 */
[----:B------:R1:W3:Y:S04]  /*14d0*/  LDS R34, [R15+0x4] ;  /* 0x000004000f227984 */ /* 0x0002e80000000800 */
[----:B------:R1:W4:Y:S04]  /*14e0*/  LDS R33, [R20] ;  /* 0x0000000014217984 */ /* 0x0003280000000800 */
[----:B------:R1:W1:Y:S01]  /*14f0*/  LDS R35, [R20+0x4] ;  /* 0x0000040014237984 */ /* 0x0002620000000800 */
[----:B0-----:R-:W-:-:S13]  /*1500*/  ISETP.NE.AND P0, PT, R9, RZ, PT ;  /* 0x000000ff0900720c */ /* 0x001fda0003f05270 */
[----:B-1234-:R-:W-:Y:S05]  /*1510*/  @P0 BRA `(.L_x_1070) ;  /* 0x0000000000e40947 */ /* 0x01efea0003800000 */
[C---:B------:R-:W-:Y:S01]  /*1520*/  IMAD R21, R5.reuse, 0x4, R2 ;  /* 0x0000000405157824 */ /* 0x040fe200078e0202 */
[----:B------:R-:W-:Y:S01]  /*1530*/  LEA.HI R3, R5, R5, RZ, 0x1 ;  /* 0x0000000505037211 */ /* 0x000fe200078f08ff */
[----:B------:R-:W-:Y:S03]  /*1540*/  BSSY.RECONVERGENT B2, `(.L_x_1071) ;  /* 0x0000031000027945 */ /* 0x000fe60003800200 */
[----:B------:R-:W-:Y:S01]  /*1550*/  LEA R38, R23, R21, 0x2 ;  /* 0x0000001517267211 */ /* 0x000fe200078e10ff */
        /* <DEDUP_REMOVED lines=9> */
[----:B------:R-:W-:Y:S02]  /*15f0*/  VIADD R3, R6, 0x2 ;  /* 0x0000000206037836 */ /* 0x000fe40000000000 */
[----:B-----5:R-:W-:-:S03]  /*1600*/  IMAD.IADD R9, R9, 0x1, -R244 ;  /* 0x0000000109097824 */ /* 0x020fc600078e0af4 */
[----:B------:R-:W0:Y:S01]  /*1610*/  MUFU.RCP R4, R4 ;  /* 0x0000000400047308 */ /* 0x000e220000001000 */
[----:B------:R-:W-:-:S05]  /*1620*/  I2FP.F32.S32 R3, R3 ;  /* 0x0000000300037245 */ /* 0x000fca0000201400 */
[----:B0-----:R-:W-:Y:S01]  /*1630*/  FMUL.FTZ R5, R3, R4 ;  /* 0x0000000403057220 */ /* 0x001fe20000410000 */
[----:B------:R-:W-:Y:S02]  /*1640*/  I2FP.F32.S32 R3, R6 ;  /* 0x0000000600037245 */ /* 0x000fe40000201400 */
[----:B------:R-:W-:Y:S01]  /*1650*/  I2FP.F32.S32 R6, R9 ;  /* 0x0000000900067245 */ /* 0x000fe20000201400 */
        /* <DEDUP_REMOVED lines=8> */
[----:B------:R-:W-:Y:S01]  /*16e0*/  MUFU.COS R9, R13 ;  /* 0x0000000d00097308 */ /* 0x000fe20000000000 */
[----:B------:R-:W-:-:S07]  /*16f0*/  FMUL.RZ R8, R4, 0.15915493667125701904 ;  /* 0x3e22f98304087820 */ /* 0x000fce000040c000 */
[----:B------:R-:W0:Y:S08]  /*1700*/  MUFU.SIN R6, R13 ;  /* 0x0000000d00067308 */ /* 0x000e300000000400 */
[----:B------:R-:W1:Y:S08]  /*1710*/  MUFU.SIN R5, R8 ;  /* 0x0000000800057308 */ /* 0x000e700000000400 */
[----:B------:R3:W3:Y:S01]  /*1720*/  MUFU.COS R4, R8 ;  /* 0x0000000800047308 */ /* 0x0006e20000000000 */
[-C--:B0-----:R-:W-:Y:S01]  /*1730*/  FMUL.FTZ R7, R35, R6.reuse ;  /* 0x0000000623077220 */ /* 0x081fe20000410000 */
[-C--:B----4-:R-:W-:Y:S01]  /*1740*/  FMUL.FTZ R11, R31, R6.reuse ;  /* 0x000000061f0b7220 */ /* 0x090fe20000410000 */
[-C--:B------:R-:W-:Y:S01]  /*1750*/  FMUL.FTZ R12, R34, R6.reuse ;  /* 0x00000006220c7220 */ /* 0x080fe20000410000 */
[----:B--2---:R-:W-:Y:S01]  /*1760*/  FMUL.FTZ R14, R30, R6 ;  /* 0x000000061e0e7220 */ /* 0x004fe20000410000 */
[-C--:B------:R-:W-:Y:S01]  /*1770*/  FFMA.FTZ R10, R34, R9.reuse, -R7 ;  /* 0x00000009220a7223 */ /* 0x080fe20000010807 */
[-C--:B------:R-:W-:Y:S01]  /*1780*/  FFMA.FTZ R30, R30, R9.reuse, -R11 ;  /* 0x000000091e1e7223 */ /* 0x080fe2000001080b */
[-C--:B------:R-:W-:Y:S01]  /*1790*/  FFMA.FTZ R35, R35, R9.reuse, R12 ;  /* 0x0000000923237223 */ /* 0x080fe2000001000c */
[----:B------:R-:W-:Y:S01]  /*17a0*/  FFMA.FTZ R31, R31, R9, R14 ;  /* 0x000000091f1f7223 */ /* 0x000fe2000001000e */
[-C--:B-1----:R-:W-:Y:S01]  /*17b0*/  FMUL.FTZ R3, R33, R5.reuse ;  /* 0x0000000521037220 */ /* 0x082fe20000410000 */
[-C--:B---3--:R-:W-:Y:S01]  /*17c0*/  FMUL.FTZ R7, R29, R5.reuse ;  /* 0x000000051d077220 */ /* 0x088fe20000410000 */
[-C--:B------:R-:W-:Y:S01]  /*17d0*/  FMUL.FTZ R6, R32, R5.reuse ;  /* 0x0000000520067220 */ /* 0x080fe20000410000 */
[----:B------:R-:W-:Y:S01]  /*17e0*/  FMUL.FTZ R8, R28, R5 ;  /* 0x000000051c087220 */ /* 0x000fe20000410000 */
[----:B------:R-:W-:Y:S01]  /*17f0*/  MOV R34, R10 ;  /* 0x0000000a00227202 */ /* 0x000fe20000000f00 */
[-C--:B------:R-:W-:Y:S01]  /*1800*/  FFMA.FTZ R3, R32, R4.reuse, -R3 ;  /* 0x0000000420037223 */ /* 0x080fe20000010803 */
[-C--:B------:R-:W-:Y:S01]  /*1810*/  FFMA.FTZ R28, R28, R4.reuse, -R7 ;  /* 0x000000041c1c7223 */ /* 0x080fe20000010807 */
[-C--:B------:R-:W-:Y:S01]  /*1820*/  FFMA.FTZ R33, R33, R4.reuse, R6 ;  /* 0x0000000421217223 */ /* 0x080fe20000010006 */
[----:B------:R-:W-:Y:S01]  /*1830*/  FFMA.FTZ R29, R29, R4, R8 ;  /* 0x000000041d1d7223 */ /* 0x000fe20000010008 */
[----:B------:R-:W-:-:S07]  /*1840*/  IMAD.MOV.U32 R32, RZ, RZ, R3 ;  /* 0x000000ffff207224 */ /* 0x000fce00078e0003 */
.L_x_1072:
[----:B------:R-:W-:Y:S05]  /*1850*/  BSYNC.RECONVERGENT B2 ;  /* 0x0000000000027941 */ /* 0x000fea0003800200 */
.L_x_1071:
[----:B-1----:R0:W-:Y:S04]  /*1860*/  STS [R21], R28 ;  /* 0x0000001c15007388 */ /* 0x0021e80000000800 */
[----:B--2---:R0:W-:Y:S04]  /*1870*/  STS [R21+0x4], R30 ;  /* 0x0000041e15007388 */ /* 0x0041e80000000800 */
[----:B---3--:R0:W-:Y:S04]  /*1880*/  STS [R38], R29 ;  /* 0x0000001d26007388 */ /* 0x0081e80000000800 */
[----:B----4-:R0:W-:Y:S01]  /*1890*/  STS [R38+0x4], R31 ;  /* 0x0000041f26007388 */ /* 0x0101e20000000800 */
[----:B------:R-:W-:Y:S05]  /*18a0*/  BRA `(.L_x_1073) ;  /* 0x0000000000847947 */ /* 0x000fea0003800000 */
.L_x_1070:
[----:B------:R-:W-:-:S05]  /*18b0*/  LEA.HI R5, R5, R5, RZ, 0x1 ;  /* 0x0000000505057211 */ /* 0x000fca00078f08ff */
[----:B------:R-:W-:-:S05]  /*18c0*/  IMAD.SHL.U32 R5, R5, 0x2, RZ ;  /* 0x0000000205057824 */ /* 0x000fca00078e00ff */
[----:B------:R-:W-:-:S04]  /*18d0*/  LOP3.LUT R6, R5, 0xfffffffc, RZ, 0xc0, !PT ;  /* 0xfffffffc05067812 */ /* 0x000fc800078ec0ff */
[----:B------:R-:W-:-:S13]  /*18e0*/  ISETP.GE.AND P0, PT, R6, R7, PT ;  /* 0x000000070600720c */ /* 0x000fda0003f06270 */
[----:B------:R-:W-:Y:S05]  /*18f0*/  @P0 BRA `(.L_x_1073) ;  /* 0x0000000000700947 */ /* 0x000fea0003800000 */
[----:B------:R-:W-:Y:S02]  /*1900*/  I2FP.F32.S32 R7, R7 ;  /* 0x0000000700077245 */ /* 0x000fe40000201400 */
[----:B------:R-:W-:Y:S02]  /*1910*/  IADD3 R3, PT, PT, R6, 0x2, RZ ;  /* 0x0000000206037810 */ /* 0x000fe40007ffe0ff */
        /* <DEDUP_REMOVED lines=26> */
.L_x_1073:
[----:B------:R-:W-:Y:S05]  /*1ac0*/  BSYNC.RECONVERGENT B1 ;  /* 0x0000000000017941 */ /* 0x000fea0003800200 */
.L_x_1069:
[----:B------:R1:W-:Y:S04]  /*1ad0*/  STS [R15], R32 ;  /* 0x000000200f007388 */ /* 0x0003e80000000800 */
[----:B------:R1:W-:Y:S04]  /*1ae0*/  STS [R15+0x4], R34 ;  /* 0x000004220f007388 */ /* 0x0003e80000000800 */
[----:B------:R1:W-:Y:S04]  /*1af0*/  STS [R20], R33 ;  /* 0x0000002114007388 */ /* 0x0003e80000000800 */
[----:B------:R1:W-:Y:S02]  /*1b00*/  STS [R20+0x4], R35 ;  /* 0x0000042314007388 */ /* 0x0003e40000000800 */
.L_x_1068:
[----:B------:R-:W-:Y:S05]  /*1b10*/  BSYNC.RECONVERGENT B0 ;  /* 0x0000000000007941 */ /* 0x000fea0003800200 */
.L_x_1067:
[----:B------:R-:W-:Y:S06]  /*1b20*/  BAR.SYNC.DEFER_BLOCKING 0x0 ;  /* 0x0000000000007b1d */ /* 0x000fec0000010000 */
[----:B------:R-:W-:Y:S04]  /*1b30*/  BSSY.RECONVERGENT B0, `(.L_x_1074) ;  /* 0x0000009000007945 */ /* 0x000fe80003800200 */
[----:B------:R-:W-:Y:S05]  /*1b40*/  @P6 BRA `(.L_x_1075) ;  /* 0x00000000001c6947 */ /* 0x000fea0003800000 */
[----:B------:R-:W2:Y:S01]  /*1b50*/  LDCU UR4, c[0x0][0x40c] ;  /* 0x00008180ff0477ac */ /* 0x000ea20008000800 */
[----:B------:R-:W-:-:S04]  /*1b60*/  IMAD R23, R23, R22, R36 ;  /* 0x0000001617177224 */ /* 0x000fc800078e0224 */
[----:B------:R-:W-:-:S05]  /*1b70*/  IMAD R0, R23, 0x4, R0 ;  /* 0x0000000417007824 */ /* 0x000fca00078e0200 */
[----:B-1----:R3:W4:Y:S01]  /*1b80*/  LDS.128 R32, [R0] ;  /* 0x0000000000207984 */ /* 0x0027220000000c00 */
[----:B--2---:R-:W-:-:S13]  /*1b90*/  ISETP.NE.AND P0, PT, RZ, UR4, PT ;  /* 0x00000004ff007c0c */ /* 0x004fda000bf05270 */
[----:B------:R-:W-:-:S05]  /*1ba0*/  @!P0 IMAD R2, R23, 0x4, R2 ;  /* 0x0000000417028824 */ /* 0x000fca00078e0202 */
[----:B0-----:R3:W2:Y:S02]  /*1bb0*/  @!P0 LDS.128 R28, [R2] ;  /* 0x00000000021c8984 */ /* 0x0016a40000000c00 */
.L_x_1075:
[----:B------:R-:W-:Y:S05]  /*1bc0*/  BSYNC.RECONVERGENT B0 ;  /* 0x0000000000007941 */ /* 0x000fea0003800200 */
.L_x_1074:
[----:B------:R-:W-:Y:S06]  /*1bd0*/  BAR.SYNC.DEFER_BLOCKING 0x0 ;  /* 0x0000000000007b1d */ /* 0x000fec0000010000 */
.L_x_1064:
[----:B------:R-:W-:Y:S05]  /*1be0*/  BSYNC.RECONVERGENT B6 ;  /* 0x0000000000067941 */ /* 0x000fea0003800200 */
.L_x_1061:
[----:B------:R-:W0:Y:S01]  /*1bf0*/  S2UR UR6, SR_CgaCtaId ;  /* 0x00000000000679c3 */ /* 0x000e220000008800 */
[----:B------:R-:W-:Y:S01]  /*1c00*/  ISETP.GT.U32.AND P0, PT, R16, 0x1f, PT ;  /* 0x0000001f1000780c */ /* 0x000fe20003f04070 */
[----:B------:R-:W-:Y:S01]  /*1c10*/  UMOV UR5, 0x400 ;  /* 0x0000040000057882 */ /* 0x000fe20000000000 */
[----:B---3--:R-:W-:Y:S01]  /*1c20*/  IADD3 R0, PT, PT, R200, -R19, RZ ;  /* 0x80000013c8007210 */ /* 0x008fe20007ffe0ff */
[----:B------:R-:W-:Y:S01]  /*1c30*/  UIADD3 UR4, UPT, UPT, UR5, 0x420, URZ ;  /* 0x0000042005047890 */ /* 0x000fe2000fffe0ff */
[----:B------:R-:W-:-:S03]  /*1c40*/  IMAD.MOV.U32 R239, RZ, RZ, -0x800001 ;  /* 0xff7fffffffef7424 */ /* 0x000fc600078e00ff */
[----:B0-----:R-:W-:-:S06]  /*1c50*/  ULEA UR7, UR6, UR4, 0x18 ;  /* 0x0000000406077291 */ /* 0x001fcc000f8ec0ff */
[----:B------:R-:W-:Y:S01]  /*1c60*/  LEA R6, R0, UR7, 0x2 ;  /* 0x0000000700067c11 */ /* 0x000fe2000f8e10ff */
[----:B------:R-:W-:Y:S06]  /*1c70*/  @P0 BRA `(.L_x_1076) ;  /* 0x0000000000cc0947 */ /* 0x000fec0003800000 */
[----:B------:R-:W-:Y:S01]  /*1c80*/  UIADD3 UR4, UPT, UPT, UR5, 0x20, URZ ;  /* 0x0000002005047890 */ /* 0x000fe2000fffe0ff */
[----:B--2-4-:R-:W-:Y:S01]  /*1c90*/  FMUL.FTZ R2, R32, R28 ;  /* 0x0000001c20027220 */ /* 0x014fe20000410000 */
[----:B------:R-:W0:Y:S03]  /*1ca0*/  LDCU UR8, c[0x0][0x40c] ;  /* 0x00008180ff0877ac */ /* 0x000e260008000800 */
[----:B-1----:R-:W-:Y:S01]  /*1cb0*/  FFMA.FTZ R3, R33, R29, R2 ;  /* 0x0000001d21037223 */ /* 0x002fe20000010002 */
[----:B------:R-:W-:-:S03]  /*1cc0*/  ULEA UR4, UR6, UR4, 0x18 ;  /* 0x0000000406047291 */ /* 0x000fc6000f8ec0ff */
[----:B------:R-:W-:-:S03]  /*1cd0*/  FFMA.FTZ R4, R34, R30, R3 ;  /* 0x0000001e22047223 */ /* 0x000fc60000010003 */
[----:B------:R-:W-:-:S05]  /*1ce0*/  LEA R0, R16, UR4, 0x4 ;  /* 0x0000000410007c11 */ /* 0x000fca000f8e20ff */
[----:B------:R1:W-:Y:S01]  /*1cf0*/  STS.128 [R0], R32 ;  /* 0x0000002000007388 */ /* 0x0003e20000000c00 */
[----:B0-----:R-:W-:-:S09]  /*1d00*/  UISETP.NE.AND UP0, UPT, UR8, URZ, UPT ;  /* 0x000000ff0800728c */ /* 0x001fd2000bf05270 */
[----:B------:R-:W-:Y:S05]  /*1d10*/  BRA.U UP0, `(.L_x_1077) ;  /* 0x00000001002c7547 */ /* 0x000fea000b800000 */
[----:B------:R-:W1:Y:S01]  /*1d20*/  LDCU UR8, c[0x0][0x3f4] ;  /* 0x00007e80ff0877ac */ /* 0x000e620008000800 */
[----:B------:R-:W0:Y:S01]  /*1d30*/  LDC.64 R2, c[0x0][0x3b8] ;  /* 0x0000ee00ff027b82 */ /* 0x000e220000000a00 */
[----:B------:R-:W-:-:S04]  /*1d40*/  UIADD3 UR4, UPT, UPT, UR5, 0x220, URZ ;  /* 0x0000022005047890 */ /* 0x000fc8000fffe0ff */
[----:B------:R-:W-:Y:S01]  /*1d50*/  ULEA UR4, UR6, UR4, 0x18 ;  /* 0x0000000406047291 */ /* 0x000fe2000f8ec0ff */
[----:B-1----:R-:W-:-:S04]  /*1d60*/  IMAD R0, R16, UR8, R247 ;  /* 0x0000000810007c24 */ /* 0x002fc8000f8e02f7 */
[----:B------:R-:W-:-:S04]  /*1d70*/  IMAD.SHL.U32 R0, R0, 0x4, RZ ;  /* 0x0000000400007824 */ /* 0x000fc800078e00ff */
[----:B------:R-:W-:Y:S01]  /*1d80*/  IMAD R5, R249, UR8, R0 ;  /* 0x00000008f9057c24 */ /* 0x000fe2000f8e0200 */
[----:B------:R-:W-:-:S03]  /*1d90*/  LEA R0, R16, UR4, 0x4 ;  /* 0x0000000410007c11 */ /* 0x000fc6000f8e20ff */
[----:B0-----:R-:W-:Y:S02]  /*1da0*/  IMAD.WIDE R2, R5, 0x4, R2 ;  /* 0x0000000405027825 */ /* 0x001fe400078e0202 */
[----:B------:R0:W-:Y:S04]  /*1db0*/  STS.128 [R0], R24 ;  /* 0x0000001800007388 */ /* 0x0001e80000000c00 */
[----:B------:R0:W-:Y:S02]  /*1dc0*/  STG.E.128 desc[UR36][R2.64], R28 ;  /* 0x0000001c02007986 */ /* 0x0001e4000c101d24 */
.L_x_1077:
[----:B------:R-:W-:Y:S01]  /*1dd0*/  UMOV UR4, 0xffffffff ;  /* 0xffffffff00047882 */ /* 0x000fe20000000000 */
[----:B------:R-:W-:Y:S02]  /*1de0*/  FFMA.FTZ R13, R35, R31, R4 ;  /* 0x0000001f230d7223 */ /* 0x000fe40000010004 */
[----:B------:R-:W-:Y:S05]  /*1df0*/  BRA.DIV UR4, `(.L_x_1078) ;  /* 0x000000ca04e87947 */ /* 0x000fea000b800000 */
[----:B------:R-:W0:Y:S02]  /*1e00*/  SHFL.BFLY PT, R14, R13, 0x10, 0x1f ;  /* 0x0e001f000d0e7f89 */ /* 0x000e2400000e0000 */
[----:B01----:R-:W-:-:S05]  /*1e10*/  FADD.FTZ R0, R13, R14 ;  /* 0x0000000e0d007221 */ /* 0x003fca0000010000 */
[----:B------:R-:W0:Y:S02]  /*1e20*/  SHFL.BFLY PT, R14, R0, 0x8, 0x1f ;  /* 0x0d001f00000e7f89 */ /* 0x000e2400000e0000 */
[----:B0-----:R-:W-:-:S05]  /*1e30*/  FADD.FTZ R2, R0, R14 ;  /* 0x0000000e00027221 */ /* 0x001fca0000010000 */
[----:B------:R-:W0:Y:S02]  /*1e40*/  SHFL.BFLY PT, R14, R2, 0x4, 0x1f ;  /* 0x0c801f00020e7f89 */ /* 0x000e2400000e0000 */
[----:B0-----:R-:W-:-:S05]  /*1e50*/  FADD.FTZ R3, R2, R14 ;  /* 0x0000000e02037221 */ /* 0x001fca0000010000 */
[----:B------:R-:W0:Y:S02]  /*1e60*/  SHFL.BFLY PT, R14, R3, 0x2, 0x1f ;  /* 0x0c401f00030e7f89 */ /* 0x000e2400000e0000 */
[----:B0-----:R-:W-:-:S05]  /*1e70*/  FADD.FTZ R4, R3, R14 ;  /* 0x0000000e03047221 */ /* 0x001fca0000010000 */
[----:B------:R0:W1:Y:S02]  /*1e80*/  SHFL.BFLY PT, R14, R4, 0x1, 0x1f ;  /* 0x0c201f00040e7f89 */ /* 0x00006400000e0000 */
.L_x_1223:
[----:B------:R-:W-:Y:S01]  /*1e90*/  ISETP.NE.AND P0, PT, R16, RZ, PT ;  /* 0x000000ff1000720c */ /* 0x000fe20003f05270 */
[----:B-1----:R-:W-:-:S12]  /*1ea0*/  FADD.FTZ R14, R4, R14 ;  /* 0x0000000e040e7221 */ /* 0x002fd80000010000 */
[----:B------:R-:W-:Y:S05]  /*1eb0*/  @P0 BRA `(.L_x_1076) ;  /* 0x00000000003c0947 */ /* 0x000fea0003800000 */
[----:B------:R-:W1:Y:S01]  /*1ec0*/  LDCU.64 UR8, c[0x0][0x438] ;  /* 0x00008700ff0877ac */ /* 0x000e620008000a00 */
[----:B------:R-:W2:Y:S01]  /*1ed0*/  LDCU UR4, c[0x0][0x410] ;  /* 0x00008200ff0477ac */ /* 0x000ea20008000800 */
[----:B-1----:R-:W-:-:S04]  /*1ee0*/  UISETP.NE.U32.AND UP0, UPT, UR8, URZ, UPT ;  /* 0x000000ff0800728c */ /* 0x002fc8000bf05070 */
[----:B------:R-:W-:Y:S01]  /*1ef0*/  UISETP.NE.AND.EX UP0, UPT, UR9, URZ, UPT, UP0 ;  /* 0x000000ff0900728c */ /* 0x000fe2000bf05300 */
[----:B--2---:R-:W-:-:S08]  /*1f00*/  FMUL.FTZ R239, R14, UR4 ;  /* 0x000000040eef7c20 */ /* 0x004fd00008410000 */
[----:B------:R-:W-:Y:S05]  /*1f10*/  BRA.U !UP0, `(.L_x_1079) ;  /* 0x0000000108207547 */ /* 0x000fea000b800000 */
[----:B------:R-:W1:Y:S01]  /*1f20*/  LDCU UR4, c[0x0][0x440] ;  /* 0x00008800ff0477ac */ /* 0x000e620008000800 */
[----:B------:R-:W2:Y:S01]  /*1f30*/  LDC.64 R2, c[0x0][0x438] ;  /* 0x00010e00ff027b82 */ /* 0x000ea20000000a00 */
[----:B-----5:R-:W-:-:S05]  /*1f40*/  IADD3 R0, PT, PT, R17, -R244, RZ ;  /* 0x800000f411007210 */ /* 0x020fca0007ffe0ff */
[----:B-1----:R-:W-:-:S04]  /*1f50*/  IMAD R5, R251, UR4, R0 ;  /* 0x00000004fb057c24 */ /* 0x002fc8000f8e0200 */
[----:B------:R-:W-:-:S04]  /*1f60*/  IMAD R5, R5, UR4, R0 ;  /* 0x0000000405057c24 */ /* 0x000fc8000f8e0200 */
[----:B--2---:R-:W-:-:S06]  /*1f70*/  IMAD.WIDE R2, R5, 0x4, R2 ;  /* 0x0000000405027825 */ /* 0x004fcc00078e0202 */
[----:B------:R-:W2:Y:S02]  /*1f80*/  LDG.E R2, desc[UR36][R2.64] ;  /* 0x0000002402027981 */ /* 0x000ea4000c1e1900 */
[----:B--2---:R-:W-:-:S07]  /*1f90*/  FADD.FTZ R239, R239, R2 ;  /* 0x00000002efef7221 */ /* 0x004fce0000010000 */
.L_x_1079:
[----:B------:R3:W-:Y:S02]  /*1fa0*/  STS [R6+-0x4], R239 ;  /* 0xfffffcef06007388 */ /* 0x0007e40000000800 */
.L_x_1076:
[----:B------:R-:W-:Y:S05]  /*1fb0*/  WARPSYNC.ALL ;  /* 0x0000000000007948 */ /* 0x000fea0003800000 */
[----:B------:R-:W-:Y:S01]  /*1fc0*/  BAR.SYNC.DEFER_BLOCKING 0x0 ;  /* 0x0000000000007b1d */ /* 0x000fe20000010000 */
[----:B------:R-:W-:Y:S01]  /*1fd0*/  UIADD3 UR4, UPT, UPT, UR5, 0x20, URZ ;  /* 0x0000002005047890 */ /* 0x000fe2000fffe0ff */
[C---:B------:R-:W-:Y:S02]  /*1fe0*/  IMAD.SHL.U32 R2, R16.reuse, 0x8, RZ ;  /* 0x0000000810027824 */ /* 0x040fe400078e00ff */
[----:B------:R-:W-:Y:S01]  /*1ff0*/  IMAD.SHL.U32 R0, R16, 0x2, RZ ;  /* 0x0000000210007824 */ /* 0x000fe200078e00ff */
[----:B------:R-:W-:-:S02]  /*2000*/  ULEA UR4, UR6, UR4, 0x18 ;  /* 0x0000000406047291 */ /* 0x000fc4000f8ec0ff */
[----:B------:R-:W-:Y:S01]  /*2010*/  LOP3.LUT R2, R2, 0x8, RZ, 0xc0, !PT ;  /* 0x0000000802027812 */ /* 0x000fe200078ec0ff */
[----:B------:R-:W0:Y:S01]  /*2020*/  LDCU UR8, c[0x0][0x40c] ;  /* 0x00008180ff0877ac */ /* 0x000e220008000800 */
[----:B------:R-:W-:-:S05]  /*2030*/  LOP3.LUT R10, R0, 0x2, RZ, 0xc0, !PT ;  /* 0x00000002000a7812 */ /* 0x000fca00078ec0ff */
[----:B------:R0:W3:Y:S02]  /*2040*/  LDS.64 R240, [R2+UR4] ;  /* 0x0000000402f07984 */ /* 0x0000e40008000a00 */
[----:B0-----:R-:W-:Y:S02]  /*2050*/  UISETP.NE.AND UP0, UPT, UR8, URZ, UPT ;  /* 0x000000ff0800728c */ /* 0x001fe4000bf05270 */
[----:B-12---:R0:W1:Y:S04]  /*2060*/  LDS.64 R30, [R2+UR4+0x10] ;  /* 0x00001004021e7984 */ /* 0x0060680008000a00 */
[----:B----4-:R0:W2:Y:S04]  /*2070*/  LDS.64 R32, [R2+UR4+0x20] ;  /* 0x0000200402207984 */ /* 0x0100a80008000a00 */
[----:B------:R0:W4:Y:S04]  /*2080*/  LDS.64 R34, [R2+UR4+0x30] ;  /* 0x0000300402227984 */ /* 0x0001280008000a00 */
        /* <DEDUP_REMOVED lines=28> */
[----:B-1234-:R-:W-:Y:S05]  /*2250*/  BRA.U UP0, `(.L_x_1080) ;  /* 0x00000001008c7547 */ /* 0x01efea000b800000 */
[----:B------:R-:W-:-:S04]  /*2260*/  UIADD3 UR5, UPT, UPT, UR5, 0x220, URZ ;  /* 0x0000022005057890 */ /* 0x000fc8000fffe0ff */
[----:B------:R-:W-:-:S06]  /*2270*/  ULEA UR5, UR6, UR5, 0x18 ;  /* 0x0000000506057291 */ /* 0x000fcc000f8ec0ff */
[----:B------:R-:W-:-:S05]  /*2280*/  LEA R0, R10, UR5, 0x2 ;  /* 0x000000050a007c11 */ /* 0x000fca000f8e10ff */
[----:B------:R1:W2:Y:S04]  /*2290*/  LDS.64 R92, [R0] ;  /* 0x00000000005c7984 */ /* 0x0002a80000000a00 */
[----:B------:R1:W3:Y:S04]  /*22a0*/  LDS.64 R94, [R0+0x10] ;  /* 0x00001000005e7984 */ /* 0x0002e80000000a00 */
[----:B------:R1:W4:Y:S04]  /*22b0*/  LDS.64 R96, [R0+0x20] ;  /* 0x0000200000607984 */ /* 0x0003280000000a00 */
        /* <DEDUP_REMOVED lines=28> */
[----:B--234-:R1:W0:Y:S02]  /*2480*/  LDS.64 R154, [R0+0x1f0] ;  /* 0x0001f000009a7984 */ /* 0x01c2240000000a00 */
.L_x_1080:
[----:B-1----:R-:W-:Y:S01]  /*2490*/  IADD3 R0, PT, PT, R17, 0xf, -R19 ;  /* 0x0000000f11007810 */ /* 0x002fe20007ffe813 */
[----:B------:R-:W1:Y:S01]  /*24a0*/  LDC.64 R206, c[0x0][0x3f0] ;  /* 0x0000fc00ffce7b82 */ /* 0x000e620000000a00 */
[----:B------:R-:W-:Y:S01]  /*24b0*/  SHF.R.U32.HI R16, RZ, 0x1, R16 ;  /* 0x00000001ff107819 */ /* 0x000fe20000011610 */
[----:B------:R-:W2:Y:S01]  /*24c0*/  LDCU UR13, c[0x0][0x40c] ;  /* 0x00008180ff0d77ac */ /* 0x000ea20008000800 */
[----:B------:R-:W-:Y:S01]  /*24d0*/  SHF.R.S32.HI R3, RZ, 0x1f, R0 ;  /* 0x0000001fff037819 */ /* 0x000fe20000011400 */
[----:B------:R-:W-:Y:S01]  /*24e0*/  BSSY B1, `(.L_x_1081) ;  /* 0x0000784000017945 */ /* 0x000fe20003800000 */
[----:B------:R-:W3:Y:S02]  /*24f0*/  LDCU UR19, c[0x0][0x3f4] ;  /* 0x00007e80ff1377ac */ /* 0x000ee40008000800 */
[----:B------:R-:W-:Y:S01]  /*2500*/  LEA.HI R3, R3, R0, RZ, 0x4 ;  /* 0x0000000003037211 */ /* 0x000fe200078f20ff */
[----:B------:R-:W4:Y:S03]  /*2510*/  LDCU UR14, c[0x0][0x410] ;  /* 0x00008200ff0e77ac */ /* 0x000f260008000800 */
[----:B------:R-:W-:Y:S01]  /*2520*/  LOP3.LUT R3, R3, 0xfffffff0, RZ, 0xc0, !PT ;  /* 0xfffffff003037812 */ /* 0x000fe200078ec0ff */
[----:B------:R-:W0:Y:S03]  /*2530*/  LDCU UR15, c[0x0][0x408] ;  /* 0x00008100ff0f77ac */ /* 0x000e260008000800 */
[----:B------:R-:W-:Y:S01]  /*2540*/  ISETP.GE.AND P0, PT, R16, R3, PT ;  /* 0x000000031000720c */ /* 0x000fe20003f06270 */
[----:B------:R-:W0:Y:S01]  /*2550*/  LDCU UR18, c[0x0][0x430] ;  /* 0x00008600ff1277ac */ /* 0x000e220008000800 */
[----:B------:R-:W0:Y:S01]  /*2560*/  LDCU.64 UR10, c[0x0][0x3b8] ;  /* 0x00007700ff0a77ac */ /* 0x000e220008000a00 */
[----:B-1----:R-:W-:Y:S01]  /*2570*/  IMAD R18, R18, R206, R251 ;  /* 0x000000ce12127224 */ /* 0x002fe200078e02fb */
[----:B------:R-:W1:Y:S04]  /*2580*/  LDCU.64 UR8, c[0x0][0x3c8] ;  /* 0x00007900ff0877ac */ /* 0x000e680008000a00 */
[----:B------:R-:W-:Y:S01]  /*2590*/  SHF.L.U32 R250, R18, 0x7, RZ ;  /* 0x0000000712fa7819 */ /* 0x000fe200000006ff */
[----:B------:R-:W0:Y:S04]  /*25a0*/  LDCU.64 UR16, c[0x0][0x438] ;  /* 0x00008700ff1077ac */ /* 0x000e280008000a00 */
[----:B--234-:R-:W-:Y:S05]  /*25b0*/  @P0 BRA `(.L_x_1082) ;  /* 0x0000007400d80947 */ /* 0x01cfea0003800000 */
[----:B------:R-:W2:Y:S01]  /*25c0*/  LDCU UR6, c[0x0][0x3f8] ;  /* 0x00007f00ff0677ac */ /* 0x000ea20008000800 */
[----:B0-----:R-:W0:Y:S01]  /*25d0*/  LDC.64 R2, c[0x0][0x450] ;  /* 0x00011400ff027b82 */ /* 0x001e220000000a00 */
[C---:B------:R-:W-:Y:S01]  /*25e0*/  IMAD.IADD R4, R16.reuse, 0x1, R19 ;  /* 0x0000000110047824 */ /* 0x040fe200078e0213 */
[----:B------:R-:W-:Y:S01]  /*25f0*/  SHF.L.U32 R202, R207, 0x3, RZ ;  /* 0x00000003cfca7819 */ /* 0x000fe200000006ff */
[----:B------:R-:W3:Y:S01]  /*2600*/  LDCU.64 UR4, c[0x0][0x420] ;  /* 0x00008400ff0477ac */ /* 0x000ee20008000a00 */
[----:B------:R-:W-:Y:S01]  /*2610*/  IMAD R0, R249, R207, R10 ;  /* 0x000000cff9007224 */ /* 0x000fe200078e020a */
[C---:B------:R-:W-:Y:S01]  /*2620*/  SHF.L.U32 R205, R207.reuse, 0x6, RZ ;  /* 0x00000006cfcd7819 */ /* 0x040fe200000006ff */
[C---:B------:R-:W-:Y:S01]  /*2630*/  IMAD.SHL.U32 R203, R207.reuse, 0x10, RZ ;  /* 0x00000010cfcb7824 */ /* 0x040fe200078e00ff */
[----:B------:R-:W4:Y:S01]  /*2640*/  LDCU UR12, c[0x0][0x440] ;  /* 0x00008800ff0c77ac */ /* 0x000f220008000800 */
[----:B------:R-:W-:Y:S01]  /*2650*/  IMAD.SHL.U32 R204, R207, 0x20, RZ ;  /* 0x00000020cfcc7824 */ /* 0x000fe200078e00ff */
[----:B------:R-:W-:Y:S01]  /*2660*/  LEA R209, R16, UR7, 0x2 ;  /* 0x0000000710d17c11 */ /* 0x000fe2000f8e10ff */
[----:B------:R-:W-:Y:S01]  /*2670*/  VIADD R211, R4, 0x1 ;  /* 0x0000000104d37836 */ /* 0x000fe20000000000 */
[----:B------:R-:W-:Y:S01]  /*2680*/  SHF.R.S32.HI R243, RZ, 0x1f, R0 ;  /* 0x0000001ffff37819 */ /* 0x000fe20000011400 */
[----:B--2---:R-:W-:-:S04]  /*2690*/  IMAD R5, R246, UR6, R251 ;  /* 0x00000006f6057c24 */ /* 0x004fc8000f8e02fb */
[--C-:B------:R-:W-:Y:S01]  /*26a0*/  IMAD R5, R5, 0x80, R10.reuse ;  /* 0x0000008005057824 */ /* 0x100fe200078e020a */
[----:B---3--:R-:W-:Y:S01]  /*26b0*/  ISETP.NE.U32.AND P0, PT, RZ, UR4, PT ;  /* 0x00000004ff007c0c */ /* 0x008fe2000bf05070 */
[----:B------:R-:W-:Y:S01]  /*26c0*/  IMAD R10, R250, R207, R10 ;  /* 0x000000cffa0a7224 */ /* 0x000fe200078e020a */
[----:B------:R-:W-:Y:S01]  /*26d0*/  IADD3 R206, P1, P2, R245, UR4, R4 ;  /* 0x00000004f5ce7c10 */ /* 0x000fe2000fa3e004 */
[----:B----4-:R-:W-:Y:S01]  /*26e0*/  IMAD R17, R251, UR12, R17 ;  /* 0x0000000cfb117c24 */ /* 0x010fe2000f8e0211 */
[----:B------:R-:W-:Y:S01]  /*26f0*/  ISETP.NE.AND.EX P0, PT, RZ, UR5, PT, P0 ;  /* 0x00000005ff007c0c */ /* 0x000fe2000bf05300 */
[----:B0-----:R-:W-:Y:S01]  /*2700*/  IMAD.WIDE R2, R5, 0x4, R2 ;  /* 0x0000000405027825 */ /* 0x001fe200078e0202 */
[----:B------:R-:W-:Y:S02]  /*2710*/  IADD3.X R208, PT, PT, R208, UR5, RZ, P1, P2 ;  /* 0x00000005d0d07c10 */ /* 0x000fe40008fe44ff */
[----:B------:R-:W-:Y:S01]  /*2720*/  SHF.R.S32.HI R212, RZ, 0x1f, R10 ;  /* 0x0000001fffd47819 */ /* 0x000fe2000001140a */
[----:B------:R-:W-:-:S02]  /*2730*/  IMAD R207, R207, UR6, RZ ;  /* 0x00000006cfcf7c24 */ /* 0x000fc4000f8e02ff */
[----:B------:R-:W-:-:S07]  /*2740*/  IMAD R210, R17, UR12, R4 ;  /* 0x0000000c11d27c24 */ /* 0x000fce000f8e0204 */
.L_x_1152:
[----:B------:R-:W-:Y:S01]  /*2750*/  @P0 IMAD.MOV.U32 R14, RZ, RZ, R206 ;  /* 0x000000ffff0e0224 */ /* 0x000fe200078e00ce */
[----:B------:R-:W-:Y:S01]  /*2760*/  @P0 MOV R15, R208 ;  /* 0x000000d0000f0202 */ /* 0x000fe20000000f00 */
[----:B------:R-:W0:Y:S04]  /*2770*/  LDC R11, c[0x0][0x3f4] ;  /* 0x0000fd00ff0b7b82 */ /* 0x000e280000000800 */
[----:B------:R2:W3:Y:S01]  /*2780*/  @P0 LDG.E.U8 R216, desc[UR36][R14.64] ;  /* 0x000000240ed80981 */ /* 0x0004e2000c1e1100 */
[----:B------:R-:W-:Y:S01]  /*2790*/  IADD3 R217, PT, PT, R211, -0x1, RZ ;  /* 0xffffffffd3d97810 */ /* 0x000fe20007ffe0ff */
[----:B------:R-:W-:Y:S01]  /*27a0*/  UISETP.NE.AND UP0, UPT, UR13, URZ, UPT ;  /* 0x000000ff0d00728c */ /* 0x000fe2000bf05270 */
[----:B------:R-:W-:Y:S02]  /*27b0*/  BSSY.RECONVERGENT B0, `(.L_x_1083) ;  /* 0x00006e6000007945 */ /* 0x000fe40003800200 */
[----:B------:R-:W-:-:S02]  /*27c0*/  ISETP.GE.AND P2, PT, R217, RZ, PT ;  /* 0x000000ffd900720c */ /* 0x000fc40003f46270 */
[----:B0-----:R-:W-:Y:S02]  /*27d0*/  IABS R214, R11 ;  /* 0x0000000b00d67213 */ /* 0x001fe40000000000 */
[----:B------:R-:W0:Y:S02]  /*27e0*/  LDC R11, c[0x0][0x3f4] ;  /* 0x0000fd00ff0b7b82 */ /* 0x000e240000000800 */
[----:B------:R-:W4:Y:S08]  /*27f0*/  I2F.RP R213, R214 ;  /* 0x000000d600d57306 */ /* 0x000f300000209400 */
[----:B----4-:R-:W4:Y:S01]  /*2800*/  MUFU.RCP R213, R213 ;  /* 0x000000d500d57308 */ /* 0x010f220000001000 */
[----:B0-----:R-:W-:Y:S01]  /*2810*/  ISETP.NE.AND P3, PT, R11, RZ, PT ;  /* 0x000000ff0b00720c */ /* 0x001fe20003f65270 */
[----:B----4-:R-:W-:Y:S01]  /*2820*/  VIADD R12, R213, 0xffffffe ;  /* 0x0ffffffed50c7836 */ /* 0x010fe20000000000 */
[----:B------:R-:W-:-:S05]  /*2830*/  IABS R213, R217 ;  /* 0x000000d900d57213 */ /* 0x000fca0000000000 */
[----:B------:R0:W4:Y:S02]  /*2840*/  F2I.FTZ.U32.TRUNC.NTZ R13, R12 ;  /* 0x0000000c000d7305 */ /* 0x000124000021f000 */
[----:B0-----:R-:W-:Y:S02]  /*2850*/  IMAD.MOV.U32 R12, RZ, RZ, RZ ;  /* 0x000000ffff0c7224 */ /* 0x001fe400078e00ff */
[----:B----4-:R-:W-:-:S04]  /*2860*/  IMAD.MOV R215, RZ, RZ, -R13 ;  /* 0x000000ffffd77224 */ /* 0x010fc800078e0a0d */
[----:B--2---:R-:W-:-:S04]  /*2870*/  IMAD R15, R215, R214, RZ ;  /* 0x000000d6d70f7224 */ /* 0x004fc800078e02ff */
[----:B------:R-:W-:Y:S01]  /*2880*/  IMAD.HI.U32 R14, R13, R15, R12 ;  /* 0x0000000f0d0e7227 */ /* 0x000fe200078e000c */
[----:B------:R-:W-:-:S05]  /*2890*/  IABS R13, R11 ;  /* 0x0000000b000d7213 */ /* 0x000fca0000000000 */
[----:B------:R-:W-:-:S04]  /*28a0*/  IMAD.HI.U32 R12, R14, R213, RZ ;  /* 0x000000d50e0c7227 */ /* 0x000fc800078e00ff */
[----:B------:R-:W-:Y:S01]  /*28b0*/  IMAD.MOV.U32 R14, RZ, RZ, R13 ;  /* 0x000000ffff0e7224 */ /* 0x000fe200078e000d */
[----:B------:R-:W-:Y:S02]  /*28c0*/  IADD3 R12, PT, PT, -R12, RZ, RZ ;  /* 0x000000ff0c0c7210 */ /* 0x000fe40007ffe1ff */
[----:B------:R-:W-:-:S03]  /*28d0*/  SHF.R.S32.HI R13, RZ, 0x1f, R245 ;  /* 0x0000001fff0d7819 */ /* 0x000fc600000114f5 */
[----:B------:R-:W-:-:S05]  /*28e0*/  IMAD R213, R14, R12, R213 ;  /* 0x0000000c0ed57224 */ /* 0x000fca00078e02d5 */
[----:B------:R-:W-:-:S13]  /*28f0*/  ISETP.GT.U32.AND P1, PT, R214, R213, PT ;  /* 0x000000d5d600720c */ /* 0x000fda0003f24070 */
[----:B------:R-:W-:-:S05]  /*2900*/  @!P1 IMAD.IADD R213, R213, 0x1, -R14 ;  /* 0x00000001d5d59824 */ /* 0x000fca00078e0a0e */
[----:B------:R-:W-:-:S13]  /*2910*/  ISETP.GT.U32.AND P1, PT, R214, R213, PT ;  /* 0x000000d5d600720c */ /* 0x000fda0003f24070 */
[----:B------:R-:W-:-:S05]  /*2920*/  @!P1 IMAD.IADD R213, R213, 0x1, -R14 ;  /* 0x00000001d5d59824 */ /* 0x000fca00078e0a0e */
[----:B------:R-:W-:Y:S02]  /*2930*/  @!P2 IADD3 R213, PT, PT, -R213, RZ, RZ ;  /* 0x000000ffd5d5a210 */ /* 0x000fe40007ffe1ff */
[----:B------:R-:W-:-:S04]  /*2940*/  @!P3 LOP3.LUT R213, RZ, R11, RZ, 0x33, !PT ;  /* 0x0000000bffd5b212 */ /* 0x000fc800078e33ff */
[----:B------:R-:W-:-:S05]  /*2950*/  IADD3 R12, P1, PT, R245, R213, RZ ;  /* 0x000000d5f50c7210 */ /* 0x000fca0007f3e0ff */
[----:B------:R-:W-:Y:S01]  /*2960*/  IMAD.X R13, RZ, RZ, R13, P1 ;  /* 0x000000ffff0d7224 */ /* 0x000fe200008e060d */
[----:B-1----:R-:W-:-:S04]  /*2970*/  LEA R220, P1, R12, UR8, 0x2 ;  /* 0x000000080cdc7c11 */ /* 0x002fc8000f8210ff */
[----:B------:R-:W-:Y:S02]  /*2980*/  LEA.HI.X R221, R12, UR9, R13, 0x2, P1 ;  /* 0x000000090cdd7c11 */ /* 0x000fe400088f140d */
[----:B---3--:R-:W-:Y:S01]  /*2990*/  ISETP.NE.AND P2, PT, R216, RZ, P0 ;  /* 0x000000ffd800720c */ /* 0x008fe20000745270 */
[----:B------:R-:W-:-:S12]  /*29a0*/  BRA.U UP0, `(.L_x_1084) ;  /* 0x0000005500247547 */ /* 0x000fd8000b800000 */
[----:B------:R-:W-:-:S13]  /*29b0*/  ISETP.NE.AND P4, PT, R201, RZ, PT ;  /* 0x000000ffc900720c */ /* 0x000fda0003f85270 */
[----:B------:R-:W-:Y:S05]  /*29c0*/  @!P4 BRA `(.L_x_1085) ;  /* 0x0000002c003cc947 */ /* 0x000fea0003800000 */
[----:B------:R-:W-:Y:S01]  /*29d0*/  IMAD.IADD R227, R213, 0x1, R11 ;  /* 0x00000001d5e37824 */ /* 0x000fe200078e020b */
[----:B------:R-:W-:Y:S01]  /*29e0*/  BSSY.RECONVERGENT B2, `(.L_x_1086) ;  /* 0x0000022000027945 */ /* 0x000fe20003800200 */
[----:B------:R-:W-:-:S03]  /*29f0*/  VIADD R218, R200, 0xffffffff ;  /* 0xffffffffc8da7836 */ /* 0x000fc60000000000 */
[----:B------:R-:W-:Y:S02]  /*2a00*/  LEA R226, R11, R227, 0x2 ;  /* 0x000000e30be27211 */ /* 0x000fe400078e10ff */
[----:B------:R-:W-:-:S03]  /*2a10*/  ISETP.GE.AND P1, PT, R217, R218, PT ;  /* 0x000000dad900720c */ /* 0x000fc60003f26270 */
[----:B------:R-:W-:-:S04]  /*2a20*/  IMAD.IADD R12, R226, 0x1, R11 ;  /* 0x00000001e20c7824 */ /* 0x000fc800078e020b */
[----:B------:R-:W-:-:S05]  /*2a30*/  IMAD.IADD R13, R12, 0x1, R11 ;  /* 0x000000010c0d7824 */ /* 0x000fca00078e020b */
[----:B------:R-:W-:-:S05]  /*2a40*/  LEA R14, R11, R13, 0x1 ;  /* 0x0000000d0b0e7211 */ /* 0x000fca00078e08ff */
[----:B------:R-:W-:-:S04]  /*2a50*/  IMAD.IADD R15, R14, 0x1, R11 ;  /* 0x000000010e0f7824 */ /* 0x000fc800078e020b */
[----:B------:R-:W-:-:S05]  /*2a60*/  IMAD.IADD R214, R15, 0x1, R11 ;  /* 0x000000010fd67824 */ /* 0x000fca00078e020b */
[----:B------:R-:W-:-:S05]  /*2a70*/  IADD3 R215, PT, PT, R214, R11, RZ ;  /* 0x0000000bd6d77210 */ /* 0x000fca0007ffe0ff */
[----:B------:R-:W-:-:S05]  /*2a80*/  IMAD.IADD R216, R215, 0x1, R11 ;  /* 0x00000001d7d87824 */ /* 0x000fca00078e020b */
[----:B------:R-:W-:-:S05]  /*2a90*/  IADD3 R217, PT, PT, R216, R11, RZ ;  /* 0x0000000bd8d97210 */ /* 0x000fca0007ffe0ff */
[----:B------:R-:W-:-:S04]  /*2aa0*/  IMAD.IADD R218, R217, 0x1, R11 ;  /* 0x00000001d9da7824 */ /* 0x000fc800078e020b */
[----:B------:R-:W-:Y:S01]  /*2ab0*/  IMAD R219, R11, 0x2, R218 ;  /* 0x000000020bdb7824 */ /* 0x000fe200078e02da */
[----:B------:R-:W-:Y:S06]  /*2ac0*/  @P1 BRA `(.L_x_1087) ;  /* 0x00000000004c1947 */ /* 0x000fec0003800000 */
[----:B------:R-:W2:Y:S01]  /*2ad0*/  LDG.E R156, desc[UR36][R220.64] ;  /* 0x00000024dc9c7981 */ /* 0x000ea2000c1e1900 */
[----:B------:R-:W-:-:S03]  /*2ae0*/  SHF.L.U32 R223, R213, 0x2, RZ ;  /* 0x00000002d5df7819 */ /* 0x000fc600000006ff */
[----:B------:R-:W3:Y:S01]  /*2af0*/  LDG.E.64 R224, desc[UR36][R2.64] ;  /* 0x0000002402e07981 */ /* 0x000ee2000c1e1b00 */
[----:B--2---:R-:W-:-:S04]  /*2b00*/  IMAD R156, R207, R156, RZ ;  /* 0x0000009ccf9c7224 */ /* 0x004fc800078e02ff */
[----:B------:R-:W-:-:S05]  /*2b10*/  IMAD R157, R156, 0x80, R223 ;  /* 0x000000809c9d7824 */ /* 0x000fca00078e02df */
[----:B------:R-:W-:-:S04]  /*2b20*/  IADD3 R222, P3, PT, R10, R157, RZ ;  /* 0x0000009d0ade7210 */ /* 0x000fc80007f7e0ff */
[----:B------:R-:W-:Y:S02]  /*2b30*/  LEA.HI.X.SX32 R157, R157, R212, 0x1, P3 ;  /* 0x000000d49d9d7211 */ /* 0x000fe400018f0eff */
[----:B------:R-:W-:-:S04]  /*2b40*/  LEA R156, P3, R222, UR10, 0x2 ;  /* 0x0000000ade9c7c11 */ /* 0x000fc8000f8610ff */
[----:B------:R-:W-:-:S06]  /*2b50*/  LEA.HI.X R157, R222, UR11, R157, 0x2, P3 ;  /* 0x0000000bde9d7c11 */ /* 0x000fcc00098f149d */
[----:B------:R-:W2:Y:S01]  /*2b60*/  LDG.E.64 R156, desc[UR36][R156.64] ;  /* 0x000000249c9c7981 */ /* 0x000ea2000c1e1b00 */
[----:B------:R-:W-:-:S05]  /*2b70*/  IADD3 R223, P3, PT, R0, R223, RZ ;  /* 0x000000df00df7210 */ /* 0x000fca0007f7e0ff */
[----:B------:R-:W-:Y:S01]  /*2b80*/  IMAD.X R230, RZ, RZ, R243, P3 ;  /* 0x000000ffffe67224 */ /* 0x000fe200018e06f3 */
[----:B------:R-:W-:-:S04]  /*2b90*/  LEA R222, P3, R223, UR10, 0x2 ;  /* 0x0000000adfde7c11 */ /* 0x000fc8000f8610ff */
[----:B------:R-:W-:Y:S01]  /*2ba0*/  LEA.HI.X R223, R223, UR11, R230, 0x2, P3 ;  /* 0x0000000bdfdf7c11 */ /* 0x000fe200098f14e6 */
[----:B--2---:R-:W-:Y:S01]  /*2bb0*/  FADD.FTZ R229, R92, R156 ;  /* 0x0000009c5ce57221 */ /* 0x004fe20000010000 */
[----:B------:R-:W-:-:S03]  /*2bc0*/  FADD.FTZ R228, R93, R157 ;  /* 0x0000009d5de47221 */ /* 0x000fc60000010000 */
[----:B---3--:R-:W-:Y:S01]  /*2bd0*/  FMUL.FTZ R156, R229, R224 ;  /* 0x000000e0e59c7220 */ /* 0x008fe20000410000 */
[----:B------:R-:W-:-:S05]  /*2be0*/  FMUL.FTZ R157, R228, R225 ;  /* 0x000000e1e49d7220 */ /* 0x000fca0000410000 */
[----:B------:R0:W-:Y:S02]  /*2bf0*/  STG.E.64 desc[UR36][R222.64], R156 ;  /* 0x0000009cde007986 */ /* 0x0001e4000c101b24 */
.L_x_1087:
[----:B------:R-:W-:Y:S05]  /*2c00*/  BSYNC.RECONVERGENT B2 ;  /* 0x0000000000027941 */ /* 0x000fea0003800200 */
.L_x_1086:
[----:B------:R-:W-:Y:S04]  /*2c10*/  BSSY.RECONVERGENT B2, `(.L_x_1088) ;  /* 0x0000028000027945 */ /* 0x000fe80003800200 */
[----:B------:R-:W-:Y:S05]  /*2c20*/  @P1 BRA `(.L_x_1089) ;  /* 0x0000000000981947 */ /* 0x000fea0003800000 */
[----:B------:R-:W2:Y:S01]  /*2c30*/  LDG.E R158, desc[UR36][R220.64] ;  /* 0x00000024dc9e7981 */ /* 0x000ea2000c1e1900 */
[----:B------:R-:W-:-:S03]  /*2c40*/  SHF.L.U32 R161, R227, 0x2, RZ ;  /* 0x00000002e3a17819 */ /* 0x000fc600000006ff */
[----:B0-----:R-:W3:Y:S01]  /*2c50*/  LDG.E.64 R222, desc[UR36][R2.64+0x10] ;  /* 0x0000102402de7981 */ /* 0x001ee2000c1e1b00 */
[----:B--2---:R-:W-:-:S04]  /*2c60*/  IMAD R158, R207, R158, RZ ;  /* 0x0000009ecf9e7224 */ /* 0x004fc800078e02ff */
[----:B------:R-:W-:-:S05]  /*2c70*/  IMAD R159, R158, 0x80, R161 ;  /* 0x000000809e9f7824 */ /* 0x000fca00078e02a1 */
[----:B------:R-:W-:-:S04]  /*2c80*/  IADD3 R160, P3, PT, R10, R159, RZ ;  /* 0x0000009f0aa07210 */ /* 0x000fc80007f7e0ff */
[----:B------:R-:W-:Y:S02]  /*2c90*/  LEA.HI.X.SX32 R159, R159, R212, 0x1, P3 ;  /* 0x000000d49f9f7211 */ /* 0x000fe400018f0eff */
[----:B------:R-:W-:-:S04]  /*2ca0*/  LEA R158, P3, R160, UR10, 0x2 ;  /* 0x0000000aa09e7c11 */ /* 0x000fc8000f8610ff */
[----:B------:R-:W-:-:S06]  /*2cb0*/  LEA.HI.X R159, R160, UR11, R159, 0x2, P3 ;  /* 0x0000000ba09f7c11 */ /* 0x000fcc00098f149f */
[----:B------:R-:W2:Y:S01]  /*2cc0*/  LDG.E.64 R158, desc[UR36][R158.64] ;  /* 0x000000249e9e7981 */ /* 0x000ea2000c1e1b00 */
[----:B------:R-:W-:-:S04]  /*2cd0*/  IADD3 R228, P3, PT, R0, R161, RZ ;  /* 0x000000a100e47210 */ /* 0x000fc80007f7e0ff */
[----:B------:R-:W-:Y:S02]  /*2ce0*/  LEA.HI.X.SX32 R161, R161, R243, 0x1, P3 ;  /* 0x000000f3a1a17211 */ /* 0x000fe400018f0eff */
[----:B------:R-:W-:-:S04]  /*2cf0*/  LEA R160, P3, R228, UR10, 0x2 ;  /* 0x0000000ae4a07c11 */ /* 0x000fc8000f8610ff */
[----:B------:R-:W-:Y:S01]  /*2d00*/  LEA.HI.X R161, R228, UR11, R161, 0x2, P3 ;  /* 0x0000000be4a17c11 */ /* 0x000fe200098f14a1 */
[----:B--2---:R-:W-:Y:S01]  /*2d10*/  FADD.FTZ R225, R94, R158 ;  /* 0x0000009e5ee17221 */ /* 0x004fe20000010000 */
[----:B------:R-:W-:-:S03]  /*2d20*/  FADD.FTZ R224, R95, R159 ;  /* 0x0000009f5fe07221 */ /* 0x000fc60000010000 */
[----:B---3--:R-:W-:Y:S01]  /*2d30*/  FMUL.FTZ R158, R225, R222 ;  /* 0x000000dee19e7220 */ /* 0x008fe20000410000 */
[----:B------:R-:W-:-:S05]  /*2d40*/  FMUL.FTZ R159, R224, R223 ;  /* 0x000000dfe09f7220 */ /* 0x000fca0000410000 */
[----:B------:R0:W-:Y:S04]  /*2d50*/  STG.E.64 desc[UR36][R160.64], R158 ;  /* 0x0000009ea0007986 */ /* 0x0001e8000c101b24 */
[----:B------:R-:W2:Y:S01]  /*2d60*/  LDG.E R222, desc[UR36][R220.64] ;  /* 0x00000024dcde7981 */ /* 0x000ea2000c1e1900 */
[----:B------:R-:W-:Y:S02]  /*2d70*/  IMAD R223, R213, 0x4, R202 ;  /* 0x00000004d5df7824 */ /* 0x000fe400078e02ca */
[----:B--2---:R-:W-:-:S05]  /*2d80*/  IMAD R222, R207, R222, RZ ;  /* 0x000000decfde7224 */ /* 0x004fca00078e02ff */
[----:B------:R-:W-:-:S04]  /*2d90*/  LEA R225, R222, R223, 0x7 ;  /* 0x000000dfdee17211 */ /* 0x000fc800078e38ff */
[----:B------:R-:W-:-:S04]  /*2da0*/  IADD3 R222, P3, PT, R10, R225, RZ ;  /* 0x000000e10ade7210 */ /* 0x000fc80007f7e0ff */
[----:B------:R-:W-:Y:S02]  /*2db0*/  LEA.HI.X.SX32 R225, R225, R212, 0x1, P3 ;  /* 0x000000d4e1e17211 */ /* 0x000fe400018f0eff */
[----:B0-----:R-:W-:-:S04]  /*2dc0*/  LEA R160, P3, R222, UR10, 0x2 ;  /* 0x0000000adea07c11 */ /* 0x001fc8000f8610ff */
[----:B------:R-:W-:Y:S02]  /*2dd0*/  LEA.HI.X R161, R222, UR11, R225, 0x2, P3 ;  /* 0x0000000bdea17c11 */ /* 0x000fe400098f14e1 */
[----:B------:R-:W2:Y:S04]  /*2de0*/  LDG.E.64 R224, desc[UR36][R2.64+0x20] ;  /* 0x0000202402e07981 */ /* 0x000ea8000c1e1b00 */
[----:B------:R-:W3:Y:S01]  /*2df0*/  LDG.E.64 R160, desc[UR36][R160.64] ;  /* 0x00000024a0a07981 */ /* 0x000ee2000c1e1b00 */
[----:B------:R-:W-:-:S04]  /*2e00*/  IADD3 R230, P3, PT, R0, R223, RZ ;  /* 0x000000df00e67210 */ /* 0x000fc80007f7e0ff */
[----:B------:R-:W-:Y:S02]  /*2e10*/  LEA.HI.X.SX32 R223, R223, R243, 0x1, P3 ;  /* 0x000000f3dfdf7211 */ /* 0x000fe400018f0eff */
[----:B------:R-:W-:-:S04]  /*2e20*/  LEA R222, P3, R230, UR10, 0x2 ;  /* 0x0000000ae6de7c11 */ /* 0x000fc8000f8610ff */
[----:B------:R-:W-:Y:S01]  /*2e30*/  LEA.HI.X R223, R230, UR11, R223, 0x2, P3 ;  /* 0x0000000be6df7c11 */ /* 0x000fe200098f14df */
[----:B---3--:R-:W-:Y:S01]  /*2e40*/  FADD.FTZ R229, R96, R160 ;  /* 0x000000a060e57221 */ /* 0x008fe20000010000 */
[----:B------:R-:W-:-:S03]  /*2e50*/  FADD.FTZ R228, R97, R161 ;  /* 0x000000a161e47221 */ /* 0x000fc60000010000 */
[----:B--2---:R-:W-:Y:S01]  /*2e60*/  FMUL.FTZ R160, R229, R224 ;  /* 0x000000e0e5a07220 */ /* 0x004fe20000410000 */
[----:B------:R-:W-:-:S05]  /*2e70*/  FMUL.FTZ R161, R228, R225 ;  /* 0x000000e1e4a17220 */ /* 0x000fca0000410000 */
[----:B------:R1:W-:Y:S02]  /*2e80*/  STG.E.64 desc[UR36][R222.64], R160 ;  /* 0x000000a0de007986 */ /* 0x0003e4000c101b24 */
.L_x_1089:
[----:B------:R-:W-:Y:S05]  /*2e90*/  BSYNC.RECONVERGENT B2 ;  /* 0x0000000000027941 */ /* 0x000fea0003800200 */
.L_x_1088:
[----:B------:R-:W-:Y:S04]  /*2ea0*/  BSSY.RECONVERGENT B2, `(.L_x_1090) ;  /* 0x0000028000027945 */ /* 0x000fe80003800200 */
[----:B------:R-:W-:Y:S05]  /*2eb0*/  @P1 BRA `(.L_x_1091) ;  /* 0x0000000000981947 */ /* 0x000fea0003800000 */
[----:B------:R-:W2:Y:S01]  /*2ec0*/  LDG.E R162, desc[UR36][R220.64] ;  /* 0x00000024dca27981 */ /* 0x000ea2000c1e1900 */
[----:B------:R-:W-:-:S03]  /*2ed0*/  IMAD R227, R227, 0x4, R202 ;  /* 0x00000004e3e37824 */ /* 0x000fc600078e02ca */
[----:B01----:R-:W3:Y:S01]  /*2ee0*/  LDG.E.64 R222, desc[UR36][R2.64+0x30] ;  /* 0x0000302402de7981 */ /* 0x003ee2000c1e1b00 */
        /* <DEDUP_REMOVED lines=17> */
[----:B------:R-:W-:Y:S01]  /*3000*/  LEA R223, R213, R203, 0x2 ;  /* 0x000000cbd5df7211 */ /* 0x000fe200078e10ff */
[----:B--2---:R-:W-:-:S04]  /*3010*/  IMAD R222, R207, R222, RZ ;  /* 0x000000decfde7224 */ /* 0x004fc800078e02ff */
[----:B------:R-:W-:-:S05]  /*3020*/  IMAD R225, R222, 0x80, R223 ;  /* 0x00000080dee17824 */ /* 0x000fca00078e02df */
        /* <DEDUP_REMOVED lines=15> */
.L_x_1091:
[----:B------:R-:W-:Y:S05]  /*3120*/  BSYNC.RECONVERGENT B2 ;  /* 0x0000000000027941 */ /* 0x000fea0003800200 */
.L_x_1090:
[----:B------:R-:W-:Y:S01]  /*3130*/  BSSY.RECONVERGENT B2, `(.L_x_1092) ;  /* 0x0000016000027945 */ /* 0x000fe20003800200 */
[----:B------:R-:W-:-:S03]  /*3140*/  IMAD.IADD R227, R219, 0x1, R11 ;  /* 0x00000001dbe37824 */ /* 0x000fc600078e020b */
[----:B------:R-:W-:Y:S05]  /*3150*/  @P1 BRA `(.L_x_1093) ;  /* 0x00000000004c1947 */ /* 0x000fea0003800000 */
[----:B------:R-:W3:Y:S01]  /*3160*/  LDG.E R24, desc[UR36][R220.64] ;  /* 0x00000024dc187981 */ /* 0x000ee2000c1e1900 */
[----:B012---:R-:W-:-:S03]  /*3170*/  SHF.L.U32 R223, R226, 0x2, RZ ;  /* 0x00000002e2df7819 */ /* 0x007fc600000006ff */
[----:B------:R-:W2:Y:S01]  /*3180*/  LDG.E.64 R224, desc[UR36][R2.64+0x50] ;  /* 0x0000502402e07981 */ /* 0x000ea2000c1e1b00 */
[----:B---3--:R-:W-:-:S04]  /*3190*/  IMAD R24, R207, R24, RZ ;  /* 0x00000018cf187224 */ /* 0x008fc800078e02ff */
[----:B------:R-:W-:-:S05]  /*31a0*/  IMAD R25, R24, 0x80, R223 ;  /* 0x0000008018197824 */ /* 0x000fca00078e02df */
[----:B------:R-:W-:-:S04]  /*31b0*/  IADD3 R222, P3, PT, R10, R25, RZ ;  /* 0x000000190ade7210 */ /* 0x000fc80007f7e0ff */
[----:B------:R-:W-:Y:S02]  /*31c0*/  LEA.HI.X.SX32 R25, R25, R212, 0x1, P3 ;  /* 0x000000d419197211 */ /* 0x000fe400018f0eff */
[----:B------:R-:W-:-:S04]  /*31d0*/  LEA R24, P3, R222, UR10, 0x2 ;  /* 0x0000000ade187c11 */ /* 0x000fc8000f8610ff */
[----:B------:R-:W-:-:S06]  /*31e0*/  LEA.HI.X R25, R222, UR11, R25, 0x2, P3 ;  /* 0x0000000bde197c11 */ /* 0x000fcc00098f1419 */
        /* <DEDUP_REMOVED lines=10> */
.L_x_1093:
[----:B------:R-:W-:Y:S05]  /*3290*/  BSYNC.RECONVERGENT B2 ;  /* 0x0000000000027941 */ /* 0x000fea0003800200 */
.L_x_1092:
[----:B------:R-:W-:Y:S01]  /*32a0*/  BSSY.RECONVERGENT B2, `(.L_x_1094) ;  /* 0x0000016000027945 */ /* 0x000fe20003800200 */
[----:B------:R-:W-:-:S03]  /*32b0*/  IMAD.IADD R226, R227, 0x1, R11 ;  /* 0x00000001e3e27824 */ /* 0x000fc600078e020b */
[----:B------:R-:W-:Y:S05]  /*32c0*/  @P1 BRA `(.L_x_1095) ;  /* 0x00000000004c1947 */ /* 0x000fea0003800000 */
[----:B------:R-:W4:Y:S01]  /*32d0*/  LDG.E R22, desc[UR36][R220.64] ;  /* 0x00000024dc167981 */ /* 0x000f22000c1e1900 */
[----:B0123--:R-:W-:-:S03]  /*32e0*/  SHF.L.U32 R223, R12, 0x2, RZ ;  /* 0x000000020cdf7819 */ /* 0x00ffc600000006ff */
[----:B------:R-:W2:Y:S01]  /*32f0*/  LDG.E.64 R224, desc[UR36][R2.64+0x60] ;  /* 0x0000602402e07981 */ /* 0x000ea2000c1e1b00 */
[----:B----4-:R-:W-:-:S04]  /*3300*/  IMAD R22, R207, R22, RZ ;  /* 0x00000016cf167224 */ /* 0x010fc800078e02ff */
        /* <DEDUP_REMOVED lines=15> */
.L_x_1095:
[----:B------:R-:W-:Y:S05]  /*3400*/  BSYNC.RECONVERGENT B2 ;  /* 0x0000000000027941 */ /* 0x000fea0003800200 */
.L_x_1094:
[----:B------:R-:W-:Y:S01]  /*3410*/  BSSY.RECONVERGENT B2, `(.L_x_1096) ;  /* 0x0000029000027945 */ /* 0x000fe20003800200 */
[----:B01234-:R-:W-:-:S03]  /*3420*/  IMAD.IADD R222, R226, 0x1, R11 ;  /* 0x00000001e2de7824 */ /* 0x01ffc600078e020b */
[----:B------:R-:W-:Y:S05]  /*3430*/  @P1 BRA `(.L_x_1097) ;  /* 0x0000000000981947 */ /* 0x000fea0003800000 */
        /* <DEDUP_REMOVED lines=11> */
[----:B------:R-:W-:Y:S01]  /*34f0*/  LEA.HI.X.SX32 R224, R27, R243, 0x1, P3 ;  /* 0x000000f31be07211 */ /* 0x000fe200018f0eff */
[----:B--2---:R-:W-:Y:S01]  /*3500*/  FADD.FTZ R27, R106, R12 ;  /* 0x0000000c6a1b7221 */ /* 0x004fe20000010000 */
[----:B------:R-:W-:Y:S01]  /*3510*/  LEA R12, P3, R223, UR10, 0x2 ;  /* 0x0000000adf0c7c11 */ /* 0x000fe2000f8610ff */
[----:B------:R-:W-:Y:S02]  /*3520*/  FADD.FTZ R26, R107, R13 ;  /* 0x0000000d6b1a7221 */ /* 0x000fe40000010000 */
[----:B---3--:R-:W-:Y:S01]  /*3530*/  FMUL.FTZ R28, R27, R28 ;  /* 0x0000001c1b1c7220 */ /* 0x008fe20000410000 */
[----:B------:R-:W-:Y:S01]  /*3540*/  LEA.HI.X R13, R223, UR11, R224, 0x2, P3 ;  /* 0x0000000bdf0d7c11 */ /* 0x000fe200098f14e0 */
        /* <DEDUP_REMOVED lines=13> */
[----:B------:R-:W-:Y:S01]  /*3620*/  LEA.HI.X.SX32 R228, R223, R243, 0x1, P3 ;  /* 0x000000f3dfe47211 */ /* 0x000fe200018f0eff */
[----:B---3--:R-:W-:Y:S01]  /*3630*/  FADD.FTZ R223, R108, R12 ;  /* 0x0000000c6cdf7221 */ /* 0x008fe20000010000 */
[----:B------:R-:W-:Y:S01]  /*3640*/  LEA R12, P3, R225, UR10, 0x2 ;  /* 0x0000000ae10c7c11 */ /* 0x000fe2000f8610ff */
[----:B------:R-:W-:Y:S02]  /*3650*/  FADD.FTZ R224, R109, R13 ;  /* 0x0000000d6de07221 */ /* 0x000fe40000010000 */
[----:B--2---:R-:W-:Y:S01]  /*3660*/  FMUL.FTZ R26, R223, R26 ;  /* 0x0000001adf1a7220 */ /* 0x004fe20000410000 */
[----:B------:R-:W-:Y:S01]  /*3670*/  LEA.HI.X R13, R225, UR11, R228, 0x2, P3 ;  /* 0x0000000be10d7c11 */ /* 0x000fe200098f14e4 */
[----:B------:R-:W-:-:S05]  /*3680*/  FMUL.FTZ R27, R224, R27 ;  /* 0x0000001be01b7220 */ /* 0x000fca0000410000 */
[----:B------:R0:W-:Y:S03]  /*3690*/  STG.E.64 desc[UR36][R12.64], R26 ;  /* 0x0000001a0c007986 */ /* 0x0001e6000c101b24 */
.L_x_1097:
[----:B------:R-:W-:Y:S05]  /*36a0*/  BSYNC.RECONVERGENT B2 ;  /* 0x0000000000027941 */ /* 0x000fea0003800200 */
.L_x_1096:
[----:B------:R-:W-:Y:S01]  /*36b0*/  BSSY.RECONVERGENT B2, `(.L_x_1098) ;  /* 0x0000016000027945 */ /* 0x000fe20003800200 */
[----:B------:R-:W-:-:S03]  /*36c0*/  IMAD.IADD R223, R222, 0x1, R11 ;  /* 0x00000001dedf7824 */ /* 0x000fc600078e020b */
[----:B------:R-:W-:Y:S05]  /*36d0*/  @P1 BRA `(.L_x_1099) ;  /* 0x00000000004c1947 */ /* 0x000fea0003800000 */
[----:B0-----:R-:W2:Y:S01]  /*36e0*/  LDG.E R12, desc[UR36][R220.64] ;  /* 0x00000024dc0c7981 */ /* 0x001ea2000c1e1900 */
[----:B------:R-:W-:-:S03]  /*36f0*/  IMAD.SHL.U32 R225, R14, 0x4, RZ ;  /* 0x000000040ee17824 */ /* 0x000fc600078e00ff */
[----:B------:R-:W3:Y:S01]  /*3700*/  LDG.E.64 R20, desc[UR36][R2.64+0x90] ;  /* 0x0000902402147981 */ /* 0x000ee2000c1e1b00 */
[----:B--2---:R-:W-:-:S05]  /*3710*/  IMAD R12, R207, R12, RZ ;  /* 0x0000000ccf0c7224 */ /* 0x004fca00078e02ff */
[----:B------:R-:W-:-:S04]  /*3720*/  LEA R13, R12, R225, 0x7 ;  /* 0x000000e10c0d7211 */ /* 0x000fc800078e38ff */
        /* <DEDUP_REMOVED lines=8> */
[C---:B------:R-:W-:Y:S01]  /*37b0*/  LEA R12, P3, R224.reuse, UR10, 0x2 ;  /* 0x0000000ae00c7c11 */ /* 0x040fe2000f8610ff */
[----:B------:R-:W-:Y:S02]  /*37c0*/  FADD.FTZ R14, R111, R13 ;  /* 0x0000000d6f0e7221 */ /* 0x000fe40000010000 */
[----:B---3--:R-:W-:Y:S01]  /*37d0*/  FMUL.FTZ R20, R225, R20 ;  /* 0x00000014e1147220 */ /* 0x008fe20000410000 */
[----:B------:R-:W-:Y:S01]  /*37e0*/  LEA.HI.X R13, R224, UR11, R229, 0x2, P3 ;  /* 0x0000000be00d7c11 */ /* 0x000fe200098f14e5 */
[----:B------:R-:W-:-:S05]  /*37f0*/  FMUL.FTZ R21, R14, R21 ;  /* 0x000000150e157220 */ /* 0x000fca0000410000 */
[----:B------:R1:W-:Y:S03]  /*3800*/  STG.E.64 desc[UR36][R12.64], R20 ;  /* 0x000000140c007986 */ /* 0x0003e6000c101b24 */
.L_x_1099:
[----:B------:R-:W-:Y:S05]  /*3810*/  BSYNC.RECONVERGENT B2 ;  /* 0x0000000000027941 */ /* 0x000fea0003800200 */
.L_x_1098:
[----:B------:R-:W-:Y:S01]  /*3820*/  BSSY.RECONVERGENT B2, `(.L_x_1100) ;  /* 0x0000016000027945 */ /* 0x000fe20003800200 */
[----:B------:R-:W-:-:S03]  /*3830*/  IMAD.IADD R224, R223, 0x1, R11 ;  /* 0x00000001dfe07824 */ /* 0x000fc600078e020b */
[----:B------:R-:W-:Y:S05]  /*3840*/  @P1 BRA `(.L_x_1101) ;  /* 0x00000000004c1947 */ /* 0x000fea0003800000 */
[----:B01----:R-:W2:Y:S01]  /*3850*/  LDG.E R12, desc[UR36][R220.64] ;  /* 0x00000024dc0c7981 */ /* 0x003ea2000c1e1900 */
        /* <DEDUP_REMOVED lines=17> */
[----:B------:R2:W-:Y:S03]  /*3970*/  STG.E.64 desc[UR36][R12.64], R18 ;  /* 0x000000120c007986 */ /* 0x0005e6000c101b24 */
.L_x_1101:
[----:B------:R-:W-:Y:S05]  /*3980*/  BSYNC.RECONVERGENT B2 ;  /* 0x0000000000027941 */ /* 0x000fea0003800200 */
.L_x_1100:
[----:B------:R-:W-:Y:S01]  /*3990*/  BSSY.RECONVERGENT B2, `(.L_x_1102) ;  /* 0x0000016000027945 */ /* 0x000fe20003800200 */
[----:B------:R-:W-:-:S03]  /*39a0*/  IMAD.IADD R225, R224, 0x1, R11 ;  /* 0x00000001e0e17824 */ /* 0x000fc600078e020b */
[----:B------:R-:W-:Y:S05]  /*39b0*/  @P1 BRA `(.L_x_1103) ;  /* 0x00000000004c1947 */ /* 0x000fea0003800000 */
[----:B------:R-:W3:Y:S01]  /*39c0*/  LDG.E R6, desc[UR36][R220.64] ;  /* 0x00000024dc067981 */ /* 0x000ee2000c1e1900 */
[----:B012---:R-:W-:-:S03]  /*39d0*/  IMAD.SHL.U32 R13, R214, 0x4, RZ ;  /* 0x00000004d60d7824 */ /* 0x007fc600078e00ff */
[----:B------:R-:W2:Y:S01]  /*39e0*/  LDG.E.64 R14, desc[UR36][R2.64+0xb0] ;  /* 0x0000b024020e7981 */ /* 0x000ea2000c1e1b00 */
[----:B---3--:R-:W-:-:S05]  /*39f0*/  IMAD R6, R207, R6, RZ ;  /* 0x00000006cf067224 */ /* 0x008fca00078e02ff */
[----:B------:R-:W-:-:S04]  /*3a00*/  LEA R7, R6, R13, 0x7 ;  /* 0x0000000d06077211 */ /* 0x000fc800078e38ff */
        /* <DEDUP_REMOVED lines=14> */
.L_x_1103:
[----:B------:R-:W-:Y:S05]  /*3af0*/  BSYNC.RECONVERGENT B2 ;  /* 0x0000000000027941 */ /* 0x000fea0003800200 */
.L_x_1102:
[----:B------:R-:W-:Y:S01]  /*3b00*/  BSSY.RECONVERGENT B2, `(.L_x_1104) ;  /* 0x0000016000027945 */ /* 0x000fe20003800200 */
[----:B------:R-:W-:-:S03]  /*3b10*/  IMAD.IADD R214, R225, 0x1, R11 ;  /* 0x00000001e1d67824 */ /* 0x000fc600078e020b */
[----:B------:R-:W-:Y:S05]  /*3b20*/  @P1 BRA `(.L_x_1105) ;  /* 0x00000000004c1947 */ /* 0x000fea0003800000 */
[----:B------:R-:W4:Y:S01]  /*3b30*/  LDG.E R4, desc[UR36][R220.64] ;  /* 0x00000024dc047981 */ /* 0x000f22000c1e1900 */
[----:B------:R-:W-:-:S03]  /*3b40*/  IMAD.SHL.U32 R215, R215, 0x4, RZ ;  /* 0x00000004d7d77824 */ /* 0x000fc600078e00ff */
[----:B------:R-:W2:Y:S01]  /*3b50*/  LDG.E.64 R14, desc[UR36][R2.64+0xc0] ;  /* 0x0000c024020e7981 */ /* 0x000ea2000c1e1b00 */
[----:B----4-:R-:W-:-:S05]  /*3b60*/  IMAD R4, R207, R4, RZ ;  /* 0x00000004cf047224 */ /* 0x010fca00078e02ff */
[----:B------:R-:W-:-:S04]  /*3b70*/  LEA R5, R4, R215, 0x7 ;  /* 0x000000d704057211 */ /* 0x000fc800078e38ff */
[----:B0123--:R-:W-:-:S04]  /*3b80*/  IADD3 R12, P3, PT, R10, R5, RZ ;  /* 0x000000050a0c7210 */ /* 0x00ffc80007f7e0ff */
        /* <DEDUP_REMOVED lines=10> */
[----:B------:R-:W-:Y:S01]  /*3c30*/  FMUL.FTZ R4, R215, R14 ;  /* 0x0000000ed7047220 */ /* 0x000fe20000410000 */
[----:B------:R-:W-:-:S05]  /*3c40*/  FMUL.FTZ R5, R228, R15 ;  /* 0x0000000fe4057220 */ /* 0x000fca0000410000 */
[----:B------:R4:W-:Y:S02]  /*3c50*/  STG.E.64 desc[UR36][R12.64], R4 ;  /* 0x000000040c007986 */ /* 0x0009e4000c101b24 */
.L_x_1105:
[----:B------:R-:W-:Y:S05]  /*3c60*/  BSYNC.RECONVERGENT B2 ;  /* 0x0000000000027941 */ /* 0x000fea0003800200 */
.L_x_1104:
[----:B------:R-:W-:Y:S01]  /*3c70*/  BSSY.RECONVERGENT B2, `(.L_x_1106) ;  /* 0x0000016000027945 */ /* 0x000fe20003800200 */
[----:B------:R-:W-:-:S03]  /*3c80*/  IMAD.IADD R14, R214, 0x1, R11 ;  /* 0x00000001d60e7824 */ /* 0x000fc600078e020b */
[----:B------:R-:W-:Y:S05]  /*3c90*/  @P1 BRA `(.L_x_1107) ;  /* 0x00000000004c1947 */ /* 0x000fea0003800000 */
[----:B01234-:R-:W2:Y:S01]  /*3ca0*/  LDG.E R12, desc[UR36][R220.64] ;  /* 0x00000024dc0c7981 */ /* 0x01fea2000c1e1900 */
[----:B------:R-:W-:Y:S02]  /*3cb0*/  IMAD.SHL.U32 R15, R216, 0x4, RZ ;  /* 0x00000004d80f7824 */ /* 0x000fe400078e00ff */
[----:B--2---:R-:W-:-:S05]  /*3cc0*/  IMAD R12, R207, R12, RZ ;  /* 0x0000000ccf0c7224 */ /* 0x004fca00078e02ff */
[----:B------:R-:W-:-:S04]  /*3cd0*/  LEA R13, R12, R15, 0x7 ;  /* 0x0000000f0c0d7211 */ /* 0x000fc800078e38ff */
[----:B------:R-:W-:-:S04]  /*3ce0*/  IADD3 R166, P3, PT, R10, R13, RZ ;  /* 0x0000000d0aa67210 */ /* 0x000fc80007f7e0ff */
[----:B------:R-:W-:Y:S02]  /*3cf0*/  LEA.HI.X.SX32 R13, R13, R212, 0x1, P3 ;  /* 0x000000d40d0d7211 */ /* 0x000fe400018f0eff */
[----:B------:R-:W-:-:S04]  /*3d00*/  LEA R12, P3, R166, UR10, 0x2 ;  /* 0x0000000aa60c7c11 */ /* 0x000fc8000f8610ff */
        /* <DEDUP_REMOVED lines=12> */
.L_x_1107:
[----:B------:R-:W-:Y:S05]  /*3dd0*/  BSYNC.RECONVERGENT B2 ;  /* 0x0000000000027941 */ /* 0x000fea0003800200 */
.L_x_1106:
        /* <DEDUP_REMOVED lines=16> */
[C---:B------:R-:W-:Y:S01]  /*3ee0*/  LEA R12, P3, R228.reuse, UR10, 0x2 ;  /* 0x0000000ae40c7c11 */ /* 0x040fe2000f8610ff */
[----:B------:R-:W-:Y:S02]  /*3ef0*/  FADD.FTZ R216, R121, R13 ;  /* 0x0000000d79d87221 */ /* 0x000fe40000010000 */
[----:B--2---:R-:W-:Y:S01]  /*3f00*/  FMUL.FTZ R168, R215, R168 ;  /* 0x000000a8d7a87220 */ /* 0x004fe20000410000 */
[----:B------:R-:W-:Y:S01]  /*3f10*/  LEA.HI.X R13, R228, UR11, R217, 0x2, P3 ;  /* 0x0000000be40d7c11 */ /* 0x000fe200098f14d9 */
[----:B------:R-:W-:-:S05]  /*3f20*/  FMUL.FTZ R169, R216, R169 ;  /* 0x000000a9d8a97220 */ /* 0x000fca0000410000 */
[----:B------:R0:W-:Y:S03]  /*3f30*/  STG.E.64 desc[UR36][R12.64], R168 ;  /* 0x000000a80c007986 */ /* 0x0001e6000c101b24 */
.L_x_1109:
[----:B------:R-:W-:Y:S05]  /*3f40*/  BSYNC.RECONVERGENT B2 ;  /* 0x0000000000027941 */ /* 0x000fea0003800200 */
.L_x_1108:
[----:B------:R-:W-:Y:S01]  /*3f50*/  BSSY.RECONVERGENT B2, `(.L_x_1110) ;  /* 0x0000029000027945 */ /* 0x000fe20003800200 */
[----:B------:R-:W-:-:S03]  /*3f60*/  IMAD.IADD R215, R15, 0x1, R11 ;  /* 0x000000010fd77824 */ /* 0x000fc600078e020b */
[----:B------:R-:W-:Y:S05]  /*3f70*/  @P1 BRA `(.L_x_1111) ;  /* 0x0000000000981947 */ /* 0x000fea0003800000 */
[----:B------:R-:W2:Y:S02]  /*3f80*/  LDG.E R8, desc[UR36][R220.64] ;  /* 0x00000024dc087981 */ /* 0x000ea4000c1e1900 */
[----:B01234-:R-:W-:Y:S02]  /*3f90*/  IMAD.SHL.U32 R13, R218, 0x4, RZ ;  /* 0x00000004da0d7824 */ /* 0x01ffe400078e00ff */
[----:B------:R-:W2:Y:S01]  /*3fa0*/  LDG.E.64 R16, desc[UR36][R2.64+0xf0] ;  /* 0x0000f02402107981 */ /* 0x000ea2000c1e1b00 */
[----:B------:R-:W-:-:S05]  /*3fb0*/  IMAD R8, R207, R8, RZ ;  /* 0x00000008cf087224 */ /* 0x000fca00078e02ff */
        /* <DEDUP_REMOVED lines=14> */
[----:B------:R0:W-:Y:S04]  /*40a0*/  STG.E.64 desc[UR36][R12.64], R8 ;  /* 0x000000080c007986 */ /* 0x0001e8000c101b24 */
[----:B------:R-:W2:Y:S01]  /*40b0*/  LDG.E R16, desc[UR36][R220.64] ;  /* 0x00000024dc107981 */ /* 0x000ea2000c1e1900 */
[----:B------:R-:W-:Y:S02]  /*40c0*/  IMAD R213, R213, 0x4, R205 ;  /* 0x00000004d5d57824 */ /* 0x000fe400078e02cd */
        /* <DEDUP_REMOVED lines=17> */
.L_x_1111:
[----:B------:R-:W-:Y:S05]  /*41e0*/  BSYNC.RECONVERGENT B2 ;  /* 0x0000000000027941 */ /* 0x000fea0003800200 */
.L_x_1110:
[----:B------:R-:W-:Y:S01]  /*41f0*/  BSSY.RECONVERGENT B2, `(.L_x_1112) ;  /* 0x0000016000027945 */ /* 0x000fe20003800200 */
[----:B------:R-:W-:-:S03]  /*4200*/  IADD3 R213, PT, PT, R215, R11, RZ ;  /* 0x0000000bd7d57210 */ /* 0x000fc60007ffe0ff */
[----:B------:R-:W-:Y:S05]  /*4210*/  @P1 BRA `(.L_x_1113) ;  /* 0x00000000004c1947 */ /* 0x000fea0003800000 */
[----:B01234-:R-:W2:Y:S01]  /*4220*/  LDG.E R12, desc[UR36][R220.64] ;  /* 0x00000024dc0c7981 */ /* 0x01fea2000c1e1900 */
[----:B------:R-:W-:Y:S02]  /*4230*/  IMAD.SHL.U32 R219, R219, 0x4, RZ ;  /* 0x00000004dbdb7824 */ /* 0x000fe400078e00ff */
[----:B--2---:R-:W-:-:S04]  /*4240*/  IMAD R12, R207, R12, RZ ;  /* 0x0000000ccf0c7224 */ /* 0x004fc800078e02ff */
[----:B------:R-:W-:-:S05]  /*4250*/  IMAD R13, R12, 0x80, R219 ;  /* 0x000000800c0d7824 */ /* 0x000fca00078e02db */
        /* <DEDUP_REMOVED lines=15> */
.L_x_1113:
[----:B------:R-:W-:Y:S05]  /*4350*/  BSYNC.RECONVERGENT B2 ;  /* 0x0000000000027941 */ /* 0x000fea0003800200 */
.L_x_1112:
        /* <DEDUP_REMOVED lines=22> */
.L_x_1115:
[----:B------:R-:W-:Y:S05]  /*44c0*/  BSYNC.RECONVERGENT B2 ;  /* 0x0000000000027941 */ /* 0x000fea0003800200 */
.L_x_1114:
        /* <DEDUP_REMOVED lines=22> */
.L_x_1117:
[----:B------:R-:W-:Y:S05]  /*4630*/  BSYNC.RECONVERGENT B2 ;  /* 0x0000000000027941 */ /* 0x000fea0003800200 */
.L_x_1116:
[----:B------:R-:W-:Y:S04]  /*4640*/  BSSY.RECONVERGENT B2, `(.L_x_1118) ;  /* 0x0000015000027945 */ /* 0x000fe80003800200 */
[----:B------:R-:W-:Y:S05]  /*4650*/  @P1 BRA `(.L_x_1119) ;  /* 0x00000000004c1947 */ /* 0x000fea0003800000 */
[----:B01234-:R-:W2:Y:S01]  /*4660*/  LDG.E R12, desc[UR36][R220.64] ;  /* 0x00000024dc0c7981 */ /* 0x01fea2000c1e1900 */
[----:B------:R-:W-:Y:S01]  /*4670*/  SHF.L.U32 R219, R222, 0x2, RZ ;  /* 0x00000002dedb7819 */ /* 0x000fe200000006ff */
        /* <DEDUP_REMOVED lines=17> */
.L_x_1119:
[----:B------:R-:W-:Y:S05]  /*4790*/  BSYNC.RECONVERGENT B2 ;  /* 0x0000000000027941 */ /* 0x000fea0003800200 */
.L_x_1118:
[----:B------:R-:W-:Y:S04]  /*47a0*/  BSSY.RECONVERGENT B2, `(.L_x_1120) ;  /* 0x0000015000027945 */ /* 0x000fe80003800200 */
        /* <DEDUP_REMOVED lines=20> */
.L_x_1121:
[----:B------:R-:W-:Y:S05]  /*48f0*/  BSYNC.RECONVERGENT B2 ;  /* 0x0000000000027941 */ /* 0x000fea0003800200 */
.L_x_1120:
[----:B------:R-:W-:Y:S04]  /*4900*/  BSSY.RECONVERGENT B2, `(.L_x_1122) ;  /* 0x0000015000027945 */ /* 0x000fe80003800200 */
[----:B------:R-:W-:Y:S05]  /*4910*/  @P1 BRA `(.L_x_1123) ;  /* 0x00000000004c1947 */ /* 0x000fea0003800000 */
[----:B01234-:R-:W2:Y:S01]  /*4920*/  LDG.E R12, desc[UR36][R220.64] ;  /* 0x00000024dc0c7981 */ /* 0x01fea2000c1e1900 */
[----:B------:R-:W-:-:S03]  /*4930*/  IMAD.SHL.U32 R13, R224, 0x4, RZ ;  /* 0x00000004e00d7824 */ /* 0x000fc600078e00ff */
        /* <DEDUP_REMOVED lines=16> */
[----:B------:R0:W-:Y:S02]  /*4a40*/  STG.E.64 desc[UR36][R12.64], R180 ;  /* 0x000000b40c007986 */ /* 0x0001e4000c101b24 */
.L_x_1123:
[----:B------:R-:W-:Y:S05]  /*4a50*/  BSYNC.RECONVERGENT B2 ;  /* 0x0000000000027941 */ /* 0x000fea0003800200 */
.L_x_1122:
[----:B------:R-:W-:Y:S04]  /*4a60*/  BSSY.RECONVERGENT B2, `(.L_x_1124) ;  /* 0x0000015000027945 */ /* 0x000fe80003800200 */
[----:B------:R-:W-:Y:S05]  /*4a70*/  @P1 BRA `(.L_x_1125) ;  /* 0x00000000004c1947 */ /* 0x000fea0003800000 */
[----:B01234-:R-:W2:Y:S01]  /*4a80*/  LDG.E R12, desc[UR36][R220.64] ;  /* 0x00000024dc0c7981 */ /* 0x01fea2000c1e1900 */
        /* <DEDUP_REMOVED lines=18> */
.L_x_1125:
[----:B------:R-:W-:Y:S05]  /*4bb0*/  BSYNC.RECONVERGENT B2 ;  /* 0x0000000000027941 */ /* 0x000fea0003800200 */
.L_x_1124:
[----:B------:R-:W-:Y:S04]  /*4bc0*/  BSSY.RECONVERGENT B2, `(.L_x_1126) ;  /* 0x0000015000027945 */ /* 0x000fe80003800200 */
[----:B------:R-:W-:Y:S05]  /*4bd0*/  @P1 BRA `(.L_x_1127) ;  /* 0x00000000004c1947 */ /* 0x000fea0003800000 */
[----:B01234-:R-:W2:Y:S01]  /*4be0*/  LDG.E R12, desc[UR36][R220.64] ;  /* 0x00000024dc0c7981 */ /* 0x01fea2000c1e1900 */
        /* <DEDUP_REMOVED lines=18> */
.L_x_1127:
[----:B------:R-:W-:Y:S05]  /*4d10*/  BSYNC.RECONVERGENT B2 ;  /* 0x0000000000027941 */ /* 0x000fea0003800200 */
.L_x_1126:
        /* <DEDUP_REMOVED lines=21> */
.L_x_1129:
[----:B------:R-:W-:Y:S05]  /*4e70*/  BSYNC.RECONVERGENT B2 ;  /* 0x0000000000027941 */ /* 0x000fea0003800200 */
.L_x_1128:
        /* <DEDUP_REMOVED lines=21> */
.L_x_1131:
[----:B------:R-:W-:Y:S05]  /*4fd0*/  BSYNC.RECONVERGENT B2 ;  /* 0x0000000000027941 */ /* 0x000fea0003800200 */
.L_x_1130:
        /* <DEDUP_REMOVED lines=21> */
.L_x_1133:
[----:B------:R-:W-:Y:S05]  /*5130*/  BSYNC.RECONVERGENT B2 ;  /* 0x0000000000027941 */ /* 0x000fea0003800200 */
.L_x_1132:
        /* <DEDUP_REMOVED lines=21> */
.L_x_1135:
[----:B------:R-:W-:Y:S05]  /*5290*/  BSYNC.RECONVERGENT B2 ;  /* 0x0000000000027941 */ /* 0x000fea0003800200 */
.L_x_1134:
        /* <DEDUP_REMOVED lines=21> */
.L_x_1137:
[----:B------:R-:W-:Y:S05]  /*53f0*/  BSYNC.RECONVERGENT B2 ;  /* 0x0000000000027941 */ /* 0x000fea0003800200 */
.L_x_1136:
        /* <DEDUP_REMOVED lines=21> */
.L_x_1139:
[----:B------:R-:W-:Y:S05]  /*5550*/  BSYNC.RECONVERGENT B2 ;  /* 0x0000000000027941 */ /* 0x000fea0003800200 */
.L_x_1138:
[----:B------:R-:W-:Y:S05]  /*5560*/  @P1 BRA `(.L_x_1140) ;  /* 0x0000004000281947 */ /* 0x000fea0003800000 */
[----:B------:R-:W2:Y:S01]  /*5570*/  LDG.E R220, desc[UR36][R220.64] ;  /* 0x00000024dcdc7981 */ /* 0x000ea2000c1e1900 */
[----:B------:R-:W-:-:S04]  /*5580*/  IMAD.IADD R217, R217, 0x1, R11 ;  /* 0x00000001d9d97824 */ /* 0x000fc800078e020b */
[----:B01234-:R-:W-:Y:S02]  /*5590*/  IMAD.SHL.U32 R12, R217, 0x4, RZ ;  /* 0x00000004d90c7824 */ /* 0x01ffe400078e00ff */
[----:B------:R-:W-:-:S05]  /*55a0*/  IMAD R11, R207, R220, RZ ;  /* 0x000000dccf0b7224 */ /* 0x000fca00078e02ff */
        /* <DEDUP_REMOVED lines=15> */
[----:B------:R0:W-:Y:S01]  /*56a0*/  STG.E.64 desc[UR36][R12.64], R198 ;  /* 0x000000c60c007986 */ /* 0x0001e2000c101b24 */
[----:B------:R-:W-:Y:S05]  /*56b0*/  BRA `(.L_x_1140) ;  /* 0x0000003c00d47947 */ /* 0x000fea0003800000 */
.L_x_1085:
[----:B------:R-:W-:Y:S02]  /*56c0*/  VIADD R12, R211, 0xffffffff ;  /* 0xffffffffd30c7836 */ /* 0x000fe40000000000 */
[----:B------:R-:W-:-:S05]  /*56d0*/  VIADD R13, R200, 0xffffffff ;  /* 0xffffffffc80d7836 */ /* 0x000fca0000000000 */
[----:B------:R-:W-:-:S13]  /*56e0*/  ISETP.GE.AND P1, PT, R12, R13, PT ;  /* 0x0000000d0c00720c */ /* 0x000fda0003f26270 */
[----:B------:R-:W2:Y:S01]  /*56f0*/  @!P1 LDG.E R14, desc[UR36][R220.64] ;  /* 0x00000024dc0e9981 */ /* 0x000ea2000c1e1900 */
[----:B------:R-:W0:Y:S01]  /*5700*/  @!P1 LDC.64 R12, c[0x0][0x3b8] ;  /* 0x0000ee00ff0c9b82 */ /* 0x000e220000000a00 */
[----:B------:R-:W-:Y:S01]  /*5710*/  @!P1 SHF.L.U32 R215, R213, 0x2, RZ ;  /* 0x00000002d5d79819 */ /* 0x000fe200000006ff */
[----:B--2---:R-:W-:-:S04]  /*5720*/  @!P1 IMAD R14, R207, R14, RZ ;  /* 0x0000000ecf0e9224 */ /* 0x004fc800078e02ff */
[----:B------:R-:W-:-:S05]  /*5730*/  @!P1 IMAD R15, R14, 0x80, R215 ;  /* 0x000000800e0f9824 */ /* 0x000fca00078e02d7 */
[----:B------:R-:W-:-:S04]  /*5740*/  @!P1 IADD3 R214, P3, PT, R10, R15, RZ ;  /* 0x0000000f0ad69210 */ /* 0x000fc80007f7e0ff */
[----:B------:R-:W-:Y:S02]  /*5750*/  @!P1 LEA.HI.X.SX32 R15, R15, R212, 0x1, P3 ;  /* 0x000000d40f0f9211 */ /* 0x000fe400018f0eff */
[----:B0-----:R-:W-:-:S04]  /*5760*/  @!P1 LEA R14, P3, R214, R12, 0x2 ;  /* 0x0000000cd60e9211 */ /* 0x001fc800078610ff */
[----:B------:R-:W-:-:S06]  /*5770*/  @!P1 LEA.HI.X R15, R214, R13, R15, 0x2, P3 ;  /* 0x0000000dd60f9211 */ /* 0x000fcc00018f140f */
[----:B------:R-:W2:Y:S01]  /*5780*/  @!P1 LDG.E.64 R14, desc[UR36][R14.64] ;  /* 0x000000240e0e9981 */ /* 0x000ea2000c1e1b00 */
[----:B------:R-:W-:Y:S01]  /*5790*/  @!P1 IADD3 R215, P3, PT, R0, R215, RZ ;  /* 0x000000d700d79210 */ /* 0x000fe20007f7e0ff */
[----:B------:R-:W-:Y:S04]  /*57a0*/  BSSY.RECONVERGENT B2, `(.L_x_1141) ;  /* 0x0000029000027945 */ /* 0x000fe80003800200 */
[----:B------:R-:W-:Y:S01]  /*57b0*/  @!P1 IMAD.X R214, RZ, RZ, R243, P3 ;  /* 0x000000ffffd69224 */ /* 0x000fe200018e06f3 */
[----:B------:R-:W-:-:S04]  /*57c0*/  @!P1 LEA R12, P3, R215, R12, 0x2 ;  /* 0x0000000cd70c9211 */ /* 0x000fc800078610ff */
[----:B------:R-:W-:Y:S02]  /*57d0*/  @!P1 LEA.HI.X R13, R215, R13, R214, 0x2, P3 ;  /* 0x0000000dd70d9211 */ /* 0x000fe400018f14d6 */
[----:B------:R-:W-:Y:S01]  /*57e0*/  IADD3 R214, PT, PT, R213, R11, RZ ;  /* 0x0000000bd5d67210 */ /* 0x000fe20007ffe0ff */
[----:B--2---:R-:W-:Y:S01]  /*57f0*/  @!P1 FADD.FTZ R156, R92, R14 ;  /* 0x0000000e5c9c9221 */ /* 0x004fe20000010000 */
[----:B------:R-:W-:-:S05]  /*5800*/  @!P1 FADD.FTZ R157, R93, R15 ;  /* 0x0000000f5d9d9221 */ /* 0x000fca0000010000 */
[----:B------:R0:W-:Y:S01]  /*5810*/  @!P1 STG.E.64 desc[UR36][R12.64], R156 ;  /* 0x0000009c0c009986 */ /* 0x0001e2000c101b24 */
[----:B------:R-:W-:Y:S05]  /*5820*/  @P1 BRA `(.L_x_1142) ;  /* 0x0000000000801947 */ /* 0x000fea0003800000 */
[----:B0-----:R-:W2:Y:S01]  /*5830*/  LDG.E R12, desc[UR36][R220.64] ;  /* 0x00000024dc0c7981 */ /* 0x001ea2000c1e1900 */
[----:B------:R-:W-:Y:S02]  /*5840*/  IMAD.SHL.U32 R13, R214, 0x4, RZ ;  /* 0x00000004d60d7824 */ /* 0x000fe400078e00ff */
[----:B--2---:R-:W-:-:S04]  /*5850*/  IMAD R12, R207, R12, RZ ;  /* 0x0000000ccf0c7224 */ /* 0x004fc800078e02ff */
[----:B------:R-:W-:-:S05]  /*5860*/  IMAD R15, R12, 0x80, R13 ;  /* 0x000000800c0f7824 */ /* 0x000fca00078e020d */
[----:B------:R-:W-:-:S04]  /*5870*/  IADD3 R12, P3, PT, R10, R15, RZ ;  /* 0x0000000f0a0c7210 */ /* 0x000fc80007f7e0ff */
[----:B------:R-:W-:Y:S02]  /*5880*/  LEA.HI.X.SX32 R15, R15, R212, 0x1, P3 ;  /* 0x000000d40f0f7211 */ /* 0x000fe400018f0eff */
[----:B------:R-:W-:-:S04]  /*5890*/  LEA R14, P3, R12, UR10, 0x2 ;  /* 0x0000000a0c0e7c11 */ /* 0x000fc8000f8610ff */
[----:B------:R-:W-:-:S05]  /*58a0*/  LEA.HI.X R15, R12, UR11, R15, 0x2, P3 ;  /* 0x0000000b0c0f7c11 */ /* 0x000fca00098f140f */
[----:B------:R-:W2:Y:S01]  /*58b0*/  LDG.E.64 R158, desc[UR36][R14.64] ;  /* 0x000000240e9e7981 */ /* 0x000ea2000c1e1b00 */
[----:B------:R-:W-:-:S04]  /*58c0*/  IADD3 R160, P3, PT, R0, R13, RZ ;  /* 0x0000000d00a07210 */ /* 0x000fc80007f7e0ff */
[----:B------:R-:W-:Y:S02]  /*58d0*/  LEA.HI.X.SX32 R13, R13, R243, 0x1, P3 ;  /* 0x000000f30d0d7211 */ /* 0x000fe400018f0eff */
[----:B------:R-:W-:-:S04]  /*58e0*/  LEA R12, P3, R160, UR10, 0x2 ;  /* 0x0000000aa00c7c11 */ /* 0x000fc8000f8610ff */
[----:B------:R-:W-:Y:S01]  /*58f0*/  LEA.HI.X R13, R160, UR11, R13, 0x2, P3 ;  /* 0x0000000ba00d7c11 */ /* 0x000fe200098f140d */
[----:B--2---:R-:W-:Y:S01]  /*5900*/  FADD.FTZ R158, R94, R158 ;  /* 0x0000009e5e9e7221 */ /* 0x004fe20000010000 */
[----:B------:R-:W-:-:S05]  /*5910*/  FADD.FTZ R159, R95, R159 ;  /* 0x0000009f5f9f7221 */ /* 0x000fca0000010000 */
[----:B------:R0:W-:Y:S04]  /*5920*/  STG.E.64 desc[UR36][R12.64], R158 ;  /* 0x0000009e0c007986 */ /* 0x0001e8000c101b24 */
[----:B------:R-:W2:Y:S01]  /*5930*/  LDG.E R160, desc[UR36][R220.64] ;  /* 0x00000024dca07981 */ /* 0x000ea2000c1e1900 */
[----:B------:R-:W-:Y:S01]  /*5940*/  LEA R215, R213, R202, 0x2 ;  /* 0x000000cad5d77211 */ /* 0x000fe200078e10ff */
        /* <DEDUP_REMOVED lines=9> */
[----:B0-----:R-:W-:-:S04]  /*59e0*/  LEA R12, P3, R216, UR10, 0x2 ;  /* 0x0000000ad80c7c11 */ /* 0x001fc8000f8610ff */
[----:B------:R-:W-:Y:S01]  /*59f0*/  LEA.HI.X R13, R216, UR11, R215, 0x2, P3 ;  /* 0x0000000bd80d7c11 */ /* 0x000fe200098f14d7 */
[----:B--2---:R-:W-:Y:S01]  /*5a00*/  FADD.FTZ R160, R96, R160 ;  /* 0x000000a060a07221 */ /* 0x004fe20000010000 */
[----:B------:R-:W-:-:S05]  /*5a10*/  FADD.FTZ R161, R97, R161 ;  /* 0x000000a161a17221 */ /* 0x000fca0000010000 */
[----:B------:R1:W-:Y:S02]  /*5a20*/  STG.E.64 desc[UR36][R12.64], R160 ;  /* 0x000000a00c007986 */ /* 0x0003e4000c101b24 */
.L_x_1142:
[----:B------:R-:W-:Y:S05]  /*5a30*/  BSYNC.RECONVERGENT B2 ;  /* 0x0000000000027941 */ /* 0x000fea0003800200 */
.L_x_1141:
[----:B------:R-:W-:Y:S04]  /*5a40*/  BSSY.RECONVERGENT B2, `(.L_x_1143) ;  /* 0x0000022000027945 */ /* 0x000fe80003800200 */
[----:B------:R-:W-:Y:S05]  /*5a50*/  @P1 BRA `(.L_x_1144) ;  /* 0x0000000000801947 */ /* 0x000fea0003800000 */
[----:B01----:R-:W2:Y:S01]  /*5a60*/  LDG.E R12, desc[UR36][R220.64] ;  /* 0x00000024dc0c7981 */ /* 0x003ea2000c1e1900 */
[----:B------:R-:W-:Y:S02]  /*5a70*/  IMAD R13, R214, 0x4, R202 ;  /* 0x00000004d60d7824 */ /* 0x000fe400078e02ca */
[----:B--2---:R-:W-:-:S05]  /*5a80*/  IMAD R12, R207, R12, RZ ;  /* 0x0000000ccf0c7224 */ /* 0x004fca00078e02ff */
[----:B------:R-:W-:-:S04]  /*5a90*/  LEA R15, R12, R13, 0x7 ;  /* 0x0000000d0c0f7211 */ /* 0x000fc800078e38ff */
        /* <DEDUP_REMOVED lines=13> */
[----:B------:R-:W-:Y:S02]  /*5b70*/  IMAD R215, R213, 0x4, R203 ;  /* 0x00000004d5d77824 */ /* 0x000fe400078e02cb */
        /* <DEDUP_REMOVED lines=14> */
.L_x_1144:
[----:B------:R-:W-:Y:S05]  /*5c60*/  BSYNC.RECONVERGENT B2 ;  /* 0x0000000000027941 */ /* 0x000fea0003800200 */
.L_x_1143:
[----:B------:R-:W3:Y:S01]  /*5c70*/  @!P1 LDG.E R14, desc[UR36][R220.64] ;  /* 0x00000024dc0e9981 */ /* 0x000ee2000c1e1900 */
[----:B012---:R-:W0:Y:S01]  /*5c80*/  @!P1 LDC.64 R12, c[0x0][0x3b8] ;  /* 0x0000ee00ff0c9b82 */ /* 0x007e220000000a00 */
[----:B------:R-:W-:-:S05]  /*5c90*/  LEA R216, R11, R214, 0x2 ;  /* 0x000000d60bd87211 */ /* 0x000fca00078e10ff */
[----:B------:R-:W-:Y:S02]  /*5ca0*/  @!P1 IMAD.SHL.U32 R215, R216, 0x4, RZ ;  /* 0x00000004d8d79824 */ /* 0x000fe400078e00ff */
[----:B---3--:R-:W-:-:S04]  /*5cb0*/  @!P1 IMAD R14, R207, R14, RZ ;  /* 0x0000000ecf0e9224 */ /* 0x008fc800078e02ff */
[----:B------:R-:W-:-:S05]  /*5cc0*/  @!P1 IMAD R15, R14, 0x80, R215 ;  /* 0x000000800e0f9824 */ /* 0x000fca00078e02d7 */
[----:B------:R-:W-:-:S04]  /*5cd0*/  @!P1 IADD3 R214, P3, PT, R10, R15, RZ ;  /* 0x0000000f0ad69210 */ /* 0x000fc80007f7e0ff */
[----:B------:R-:W-:Y:S02]  /*5ce0*/  @!P1 LEA.HI.X.SX32 R15, R15, R212, 0x1, P3 ;  /* 0x000000d40f0f9211 */ /* 0x000fe400018f0eff */
[----:B0-----:R-:W-:-:S04]  /*5cf0*/  @!P1 LEA R14, P3, R214, R12, 0x2 ;  /* 0x0000000cd60e9211 */ /* 0x001fc800078610ff */
[----:B------:R-:W-:-:S06]  /*5d00*/  @!P1 LEA.HI.X R15, R214, R13, R15, 0x2, P3 ;  /* 0x0000000dd60f9211 */ /* 0x000fcc00018f140f */
[----:B------:R-:W2:Y:S01]  /*5d10*/  @!P1 LDG.E.64 R14, desc[UR36][R14.64] ;  /* 0x000000240e0e9981 */ /* 0x000ea2000c1e1b00 */
[----:B------:R-:W-:-:S04]  /*5d20*/  @!P1 IADD3 R214, P3, PT, R0, R215, RZ ;  /* 0x000000d700d69210 */ /* 0x000fc80007f7e0ff */
[----:B------:R-:W-:Y:S02]  /*5d30*/  @!P1 LEA.HI.X.SX32 R215, R215, R243, 0x1, P3 ;  /* 0x000000f3d7d79211 */ /* 0x000fe400018f0eff */
[----:B------:R-:W-:-:S04]  /*5d40*/  @!P1 LEA R12, P3, R214, R12, 0x2 ;  /* 0x0000000cd60c9211 */ /* 0x000fc800078610ff */
[----:B------:R-:W-:Y:S01]  /*5d50*/  @!P1 LEA.HI.X R13, R214, R13, R215, 0x2, P3 ;  /* 0x0000000dd60d9211 */ /* 0x000fe200018f14d7 */
[----:B--2---:R-:W-:Y:S01]  /*5d60*/  @!P1 FADD.FTZ R24, R102, R14 ;  /* 0x0000000e66189221 */ /* 0x004fe20000010000 */
[----:B------:R-:W-:-:S05]  /*5d70*/  @!P1 FADD.FTZ R25, R103, R15 ;  /* 0x0000000f67199221 */ /* 0x000fca0000010000 */
[----:B------:R0:W-:Y:S04]  /*5d80*/  @!P1 STG.E.64 desc[UR36][R12.64], R24 ;  /* 0x000000180c009986 */ /* 0x0001e8000c101b24 */
[----:B------:R-:W2:Y:S01]  /*5d90*/  @!P1 LDG.E R214, desc[UR36][R220.64] ;  /* 0x00000024dcd69981 */ /* 0x000ea2000c1e1900 */
[----:B------:R-:W-:-:S05]  /*5da0*/  IADD3 R216, PT, PT, R216, R11, RZ ;  /* 0x0000000bd8d87210 */ /* 0x000fca0007ffe0ff */
[----:B------:R-:W-:Y:S01]  /*5db0*/  @!P1 IMAD.SHL.U32 R215, R216, 0x4, RZ ;  /* 0x00000004d8d79824 */ /* 0x000fe200078e00ff */
[----:B0-----:R-:W0:Y:S01]  /*5dc0*/  @!P1 LDC.64 R12, c[0x0][0x3b8] ;  /* 0x0000ee00ff0c9b82 */ /* 0x001e220000000a00 */
        /* <DEDUP_REMOVED lines=8> */
[----:B------:R-:W-:Y:S03]  /*5e50*/  BSSY.RECONVERGENT B2, `(.L_x_1145) ;  /* 0x0000029000027945 */ /* 0x000fe60003800200 */
[----:B------:R-:W-:Y:S02]  /*5e60*/  @!P1 LEA.HI.X.SX32 R215, R215, R243, 0x1, P3 ;  /* 0x000000f3d7d79211 */ /* 0x000fe400018f0eff */
        /* <DEDUP_REMOVED lines=39> */
.L_x_1146:
[----:B------:R-:W-:Y:S05]  /*60e0*/  BSYNC.RECONVERGENT B2 ;  /* 0x0000000000027941 */ /* 0x000fea0003800200 */
.L_x_1145:
[----:B------:R-:W2:Y:S01]  /*60f0*/  @!P1 LDG.E R14, desc[UR36][R220.64] ;  /* 0x00000024dc0e9981 */ /* 0x000ea2000c1e1900 */
[----:B01----:R-:W0:Y:S01]  /*6100*/  @!P1 LDC.64 R12, c[0x0][0x3b8] ;  /* 0x0000ee00ff0c9b82 */ /* 0x003e220000000a00 */
[----:B------:R-:W-:-:S05]  /*6110*/  IMAD R216, R11, 0x2, R214 ;  /* 0x000000020bd87824 */ /* 0x000fca00078e02d6 */
        /* <DEDUP_REMOVED lines=16> */
[----:B------:R-:W-:-:S05]  /*6220*/  IMAD.IADD R216, R216, 0x1, R11 ;  /* 0x00000001d8d87824 */ /* 0x000fca00078e020b */
[----:B------:R-:W-:Y:S01]  /*6230*/  @!P1 SHF.L.U32 R215, R216, 0x2, RZ ;  /* 0x00000002d8d79819 */ /* 0x000fe200000006ff */
        /* <DEDUP_REMOVED lines=84> */
[----:B------:R-:W-:Y:S01]  /*6780*/  @!P1 LEA.HI.X R13, R214, R13, R215, 0x2, P3 ;  /* 0x0000000dd60d9211 */ /* 0x000fe200018f14d7 */
[----:B------:R-:W-:Y:S02]  /*6790*/  IMAD.IADD R214, R216, 0x1, R11 ;  /* 0x00000001d8d67824 */ /* 0x000fe400078e020b */
[----:B--2---:R-:W-:Y:S01]  /*67a0*/  @!P1 FADD.FTZ R168, R120, R14 ;  /* 0x0000000e78a89221 */ /* 0x004fe20000010000 */
[----:B------:R-:W-:-:S05]  /*67b0*/  @!P1 FADD.FTZ R169, R121, R15 ;  /* 0x0000000f79a99221 */ /* 0x000fca0000010000 */
[----:B------:R0:W-:Y:S01]  /*67c0*/  @!P1 STG.E.64 desc[UR36][R12.64], R168 ;  /* 0x000000a80c009986 */ /* 0x0001e2000c101b24 */
[----:B------:R-:W-:Y:S05]  /*67d0*/  @P1 BRA `(.L_x_1148) ;  /* 0x0000000000801947 */ /* 0x000fea0003800000 */
[----:B------:R-:W2:Y:S01]  /*67e0*/  LDG.E R8, desc[UR36][R220.64] ;  /* 0x00000024dc087981 */ /* 0x000ea2000c1e1900 */
[----:B0-----:R-:W-:Y:S01]  /*67f0*/  SHF.L.U32 R13, R214, 0x2, RZ ;  /* 0x00000002d60d7819 */ /* 0x001fe200000006ff */
        /* <DEDUP_REMOVED lines=30> */
.L_x_1148:
[----:B------:R-:W-:Y:S05]  /*69e0*/  BSYNC.RECONVERGENT B2 ;  /* 0x0000000000027941 */ /* 0x000fea0003800200 */
.L_x_1147:
[----:B01----:R-:W2:Y:S01]  /*69f0*/  @!P1 LDG.E R12, desc[UR36][R220.64] ;  /* 0x00000024dc0c9981 */ /* 0x003ea2000c1e1900 */
[----:B------:R-:W0:Y:S01]  /*6a00*/  @!P1 LDC.64 R14, c[0x0][0x3b8] ;  /* 0x0000ee00ff0e9b82 */ /* 0x000e220000000a00 */
[----:B------:R-:W-:-:S04]  /*6a10*/  IMAD R216, R11, 0x2, R214 ;  /* 0x000000020bd87824 */ /* 0x000fc800078e02d6 */
[----:B------:R-:W-:Y:S02]  /*6a20*/  @!P1 IMAD.SHL.U32 R213, R216, 0x4, RZ ;  /* 0x00000004d8d59824 */ /* 0x000fe400078e00ff */
[----:B--2---:R-:W-:-:S05]  /*6a30*/  @!P1 IMAD R12, R207, R12, RZ ;  /* 0x0000000ccf0c9224 */ /* 0x004fca00078e02ff */
[----:B------:R-:W-:-:S04]  /*6a40*/  @!P1 LEA R13, R12, R213, 0x7 ;  /* 0x000000d50c0d9211 */ /* 0x000fc800078e38ff */
        /* <DEDUP_REMOVED lines=10> */
[----:B------:R-:W-:Y:S01]  /*6af0*/  @!P1 FADD.FTZ R171, R127, R13 ;  /* 0x0000000d7fab9221 */ /* 0x000fe20000010000 */
[----:B------:R-:W-:Y:S02]  /*6b00*/  @!P1 IMAD.MOV.U32 R12, RZ, RZ, R14 ;  /* 0x000000ffff0c9224 */ /* 0x000fe400078e000e */
[----:B------:R-:W-:Y:S02]  /*6b10*/  @!P1 IMAD.MOV.U32 R13, RZ, RZ, R15 ;  /* 0x000000ffff0d9224 */ /* 0x000fe400078e000f */
[----:B------:R-:W0:Y:S03]  /*6b20*/  @!P1 LDC.64 R14, c[0x0][0x3b8] ;  /* 0x0000ee00ff0e9b82 */ /* 0x000e260000000a00 */
[----:B------:R1:W-:Y:S04]  /*6b30*/  @!P1 STG.E.64 desc[UR36][R12.64], R170 ;  /* 0x000000aa0c009986 */ /* 0x0003e8000c101b24 */
[----:B------:R-:W2:Y:S01]  /*6b40*/  @!P1 LDG.E R214, desc[UR36][R220.64] ;  /* 0x00000024dcd69981 */ /* 0x000ea2000c1e1900 */
[----:B------:R-:W-:-:S05]  /*6b50*/  IADD3 R218, PT, PT, R216, R11, RZ ;  /* 0x0000000bd8da7210 */ /* 0x000fca0007ffe0ff */
[----:B------:R-:W-:Y:S02]  /*6b60*/  @!P1 IMAD.SHL.U32 R213, R218, 0x4, RZ ;  /* 0x00000004dad59824 */ /* 0x000fe400078e00ff */
[----:B--2---:R-:W-:-:S04]  /*6b70*/  @!P1 IMAD R214, R207, R214, RZ ;  /* 0x000000d6cfd69224 */ /* 0x004fc800078e02ff */
[----:B------:R-:W-:-:S05]  /*6b80*/  @!P1 IMAD R215, R214, 0x80, R213 ;  /* 0x00000080d6d79824 */ /* 0x000fca00078e02d5 */
[----:B------:R-:W-:-:S04]  /*6b90*/  @!P1 IADD3 R216, P3, PT, R10, R215, RZ ;  /* 0x000000d70ad89210 */ /* 0x000fc80007f7e0ff */
[----:B------:R-:W-:Y:S02]  /*6ba0*/  @!P1 LEA.HI.X.SX32 R215, R215, R212, 0x1, P3 ;  /* 0x000000d4d7d79211 */ /* 0x000fe400018f0eff */
[----:B0-----:R-:W-:-:S04]  /*6bb0*/  @!P1 LEA R214, P3, R216, R14, 0x2 ;  /* 0x0000000ed8d69211 */ /* 0x001fc800078610ff */
[----:B------:R-:W-:Y:S02]  /*6bc0*/  @!P1 LEA.HI.X R215, R216, R15, R215, 0x2, P3 ;  /* 0x0000000fd8d79211 */ /* 0x000fe400018f14d7 */
[----:B-1----:R-:W-:-:S03]  /*6bd0*/  @!P1 MOV R12, R214 ;  /* 0x000000d6000c9202 */ /* 0x002fc60000000f00 */
[----:B------:R-:W-:-:S06]  /*6be0*/  @!P1 IMAD.MOV.U32 R13, RZ, RZ, R215 ;  /* 0x000000ffff0d9224 */ /* 0x000fcc00078e00d7 */
[----:B------:R-:W2:Y:S01]  /*6bf0*/  @!P1 LDG.E.64 R12, desc[UR36][R12.64] ;  /* 0x000000240c0c9981 */ /* 0x000ea2000c1e1b00 */
[----:B------:R-:W-:-:S04]  /*6c00*/  @!P1 IADD3 R214, P3, PT, R0, R213, RZ ;  /* 0x000000d500d69210 */ /* 0x000fc80007f7e0ff */
[----:B------:R-:W-:Y:S02]  /*6c10*/  @!P1 LEA.HI.X.SX32 R213, R213, R243, 0x1, P3 ;  /* 0x000000f3d5d59211 */ /* 0x000fe400018f0eff */
[----:B------:R-:W-:-:S04]  /*6c20*/  @!P1 LEA R14, P3, R214, R14, 0x2 ;  /* 0x0000000ed60e9211 */ /* 0x000fc800078610ff */
[----:B------:R-:W-:Y:S01]  /*6c30*/  @!P1 LEA.HI.X R15, R214, R15, R213, 0x2, P3 ;  /* 0x0000000fd60f9211 */ /* 0x000fe200018f14d5 */
[----:B--2---:R-:W-:Y:S01]  /*6c40*/  @!P1 FADD.FTZ R172, R128, R12 ;  /* 0x0000000c80ac9221 */ /* 0x004fe20000010000 */
[----:B------:R-:W-:Y:S01]  /*6c50*/  @!P1 FADD.FTZ R173, R129, R13 ;  /* 0x0000000d81ad9221 */ /* 0x000fe20000010000 */
[----:B------:R-:W-:Y:S01]  /*6c60*/  @!P1 IMAD.MOV.U32 R12, RZ, RZ, R14 ;  /* 0x000000ffff0c9224 */ /* 0x000fe200078e000e */
[----:B------:R-:W-:Y:S02]  /*6c70*/  @!P1 MOV R13, R15 ;  /* 0x0000000f000d9202 */ /* 0x000fe40000000f00 */
[----:B------:R-:W0:Y:S03]  /*6c80*/  @!P1 LDC.64 R14, c[0x0][0x3b8] ;  /* 0x0000ee00ff0e9b82 */ /* 0x000e260000000a00 */
[----:B------:R1:W-:Y:S04]  /*6c90*/  @!P1 STG.E.64 desc[UR36][R12.64], R172 ;  /* 0x000000ac0c009986 */ /* 0x0003e8000c101b24 */
[----:B------:R-:W2:Y:S01]  /*6ca0*/  @!P1 LDG.E R214, desc[UR36][R220.64] ;  /* 0x00000024dcd69981 */ /* 0x000ea2000c1e1900 */
[----:B------:R-:W-:-:S04]  /*6cb0*/  IMAD.IADD R218, R218, 0x1, R11 ;  /* 0x00000001dada7824 */ /* 0x000fc800078e020b */
[----:B------:R-:W-:Y:S02]  /*6cc0*/  @!P1 IMAD.SHL.U32 R213, R218, 0x4, RZ ;  /* 0x00000004dad59824 */ /* 0x000fe400078e00ff */
[----:B--2---:R-:W-:-:S05]  /*6cd0*/  @!P1 IMAD R214, R207, R214, RZ ;  /* 0x000000d6cfd69224 */ /* 0x004fca00078e02ff */
[----:B------:R-:W-:-:S04]  /*6ce0*/  @!P1 LEA R215, R214, R213, 0x7 ;  /* 0x000000d5d6d79211 */ /* 0x000fc800078e38ff */
[----:B------:R-:W-:-:S04]  /*6cf0*/  @!P1 IADD3 R216, P3, PT, R10, R215, RZ ;  /* 0x000000d70ad89210 */ /* 0x000fc80007f7e0ff */
[----:B------:R-:W-:Y:S02]  /*6d00*/  @!P1 LEA.HI.X.SX32 R215, R215, R212, 0x1, P3 ;  /* 0x000000d4d7d79211 */ /* 0x000fe400018f0eff */
[----:B0-----:R-:W-:-:S04]  /*6d10*/  @!P1 LEA R214, P3, R216, R14, 0x2 ;  /* 0x0000000ed8d69211 */ /* 0x001fc800078610ff */
[----:B------:R-:W-:Y:S01]  /*6d20*/  @!P1 LEA.HI.X R215, R216, R15, R215, 0x2, P3 ;  /* 0x0000000fd8d79211 */ /* 0x000fe200018f14d7 */
[----:B-1----:R-:W-:-:S04]  /*6d30*/  @!P1 IMAD.MOV.U32 R12, RZ, RZ, R214 ;  /* 0x000000ffff0c9224 */ /* 0x002fc800078e00d6 */
        /* <DEDUP_REMOVED lines=8> */
[----:B------:R-:W-:Y:S02]  /*6dc0*/  @!P1 MOV R12, R14 ;  /* 0x0000000e000c9202 */ /* 0x000fe40000000f00 */
[----:B------:R-:W-:Y:S02]  /*6dd0*/  @!P1 IMAD.MOV.U32 R13, RZ, RZ, R15 ;  /* 0x000000ffff0d9224 */ /* 0x000fe400078e000f */
[----:B------:R-:W0:Y:S03]  /*6de0*/  @!P1 LDC.64 R14, c[0x0][0x3b8] ;  /* 0x0000ee00ff0e9b82 */ /* 0x000e260000000a00 */
[----:B------:R1:W-:Y:S04]  /*6df0*/  @!P1 STG.E.64 desc[UR36][R12.64], R174 ;  /* 0x000000ae0c009986 */ /* 0x0003e8000c101b24 */
[----:B------:R-:W2:Y:S01]  /*6e00*/  @!P1 LDG.E R214, desc[UR36][R220.64] ;  /* 0x00000024dcd69981 */ /* 0x000ea2000c1e1900 */
[----:B------:R-:W-:-:S05]  /*6e10*/  IMAD.IADD R218, R218, 0x1, R11 ;  /* 0x00000001dada7824 */ /* 0x000fca00078e020b */
[----:B------:R-:W-:Y:S01]  /*6e20*/  @!P1 SHF.L.U32 R213, R218, 0x2, RZ ;  /* 0x00000002dad59819 */ /* 0x000fe200000006ff */
[----:B--2---:R-:W-:-:S04]  /*6e30*/  @!P1 IMAD R214, R207, R214, RZ ;  /* 0x000000d6cfd69224 */ /* 0x004fc800078e02ff */
[----:B------:R-:W-:-:S05]  /*6e40*/  @!P1 IMAD R215, R214, 0x80, R213 ;  /* 0x00000080d6d79824 */ /* 0x000fca00078e02d5 */
[----:B------:R-:W-:-:S04]  /*6e50*/  @!P1 IADD3 R216, P3, PT, R10, R215, RZ ;  /* 0x000000d70ad89210 */ /* 0x000fc80007f7e0ff */
[----:B------:R-:W-:Y:S02]  /*6e60*/  @!P1 LEA.HI.X.SX32 R215, R215, R212, 0x1, P3 ;  /* 0x000000d4d7d79211 */ /* 0x000fe400018f0eff */
[----:B0-----:R-:W-:-:S04]  /*6e70*/  @!P1 LEA R214, P3, R216, R14, 0x2 ;  /* 0x0000000ed8d69211 */ /* 0x001fc800078610ff */
[----:B------:R-:W-:Y:S01]  /*6e80*/  @!P1 LEA.HI.X R215, R216, R15, R215, 0x2, P3 ;  /* 0x0000000fd8d79211 */ /* 0x000fe200018f14d7 */
[----:B-1----:R-:W-:-:S03]  /*6e90*/  @!P1 IMAD.MOV.U32 R12, RZ, RZ, R214 ;  /* 0x000000ffff0c9224 */ /* 0x002fc600078e00d6 */
[----:B------:R-:W-:-:S06]  /*6ea0*/  @!P1 MOV R13, R215 ;  /* 0x000000d7000d9202 */ /* 0x000fcc0000000f00 */
        /* <DEDUP_REMOVED lines=228> */
[----:B------:R-:W-:-:S05]  /*7cf0*/  @!P1 MOV R13, R15 ;  /* 0x0000000f000d9202 */ /* 0x000fca0000000f00 */
[----:B------:R0:W-:Y:S01]  /*7d00*/  @!P1 STG.E.64 desc[UR36][R12.64], R196 ;  /* 0x000000c40c009986 */ /* 0x0001e2000c101b24 */
[----:B------:R-:W-:Y:S05]  /*7d10*/  @P1 BRA `(.L_x_1140) ;  /* 0x00000018003c1947 */ /* 0x000fea0003800000 */
[----:B------:R-:W2:Y:S01]  /*7d20*/  LDG.E R220, desc[UR36][R220.64] ;  /* 0x00000024dcdc7981 */ /* 0x000ea2000c1e1900 */
[----:B0-----:R-:W-:-:S04]  /*7d30*/  IMAD.IADD R12, R218, 0x1, R11 ;  /* 0x00000001da0c7824 */ /* 0x001fc800078e020b */
[----:B------:R-:W-:Y:S02]  /*7d40*/  IMAD.SHL.U32 R12, R12, 0x4, RZ ;  /* 0x000000040c0c7824 */ /* 0x000fe400078e00ff */
        /* <DEDUP_REMOVED lines=13> */
[----:B------:R0:W-:Y:S01]  /*7e20*/  STG.E.64 desc[UR36][R12.64], R198 ;  /* 0x000000c60c007986 */ /* 0x0001e2000c101b24 */
[----:B------:R-:W-:Y:S05]  /*7e30*/  BRA `(.L_x_1140) ;  /* 0x0000001400f47947 */ /* 0x000fea0003800000 */
.L_x_1084:
[----:B------:R-:W-:Y:S02]  /*7e40*/  VIADD R12, R211, 0xffffffff ;  /* 0xffffffffd30c7836 */ /* 0x000fe40000000000 */
[----:B------:R-:W-:-:S05]  /*7e50*/  VIADD R13, R200, 0xffffffff ;  /* 0xffffffffc80d7836 */ /* 0x000fca0000000000 */
[----:B------:R-:W-:-:S13]  /*7e60*/  ISETP.GE.AND P1, PT, R12, R13, PT ;  /* 0x0000000d0c00720c */ /* 0x000fda0003f26270 */
[----:B------:R-:W2:Y:S01]  /*7e70*/  @!P1 LDG.E R14, desc[UR36][R220.64] ;  /* 0x00000024dc0e9981 */ /* 0x000ea2000c1e1900 */
[----:B------:R-:W0:Y:S03]  /*7e80*/  @!P1 LDC.64 R236, c[0x0][0x3b8] ;  /* 0x0000ee00ffec9b82 */ /* 0x000e260000000a00 */
[----:B------:R-:W3:Y:S04]  /*7e90*/  @!P1 LDG.E R224, desc[UR36][R220.64] ;  /* 0x00000024dce09981 */ /* 0x000ee8000c1e1900 */
[----:B------:R-:W4:Y:S04]  /*7ea0*/  @!P1 LDG.E R222, desc[UR36][R220.64] ;  /* 0x00000024dcde9981 */ /* 0x000f28000c1e1900 */
[----:B------:R-:W4:Y:S04]  /*7eb0*/  @!P1 LDG.E R12, desc[UR36][R220.64] ;  /* 0x00000024dc0c9981 */ /* 0x000f28000c1e1900 */
[----:B------:R-:W4:Y:S04]  /*7ec0*/  @!P1 LDG.E R228, desc[UR36][R220.64] ;  /* 0x00000024dce49981 */ /* 0x000f28000c1e1900 */
[----:B------:R-:W4:Y:S04]  /*7ed0*/  @!P1 LDG.E R226, desc[UR36][R220.64] ;  /* 0x00000024dce29981 */ /* 0x000f28000c1e1900 */
[----:B------:R-:W4:Y:S04]  /*7ee0*/  @!P1 LDG.E R219, desc[UR36][R220.64] ;  /* 0x00000024dcdb9981 */ /* 0x000f28000c1e1900 */
[----:B------:R-:W4:Y:S01]  /*7ef0*/  @!P1 LDG.E R218, desc[UR36][R220.64] ;  /* 0x00000024dcda9981 */ /* 0x000f22000c1e1900 */
[C---:B------:R-:W-:Y:S01]  /*7f00*/  IMAD.IADD R13, R213.reuse, 0x1, R11 ;  /* 0x00000001d50d7824 */ /* 0x040fe200078e020b */
[----:B------:R-:W-:-:S02]  /*7f10*/  @!P1 LEA R215, R213, R202, 0x2 ;  /* 0x000000cad5d79211 */ /* 0x000fc400078e10ff */
[----:B------:R-:W4:Y:S01]  /*7f20*/  @!P1 LDG.E R238, desc[UR36][R220.64] ;  /* 0x00000024dcee9981 */ /* 0x000f22000c1e1900 */
[----:B--2---:R-:W-:-:S04]  /*7f30*/  @!P1 IMAD R14, R207, R14, RZ ;  /* 0x0000000ecf0e9224 */ /* 0x004fc800078e02ff */
[----:B------:R-:W-:Y:S02]  /*7f40*/  @!P1 IMAD.SHL.U32 R14, R14, 0x80, RZ ;  /* 0x000000800e0e9824 */ /* 0x000fe400078e00ff */
[----:B---3--:R-:W-:Y:S01]  /*7f50*/  @!P1 IMAD R225, R207, R224, RZ ;  /* 0x000000e0cfe19224 */ /* 0x008fe200078e02ff */
[----:B------:R-:W-:Y:S01]  /*7f60*/  @!P1 LEA R224, R213, R203, 0x2 ;  /* 0x000000cbd5e09211 */ /* 0x000fe200078e10ff */
[----:B------:R-:W-:Y:S01]  /*7f70*/  @!P1 IMAD R15, R13, 0x4, R14 ;  /* 0x000000040d0f9824 */ /* 0x000fe200078e020e */
[----:B------:R-:W-:Y:S01]  /*7f80*/  @!P1 IADD3 R215, PT, PT, R215, R14, RZ ;  /* 0x0000000ed7d79210 */ /* 0x000fe20007ffe0ff */
[----:B----4-:R-:W-:-:S03]  /*7f90*/  @!P1 IMAD R222, R207, R222, RZ ;  /* 0x000000decfde9224 */ /* 0x010fc600078e02ff */
[C---:B------:R-:W-:Y:S02]  /*7fa0*/  @!P1 IADD3 R14, P3, PT, R10.reuse, R15, RZ ;  /* 0x0000000f0a0e9210 */ /* 0x040fe40007f7e0ff */
[----:B------:R-:W-:Y:S02]  /*7fb0*/  @!P1 IADD3 R214, P4, PT, R10, R215, RZ ;  /* 0x000000d70ad69210 */ /* 0x000fe40007f9e0ff */
[-C--:B------:R-:W-:Y:S02]  /*7fc0*/  @!P1 LEA.HI.X.SX32 R216, R15, R212.reuse, 0x1, P3 ;  /* 0x000000d40fd89211 */ /* 0x080fe400018f0eff */
[----:B------:R-:W-:Y:S02]  /*7fd0*/  @!P1 LEA.HI.X.SX32 R215, R215, R212, 0x1, P4 ;  /* 0x000000d4d7d79211 */ /* 0x000fe400020f0eff */
[-C--:B0-----:R-:W-:Y:S02]  /*7fe0*/  @!P1 LEA R15, P3, R14, R236.reuse, 0x2 ;  /* 0x000000ec0e0f9211 */ /* 0x081fe400078610ff */
[----:B------:R-:W-:Y:S01]  /*7ff0*/  @!P1 LEA R223, P4, R214, R236, 0x2 ;  /* 0x000000ecd6df9211 */ /* 0x000fe200078810ff */
[----:B------:R-:W-:Y:S01]  /*8000*/  IMAD R236, R11, 0x4, R13 ;  /* 0x000000040bec7824 */ /* 0x000fe200078e020d */
[-C--:B------:R-:W-:Y:S01]  /*8010*/  @!P1 LEA.HI.X R14, R14, R237.reuse, R216, 0x2, P3 ;  /* 0x000000ed0e0e9211 */ /* 0x080fe200018f14d8 */
[----:B------:R-:W-:Y:S01]  /*8020*/  @!P1 IMAD R216, R13, 0x4, R202 ;  /* 0x000000040dd89824 */ /* 0x000fe200078e02ca */
[----:B------:R-:W-:-:S02]  /*8030*/  @!P1 LEA.HI.X R237, R214, R237, R215, 0x2, P4 ;  /* 0x000000edd6ed9211 */ /* 0x000fc400020f14d7 */
[----:B------:R-:W0:Y:S01]  /*8040*/  @!P1 LDC.64 R214, c[0x0][0x3b8] ;  /* 0x0000ee00ffd69b82 */ /* 0x000e220000000a00 */
[C---:B------:R-:W-:Y:S01]  /*8050*/  @!P1 IMAD R217, R225.reuse, 0x80, R216 ;  /* 0x00000080e1d99824 */ /* 0x040fe200078e02d8 */
[----:B------:R-:W-:Y:S01]  /*8060*/  @!P1 LEA R222, R222, R213, 0x5 ;  /* 0x000000d5dede9211 */ /* 0x000fe200078e28ff */
[----:B------:R-:W-:Y:S01]  /*8070*/  @!P1 IMAD R225, R225, 0x80, R224 ;  /* 0x00000080e1e19824 */ /* 0x000fe200078e02e0 */
[----:B------:R-:W-:Y:S02]  /*8080*/  IADD3 R232, PT, PT, R236, R11, RZ ;  /* 0x0000000bece87210 */ /* 0x000fe40007ffe0ff */
[C---:B------:R-:W-:Y:S02]  /*8090*/  @!P1 IADD3 R227, P3, PT, R10.reuse, R217, RZ ;  /* 0x000000d90ae39210 */ /* 0x040fe40007f7e0ff */
[----:B------:R-:W-:Y:S02]  /*80a0*/  @!P1 IADD3 R224, P4, PT, R10, R225, RZ ;  /* 0x000000e10ae09210 */ /* 0x000fe40007f9e0ff */
[----:B------:R-:W-:-:S02]  /*80b0*/  @!P1 LEA.HI.X.SX32 R230, R217, R212, 0x1, P3 ;  /* 0x000000d4d9e69211 */ /* 0x000fc400018f0eff */
[----:B------:R-:W-:Y:S02]  /*80c0*/  @!P1 LEA.HI.X.SX32 R225, R225, R212, 0x1, P4 ;  /* 0x000000d4e1e19211 */ /* 0x000fe400020f0eff */
[CC--:B0-----:R-:W-:Y:S02]  /*80d0*/  @!P1 LEA R216, P3, R227.reuse, R214.reuse, 0x2 ;  /* 0x000000d6e3d89211 */ /* 0x0c1fe400078610ff */
[----:B------:R-:W-:Y:S02]  /*80e0*/  @!P1 LEA R214, P4, R224, R214, 0x2 ;  /* 0x000000d6e0d69211 */ /* 0x000fe400078810ff */
[-C--:B------:R-:W-:Y:S01]  /*80f0*/  @!P1 LEA.HI.X R217, R227, R215.reuse, R230, 0x2, P3 ;  /* 0x000000d7e3d99211 */ /* 0x080fe200018f14e6 */
[----:B------:R-:W-:Y:S01]  /*8100*/  @!P1 IMAD.SHL.U32 R227, R222, 0x4, RZ ;  /* 0x00000004dee39824 */ /* 0x000fe200078e00ff */
[----:B------:R-:W-:Y:S01]  /*8110*/  @!P1 LEA.HI.X R215, R224, R215, R225, 0x2, P4 ;  /* 0x000000d7e0d79211 */ /* 0x000fe200020f14e1 */
[----:B------:R-:W-:Y:S01]  /*8120*/  @!P1 IMAD R230, R213, 0x4, R204 ;  /* 0x00000004d5e69824 */ /* 0x000fe200078e02cc */
[----:B------:R-:W0:Y:S02]  /*8130*/  @!P1 LDC.64 R224, c[0x0][0x3b8] ;  /* 0x0000ee00ffe09b82 */ /* 0x000e240000000a00 */
[----:B------:R-:W-:-:S04]  /*8140*/  @!P1 IADD3 R222, P3, PT, R10, R227, RZ ;  /* 0x000000e30ade9210 */ /* 0x000fc80007f7e0ff */
[----:B------:R-:W-:Y:S02]  /*8150*/  @!P1 LEA.HI.X.SX32 R227, R227, R212, 0x1, P3 ;  /* 0x000000d4e3e39211 */ /* 0x000fe400018f0eff */
[----:B0-----:R-:W-:-:S04]  /*8160*/  @!P1 LEA R224, P3, R222, R224, 0x2 ;  /* 0x000000e0dee09211 */ /* 0x001fc800078610ff */
[----:B------:R-:W-:Y:S01]  /*8170*/  @!P1 LEA.HI.X R225, R222, R225, R227, 0x2, P3 ;  /* 0x000000e1dee19211 */ /* 0x000fe200018f14e3 */
[C---:B------:R-:W-:Y:S02]  /*8180*/  @!P1 IMAD R222, R207.reuse, R12, RZ ;  /* 0x0000000ccfde9224 */ /* 0x040fe400078e02ff */
[----:B------:R-:W0:Y:S02]  /*8190*/  @!P1 LDC.64 R12, c[0x0][0x3b8] ;  /* 0x0000ee00ff0c9b82 */ /* 0x000e240000000a00 */
[----:B------:R-:W-:Y:S01]  /*81a0*/  @!P1 IMAD.SHL.U32 R227, R222, 0x80, RZ ;  /* 0x00000080dee39824 */ /* 0x000fe200078e00ff */
[----:B------:R-:W-:Y:S01]  /*81b0*/  IADD3 R222, PT, PT, R232, R11, RZ ;  /* 0x0000000be8de7210 */ /* 0x000fe20007ffe0ff */
[C---:B------:R-:W-:Y:S02]  /*81c0*/  @!P1 IMAD R219, R207.reuse, R219, RZ ;  /* 0x000000dbcfdb9224 */ /* 0x040fe400078e02ff */
[----:B------:R-:W-:Y:S01]  /*81d0*/  @!P1 IMAD R218, R207, R218, RZ ;  /* 0x000000dacfda9224 */ /* 0x000fe200078e02ff */
[----:B------:R-:W-:Y:S01]  /*81e0*/  @!P1 LOP3.LUT R15, R15, R14, RZ, 0x3c, !PT ;  /* 0x0000000e0f0f9212 */ /* 0x000fe200078e3cff */
[--C-:B------:R-:W-:Y:S01]  /*81f0*/  @!P1 IMAD.IADD R229, R230, 0x1, R227.reuse ;  /* 0x00000001e6e59824 */ /* 0x100fe200078e02e3 */
[----:B------:R-:W5:Y:S01]  /*8200*/  @!P1 LDG.E.64 R156, desc[UR36][R224.64] ;  /* 0x00000024e09c9981 */ /* 0x000f62000c1e1b00 */
[----:B------:R-:W-:-:S03]  /*8210*/  @!P1 IMAD R227, R222, 0x4, R227 ;  /* 0x00000004dee39824 */ /* 0x000fc600078e02e3 */
[C---:B------:R-:W-:Y:S02]  /*8220*/  @!P1 IADD3 R234, P4, PT, R10.reuse, R229, RZ ;  /* 0x000000e50aea9210 */ /* 0x040fe40007f9e0ff */
[----:B------:R-:W-:Y:S02]  /*8230*/  @!P1 IADD3 R230, P3, PT, R10, R227, RZ ;  /* 0x000000e30ae69210 */ /* 0x000fe40007f7e0ff */
[-C--:B------:R-:W-:Y:S02]  /*8240*/  @!P1 LEA.HI.X.SX32 R229, R229, R212.reuse, 0x1, P4 ;  /* 0x000000d4e5e59211 */ /* 0x080fe400020f0eff */
[----:B------:R-:W-:Y:S01]  /*8250*/  @!P1 LEA.HI.X.SX32 R227, R227, R212, 0x1, P3 ;  /* 0x000000d4e3e39211 */ /* 0x000fe200018f0eff */
[----:B------:R-:W2:Y:S01]  /*8260*/  @!P1 LDG.E R225, desc[UR36][R220.64] ;  /* 0x00000024dce19981 */ /* 0x000ea2000c1e1900 */
[-C--:B0-----:R-:W-:Y:S02]  /*8270*/  @!P1 LEA R235, P3, R230, R12.reuse, 0x2 ;  /* 0x0000000ce6eb9211 */ /* 0x081fe400078610ff */
[----:B------:R-:W-:-:S02]  /*8280*/  @!P1 LEA R233, P4, R234, R12, 0x2 ;  /* 0x0000000ceae99211 */ /* 0x000fc400078810ff */
[-C--:B------:R-:W-:Y:S01]  /*8290*/  @!P1 LEA.HI.X R230, R230, R13.reuse, R227, 0x2, P3 ;  /* 0x0000000de6e69211 */ /* 0x080fe200018f14e3 */
[C---:B------:R-:W-:Y:S01]  /*82a0*/  @!P1 IMAD R227, R207.reuse, R228, RZ ;  /* 0x000000e4cfe39224 */ /* 0x040fe200078e02ff */
[----:B------:R-:W-:Y:S01]  /*82b0*/  @!P1 LEA.HI.X R234, R234, R13, R229, 0x2, P4 ;  /* 0x0000000deaea9211 */ /* 0x000fe200020f14e5 */
[----:B------:R-:W-:Y:S01]  /*82c0*/  @!P1 IMAD R229, R207, R226, RZ ;  /* 0x000000e2cfe59224 */ /* 0x000fe200078e02ff */
[----:B------:R-:W0:Y:S02]  /*82d0*/  @!P1 LDC.64 R12, c[0x0][0x3b8] ;  /* 0x0000ee00ff0c9b82 */ /* 0x000e240000000a00 */
[----:B------:R-:W-:Y:S01]  /*82e0*/  @!P1 LEA R227, R227, R236, 0x5 ;  /* 0x000000ece3e39211 */ /* 0x000fe200078e28ff */
[----:B------:R-:W-:-:S04]  /*82f0*/  @!P1 IMAD R226, R229, 0x20, R232 ;  /* 0x00000020e5e29824 */ /* 0x000fc800078e02e8 */
[----:B------:R-:W-:Y:S01]  /*8300*/  @!P1 IMAD.SHL.U32 R227, R227, 0x4, RZ ;  /* 0x00000004e3e39824 */ /* 0x000fe200078e00ff */
[----:B------:R-:W1:Y:S04]  /*8310*/  @!P1 LDC.64 R228, c[0x0][0x3b8] ;  /* 0x0000ee00ffe49b82 */ /* 0x000e680000000a00 */
[----:B------:R-:W-:-:S04]  /*8320*/  @!P1 IADD3 R232, P3, PT, R10, R227, RZ ;  /* 0x000000e30ae89210 */ /* 0x000fc80007f7e0ff */
[----:B------:R-:W-:Y:S02]  /*8330*/  @!P1 LEA.HI.X.SX32 R227, R227, R212, 0x1, P3 ;  /* 0x000000d4e3e39211 */ /* 0x000fe400018f0eff */
[----:B0-----:R-:W-:-:S04]  /*8340*/  @!P1 LEA R231, P3, R232, R12, 0x2 ;  /* 0x0000000ce8e79211 */ /* 0x001fc800078610ff */
[----:B------:R-:W-:Y:S02]  /*8350*/  @!P1 LEA.HI.X R232, R232, R13, R227, 0x2, P3 ;  /* 0x0000000de8e89211 */ /* 0x000fe400018f14e3 */
[----:B------:R-:W-:-:S04]  /*8360*/  @!P1 SHF.L.U32 R13, R226, 0x2, RZ ;  /* 0x00000002e20d9819 */ /* 0x000fc800000006ff */
[----:B------:R-:W-:-:S04]  /*8370*/  @!P1 IADD3 R12, P3, PT, R10, R13, RZ ;  /* 0x0000000d0a0c9210 */ /* 0x000fc80007f7e0ff */
[----:B------:R-:W-:Y:S02]  /*8380*/  @!P1 LEA.HI.X.SX32 R13, R13, R212, 0x1, P3 ;  /* 0x000000d40d0d9211 */ /* 0x000fe400018f0eff */
[----:B-1----:R-:W-:-:S04]  /*8390*/  @!P1 LEA R228, P3, R12, R228, 0x2 ;  /* 0x000000e40ce49211 */ /* 0x002fc800078610ff */
[----:B------:R-:W-:Y:S02]  /*83a0*/  @!P1 LEA.HI.X R229, R12, R229, R13, 0x2, P3 ;  /* 0x000000e50ce59211 */ /* 0x000fe400018f140d */
[----:B------:R-:W0:Y:S01]  /*83b0*/  @!P1 LDC.64 R12, c[0x0][0x3b8] ;  /* 0x0000ee00ff0c9b82 */ /* 0x000e220000000a00 */
[----:B------:R-:W-:-:S04]  /*83c0*/  IMAD R222, R11, 0x2, R222 ;  /* 0x000000020bde7824 */ /* 0x000fc800078e02de */
[----:B------:R-:W-:Y:S02]  /*83d0*/  @!P1 IMAD R227, R219, 0x20, R222 ;  /* 0x00000020dbe39824 */ /* 0x000fe400078e02de */
[----:B------:R-:W3:Y:S03]  /*83e0*/  @!P1 LDG.E R219, desc[UR36][R220.64] ;  /* 0x00000024dcdb9981 */ /* 0x000ee6000c1e1900 */
[----:B------:R-:W-:-:S04]  /*83f0*/  @!P1 SHF.L.U32 R227, R227, 0x2, RZ ;  /* 0x00000002e3e39819 */ /* 0x000fc800000006ff */
[----:B------:R-:W-:-:S04]  /*8400*/  @!P1 IADD3 R226, P3, PT, R10, R227, RZ ;  /* 0x000000e30ae29210 */ /* 0x000fc80007f7e0ff */
[----:B------:R-:W-:Y:S02]  /*8410*/  @!P1 LEA.HI.X.SX32 R236, R227, R212, 0x1, P3 ;  /* 0x000000d4e3ec9211 */ /* 0x000fe400018f0eff */
[----:B0-----:R-:W-:-:S04]  /*8420*/  @!P1 LEA R227, P3, R226, R12, 0x2 ;  /* 0x0000000ce2e39211 */ /* 0x001fc800078610ff */
[----:B------:R-:W-:Y:S02]  /*8430*/  @!P1 LEA.HI.X R226, R226, R13, R236, 0x2, P3 ;  /* 0x0000000de2e29211 */ /* 0x000fe400018f14ec */
[----:B------:R-:W0:Y:S01]  /*8440*/  @!P1 LDC.64 R12, c[0x0][0x3b8] ;  /* 0x0000ee00ff0c9b82 */ /* 0x000e220000000a00 */
[----:B------:R-:W-:Y:S01]  /*8450*/  IMAD.IADD R242, R222, 0x1, R11 ;  /* 0x00000001def27824 */ /* 0x000fe200078e020b */
[----:B------:R-:W4:Y:S03]  /*8460*/  @!P1 LDG.E R236, desc[UR36][R220.64] ;  /* 0x00000024dcec9981 */ /* 0x000f26000c1e1900 */
[----:B------:R-:W-:-:S05]  /*8470*/  @!P1 IMAD R218, R218, 0x20, R242 ;  /* 0x00000020dada9824 */ /* 0x000fca00078e02f2 */
[----:B------:R-:W-:-:S04]  /*8480*/  @!P1 SHF.L.U32 R218, R218, 0x2, RZ ;  /* 0x00000002dada9819 */ /* 0x000fc800000006ff */
[----:B------:R-:W-:-:S04]  /*8490*/  @!P1 IADD3 R222, P3, PT, R10, R218, RZ ;  /* 0x000000da0ade9210 */ /* 0x000fc80007f7e0ff */
[----:B------:R-:W-:Y:S02]  /*84a0*/  @!P1 LEA.HI.X.SX32 R218, R218, R212, 0x1, P3 ;  /* 0x000000d4dada9211 */ /* 0x000fe400018f0eff */
[----:B0-----:R-:W-:-:S04]  /*84b0*/  @!P1 LEA R12, P3, R222, R12, 0x2 ;  /* 0x0000000cde0c9211 */ /* 0x001fc800078610ff */
[----:B------:R-:W-:Y:S02]  /*84c0*/  @!P1 LEA.HI.X R13, R222, R13, R218, 0x2, P3 ;  /* 0x0000000dde0d9211 */ /* 0x000fe400018f14da */
[----:B------:R-:W2:Y:S04]  /*84d0*/  @!P1 LDG.E R218, desc[UR36][R220.64] ;  /* 0x00000024dcda9981 */ /* 0x000ea8000c1e1900 */
[----:B------:R-:W4:Y:S01]  /*84e0*/  @!P1 LDG.E R222, desc[UR36][R220.64] ;  /* 0x00000024dcde9981 */ /* 0x000f22000c1e1900 */
[C---:B------:R-:W-:Y:S01]  /*84f0*/  @!P1 LOP3.LUT R14, R15.reuse, R14, RZ, 0x3c, !PT ;  /* 0x0000000e0f0e9212 */ /* 0x040fe200078e3cff */
[----:B------:R-:W-:Y:S02]  /*8500*/  IMAD.IADD R248, R242, 0x1, R11 ;  /* 0x00000001f2f87824 */ /* 0x000fe400078e020b */
[----:B------:R0:W5:Y:S01]  /*8510*/  @!P1 LDG.E.64 R18, desc[UR36][R12.64] ;  /* 0x000000240c129981 */ /* 0x000162000c1e1b00 */
[----:B------:R-:W-:-:S05]  /*8520*/  @!P1 LOP3.LUT R15, R15, R14, RZ, 0x3c, !PT ;  /* 0x0000000e0f0f9212 */ /* 0x000fca00078e3cff */
[----:B------:R1:W5:Y:S01]  /*8530*/  @!P1 LDG.E.64 R158, desc[UR36][R14.64] ;  /* 0x000000240e9e9981 */ /* 0x000362000c1e1b00 */
[----:B0-----:R-:W0:Y:S01]  /*8540*/  @!P1 LDC.64 R12, c[0x0][0x3b8] ;  /* 0x0000ee00ff0c9b82 */ /* 0x001e220000000a00 */
[----:B-1----:R-:W-:Y:S02]  /*8550*/  @!P1 IMAD.MOV.U32 R14, RZ, RZ, R223 ;  /* 0x000000ffff0e9224 */ /* 0x002fe400078e00df */
[----:B------:R-:W-:-:S05]  /*8560*/  @!P1 IMAD.MOV.U32 R15, RZ, RZ, R237 ;  /* 0x000000ffff0f9224 */ /* 0x000fca00078e00ed */
[----:B------:R1:W5:Y:S02]  /*8570*/  @!P1 LDG.E.64 R160, desc[UR36][R14.64] ;  /* 0x000000240ea09981 */ /* 0x000364000c1e1b00 */
[----:B-1----:R-:W-:Y:S01]  /*8580*/  @!P1 MOV R14, R216 ;  /* 0x000000d8000e9202 */ /* 0x002fe20000000f00 */
[----:B------:R-:W-:-:S05]  /*8590*/  @!P1 IMAD.MOV.U32 R15, RZ, RZ, R217 ;  /* 0x000000ffff0f9224 */ /* 0x000fca00078e00d9 */
[----:B------:R1:W5:Y:S02]  /*85a0*/  @!P1 LDG.E.64 R162, desc[UR36][R14.64] ;  /* 0x000000240ea29981 */ /* 0x000364000c1e1b00 */
[----:B-1----:R-:W-:Y:S01]  /*85b0*/  @!P1 MOV R15, R215 ;  /* 0x000000d7000f9202 */ /* 0x002fe20000000f00 */
[----:B------:R-:W-:-:S04]  /*85c0*/  @!P1 IMAD R215, R207, R238, RZ ;  /* 0x000000eecfd79224 */ /* 0x000fc800078e02ff */
[----:B------:R-:W-:Y:S01]  /*85d0*/  @!P1 IMAD R242, R215, 0x20, R248 ;  /* 0x00000020d7f29824 */ /* 0x000fe200078e02f8 */
[----:B------:R-:W-:Y:S01]  /*85e0*/  IADD3 R248, PT, PT, R248, R11, RZ ;  /* 0x0000000bf8f87210 */ /* 0x000fe20007ffe0ff */
[----:B------:R-:W-:Y:S02]  /*85f0*/  @!P1 IMAD.MOV.U32 R14, RZ, RZ, R214 ;  /* 0x000000ffff0e9224 */ /* 0x000fe400078e00d6 */
[----:B------:R-:W1:Y:S02]  /*8600*/  @!P1 LDC.64 R214, c[0x0][0x3b8] ;  /* 0x0000ee00ffd69b82 */ /* 0x000e640000000a00 */
[--C-:B------:R-:W-:Y:S01]  /*8610*/  IMAD.IADD R223, R248, 0x1, R11.reuse ;  /* 0x00000001f8df7824 */ /* 0x100fe200078e020b */
[----:B------:R0:W5:Y:S03]  /*8620*/  @!P1 LDG.E.64 R164, desc[UR36][R14.64] ;  /* 0x000000240ea49981 */ /* 0x000166000c1e1b00 */
[----:B------:R-:W-:-:S04]  /*8630*/  IMAD.IADD R237, R223, 0x1, R11 ;  /* 0x00000001dfed7824 */ /* 0x000fc800078e020b */
[----:B------:R-:W-:Y:S02]  /*8640*/  IMAD.IADD R238, R237, 0x1, R11 ;  /* 0x00000001edee7824 */ /* 0x000fe400078e020b */
[----:B0-----:R-:W-:Y:S02]  /*8650*/  @!P1 IMAD R14, R213, 0x4, R205 ;  /* 0x00000004d50e9824 */ /* 0x001fe400078e02cd */
[----:B---3--:R-:W-:-:S05]  /*8660*/  @!P1 IMAD R219, R207, R219, RZ ;  /* 0x000000dbcfdb9224 */ /* 0x008fca00078e02ff */
[----:B------:R-:W-:-:S04]  /*8670*/  @!P1 SHF.L.U32 R219, R219, 0x7, RZ ;  /* 0x00000007dbdb9819 */ /* 0x000fc800000006ff */
[----:B------:R-:W-:-:S04]  /*8680*/  @!P1 LEA R15, R238, R219, 0x2 ;  /* 0x000000dbee0f9211 */ /* 0x000fc800078e10ff */
[----:B------:R-:W-:Y:S01]  /*8690*/  @!P1 IADD3 R216, P3, PT, R10, R15, RZ ;  /* 0x0000000f0ad89210 */ /* 0x000fe20007f7e0ff */
[----:B------:R-:W-:-:S03]  /*86a0*/  @!P1 IMAD.IADD R213, R14, 0x1, R219 ;  /* 0x000000010ed59824 */ /* 0x000fc600078e02db */
[----:B------:R-:W-:Y:S02]  /*86b0*/  @!P1 LEA.HI.X.SX32 R15, R15, R212, 0x1, P3 ;  /* 0x000000d40f0f9211 */ /* 0x000fe400018f0eff */
[----:B-1----:R-:W-:-:S04]  /*86c0*/  @!P1 LEA R14, P3, R216, R214, 0x2 ;  /* 0x000000d6d80e9211 */ /* 0x002fc800078610ff */
[----:B------:R-:W-:Y:S02]  /*86d0*/  @!P1 LEA.HI.X R15, R216, R215, R15, 0x2, P3 ;  /* 0x000000d7d80f9211 */ /* 0x000fe400018f140f */
[----:B------:R-:W-:Y:S01]  /*86e0*/  @!P1 IADD3 R216, P3, PT, R10, R213, RZ ;  /* 0x000000d50ad89210 */ /* 0x000fe20007f7e0ff */
[----:B----4-:R-:W-:-:S03]  /*86f0*/  @!P1 IMAD R222, R207, R222, RZ ;  /* 0x000000decfde9224 */ /* 0x010fc600078e02ff */
[----:B------:R-:W-:Y:S01]  /*8700*/  @!P1 LEA.HI.X.SX32 R217, R213, R212, 0x1, P3 ;  /* 0x000000d4d5d99211 */ /* 0x000fe200018f0eff */
[C---:B--2---:R-:W-:Y:S01]  /*8710*/  @!P1 IMAD R219, R207.reuse, R218, RZ ;  /* 0x000000dacfdb9224 */ /* 0x044fe200078e02ff */
[C---:B------:R-:W-:Y:S01]  /*8720*/  @!P1 LEA R213, P3, R216.reuse, R214, 0x2 ;  /* 0x000000d6d8d59211 */ /* 0x040fe200078610ff */
[----:B------:R-:W-:Y:S01]  /*8730*/  @!P1 IMAD R236, R207, R236, RZ ;  /* 0x000000eccfec9224 */ /* 0x000fe200078e02ff */
[----:B------:R-:W5:Y:S02]  /*8740*/  @!P1 LDG.E.64 R8, desc[UR36][R14.64] ;  /* 0x000000240e089981 */ /* 0x000f64000c1e1b00 */
[----:B------:R-:W-:Y:S02]  /*8750*/  @!P1 LEA.HI.X R214, R216, R215, R217, 0x2, P3 ;  /* 0x000000d7d8d69211 */ /* 0x000fe400018f14d9 */
[----:B------:R-:W0:Y:S01]  /*8760*/  @!P1 LDC.64 R216, c[0x0][0x3b8] ;  /* 0x0000ee00ffd89b82 */ /* 0x000e220000000a00 */
[----:B------:R-:W-:Y:S01]  /*8770*/  @!P1 IMAD.SHL.U32 R215, R242, 0x4, RZ ;  /* 0x00000004f2d79824 */ /* 0x000fe200078e00ff */
[----:B------:R-:W-:-:S04]  /*8780*/  @!P1 LEA R248, R219, R248, 0x5 ;  /* 0x000000f8dbf89211 */ /* 0x000fc800078e28ff */
[----:B------:R-:W-:-:S04]  /*8790*/  @!P1 IADD3 R218, P3, PT, R10, R215, RZ ;  /* 0x000000d70ada9210 */ /* 0x000fc80007f7e0ff */
[----:B------:R-:W-:Y:S02]  /*87a0*/  @!P1 LEA.HI.X.SX32 R219, R215, R212, 0x1, P3 ;  /* 0x000000d4d7db9211 */ /* 0x000fe400018f0eff */
[----:B0-----:R-:W-:-:S04]  /*87b0*/  @!P1 LEA R215, P3, R218, R216, 0x2 ;  /* 0x000000d8dad79211 */ /* 0x001fc800078610ff */
[----:B------:R-:W-:Y:S02]  /*87c0*/  @!P1 LEA.HI.X R216, R218, R217, R219, 0x2, P3 ;  /* 0x000000d9dad89211 */ /* 0x000fe400018f14db */
[----:B------:R-:W0:Y:S01]  /*87d0*/  @!P1 LDC.64 R218, c[0x0][0x3b8] ;  /* 0x0000ee00ffda9b82 */ /* 0x000e220000000a00 */
[----:B------:R-:W-:Y:S02]  /*87e0*/  @!P1 IMAD.SHL.U32 R217, R248, 0x4, RZ ;  /* 0x00000004f8d99824 */ /* 0x000fe400078e00ff */
[----:B------:R-:W-:-:S03]  /*87f0*/  @!P1 IMAD R242, R222, 0x20, R223 ;  /* 0x00000020def29824 */ /* 0x000fc600078e02df */
[----:B------:R-:W-:-:S04]  /*8800*/  @!P1 IADD3 R222, P3, PT, R10, R217, RZ ;  /* 0x000000d90ade9210 */ /* 0x000fc80007f7e0ff */
[----:B------:R-:W-:Y:S02]  /*8810*/  @!P1 LEA.HI.X.SX32 R223, R217, R212, 0x1, P3 ;  /* 0x000000d4d9df9211 */ /* 0x000fe400018f0eff */
[----:B0-----:R-:W-:-:S04]  /*8820*/  @!P1 LEA R217, P3, R222, R218, 0x2 ;  /* 0x000000daded99211 */ /* 0x001fc800078610ff */
[----:B------:R-:W-:Y:S02]  /*8830*/  @!P1 LEA.HI.X R218, R222, R219, R223, 0x2, P3 ;  /* 0x000000dbdeda9211 */ /* 0x000fe400018f14df */
[----:B------:R-:W0:Y:S01]  /*8840*/  @!P1 LDC.64 R222, c[0x0][0x3b8] ;  /* 0x0000ee00ffde9b82 */ /* 0x000e220000000a00 */
[----:B------:R-:W-:-:S04]  /*8850*/  @!P1 SHF.L.U32 R219, R242, 0x2, RZ ;  /* 0x00000002f2db9819 */ /* 0x000fc800000006ff */
[----:B------:R-:W-:-:S04]  /*8860*/  @!P1 IADD3 R242, P3, PT, R10, R219, RZ ;  /* 0x000000db0af29210 */ /* 0x000fc80007f7e0ff */
[----:B------:R-:W-:Y:S02]  /*8870*/  @!P1 LEA.HI.X.SX32 R248, R219, R212, 0x1, P3 ;  /* 0x000000d4dbf89211 */ /* 0x000fe400018f0eff */
[----:B0-----:R-:W-:-:S04]  /*8880*/  @!P1 LEA R219, P3, R242, R222, 0x2 ;  /* 0x000000def2db9211 */ /* 0x001fc800078610ff */
[----:B------:R-:W-:Y:S02]  /*8890*/  @!P1 LEA.HI.X R224, R242, R223, R248, 0x2, P3 ;  /* 0x000000dff2e09211 */ /* 0x000fe400018f14f8 */
[----:B------:R-:W0:Y:S01]  /*88a0*/  @!P1 LDC.64 R222, c[0x0][0x3b8] ;  /* 0x0000ee00ffde9b82 */ /* 0x000e220000000a00 */
[----:B------:R-:W-:-:S04]  /*88b0*/  @!P1 IMAD R237, R236, 0x20, R237 ;  /* 0x00000020eced9824 */ /* 0x000fc800078e02ed */
[----:B------:R-:W-:-:S05]  /*88c0*/  @!P1 IMAD.SHL.U32 R237, R237, 0x4, RZ ;  /* 0x00000004eded9824 */ /* 0x000fca00078e00ff */
[----:B------:R-:W-:-:S04]  /*88d0*/  @!P1 IADD3 R236, P3, PT, R10, R237, RZ ;  /* 0x000000ed0aec9210 */ /* 0x000fc80007f7e0ff */
[----:B------:R-:W-:Y:S02]  /*88e0*/  @!P1 LEA.HI.X.SX32 R242, R237, R212, 0x1, P3 ;  /* 0x000000d4edf29211 */ /* 0x000fe400018f0eff */
[----:B0-----:R-:W-:-:S04]  /*88f0*/  @!P1 LEA R237, P3, R236, R222, 0x2 ;  /* 0x000000deeced9211 */ /* 0x001fc800078610ff */
[----:B------:R-:W-:Y:S02]  /*8900*/  @!P1 LEA.HI.X R236, R236, R223, R242, 0x2, P3 ;  /* 0x000000dfecec9211 */ /* 0x000fe400018f14f2 */
[----:B------:R-:W2:Y:S01]  /*8910*/  @!P1 LDG.E R242, desc[UR36][R220.64] ;  /* 0x00000024dcf29981 */ /* 0x000ea2000c1e1900 */
[----:B------:R-:W-:Y:S01]  /*8920*/  @!P1 MOV R222, R235 ;  /* 0x000000eb00de9202 */ /* 0x000fe20000000f00 */
[----:B------:R-:W-:-:S05]  /*8930*/  @!P1 IMAD.MOV.U32 R223, RZ, RZ, R230 ;  /* 0x000000ffffdf9224 */ /* 0x000fca00078e00e6 */
[----:B------:R0:W5:Y:S01]  /*8940*/  @!P1 LDG.E.64 R28, desc[UR36][R222.64] ;  /* 0x00000024de1c9981 */ /* 0x000162000c1e1b00 */
[----:B------:R-:W-:Y:S02]  /*8950*/  @!P1 IMAD R225, R207, R225, RZ ;  /* 0x000000e1cfe19224 */ /* 0x000fe400078e02ff */
[----:B------:R-:W-:Y:S01]  /*8960*/  IMAD R238, R11, 0x2, R238 ;  /* 0x000000020bee7824 */ /* 0x000fe200078e02ee */
[----:B0-----:R-:W0:Y:S04]  /*8970*/  @!P1 LDC.64 R222, c[0x0][0x3b8] ;  /* 0x0000ee00ffde9b82 */ /* 0x001e280000000a00 */
[----:B------:R-:W-:-:S05]  /*8980*/  @!P1 LEA R225, R225, R238, 0x5 ;  /* 0x000000eee1e19211 */ /* 0x000fca00078e28ff */
[----:B------:R-:W-:-:S05]  /*8990*/  @!P1 IMAD.SHL.U32 R225, R225, 0x4, RZ ;  /* 0x00000004e1e19824 */ /* 0x000fca00078e00ff */
[----:B------:R-:W-:-:S04]  /*89a0*/  @!P1 IADD3 R230, P3, PT, R10, R225, RZ ;  /* 0x000000e10ae69210 */ /* 0x000fc80007f7e0ff */
[----:B------:R-:W-:Y:S02]  /*89b0*/  @!P1 LEA.HI.X.SX32 R235, R225, R212, 0x1, P3 ;  /* 0x000000d4e1eb9211 */ /* 0x000fe400018f0eff */
[----:B0-----:R-:W-:Y:S01]  /*89c0*/  @!P1 LEA R225, P3, R230, R222, 0x2 ;  /* 0x000000dee6e19211 */ /* 0x001fe200078610ff */
[----:B------:R-:W-:-:S03]  /*89d0*/  @!P1 IMAD.MOV.U32 R222, RZ, RZ, R233 ;  /* 0x000000ffffde9224 */ /* 0x000fc600078e00e9 */
[----:B------:R-:W-:Y:S02]  /*89e0*/  @!P1 LEA.HI.X R230, R230, R223, R235, 0x2, P3 ;  /* 0x000000dfe6e69211 */ /* 0x000fe400018f14eb */
[----:B------:R-:W-:Y:S01]  /*89f0*/  @!P1 MOV R223, R234 ;  /* 0x000000ea00df9202 */ /* 0x000fe20000000f00 */
[----:B------:R-:W3:Y:S04]  /*8a00*/  @!P1 LDG.E R235, desc[UR36][R220.64] ;  /* 0x00000024dceb9981 */ /* 0x000ee8000c1e1900 */
[----:B------:R0:W5:Y:S02]  /*8a10*/  @!P1 LDG.E.64 R26, desc[UR36][R222.64] ;  /* 0x00000024de1a9981 */ /* 0x000164000c1e1b00 */
[----:B0-----:R-:W0:Y:S01]  /*8a20*/  @!P1 LDC.64 R222, c[0x0][0x3b8] ;  /* 0x0000ee00ffde9b82 */ /* 0x001e220000000a00 */
[----:B--2---:R-:W-:-:S02]  /*8a30*/  @!P1 IMAD R233, R207, R242, RZ ;  /* 0x000000f2cfe99224 */ /* 0x004fc400078e02ff */
[----:B------:R-:W-:-:S04]  /*8a40*/  IMAD.IADD R242, R238, 0x1, R11 ;  /* 0x00000001eef27824 */ /* 0x000fc800078e020b */
[----:B------:R-:W-:-:S05]  /*8a50*/  @!P1 IMAD R233, R233, 0x20, R242 ;  /* 0x00000020e9e99824 */ /* 0x000fca00078e02f2 */
[----:B------:R-:W-:-:S04]  /*8a60*/  @!P1 SHF.L.U32 R233, R233, 0x2, RZ ;  /* 0x00000002e9e99819 */ /* 0x000fc800000006ff */
[----:B------:R-:W-:-:S04]  /*8a70*/  @!P1 IADD3 R234, P3, PT, R10, R233, RZ ;  /* 0x000000e90aea9210 */ /* 0x000fc80007f7e0ff */
[----:B------:R-:W-:Y:S02]  /*8a80*/  @!P1 LEA.HI.X.SX32 R233, R233, R212, 0x1, P3 ;  /* 0x000000d4e9e99211 */ /* 0x000fe400018f0eff */
[----:B0-----:R-:W-:-:S04]  /*8a90*/  @!P1 LEA R238, P3, R234, R222, 0x2 ;  /* 0x000000deeaee9211 */ /* 0x001fc800078610ff */
[----:B------:R-:W-:Y:S02]  /*8aa0*/  @!P1 LEA.HI.X R234, R234, R223, R233, 0x2, P3 ;  /* 0x000000dfeaea9211 */ /* 0x000fe400018f14e9 */
[----:B------:R-:W2:Y:S01]  /*8ab0*/  @!P1 LDG.E R233, desc[UR36][R220.64] ;  /* 0x00000024dce99981 */ /* 0x000ea2000c1e1900 */
[----:B------:R-:W-:Y:S02]  /*8ac0*/  @!P1 IMAD.MOV.U32 R222, RZ, RZ, R231 ;  /* 0x000000ffffde9224 */ /* 0x000fe400078e00e7 */
[----:B------:R-:W-:-:S05]  /*8ad0*/  @!P1 IMAD.MOV.U32 R223, RZ, RZ, R232 ;  /* 0x000000ffffdf9224 */ /* 0x000fca00078e00e8 */
[----:B------:R0:W5:Y:S01]  /*8ae0*/  @!P1 LDG.E.64 R24, desc[UR36][R222.64] ;  /* 0x00000024de189981 */ /* 0x000162000c1e1b00 */
[----:B------:R-:W-:Y:S01]  /*8af0*/  IADD3 R242, PT, PT, R242, R11, RZ ;  /* 0x0000000bf2f27210 */ /* 0x000fe20007ffe0ff */
[----:B0-----:R-:W0:Y:S01]  /*8b00*/  @!P1 LDC.64 R222, c[0x0][0x3b8] ;  /* 0x0000ee00ffde9b82 */ /* 0x001e220000000a00 */
[----:B---3--:R-:W-:-:S04]  /*8b10*/  @!P1 IMAD R231, R207, R235, RZ ;  /* 0x000000ebcfe79224 */ /* 0x008fc800078e02ff */
[----:B------:R-:W-:-:S04]  /*8b20*/  @!P1 IMAD R231, R231, 0x20, R242 ;  /* 0x00000020e7e79824 */ /* 0x000fc800078e02f2 */
[----:B------:R-:W-:-:S05]  /*8b30*/  @!P1 IMAD.SHL.U32 R231, R231, 0x4, RZ ;  /* 0x00000004e7e79824 */ /* 0x000fca00078e00ff */
[----:B------:R-:W-:-:S04]  /*8b40*/  @!P1 IADD3 R232, P3, PT, R10, R231, RZ ;  /* 0x000000e70ae89210 */ /* 0x000fc80007f7e0ff */
[----:B------:R-:W-:Y:S02]  /*8b50*/  @!P1 LEA.HI.X.SX32 R235, R231, R212, 0x1, P3 ;  /* 0x000000d4e7eb9211 */ /* 0x000fe400018f0eff */
[C---:B0-----:R-:W-:Y:S02]  /*8b60*/  @!P1 LEA R231, P3, R232.reuse, R222, 0x2 ;  /* 0x000000dee8e79211 */ /* 0x041fe400078610ff */
[----:B------:R-:W-:Y:S02]  /*8b70*/  @!P1 MOV R222, R228 ;  /* 0x000000e400de9202 */ /* 0x000fe40000000f00 */
[----:B------:R-:W-:Y:S01]  /*8b80*/  @!P1 LEA.HI.X R232, R232, R223, R235, 0x2, P3 ;  /* 0x000000dfe8e89211 */ /* 0x000fe200018f14eb */
[----:B------:R-:W-:Y:S01]  /*8b90*/  @!P1 IMAD.MOV.U32 R223, RZ, RZ, R229 ;  /* 0x000000ffffdf9224 */ /* 0x000fe200078e00e5 */
[----:B------:R-:W3:Y:S04]  /*8ba0*/  @!P1 LDG.E R235, desc[UR36][R220.64] ;  /* 0x00000024dceb9981 */ /* 0x000ee8000c1e1900 */
[----:B------:R0:W5:Y:S01]  /*8bb0*/  @!P1 LDG.E.64 R22, desc[UR36][R222.64] ;  /* 0x00000024de169981 */ /* 0x000162000c1e1b00 */
[----:B------:R-:W-:Y:S01]  /*8bc0*/  IMAD.IADD R242, R242, 0x1, R11 ;  /* 0x00000001f2f27824 */ /* 0x000fe200078e020b */
[----:B0-----:R-:W0:Y:S01]  /*8bd0*/  @!P1 LDC.64 R222, c[0x0][0x3b8] ;  /* 0x0000ee00ffde9b82 */ /* 0x001e220000000a00 */
[----:B--2---:R-:W-:-:S05]  /*8be0*/  @!P1 IMAD R229, R207, R233, RZ ;  /* 0x000000e9cfe59224 */ /* 0x004fca00078e02ff */
[----:B------:R-:W-:-:S05]  /*8bf0*/  @!P1 LEA R229, R229, R242, 0x5 ;  /* 0x000000f2e5e59211 */ /* 0x000fca00078e28ff */
[----:B------:R-:W-:-:S05]  /*8c00*/  @!P1 IMAD.SHL.U32 R229, R229, 0x4, RZ ;  /* 0x00000004e5e59824 */ /* 0x000fca00078e00ff */
[----:B------:R-:W-:-:S04]  /*8c10*/  @!P1 IADD3 R233, P3, PT, R10, R229, RZ ;  /* 0x000000e50ae99210 */ /* 0x000fc80007f7e0ff */
[----:B------:R-:W-:Y:S02]  /*8c20*/  @!P1 LEA.HI.X.SX32 R248, R229, R212, 0x1, P3 ;  /* 0x000000d4e5f89211 */ /* 0x000fe400018f0eff */
[----:B0-----:R-:W-:-:S04]  /*8c30*/  @!P1 LEA R228, P3, R233, R222, 0x2 ;  /* 0x000000dee9e49211 */ /* 0x001fc800078610ff */
[----:B------:R-:W-:Y:S02]  /*8c40*/  @!P1 LEA.HI.X R229, R233, R223, R248, 0x2, P3 ;  /* 0x000000dfe9e59211 */ /* 0x000fe400018f14f8 */
[----:B------:R-:W2:Y:S01]  /*8c50*/  @!P1 LDG.E R233, desc[UR36][R220.64] ;  /* 0x00000024dce99981 */ /* 0x000ea2000c1e1900 */
[----:B------:R-:W-:Y:S01]  /*8c60*/  @!P1 IMAD.MOV.U32 R222, RZ, RZ, R227 ;  /* 0x000000ffffde9224 */ /* 0x000fe200078e00e3 */
[----:B------:R-:W-:Y:S01]  /*8c70*/  @!P1 MOV R223, R226 ;  /* 0x000000e200df9202 */ /* 0x000fe20000000f00 */
[----:B------:R-:W-:Y:S01]  /*8c80*/  IMAD.IADD R242, R242, 0x1, R11 ;  /* 0x00000001f2f27824 */ /* 0x000fe200078e020b */
[----:B------:R-:W5:Y:S04]  /*8c90*/  @!P1 LDG.E.64 R176, desc[UR36][R228.64] ;  /* 0x00000024e4b09981 */ /* 0x000f68000c1e1b00 */
[----:B------:R0:W5:Y:S02]  /*8ca0*/  @!P1 LDG.E.64 R20, desc[UR36][R222.64] ;  /* 0x00000024de149981 */ /* 0x000164000c1e1b00 */
[----:B0-----:R-:W0:Y:S01]  /*8cb0*/  @!P1 LDC.64 R222, c[0x0][0x3b8] ;  /* 0x0000ee00ffde9b82 */ /* 0x001e220000000a00 */
[----:B---3--:R-:W-:-:S02]  /*8cc0*/  @!P1 IMAD R227, R207, R235, RZ ;  /* 0x000000ebcfe39224 */ /* 0x008fc400078e02ff */
[----:B------:R-:W3:Y:S02]  /*8cd0*/  @!P1 LDG.E R235, desc[UR36][R220.64] ;  /* 0x00000024dceb9981 */ /* 0x000ee4000c1e1900 */
[----:B------:R-:W-:-:S05]  /*8ce0*/  @!P1 IMAD R227, R227, 0x20, R242 ;  /* 0x00000020e3e39824 */ /* 0x000fca00078e02f2 */
[----:B------:R-:W-:-:S04]  /*8cf0*/  @!P1 SHF.L.U32 R227, R227, 0x2, RZ ;  /* 0x00000002e3e39819 */ /* 0x000fc800000006ff */
[----:B------:R-:W-:-:S04]  /*8d00*/  @!P1 IADD3 R226, P3, PT, R10, R227, RZ ;  /* 0x000000e30ae29210 */ /* 0x000fc80007f7e0ff */
[----:B------:R-:W-:Y:S02]  /*8d10*/  @!P1 LEA.HI.X.SX32 R227, R227, R212, 0x1, P3 ;  /* 0x000000d4e3e39211 */ /* 0x000fe400018f0eff */
[----:B0-----:R-:W-:Y:S01]  /*8d20*/  @!P1 LEA R222, P3, R226, R222, 0x2 ;  /* 0x000000dee2de9211 */ /* 0x001fe200078610ff */
[----:B------:R-:W-:-:S03]  /*8d30*/  IMAD.IADD R242, R242, 0x1, R11 ;  /* 0x00000001f2f27824 */ /* 0x000fc600078e020b */
[----:B------:R-:W-:-:S05]  /*8d40*/  @!P1 LEA.HI.X R223, R226, R223, R227, 0x2, P3 ;  /* 0x000000dfe2df9211 */ /* 0x000fca00018f14e3 */
[----:B------:R-:W5:Y:S01]  /*8d50*/  @!P1 LDG.E.64 R178, desc[UR36][R222.64] ;  /* 0x00000024deb29981 */ /* 0x000f62000c1e1b00 */
[----:B--2---:R-:W-:-:S04]  /*8d60*/  @!P1 IMAD R227, R207, R233, RZ ;  /* 0x000000e9cfe39224 */ /* 0x004fc800078e02ff */
[----:B------:R-:W-:-:S05]  /*8d70*/  @!P1 IMAD R227, R227, 0x20, R242 ;  /* 0x00000020e3e39824 */ /* 0x000fca00078e02f2 */
[----:B------:R-:W-:-:S04]  /*8d80*/  @!P1 SHF.L.U32 R227, R227, 0x2, RZ ;  /* 0x00000002e3e39819 */ /* 0x000fc800000006ff */
[----:B------:R-:W-:-:S04]  /*8d90*/  @!P1 IADD3 R233, P3, PT, R10, R227, RZ ;  /* 0x000000e30ae99210 */ /* 0x000fc80007f7e0ff */
[----:B------:R-:W-:Y:S02]  /*8da0*/  @!P1 LEA.HI.X.SX32 R248, R227, R212, 0x1, P3 ;  /* 0x000000d4e3f89211 */ /* 0x000fe400018f0eff */
[----:B------:R-:W-:-:S04]  /*8db0*/  @!P1 LEA R226, P3, R233, R12, 0x2 ;  /* 0x0000000ce9e29211 */ /* 0x000fc800078610ff */
[----:B------:R-:W-:Y:S02]  /*8dc0*/  @!P1 LEA.HI.X R227, R233, R13, R248, 0x2, P3 ;  /* 0x0000000de9e39211 */ /* 0x000fe400018f14f8 */
[----:B------:R-:W2:Y:S01]  /*8dd0*/  @!P1 LDG.E R233, desc[UR36][R220.64] ;  /* 0x00000024dce99981 */ /* 0x000ea2000c1e1900 */
[----:B------:R-:W-:Y:S02]  /*8de0*/  @!P1 IMAD.MOV.U32 R12, RZ, RZ, R213 ;  /* 0x000000ffff0c9224 */ /* 0x000fe400078e00d5 */
[----:B------:R-:W-:Y:S01]  /*8df0*/  @!P1 IMAD.MOV.U32 R13, RZ, RZ, R214 ;  /* 0x000000ffff0d9224 */ /* 0x000fe200078e00d6 */
[----:B------:R-:W5:Y:S04]  /*8e00*/  @!P1 LDG.E.64 R180, desc[UR36][R226.64] ;  /* 0x00000024e2b49981 */ /* 0x000f68000c1e1b00 */
[----:B------:R0:W5:Y:S01]  /*8e10*/  @!P1 LDG.E.64 R16, desc[UR36][R12.64] ;  /* 0x000000240c109981 */ /* 0x000162000c1e1b00 */
[----:B---3--:R-:W-:Y:S01]  /*8e20*/  @!P1 IMAD R214, R207, R235, RZ ;  /* 0x000000ebcfd69224 */ /* 0x008fe200078e02ff */
[----:B------:R-:W-:Y:S01]  /*8e30*/  IADD3 R235, PT, PT, R242, R11, RZ ;  /* 0x0000000bf2eb7210 */ /* 0x000fe20007ffe0ff */
[----:B0-----:R-:W0:Y:S04]  /*8e40*/  @!P1 LDC.64 R12, c[0x0][0x3b8] ;  /* 0x0000ee00ff0c9b82 */ /* 0x001e280000000a00 */
[----:B------:R-:W-:-:S04]  /*8e50*/  @!P1 IMAD R213, R214, 0x20, R235 ;  /* 0x00000020d6d59824 */ /* 0x000fc800078e02eb */
[----:B------:R-:W-:-:S05]  /*8e60*/  @!P1 IMAD.SHL.U32 R213, R213, 0x4, RZ ;  /* 0x00000004d5d59824 */ /* 0x000fca00078e00ff */
[----:B------:R-:W-:-:S04]  /*8e70*/  @!P1 IADD3 R214, P3, PT, R10, R213, RZ ;  /* 0x000000d50ad69210 */ /* 0x000fc80007f7e0ff */
[----:B------:R-:W-:Y:S02]  /*8e80*/  @!P1 LEA.HI.X.SX32 R242, R213, R212, 0x1, P3 ;  /* 0x000000d4d5f29211 */ /* 0x000fe400018f0eff */
[----:B0-----:R-:W-:-:S04]  /*8e90*/  @!P1 LEA R213, P3, R214, R12, 0x2 ;  /* 0x0000000cd6d59211 */ /* 0x001fc800078610ff */
[----:B------:R-:W-:Y:S02]  /*8ea0*/  @!P1 LEA.HI.X R214, R214, R13, R242, 0x2, P3 ;  /* 0x0000000dd6d69211 */ /* 0x000fe400018f14f2 */
[----:B------:R-:W3:Y:S01]  /*8eb0*/  @!P1 LDG.E R242, desc[UR36][R220.64] ;  /* 0x00000024dcf29981 */ /* 0x000ee2000c1e1900 */
[----:B------:R-:W0:Y:S01]  /*8ec0*/  @!P1 LDC.64 R12, c[0x0][0x3b8] ;  /* 0x0000ee00ff0c9b82 */ /* 0x000e220000000a00 */
[----:B--2---:R-:W-:Y:S01]  /*8ed0*/  @!P1 IMAD R248, R207, R233, RZ ;  /* 0x000000e9cff89224 */ /* 0x004fe200078e02ff */
[----:B------:R-:W-:-:S05]  /*8ee0*/  IADD3 R233, PT, PT, R235, R11, RZ ;  /* 0x0000000bebe97210 */ /* 0x000fca0007ffe0ff */
        /* <DEDUP_REMOVED lines=8> */
[----:B------:R-:W-:Y:S02]  /*8f70*/  @!P1 IMAD.MOV.U32 R13, RZ, RZ, R216 ;  /* 0x000000ffff0d9224 */ /* 0x000fe400078e00d8 */
[----:B------:R-:W4:Y:S04]  /*8f80*/  @!P1 LDG.E R248, desc[UR36][R220.64] ;  /* 0x00000024dcf89981 */ /* 0x000f28000c1e1900 */
[----:B------:R0:W5:Y:S01]  /*8f90*/  @!P1 LDG.E.64 R6, desc[UR36][R12.64] ;  /* 0x000000240c069981 */ /* 0x000162000c1e1b00 */
[----:B------:R-:W-:-:S03]  /*8fa0*/  IMAD.IADD R216, R233, 0x1, R11 ;  /* 0x00000001e9d87824 */ /* 0x000fc600078e020b */
[----:B------:R-:W5:Y:S01]  /*8fb0*/  @!P1 LDG.E.64 R184, desc[UR36][R14.64] ;  /* 0x000000240eb89981 */ /* 0x000f62000c1e1b00 */
[----:B0-----:R-:W0:Y:S01]  /*8fc0*/  @!P1 LDC.64 R12, c[0x0][0x3b8] ;  /* 0x0000ee00ff0c9b82 */ /* 0x001e220000000a00 */
[----:B---3--:R-:W-:-:S05]  /*8fd0*/  @!P1 IMAD R215, R207, R242, RZ ;  /* 0x000000f2cfd79224 */ /* 0x008fca00078e02ff */
[----:B------:R-:W-:-:S05]  /*8fe0*/  @!P1 LEA R215, R215, R216, 0x5 ;  /* 0x000000d8d7d79211 */ /* 0x000fca00078e28ff */
[----:B------:R-:W-:-:S05]  /*8ff0*/  @!P1 IMAD.SHL.U32 R215, R215, 0x4, RZ ;  /* 0x00000004d7d79824 */ /* 0x000fca00078e00ff */
[----:B------:R-:W-:-:S04]  /*9000*/  @!P1 IADD3 R233, P3, PT, R10, R215, RZ ;  /* 0x000000d70ae99210 */ /* 0x000fc80007f7e0ff */
[----:B------:R-:W-:Y:S02]  /*9010*/  @!P1 LEA.HI.X.SX32 R242, R215, R212, 0x1, P3 ;  /* 0x000000d4d7f29211 */ /* 0x000fe400018f0eff */
[C---:B0-----:R-:W-:Y:S01]  /*9020*/  @!P1 LEA R215, P3, R233.reuse, R12, 0x2 ;  /* 0x0000000ce9d79211 */ /* 0x041fe200078610ff */
[----:B------:R-:W-:Y:S02]  /*9030*/  @!P1 IMAD.MOV.U32 R12, RZ, RZ, R217 ;  /* 0x000000ffff0c9224 */ /* 0x000fe400078e00d9 */
[----:B------:R-:W3:Y:S01]  /*9040*/  @!P1 LDG.E R217, desc[UR36][R220.64] ;  /* 0x00000024dcd99981 */ /* 0x000ee2000c1e1900 */
[----:B------:R-:W-:Y:S02]  /*9050*/  @!P1 LEA.HI.X R233, R233, R13, R242, 0x2, P3 ;  /* 0x0000000de9e99211 */ /* 0x000fe400018f14f2 */
[----:B------:R-:W-:-:S05]  /*9060*/  @!P1 MOV R13, R218 ;  /* 0x000000da000d9202 */ /* 0x000fca0000000f00 */
[----:B------:R0:W5:Y:S01]  /*9070*/  @!P1 LDG.E.64 R4, desc[UR36][R12.64] ;  /* 0x000000240c049981 */ /* 0x000162000c1e1b00 */
[----:B------:R-:W-:Y:S01]  /*9080*/  IMAD.IADD R242, R216, 0x1, R11 ;  /* 0x00000001d8f27824 */ /* 0x000fe200078e020b */
[----:B0-----:R-:W0:Y:S01]  /*9090*/  @!P1 LDC.64 R12, c[0x0][0x3b8] ;  /* 0x0000ee00ff0c9b82 */ /* 0x001e220000000a00 */
[----:B--2---:R-:W-:-:S04]  /*90a0*/  @!P1 IMAD R235, R207, R235, RZ ;  /* 0x000000ebcfeb9224 */ /* 0x004fc800078e02ff */
        /* <DEDUP_REMOVED lines=22> */
[----:B------:R0:W5:Y:S02]  /*9210*/  @!P1 LDG.E.64 R168, desc[UR36][R12.64] ;  /* 0x000000240ca89981 */ /* 0x000164000c1e1b00 */
[----:B0-----:R-:W0:Y:S01]  /*9220*/  @!P1 LDC.64 R12, c[0x0][0x3b8] ;  /* 0x0000ee00ff0c9b82 */ /* 0x001e220000000a00 */
[----:B--2---:R-:W-:-:S02]  /*9230*/  @!P1 IMAD R237, R207, R216, RZ ;  /* 0x000000d8cfed9224 */ /* 0x004fc400078e02ff */
[----:B------:R-:W-:-:S05]  /*9240*/  IMAD.IADD R216, R242, 0x1, R11 ;  /* 0x00000001f2d87824 */ /* 0x000fca00078e020b */
        /* <DEDUP_REMOVED lines=13> */
[----:B---3--:R-:W-:-:S04]  /*9320*/  @!P1 IMAD R217, R207, R217, RZ ;  /* 0x000000d9cfd99224 */ /* 0x008fc800078e02ff */
[----:B------:R-:W-:-:S05]  /*9330*/  @!P1 IMAD R217, R217, 0x20, R216 ;  /* 0x00000020d9d99824 */ /* 0x000fca00078e02d8 */
[----:B------:R-:W-:-:S04]  /*9340*/  @!P1 SHF.L.U32 R217, R217, 0x2, RZ ;  /* 0x00000002d9d99819 */ /* 0x000fc800000006ff */
[----:B------:R-:W-:-:S04]  /*9350*/  @!P1 IADD3 R225, P3, PT, R10, R217, RZ ;  /* 0x000000d90ae19210 */ /* 0x000fc80007f7e0ff */
[----:B------:R-:W-:Y:S01]  /*9360*/  @!P1 LEA.HI.X.SX32 R230, R217, R212, 0x1, P3 ;  /* 0x000000d4d9e69211 */ /* 0x000fe200018f0eff */
[----:B------:R-:W-:Y:S01]  /*9370*/  IMAD.IADD R216, R216, 0x1, R11 ;  /* 0x00000001d8d87824 */ /* 0x000fe200078e020b */
[----:B0-----:R-:W-:-:S04]  /*9380*/  @!P1 LEA R220, P3, R225, R12, 0x2 ;  /* 0x0000000ce1dc9211 */ /* 0x001fc800078610ff */
[----:B------:R-:W-:Y:S02]  /*9390*/  @!P1 LEA.HI.X R221, R225, R13, R230, 0x2, P3 ;  /* 0x0000000de1dd9211 */ /* 0x000fe400018f14e6 */
[----:B------:R-:W0:Y:S01]  /*93a0*/  @!P1 LDC.64 R12, c[0x0][0x3b8] ;  /* 0x0000ee00ff0c9b82 */ /* 0x000e220000000a00 */
[----:B------:R-:W-:Y:S02]  /*93b0*/  @!P1 IMAD.IADD R11, R216, 0x1, R11 ;  /* 0x00000001d80b9824 */ /* 0x000fe400078e020b */
[----:B----4-:R-:W-:Y:S01]  /*93c0*/  @!P1 IMAD R217, R207, R248, RZ ;  /* 0x000000f8cfd99224 */ /* 0x010fe200078e02ff */
[----:B------:R-:W5:Y:S03]  /*93d0*/  @!P1 LDG.E.64 R194, desc[UR36][R220.64] ;  /* 0x00000024dcc29981 */ /* 0x000f66000c1e1b00 */
[----:B------:R-:W-:Y:S02]  /*93e0*/  @!P1 IMAD R230, R217, 0x20, R216 ;  /* 0x00000020d9e69824 */ /* 0x000fe400078e02d8 */
[----:B------:R-:W1:Y:S01]  /*93f0*/  @!P1 LDC.64 R216, c[0x0][0x3b8] ;  /* 0x0000ee00ffd89b82 */ /* 0x000e620000000a00 */
[----:B--2---:R-:W-:-:S05]  /*9400*/  @!P1 IMAD R242, R207, R242, RZ ;  /* 0x000000f2cff29224 */ /* 0x004fca00078e02ff */
[----:B------:R-:W-:-:S05]  /*9410*/  @!P1 LEA R11, R242, R11, 0x5 ;  /* 0x0000000bf20b9211 */ /* 0x000fca00078e28ff */
[----:B------:R-:W-:-:S05]  /*9420*/  @!P1 IMAD.SHL.U32 R11, R11, 0x4, RZ ;  /* 0x000000040b0b9824 */ /* 0x000fca00078e00ff */
        /* <DEDUP_REMOVED lines=8> */
[----:B------:R-:W-:Y:S01]  /*94b0*/  @!P1 LEA.HI.X R217, R12, R217, R13, 0x2, P3 ;  /* 0x000000d90cd99211 */ /* 0x000fe200018f140d */
[----:B------:R-:W-:Y:S02]  /*94c0*/  @!P1 IMAD.MOV.U32 R12, RZ, RZ, R238 ;  /* 0x000000ffff0c9224 */ /* 0x000fe400078e00ee */
[----:B------:R-:W-:Y:S02]  /*94d0*/  @!P1 IMAD.MOV.U32 R13, RZ, RZ, R234 ;  /* 0x000000ffff0d9224 */ /* 0x000fe400078e00ea */
[----:B------:R-:W5:Y:S04]  /*94e0*/  @!P1 LDG.E.64 R196, desc[UR36][R216.64] ;  /* 0x00000024d8c49981 */ /* 0x000f68000c1e1b00 */
[----:B------:R0:W5:Y:S02]  /*94f0*/  @!P1 LDG.E.64 R172, desc[UR36][R12.64] ;  /* 0x000000240cac9981 */ /* 0x000164000c1e1b00 */
[----:B0-----:R-:W-:Y:S01]  /*9500*/  @!P1 MOV R12, R231 ;  /* 0x000000e7000c9202 */ /* 0x001fe20000000f00 */
[----:B------:R-:W-:-:S05]  /*9510*/  @!P1 IMAD.MOV.U32 R13, RZ, RZ, R232 ;  /* 0x000000ffff0d9224 */ /* 0x000fca00078e00e8 */
[----:B------:R0:W5:Y:S02]  /*9520*/  @!P1 LDG.E.64 R174, desc[UR36][R12.64] ;  /* 0x000000240cae9981 */ /* 0x000164000c1e1b00 */
[----:B0-----:R-:W-:Y:S01]  /*9530*/  @!P1 IMAD.MOV.U32 R12, RZ, RZ, R213 ;  /* 0x000000ffff0c9224 */ /* 0x001fe200078e00d5 */
[----:B------:R-:W-:-:S05]  /*9540*/  @!P1 MOV R13, R214 ;  /* 0x000000d6000d9202 */ /* 0x000fca0000000f00 */
[----:B------:R0:W5:Y:S02]  /*9550*/  @!P1 LDG.E.64 R182, desc[UR36][R12.64] ;  /* 0x000000240cb69981 */ /* 0x000164000c1e1b00 */
[----:B0-----:R-:W-:Y:S02]  /*9560*/  @!P1 IMAD.MOV.U32 R12, RZ, RZ, R215 ;  /* 0x000000ffff0c9224 */ /* 0x001fe400078e00d7 */
[----:B------:R-:W-:-:S05]  /*9570*/  @!P1 IMAD.MOV.U32 R13, RZ, RZ, R233 ;  /* 0x000000ffff0d9224 */ /* 0x000fca00078e00e9 */
[----:B------:R0:W5:Y:S02]  /*9580*/  @!P1 LDG.E.64 R186, desc[UR36][R12.64] ;  /* 0x000000240cba9981 */ /* 0x000164000c1e1b00 */
[----:B0-----:R-:W-:Y:S01]  /*9590*/  @!P1 MOV R12, R218 ;  /* 0x000000da000c9202 */ /* 0x001fe20000000f00 */
[----:B------:R-:W-:-:S05]  /*95a0*/  @!P1 IMAD.MOV.U32 R13, RZ, RZ, R235 ;  /* 0x000000ffff0d9224 */ /* 0x000fca00078e00eb */
[----:B------:R0:W5:Y:S02]  /*95b0*/  @!P1 LDG.E.64 R188, desc[UR36][R12.64] ;  /* 0x000000240cbc9981 */ /* 0x000164000c1e1b00 */
[----:B0-----:R-:W-:Y:S01]  /*95c0*/  @!P1 MOV R13, R224 ;  /* 0x000000e0000d9202 */ /* 0x001fe20000000f00 */
[----:B------:R-:W-:Y:S02]  /*95d0*/  @!P1 IMAD.MOV.U32 R12, RZ, RZ, R219 ;  /* 0x000000ffff0c9224 */ /* 0x000fe400078e00db */
[----:B------:R-:W-:-:S03]  /*95e0*/  @!P1 IMAD.MOV.U32 R224, RZ, RZ, R11 ;  /* 0x000000ffffe09224 */ /* 0x000fc600078e000b */
[----:B------:R0:W5:Y:S04]  /*95f0*/  @!P1 LDG.E.64 R190, desc[UR36][R12.64] ;  /* 0x000000240cbe9981 */ /* 0x000168000c1e1b00 */
[----:B------:R0:W5:Y:S02]  /*9600*/  @!P1 LDG.E.64 R198, desc[UR36][R224.64] ;  /* 0x00000024e0c69981 */ /* 0x000164000c1e1b00 */
.L_x_1140:
[----:B------:R-:W-:Y:S05]  /*9610*/  BSYNC.RECONVERGENT B0 ;  /* 0x0000000000007941 */ /* 0x000fea0003800200 */
.L_x_1083:
[----:B-----5:R-:W-:Y:S01]  /*9620*/  FMUL.FTZ R11, R30, R158 ;  /* 0x0000009e1e0b7220 */ /* 0x020fe20000410000 */
[----:B01234-:R-:W-:Y:S01]  /*9630*/  FMUL.FTZ R12, R31, R159 ;  /* 0x0000009f1f0c7220 */ /* 0x01ffe20000410000 */
[----:B------:R-:W0:Y:S01]  /*9640*/  S2R R213, SR_TID.X ;  /* 0x0000000000d57919 */ /* 0x000e220000002100 */
[----:B------:R-:W-:Y:S01]  /*9650*/  UMOV UR4, 0xffffffff ;  /* 0xffffffff00047882 */ /* 0x000fe20000000000 */
[----:B------:R-:W-:Y:S01]  /*9660*/  FFMA.FTZ R11, R240, R156, R11 ;  /* 0x0000009cf00b7223 */ /* 0x000fe2000001000b */
[----:B------:R-:W-:-:S03]  /*9670*/  FFMA.FTZ R12, R241, R157, R12 ;  /* 0x0000009df10c7223 */ /* 0x000fc6000001000c */
        /* <DEDUP_REMOVED lines=13> */
[----:B------:R-:W-:Y:S01]  /*9750*/  FFMA.FTZ R12, R45, R27, R12 ;  /* 0x0000001b2d0c7223 */ /* 0x000fe2000001000c */
[----:B0-----:R-:W-:Y:S02]  /*9760*/  LOP3.LUT R213, R213, 0x1, RZ, 0xc0, !PT ;  /* 0x00000001d5d57812 */ /* 0x001fe400078ec0ff */
        /* <DEDUP_REMOVED lines=45> */
[----:B------:R-:W-:-:S04]  /*9a40*/  FFMA.FTZ R12, R91, R199, R12 ;  /* 0x000000c75b0c7223 */ /* 0x000fc8000001000c */
[----:B------:R-:W-:Y:S01]  /*9a50*/  FADD.FTZ R13, R11, R12 ;  /* 0x0000000c0b0d7221 */ /* 0x000fe20000010000 */
[----:B------:R-:W-:Y:S06]  /*9a60*/  BRA.DIV UR4, `(.L_x_1149) ;  /* 0x0000005204487947 */ /* 0x000fec000b800000 */
[----:B------:R0:W1:Y:S02]  /*9a70*/  SHFL.BFLY PT, R14, R13, 0x1, 0x1f ;  /* 0x0c201f000d0e7f89 */ /* 0x00006400000e0000 */
.L_x_1226:
[----:B------:R-:W-:Y:S01]  /*9a80*/  ISETP.EQ.U32.OR P1, PT, R213, 0x1, P1 ;  /* 0x00000001d500780c */ /* 0x000fe20000f22470 */
[----:B-1----:R-:W-:Y:S01]  /*9a90*/  FADD.FTZ R14, R13, R14 ;  /* 0x0000000e0d0e7221 */ /* 0x002fe20000010000 */
[----:B------:R-:W-:Y:S03]  /*9aa0*/  BSSY.RECONVERGENT B0, `(.L_x_1150) ;  /* 0x0000018000007945 */ /* 0x000fe60003800200 */
[----:B------:R-:W-:-:S08]  /*9ab0*/  FMUL.FTZ R11, R14, UR14 ;  /* 0x0000000e0e0b7c20 */ /* 0x000fd00008410000 */
[----:B------:R-:W-:Y:S05]  /*9ac0*/  @P1 BRA `(.L_x_1151) ;  /* 0x0000000000541947 */ /* 0x000fea0003800000 */
[----:B0-----:R-:W0:Y:S01]  /*9ad0*/  LDC.64 R12, c[0x0][0x448] ;  /* 0x00011200ff0c7b82 */ /* 0x001e220000000a00 */
[----:B------:R-:W-:-:S04]  /*9ae0*/  ISETP.NE.U32.AND P1, PT, RZ, UR16, PT ;  /* 0x00000010ff007c0c */ /* 0x000fc8000bf25070 */
[----:B------:R-:W-:-:S13]  /*9af0*/  ISETP.NE.AND.EX P1, PT, RZ, UR17, PT, P1 ;  /* 0x00000011ff007c0c */ /* 0x000fda000bf25310 */
[----:B------:R-:W1:Y:S01]  /*9b00*/  @P1 LDC.64 R14, c[0x0][0x438] ;  /* 0x00010e00ff0e1b82 */ /* 0x000e620000000a00 */
[----:B0-----:R-:W-:-:S04]  /*9b10*/  ISETP.NE.U32.AND P3, PT, R12, RZ, PT ;  /* 0x000000ff0c00720c */ /* 0x001fc80003f65070 */
[----:B------:R-:W-:-:S13]  /*9b20*/  ISETP.NE.AND.EX P3, PT, R13, RZ, PT, P3 ;  /* 0x000000ff0d00720c */ /* 0x000fda0003f65330 */
[----:B------:R-:W0:Y:S01]  /*9b30*/  @P3 LDC.64 R12, c[0x0][0x448] ;  /* 0x00011200ff0c3b82 */ /* 0x000e220000000a00 */
[----:B-1----:R-:W-:-:S06]  /*9b40*/  @P1 IMAD.WIDE R14, R210, 0x4, R14 ;  /* 0x00000004d20e1825 */ /* 0x002fcc00078e020e */
[----:B------:R-:W2:Y:S01]  /*9b50*/  @P1 LDG.E R14, desc[UR36][R14.64] ;  /* 0x000000240e0e1981 */ /* 0x000ea2000c1e1900 */
[----:B0-----:R-:W-:-:S06]  /*9b60*/  @P3 IMAD.WIDE.U32 R12, R251, 0x4, R12 ;  /* 0x00000004fb0c3825 */ /* 0x001fcc00078e000c */
[----:B------:R-:W3:Y:S01]  /*9b70*/  @P3 LDG.E R12, desc[UR36][R12.64] ;  /* 0x000000240c0c3981 */ /* 0x000ee2000c1e1900 */
[----:B------:R-:W-:Y:S01]  /*9b80*/  UIADD3 UR4, UPT, UPT, UR15, UR18, URZ ;  /* 0x000000120f047290 */ /* 0x000fe2000fffe0ff */
[----:B------:R-:W-:-:S05]  /*9b90*/  VIADD R213, R211, 0xffffffff ;  /* 0xffffffffd3d57836 */ /* 0x000fca0000000000 */
[----:B------:R-:W-:-:S04]  /*9ba0*/  @P3 ISETP.GE.AND P4, PT, R213, UR4, PT ;  /* 0x00000004d5003c0c */ /* 0x000fc8000bf86270 */
[----:B------:R-:W-:-:S04]  /*9bb0*/  @P3 SEL R213, R244, RZ, !P4 ;  /* 0x000000fff4d53207 */ /* 0x000fc80006000000 */
[----:B------:R-:W-:-:S04]  /*9bc0*/  @P3 IADD3 R213, PT, PT, R211, R213, -R200 ;  /* 0x000000d5d3d53210 */ /* 0x000fc80007ffe8c8 */
[----:B------:R-:W-:Y:S01]  /*9bd0*/  @P3 I2FP.F32.S32 R214, R213 ;  /* 0x000000d500d63245 */ /* 0x000fe20000201400 */
[----:B--2---:R-:W-:-:S04]  /*9be0*/  @P1 FADD.FTZ R11, R11, R14 ;  /* 0x0000000e0b0b1221 */ /* 0x004fc80000010000 */
[----:B---3--:R-:W-:-:S05]  /*9bf0*/  @P3 FFMA.FTZ R11, R214, R12, R11 ;  /* 0x0000000cd60b3223 */ /* 0x008fca000001000b */
[----:B------:R1:W-:Y:S01]  /*9c00*/  STS [R209], R11 ;  /* 0x0000000bd1007388 */ /* 0x0003e20000000800 */
[----:B------:R-:W-:-:S07]  /*9c10*/  @!P2 FMNMX.FTZ R239, R239, R11, !PT ;  /* 0x0000000befefa209 */ /* 0x000fce0007810000 */
.L_x_1151:
[----:B------:R-:W-:Y:S05]  /*9c20*/  BSYNC.RECONVERGENT B0 ;  /* 0x0000000000007941 */ /* 0x000fea0003800200 */
.L_x_1150:
[C---:B-1----:R-:W-:Y:S01]  /*9c30*/  IADD3 R11, PT, PT, R200.reuse, -0x1, RZ ;  /* 0xffffffffc80b7810 */ /* 0x042fe20007ffe0ff */
[----:B------:R-:W-:Y:S01]  /*9c40*/  VIADD R209, R209, 0x100 ;  /* 0x00000100d1d17836 */ /* 0x000fe20000000000 */
[----:B------:R-:W-:Y:S01]  /*9c50*/  VIADDMNMX R12, R200, -UR19, RZ, !PT ;  /* 0x80000013c80c7c46 */ /* 0x000fe2000f8001ff */
[----:B------:R-:W-:Y:S01]  /*9c60*/  VIADD R210, R210, 0x40 ;  /* 0x00000040d2d27836 */ /* 0x000fe20000000000 */
[----:B------:R-:W-:Y:S02]  /*9c70*/  IADD3 R206, P2, PT, R206, 0x40, RZ ;  /* 0x00000040cece7810 */ /* 0x000fe40007f5e0ff */
[----:B------:R-:W-:Y:S02]  /*9c80*/  IADD3 R11, PT, PT, R11, 0xf, -R12 ;  /* 0x0000000f0b0b7810 */ /* 0x000fe40007ffe80c */
[----:B------:R-:W-:Y:S02]  /*9c90*/  IADD3.X R208, PT, PT, RZ, R208, RZ, P2, !PT ;  /* 0x000000d0ffd07210 */ /* 0x000fe400017fe4ff */
[----:B------:R-:W-:-:S04]  /*9ca0*/  SHF.R.S32.HI R14, RZ, 0x1f, R11 ;  /* 0x0000001fff0e7819 */ /* 0x000fc8000001140b */
[----:B------:R-:W-:Y:S01]  /*9cb0*/  LEA.HI R14, R14, R11, RZ, 0x4 ;  /* 0x0000000b0e0e7211 */ /* 0x000fe200078f20ff */
[C---:B------:R-:W-:Y:S01]  /*9cc0*/  VIADD R11, R211.reuse, 0x3f ;  /* 0x0000003fd30b7836 */ /* 0x040fe20000000000 */
[----:B------:R-:W-:Y:S02]  /*9cd0*/  IADD3 R211, PT, PT, R211, 0x40, RZ ;  /* 0x00000040d3d37810 */ /* 0x000fe40007ffe0ff */
[----:B0-----:R-:W-:-:S05]  /*9ce0*/  LOP3.LUT R13, R14, 0xfffffff0, RZ, 0xc0, !PT ;  /* 0xfffffff00e0d7812 */ /* 0x001fca00078ec0ff */
[----:B------:R-:W-:-:S05]  /*9cf0*/  IMAD.IADD R12, R13, 0x1, R12 ;  /* 0x000000010d0c7824 */ /* 0x000fca00078e020c */
[----:B------:R-:W-:-:S13]  /*9d00*/  ISETP.GE.AND P1, PT, R11, R12, PT ;  /* 0x0000000c0b00720c */ /* 0x000fda0003f26270 */
[----:B------:R-:W-:Y:S05]  /*9d10*/  @!P1 BRA `(.L_x_1152) ;  /* 0xffffff88008c9947 */ /* 0x000fea000383ffff */
.L_x_1082:
[----:B01----:R-:W-:Y:S05]  /*9d20*/  BSYNC B1 ;  /* 0x0000000000017941 */ /* 0x003fea0003800000 */
.L_x_1081:
[----:B------:R-:W0:Y:S01]  /*9d30*/  S2R R3, SR_TID.X ;  /* 0x0000000000037919 */ /* 0x000e220000002100 */
[----:B------:R-:W1:Y:S01]  /*9d40*/  LDCU UR4, c[0x0][0x3f4] ;  /* 0x00007e80ff0477ac */ /* 0x000e620008000800 */
[----:B------:R-:W-:Y:S02]  /*9d50*/  SHF.R.S32.HI R6, RZ, 0x1f, R245 ;  /* 0x0000001fff067819 */ /* 0x000fe400000114f5 */
[----:B-1----:R-:W-:Y:S01]  /*9d60*/  VIADDMNMX R4, R200, -UR4, RZ, !PT ;  /* 0x80000004c8047c46 */ /* 0x002fe2000f8001ff */
[----:B------:R-:W-:Y:S01]  /*9d70*/  UMOV UR4, 0xffffffff ;  /* 0xffffffff00047882 */ /* 0x000fe20000000000 */
[----:B0-----:R-:W-:Y:S02]  /*9d80*/  IMAD.SHL.U32 R7, R3, 0x4, RZ ;  /* 0x0000000403077824 */ /* 0x001fe400078e00ff */
[----:B------:R-:W-:Y:S05]  /*9d90*/  BRA.DIV UR4, `(.L_x_1153) ;  /* 0x0000004e04a07947 */ /* 0x000fea000b800000 */
[----:B------:R-:W0:Y:S02]  /*9da0*/  SHFL.BFLY PT, R14, R239, 0x10, 0x1f ;  /* 0x0e001f00ef0e7f89 */ /* 0x000e2400000e0000 */
[----:B0-----:R-:W-:-:S05]  /*9db0*/  FMNMX.FTZ R13, R14, R239, !PT ;  /* 0x000000ef0e0d7209 */ /* 0x001fca0007810000 */
[----:B------:R-:W0:Y:S02]  /*9dc0*/  SHFL.BFLY PT, R14, R13, 0x8, 0x1f ;  /* 0x0d001f000d0e7f89 */ /* 0x000e2400000e0000 */
[----:B0-----:R-:W-:-:S05]  /*9dd0*/  FMNMX.FTZ R0, R13, R14, !PT ;  /* 0x0000000e0d007209 */ /* 0x001fca0007810000 */
[----:B------:R-:W0:Y:S02]  /*9de0*/  SHFL.BFLY PT, R14, R0, 0x4, 0x1f ;  /* 0x0c801f00000e7f89 */ /* 0x000e2400000e0000 */
[----:B0-----:R-:W-:-:S05]  /*9df0*/  FMNMX.FTZ R2, R0, R14, !PT ;  /* 0x0000000e00027209 */ /* 0x001fca0007810000 */
[----:B------:R0:W1:Y:S02]  /*9e00*/  SHFL.BFLY PT, R14, R2, 0x2, 0x1f ;  /* 0x0c401f00020e7f89 */ /* 0x00006400000e0000 */
.L_x_1232:
[----:B------:R-:W2:Y:S01]  /*9e10*/  S2R R16, SR_CgaCtaId ;  /* 0x0000000000107919 */ /* 0x000ea20000008800 */
[----:B------:R-:W-:Y:S01]  /*9e20*/  LOP3.LUT P0, R5, R3, 0x1f, RZ, 0xc0, !PT ;  /* 0x0000001f03057812 */ /* 0x000fe2000780c0ff */
[----:B------:R-:W-:Y:S05]  /*9e30*/  WARPSYNC.ALL ;  /* 0x0000000000007948 */ /* 0x000fea0003800000 */
[----:B------:R-:W-:Y:S02]  /*9e40*/  MOV R15, 0x400 ;  /* 0x00000400000f7802 */ /* 0x000fe40000000f00 */
[----:B-1----:R-:W-:Y:S02]  /*9e50*/  FMNMX.FTZ R9, R2, R14, !PT ;  /* 0x0000000e02097209 */ /* 0x002fe40007810000 */
[----:B--2---:R-:W-:-:S04]  /*9e60*/  LEA R0, R16, R15, 0x18 ;  /* 0x0000000f10007211 */ /* 0x004fc800078ec0ff */
[----:B0-----:R-:W-:-:S05]  /*9e70*/  @!P0 LEA.HI R2, R3, R0, RZ, 0x1d ;  /* 0x0000000003028211 */ /* 0x001fca00078fe8ff */
[----:B------:R0:W-:Y:S01]  /*9e80*/  @!P0 STS [R2], R9 ;  /* 0x0000000902008388 */ /* 0x0001e20000000800 */
[----:B------:R-:W-:Y:S01]  /*9e90*/  BAR.SYNC.DEFER_BLOCKING 0x0 ;  /* 0x0000000000007b1d */ /* 0x000fe20000010000 */
[C---:B------:R-:W-:Y:S01]  /*9ea0*/  ISETP.GT.U32.AND P0, PT, R5.reuse, 0x3, PT ;  /* 0x000000030500780c */ /* 0x040fe20003f04070 */
[----:B0-----:R-:W-:Y:S01]  /*9eb0*/  IMAD R2, R5, 0x4, R0 ;  /* 0x0000000405027824 */ /* 0x001fe200078e0200 */
[----:B------:R-:W-:Y:S01]  /*9ec0*/  MOV R8, 0xff7fffff ;  /* 0xff7fffff00087802 */ /* 0x000fe20000000f00 */
[----:B------:R-:W-:Y:S02]  /*9ed0*/  IMAD.MOV.U32 R12, RZ, RZ, RZ ;  /* 0x000000ffff0c7224 */ /* 0x000fe400078e00ff */
[----:B------:R-:W-:Y:S08]  /*9ee0*/  BSSY.RECONVERGENT B0, `(.L_x_1154) ;  /* 0x000014f000007945 */ /* 0x000ff00003800200 */
[----:B------:R-:W0:Y:S04]  /*9ef0*/  @!P0 LDS R8, [R2] ;  /* 0x0000000002088984 */ /* 0x000e280000000800 */
[----:B0-----:R-:W0:Y:S02]  /*9f00*/  SHFL.BFLY PT, R9, R8, 0x2, 0x1f ;  /* 0x0c401f0008097f89 */ /* 0x001e2400000e0000 */
[----:B0-----:R-:W-:-:S05]  /*9f10*/  FMNMX.FTZ R10, R9, R8, !PT ;  /* 0x00000008090a7209 */ /* 0x001fca0007810000 */
[----:B------:R-:W0:Y:S02]  /*9f20*/  SHFL.BFLY PT, R9, R10, 0x1, 0x1f ;  /* 0x0c201f000a097f89 */ /* 0x000e2400000e0000 */
[----:B0-----:R-:W-:Y:S01]  /*9f30*/  FMNMX.FTZ R11, R10, R9, !PT ;  /* 0x000000090a0b7209 */ /* 0x001fe20007810000 */
[----:B------:R-:W-:-:S04]  /*9f40*/  IMAD.IADD R9, R3, 0x1, R4 ;  /* 0x0000000103097824 */ /* 0x000fc800078e0204 */
        /* <DEDUP_REMOVED lines=9> */
[----:B------:R-:W-:Y:S01]  /*9fe0*/  LOP3.LUT R8, RZ, R3, RZ, 0x33, !PT ;  /* 0x00000003ff087212 */ /* 0x000fe200078e33ff */
[----:B------:R-:W-:-:S03]  /*9ff0*/  HFMA2 R12, -RZ, RZ, 0, 0 ;  /* 0x00000000ff0c7431 */ /* 0x000fc600000001ff */
[----:B------:R-:W-:Y:S01]  /*a000*/  IADD3 R8, PT, PT, -R4, R11, R8 ;  /* 0x0000000b04087210 */ /* 0x000fe20007ffe108 */
[----:B------:R-:W-:-:S03]  /*a010*/  IMAD.MOV.U32 R11, RZ, RZ, R9 ;  /* 0x000000ffff0b7224 */ /* 0x000fc600078e0009 */
[C---:B------:R-:W-:Y:S02]  /*a020*/  LOP3.LUT R10, R8.reuse, 0x180, RZ, 0xc0, !PT ;  /* 0x00000180080a7812 */ /* 0x040fe400078ec0ff */
[----:B------:R-:W-:Y:S02]  /*a030*/  ISETP.GE.U32.AND P1, PT, R8, 0x180, PT ;  /* 0x000001800800780c */ /* 0x000fe40003f26070 */
[----:B------:R-:W-:-:S13]  /*a040*/  ISETP.NE.AND P0, PT, R10, 0x180, PT ;  /* 0x000001800a00780c */ /* 0x000fda0003f05270 */
[----:B------:R-:W-:Y:S05]  /*a050*/  @!P0 BRA `(.L_x_1158) ;  /* 0x00000000004c8947 */ /* 0x000fea0003800000 */
[----:B------:R-:W-:Y:S01]  /*a060*/  VIADD R11, R15, 0x420 ;  /* 0x000004200f0b7836 */ /* 0x000fe20000000000 */
[----:B------:R-:W-:Y:S02]  /*a070*/  LEA.HI R8, R8, 0x1, RZ, 0x19 ;  /* 0x0000000108087811 */ /* 0x000fe400078fc8ff */
[----:B------:R-:W-:Y:S02]  /*a080*/  MOV R12, RZ ;  /* 0x000000ff000c7202 */ /* 0x000fe40000000f00 */
[----:B------:R-:W-:Y:S01]  /*a090*/  LEA R10, R16, R11, 0x18 ;  /* 0x0000000b100a7211 */ /* 0x000fe200078ec0ff */
[----:B------:R-:W-:Y:S01]  /*a0a0*/  IMAD.MOV.U32 R11, RZ, RZ, R9 ;  /* 0x000000ffff0b7224 */ /* 0x000fe200078e0009 */
[----:B------:R-:W-:-:S03]  /*a0b0*/  LOP3.LUT R8, R8, 0x3, RZ, 0xc0, !PT ;  /* 0x0000000308087812 */ /* 0x000fc600078ec0ff */
[----:B------:R-:W-:Y:S01]  /*a0c0*/  IMAD.IADD R10, R7, 0x1, R10 ;  /* 0x00000001070a7824 */ /* 0x000fe200078e020a */
[----:B------:R-:W-:-:S07]  /*a0d0*/  IADD3 R8, PT, PT, -R8, RZ, RZ ;  /* 0x000000ff08087210 */ /* 0x000fce0007ffe1ff */
.L_x_1159:
[----:B------:R-:W1:Y:S01]  /*a0e0*/  LDS R13, [R10] ;  /* 0x000000000a0d7984 */ /* 0x000e620000000800 */
[----:B------:R-:W-:Y:S02]  /*a0f0*/  VIADD R8, R8, 0x1 ;  /* 0x0000000108087836 */ /* 0x000fe40000000000 */
        /* <DEDUP_REMOVED lines=9> */
.L_x_1158:
[----:B------:R-:W-:Y:S05]  /*a190*/  BSYNC.RECONVERGENT B1 ;  /* 0x0000000000017941 */ /* 0x000fea0003800200 */
.L_x_1157:
[----:B------:R-:W-:Y:S05]  /*a1a0*/  @!P1 BRA `(.L_x_1155) ;  /* 0x0000001000889947 */ /* 0x000fea0003800000 */
[----:B------:R-:W-:Y:S01]  /*a1b0*/  IMAD.IADD R10, R200, 0x1, -R11 ;  /* 0x00000001c80a7824 */ /* 0x000fe200078e0a0b */
[----:B------:R-:W-:Y:S01]  /*a1c0*/  SHF.L.U32 R8, R4, 0x2, RZ ;  /* 0x0000000204087819 */ /* 0x000fe200000006ff */
[----:B------:R-:W-:Y:S01]  /*a1d0*/  VIADD R15, R15, 0x420 ;  /* 0x000004200f0f7836 */ /* 0x000fe20000000000 */
[----:B------:R-:W-:Y:S01]  /*a1e0*/  BSSY.RECONVERGENT B1, `(.L_x_1160) ;  /* 0x000006d000017945 */ /* 0x000fe20003800200 */
[----:B------:R-:W-:Y:S02]  /*a1f0*/  PLOP3.LUT P0, PT, PT, PT, PT, 0x80, 0x8 ;  /* 0x000000000008781c */ /* 0x000fe40003f0f070 */
[----:B------:R-:W-:Y:S01]  /*a200*/  ISETP.GT.AND P1, PT, R10, 0x600, PT ;  /* 0x000006000a00780c */ /* 0x000fe20003f24270 */
[----:B------:R-:W-:Y:S01]  /*a210*/  IMAD R8, R11, 0x4, -R8 ;  /* 0x000000040b087824 */ /* 0x000fe200078e0a08 */
[----:B------:R-:W-:-:S04]  /*a220*/  LEA R15, R16, R15, 0x18 ;  /* 0x0000000f100f7211 */ /* 0x000fc800078ec0ff */
[----:B------:R-:W-:-:S07]  /*a230*/  IADD3 R8, PT, PT, R8, 0x400, R15 ;  /* 0x0000040008087810 */ /* 0x000fce0007ffe00f */
[----:B------:R-:W-:Y:S05]  /*a240*/  @!P1 BRA `(.L_x_1161) ;  /* 0x0000000400989947 */ /* 0x000fea0003800000 */
[----:B------:R-:W-:Y:S01]  /*a250*/  PLOP3.LUT P0, PT, PT, PT, PT, 0x8, 0x80 ;  /* 0x000000000080781c */ /* 0x000fe20003f0e170 */
[----:B------:R-:W-:-:S12]  /*a260*/  VIADD R34, R200, 0xfffffa00 ;  /* 0xfffffa00c8227836 */ /* 0x000fd80000000000 */
.L_x_1162:
[----:B------:R-:W1:Y:S01]  /*a270*/  LDS R13, [R8+-0x200] ;  /* 0xfffe0000080d7984 */ /* 0x000e620000000800 */
[----:B------:R-:W-:-:S03]  /*a280*/  IADD3 R11, PT, PT, R11, 0x800, RZ ;  /* 0x000008000b0b7810 */ /* 0x000fc60007ffe0ff */
[----:B------:R-:W0:Y:S01]  /*a290*/  LDS R10, [R8+-0x400] ;  /* 0xfffc0000080a7984 */ /* 0x000e220000000800 */
[----:B------:R-:W-:-:S03]  /*a2a0*/  ISETP.GE.AND P1, PT, R11, R34, PT ;  /* 0x000000220b00720c */ /* 0x000fc60003f26270 */
[----:B------:R-:W2:Y:S04]  /*a2b0*/  LDS R15, [R8] ;  /* 0x00000000080f7984 */ /* 0x000ea80000000800 */
[----:B------:R-:W3:Y:S04]  /*a2c0*/  LDS R17, [R8+0x200] ;  /* 0x0002000008117984 */ /* 0x000ee80000000800 */
[----:B------:R-:W-:Y:S04]  /*a2d0*/  LDS R19, [R8+0x400] ;  /* 0x0004000008137984 */ /* 0x000fe80000000800 */
[----:B------:R-:W4:Y:S04]  /*a2e0*/  LDS R20, [R8+0x600] ;  /* 0x0006000008147984 */ /* 0x000f280000000800 */
[----:B------:R-:W4:Y:S04]  /*a2f0*/  LDS R22, [R8+0x800] ;  /* 0x0008000008167984 */ /* 0x000f280000000800 */
[----:B------:R-:W4:Y:S04]  /*a300*/  LDS R24, [R8+0xa00] ;  /* 0x000a000008187984 */ /* 0x000f280000000800 */
[----:B------:R-:W4:Y:S04]  /*a310*/  LDS R26, [R8+0xc00] ;  /* 0x000c0000081a7984 */ /* 0x000f280000000800 */
[----:B------:R-:W4:Y:S01]  /*a320*/  LDS R28, [R8+0xe00] ;  /* 0x000e0000081c7984 */ /* 0x000f220000000800 */
[----:B-1----:R-:W-:-:S03]  /*a330*/  FADD.FTZ R14, -R45, R13 ;  /* 0x0000000d2d0e7221 */ /* 0x002fc60000010100 */
[----:B------:R-:W1:Y:S01]  /*a340*/  LDS R30, [R8+0x1000] ;  /* 0x00100000081e7984 */ /* 0x000e620000000800 */
[C---:B0-----:R-:W-:Y:S01]  /*a350*/  FADD.FTZ R10, -R45.reuse, R10 ;  /* 0x0000000a2d0a7221 */ /* 0x041fe20000010100 */
[----:B------:R-:W-:Y:S02]  /*a360*/  FMUL.FTZ R14, R14, 1.4426950216293334961 ;  /* 0x3fb8aa3b0e0e7820 */ /* 0x000fe40000410000 */
[----:B------:R-:W0:Y:S01]  /*a370*/  LDS R32, [R8+0x1200] ;  /* 0x0012000008207984 */ /* 0x000e220000000800 */
[C---:B--2---:R-:W-:Y:S01]  /*a380*/  FADD.FTZ R16, -R45.reuse, R15 ;  /* 0x0000000f2d107221 */ /* 0x044fe20000010100 */
[----:B------:R-:W-:Y:S01]  /*a390*/  FMUL.FTZ R10, R10, 1.4426950216293334961 ;  /* 0x3fb8aa3b0a0a7820 */ /* 0x000fe20000410000 */
[----:B------:R2:W4:Y:S02]  /*a3a0*/  MUFU.EX2 R15, R14 ;  /* 0x0000000e000f7308 */ /* 0x0005240000000800 */
[----:B------:R-:W-:Y:S01]  /*a3b0*/  FMUL.FTZ R16, R16, 1.4426950216293334961 ;  /* 0x3fb8aa3b10107820 */ /* 0x000fe20000410000 */
[----:B---3--:R-:W-:-:S04]  /*a3c0*/  FADD.FTZ R18, -R45, R17 ;  /* 0x000000112d127221 */ /* 0x008fc80000010100 */
[----:B------:R-:W-:Y:S01]  /*a3d0*/  FMUL.FTZ R18, R18, 1.4426950216293334961 ;  /* 0x3fb8aa3b12127820 */ /* 0x000fe20000410000 */
[----:B------:R3:W1:Y:S01]  /*a3e0*/  MUFU.EX2 R13, R10 ;  /* 0x0000000a000d7308 */ /* 0x0006620000000800 */
[----:B--2---:R-:W2:Y:S01]  /*a3f0*/  LDS R14, [R8+0x1400] ;  /* 0x00140000080e7984 */ /* 0x004ea20000000800 */
[----:B----4-:R-:W-:-:S04]  /*a400*/  FADD.FTZ R20, -R45, R20 ;  /* 0x000000142d147221 */ /* 0x010fc80000010100 */
[----:B------:R-:W-:Y:S01]  /*a410*/  FMUL.FTZ R20, R20, 1.4426950216293334961 ;  /* 0x3fb8aa3b14147820 */ /* 0x000fe20000410000 */
[C---:B------:R-:W-:Y:S01]  /*a420*/  FADD.FTZ R22, -R45.reuse, R22 ;  /* 0x000000162d167221 */ /* 0x040fe20000010100 */
[----:B------:R4:W0:Y:S01]  /*a430*/  MUFU.EX2 R17, R16 ;  /* 0x0000001000117308 */ /* 0x0008220000000800 */
[C---:B---3--:R-:W-:Y:S01]  /*a440*/  FADD.FTZ R10, -R45.reuse, R19 ;  /* 0x000000132d0a7221 */ /* 0x048fe20000010100 */
[C---:B------:R-:W-:Y:S01]  /*a450*/  FADD.FTZ R24, -R45.reuse, R24 ;  /* 0x000000182d187221 */ /* 0x040fe20000010100 */
[----:B------:R-:W-:Y:S01]  /*a460*/  FMUL.FTZ R22, R22, 1.4426950216293334961 ;  /* 0x3fb8aa3b16167820 */ /* 0x000fe20000410000 */
[----:B------:R-:W-:Y:S01]  /*a470*/  STS [R8+-0x200], R15 ;  /* 0xfffe000f08007388 */ /* 0x000fe20000000800 */
[----:B------:R-:W-:Y:S01]  /*a480*/  FMUL.FTZ R10, R10, 1.4426950216293334961 ;  /* 0x3fb8aa3b0a0a7820 */ /* 0x000fe20000410000 */
[----:B------:R-:W-:Y:S01]  /*a490*/  FMUL.FTZ R24, R24, 1.4426950216293334961 ;  /* 0x3fb8aa3b18187820 */ /* 0x000fe20000410000 */
[----:B------:R-:W-:Y:S01]  /*a4a0*/  FADD.FTZ R26, -R45, R26 ;  /* 0x0000001a2d1a7221 */ /* 0x000fe20000010100 */
[----:B------:R3:W0:Y:S01]  /*a4b0*/  MUFU.EX2 R19, R18 ;  /* 0x0000001200137308 */ /* 0x0006220000000800 */
[----:B----4-:R-:W4:Y:S01]  /*a4c0*/  LDS R16, [R8+0x1600] ;  /* 0x0016000008107984 */ /* 0x010f220000000800 */
[----:B-1----:R-:W-:Y:S01]  /*a4d0*/  FADD.FTZ R12, R13, R12 ;  /* 0x0000000c0d0c7221 */ /* 0x002fe20000010000 */
[----:B------:R-:W-:Y:S01]  /*a4e0*/  FMUL.FTZ R26, R26, 1.4426950216293334961 ;  /* 0x3fb8aa3b1a1a7820 */ /* 0x000fe20000410000 */
[C---:B------:R-:W-:Y:S01]  /*a4f0*/  FADD.FTZ R28, -R45.reuse, R28 ;  /* 0x0000001c2d1c7221 */ /* 0x040fe20000010100 */
[----:B------:R-:W-:Y:S01]  /*a500*/  STS [R8+-0x400], R13 ;  /* 0xfffc000d08007388 */ /* 0x000fe20000000800 */
[----:B------:R-:W-:Y:S01]  /*a510*/  FADD.FTZ R12, R12, R15 ;  /* 0x0000000f0c0c7221 */ /* 0x000fe20000010000 */
[C---:B------:R-:W-:Y:S01]  /*a520*/  FADD.FTZ R30, -R45.reuse, R30 ;  /* 0x0000001e2d1e7221 */ /* 0x040fe20000010100 */
[----:B------:R1:W2:Y:S01]  /*a530*/  MUFU.EX2 R21, R10 ;  /* 0x0000000a00157308 */ /* 0x0002a20000000800 */
[----:B---3--:R-:W3:Y:S01]  /*a540*/  LDS R18, [R8+0x1800] ;  /* 0x0018000008127984 */ /* 0x008ee20000000800 */
[----:B0-----:R-:W-:Y:S01]  /*a550*/  FADD.FTZ R12, R12, R17 ;  /* 0x000000110c0c7221 */ /* 0x001fe20000010000 */
[----:B------:R-:W-:Y:S01]  /*a560*/  FMUL.FTZ R28, R28, 1.4426950216293334961 ;  /* 0x3fb8aa3b1c1c7820 */ /* 0x000fe20000410000 */
[----:B------:R-:W-:Y:S01]  /*a570*/  FMUL.FTZ R30, R30, 1.4426950216293334961 ;  /* 0x3fb8aa3b1e1e7820 */ /* 0x000fe20000410000 */
[----:B------:R-:W-:Y:S01]  /*a580*/  FADD.FTZ R32, -R45, R32 ;  /* 0x000000202d207221 */ /* 0x000fe20000010100 */
[----:B------:R-:W-:Y:S02]  /*a590*/  STS [R8], R17 ;  /* 0x0000001108007388 */ /* 0x000fe40000000800 */
[----:B------:R-:W0:Y:S01]  /*a5a0*/  MUFU.EX2 R23, R20 ;  /* 0x0000001400177308 */ /* 0x000e220000000800 */
[----:B------:R-:W-:Y:S01]  /*a5b0*/  FADD.FTZ R12, R12, R19 ;  /* 0x000000130c0c7221 */ /* 0x000fe20000010000 */
[----:B-1----:R-:W1:Y:S01]  /*a5c0*/  LDS R10, [R8+0x1a00] ;  /* 0x001a0000080a7984 */ /* 0x002e620000000800 */
[----:B------:R-:W-:-:S03]  /*a5d0*/  FMUL.FTZ R32, R32, 1.4426950216293334961 ;  /* 0x3fb8aa3b20207820 */ /* 0x000fc60000410000 */
[----:B------:R-:W-:Y:S02]  /*a5e0*/  STS [R8+0x200], R19 ;  /* 0x0002001308007388 */ /* 0x000fe40000000800 */
[----:B------:R-:W4:Y:S01]  /*a5f0*/  MUFU.EX2 R25, R22 ;  /* 0x0000001600197308 */ /* 0x000f220000000800 */
[----:B--2---:R-:W-:Y:S01]  /*a600*/  FADD.FTZ R12, R12, R21 ;  /* 0x000000150c0c7221 */ /* 0x004fe20000010000 */
[C---:B------:R-:W-:Y:S01]  /*a610*/  FADD.FTZ R14, -R45.reuse, R14 ;  /* 0x0000000e2d0e7221 */ /* 0x040fe20000010100 */
[----:B------:R-:W-:Y:S03]  /*a620*/  STS [R8+0x400], R21 ;  /* 0x0004001508007388 */ /* 0x000fe60000000800 */
[----:B------:R-:W-:Y:S02]  /*a630*/  FMUL.FTZ R14, R14, 1.4426950216293334961 ;  /* 0x3fb8aa3b0e0e7820 */ /* 0x000fe40000410000 */
[----:B------:R-:W2:Y:S01]  /*a640*/  MUFU.EX2 R27, R24 ;  /* 0x00000018001b7308 */ /* 0x000ea20000000800 */
[----:B0-----:R-:W-:Y:S01]  /*a650*/  FADD.FTZ R12, R12, R23 ;  /* 0x000000170c0c7221 */ /* 0x001fe20000010000 */
[----:B------:R-:W-:Y:S06]  /*a660*/  STS [R8+0x600], R23 ;  /* 0x0006001708007388 */ /* 0x000fec0000000800 */
[----:B------:R-:W0:Y:S01]  /*a670*/  MUFU.EX2 R29, R26 ;  /* 0x0000001a001d7308 */ /* 0x000e220000000800 */
[----:B----4-:R-:W-:Y:S01]  /*a680*/  FADD.FTZ R12, R12, R25 ;  /* 0x000000190c0c7221 */ /* 0x010fe20000010000 */
[----:B------:R-:W-:Y:S01]  /*a690*/  FADD.FTZ R16, -R45, R16 ;  /* 0x000000102d107221 */ /* 0x000fe20000010100 */
[----:B------:R-:W-:Y:S03]  /*a6a0*/  STS [R8+0x800], R25 ;  /* 0x0008001908007388 */ /* 0x000fe60000000800 */
[----:B------:R-:W-:-:S02]  /*a6b0*/  FMUL.FTZ R16, R16, 1.4426950216293334961 ;  /* 0x3fb8aa3b10107820 */ /* 0x000fc40000410000 */
[----:B------:R-:W4:Y:S01]  /*a6c0*/  MUFU.EX2 R31, R28 ;  /* 0x0000001c001f7308 */ /* 0x000f220000000800 */
[----:B--2---:R-:W-:Y:S01]  /*a6d0*/  FADD.FTZ R12, R12, R27 ;  /* 0x0000001b0c0c7221 */ /* 0x004fe20000010000 */
[C---:B---3--:R-:W-:Y:S01]  /*a6e0*/  FADD.FTZ R18, -R45.reuse, R18 ;  /* 0x000000122d127221 */ /* 0x048fe20000010100 */
[----:B------:R-:W-:Y:S03]  /*a6f0*/  STS [R8+0xa00], R27 ;  /* 0x000a001b08007388 */ /* 0x000fe60000000800 */
[----:B------:R-:W-:Y:S02]  /*a700*/  FMUL.FTZ R18, R18, 1.4426950216293334961 ;  /* 0x3fb8aa3b12127820 */ /* 0x000fe40000410000 */
[----:B------:R-:W2:Y:S01]  /*a710*/  MUFU.EX2 R33, R30 ;  /* 0x0000001e00217308 */ /* 0x000ea20000000800 */
[----:B0-----:R-:W-:Y:S01]  /*a720*/  FADD.FTZ R12, R12, R29 ;  /* 0x0000001d0c0c7221 */ /* 0x001fe20000010000 */
[----:B-1----:R-:W-:Y:S01]  /*a730*/  FADD.FTZ R10, -R45, R10 ;  /* 0x0000000a2d0a7221 */ /* 0x002fe20000010100 */
[----:B------:R-:W-:Y:S03]  /*a740*/  STS [R8+0xc00], R29 ;  /* 0x000c001d08007388 */ /* 0x000fe60000000800 */
[----:B------:R-:W-:-:S02]  /*a750*/  FMUL.FTZ R10, R10, 1.4426950216293334961 ;  /* 0x3fb8aa3b0a0a7820 */ /* 0x000fc40000410000 */
[----:B------:R-:W0:Y:S01]  /*a760*/  MUFU.EX2 R35, R32 ;  /* 0x0000002000237308 */ /* 0x000e220000000800 */
[----:B----4-:R-:W-:Y:S01]  /*a770*/  FADD.FTZ R12, R12, R31 ;  /* 0x0000001f0c0c7221 */ /* 0x010fe20000010000 */
        /* <DEDUP_REMOVED lines=19> */
.L_x_1161:
[----:B------:R-:W-:Y:S05]  /*a8b0*/  BSYNC.RECONVERGENT B1 ;  /* 0x0000000000017941 */ /* 0x000fea0003800200 */
.L_x_1160:
[----:B------:R-:W-:Y:S01]  /*a8c0*/  IMAD.IADD R10, R200, 0x1, -R11 ;  /* 0x00000001c80a7824 */ /* 0x000fe200078e0a0b */
[----:B------:R-:W-:Y:S04]  /*a8d0*/  BSSY.RECONVERGENT B1, `(.L_x_1163) ;  /* 0x0000036000017945 */ /* 0x000fe80003800200 */
[----:B------:R-:W-:-:S13]  /*a8e0*/  ISETP.GT.AND P1, PT, R10, 0x200, PT ;  /* 0x000002000a00780c */ /* 0x000fda0003f24270 */
[----:B------:R-:W-:Y:S05]  /*a8f0*/  @!P1 BRA `(.L_x_1164) ;  /* 0x0000000000cc9947 */ /* 0x000fea0003800000 */
[----:B------:R-:W1:Y:S01]  /*a900*/  LDS R10, [R8+-0x400] ;  /* 0xfffc0000080a7984 */ /* 0x000e620000000800 */
[----:B------:R-:W-:Y:S02]  /*a910*/  PLOP3.LUT P0, PT, PT, PT, PT, 0x8, 0x80 ;  /* 0x000000000080781c */ /* 0x000fe40003f0e170 */
[----:B------:R-:W-:Y:S01]  /*a920*/  IADD3 R11, PT, PT, R11, 0x400, RZ ;  /* 0x000004000b0b7810 */ /* 0x000fe20007ffe0ff */
[----:B------:R-:W0:Y:S04]  /*a930*/  LDS R13, [R8+-0x200] ;  /* 0xfffe0000080d7984 */ /* 0x000e280000000800 */
[----:B------:R-:W2:Y:S04]  /*a940*/  LDS R15, [R8] ;  /* 0x00000000080f7984 */ /* 0x000ea80000000800 */
[----:B------:R-:W3:Y:S04]  /*a950*/  LDS R17, [R8+0x200] ;  /* 0x0002000008117984 */ /* 0x000ee80000000800 */
[----:B------:R-:W4:Y:S04]  /*a960*/  LDS R19, [R8+0x400] ;  /* 0x0004000008137984 */ /* 0x000f280000000800 */
[----:B------:R-:W4:Y:S04]  /*a970*/  LDS R21, [R8+0x600] ;  /* 0x0006000008157984 */ /* 0x000f280000000800 */
[----:B------:R-:W4:Y:S04]  /*a980*/  LDS R22, [R8+0x800] ;  /* 0x0008000008167984 */ /* 0x000f280000000800 */
[----:B------:R-:W4:Y:S01]  /*a990*/  LDS R24, [R8+0xa00] ;  /* 0x000a000008187984 */ /* 0x000f220000000800 */
[----:B-1----:R-:W-:-:S04]  /*a9a0*/  FADD.FTZ R10, -R45, R10 ;  /* 0x0000000a2d0a7221 */ /* 0x002fc80000010100 */
[----:B------:R-:W-:Y:S01]  /*a9b0*/  FMUL.FTZ R10, R10, 1.4426950216293334961 ;  /* 0x3fb8aa3b0a0a7820 */ /* 0x000fe20000410000 */
[----:B0-----:R-:W-:-:S03]  /*a9c0*/  FADD.FTZ R14, -R45, R13 ;  /* 0x0000000d2d0e7221 */ /* 0x001fc60000010100 */
[----:B------:R0:W1:Y:S01]  /*a9d0*/  MUFU.EX2 R13, R10 ;  /* 0x0000000a000d7308 */ /* 0x0000620000000800 */
[----:B------:R-:W-:Y:S01]  /*a9e0*/  FMUL.FTZ R14, R14, 1.4426950216293334961 ;  /* 0x3fb8aa3b0e0e7820 */ /* 0x000fe20000410000 */
[C---:B--2---:R-:W-:Y:S01]  /*a9f0*/  FADD.FTZ R16, -R45.reuse, R15 ;  /* 0x0000000f2d107221 */ /* 0x044fe20000010100 */
[----:B---3--:R-:W-:-:S03]  /*aa00*/  FADD.FTZ R18, -R45, R17 ;  /* 0x000000112d127221 */ /* 0x008fc60000010100 */
[----:B------:R-:W-:Y:S02]  /*aa10*/  FMUL.FTZ R16, R16, 1.4426950216293334961 ;  /* 0x3fb8aa3b10107820 */ /* 0x000fe40000410000 */
[----:B------:R-:W2:Y:S01]  /*aa20*/  MUFU.EX2 R15, R14 ;  /* 0x0000000e000f7308 */ /* 0x000ea20000000800 */
[----:B------:R-:W-:Y:S01]  /*aa30*/  FMUL.FTZ R18, R18, 1.4426950216293334961 ;  /* 0x3fb8aa3b12127820 */ /* 0x000fe20000410000 */
[C---:B----4-:R-:W-:Y:S01]  /*aa40*/  FADD.FTZ R20, -R45.reuse, R19 ;  /* 0x000000132d147221 */ /* 0x050fe20000010100 */
[----:B0-----:R-:W-:-:S03]  /*aa50*/  FADD.FTZ R10, -R45, R21 ;  /* 0x000000152d0a7221 */ /* 0x001fc60000010100 */
[----:B------:R-:W-:Y:S02]  /*aa60*/  FMUL.FTZ R20, R20, 1.4426950216293334961 ;  /* 0x3fb8aa3b14147820 */ /* 0x000fe40000410000 */
[----:B------:R-:W0:Y:S01]  /*aa70*/  MUFU.EX2 R17, R16 ;  /* 0x0000001000117308 */ /* 0x000e220000000800 */
[----:B------:R-:W-:Y:S01]  /*aa80*/  FMUL.FTZ R10, R10, 1.4426950216293334961 ;  /* 0x3fb8aa3b0a0a7820 */ /* 0x000fe20000410000 */
[C---:B------:R-:W-:Y:S01]  /*aa90*/  FADD.FTZ R22, -R45.reuse, R22 ;  /* 0x000000162d167221 */ /* 0x040fe20000010100 */
[----:B-1----:R-:W-:Y:S01]  /*aaa0*/  FADD.FTZ R12, R12, R13 ;  /* 0x0000000d0c0c7221 */ /* 0x002fe20000010000 */
[----:B------:R-:W-:Y:S01]  /*aab0*/  FADD.FTZ R24, -R45, R24 ;  /* 0x000000182d187221 */ /* 0x000fe20000010100 */
[----:B------:R-:W-:Y:S01]  /*aac0*/  STS [R8+-0x400], R13 ;  /* 0xfffc000d08007388 */ /* 0x000fe20000000800 */
[----:B------:R-:W-:Y:S02]  /*aad0*/  FMUL.FTZ R22, R22, 1.4426950216293334961 ;  /* 0x3fb8aa3b16167820 */ /* 0x000fe40000410000 */
[----:B------:R-:W1:Y:S01]  /*aae0*/  MUFU.EX2 R19, R18 ;  /* 0x0000001200137308 */ /* 0x000e620000000800 */
[----:B--2---:R-:W-:Y:S01]  /*aaf0*/  FADD.FTZ R12, R12, R15 ;  /* 0x0000000f0c0c7221 */ /* 0x004fe20000010000 */
[----:B------:R-:W-:Y:S01]  /*ab00*/  FMUL.FTZ R24, R24, 1.4426950216293334961 ;  /* 0x3fb8aa3b18187820 */ /* 0x000fe20000410000 */
[----:B------:R-:W-:Y:S05]  /*ab10*/  STS [R8+-0x200], R15 ;  /* 0xfffe000f08007388 */ /* 0x000fea0000000800 */
[----:B------:R-:W2:Y:S01]  /*ab20*/  MUFU.EX2 R21, R20 ;  /* 0x0000001400157308 */ /* 0x000ea20000000800 */
[----:B0-----:R-:W-:Y:S01]  /*ab30*/  FADD.FTZ R12, R12, R17 ;  /* 0x000000110c0c7221 */ /* 0x001fe20000010000 */
[----:B------:R-:W-:Y:S06]  /*ab40*/  STS [R8], R17 ;  /* 0x0000001108007388 */ /* 0x000fec0000000800 */
        /* <DEDUP_REMOVED lines=13> */
[----:B0-----:R-:W-:-:S07]  /*ac20*/  VIADD R8, R8, 0x1000 ;  /* 0x0000100008087836 */ /* 0x001fce0000000000 */
.L_x_1164:
[----:B------:R-:W-:Y:S05]  /*ac30*/  BSYNC.RECONVERGENT B1 ;  /* 0x0000000000017941 */ /* 0x000fea0003800200 */
.L_x_1163:
[----:B------:R-:W-:-:S13]  /*ac40*/  ISETP.LT.OR P0, PT, R11, R200, P0 ;  /* 0x000000c80b00720c */ /* 0x000fda0000701670 */
[----:B------:R-:W-:Y:S05]  /*ac50*/  @!P0 BRA `(.L_x_1155) ;  /* 0x0000000400dc8947 */ /* 0x000fea0003800000 */
[----:B------:R-:W1:Y:S04]  /*ac60*/  LDS R11, [R8+-0x200] ;  /* 0xfffe0000080b7984 */ /* 0x000e680000000800 */
[----:B------:R-:W0:Y:S04]  /*ac70*/  LDS R10, [R8+-0x400] ;  /* 0xfffc0000080a7984 */ /* 0x000e280000000800 */
[----:B------:R-:W2:Y:S04]  /*ac80*/  LDS R14, [R8] ;  /* 0x00000000080e7984 */ /* 0x000ea80000000800 */
[----:B------:R-:W3:Y:S01]  /*ac90*/  LDS R15, [R8+0x200] ;  /* 0x00020000080f7984 */ /* 0x000ee20000000800 */
[C---:B-1----:R-:W-:Y:S01]  /*aca0*/  FADD.FTZ R13, -R45.reuse, R11 ;  /* 0x0000000b2d0d7221 */ /* 0x042fe20000010100 */
[----:B0-----:R-:W-:-:S03]  /*acb0*/  FADD.FTZ R10, -R45, R10 ;  /* 0x0000000a2d0a7221 */ /* 0x001fc60000010100 */
        /* <DEDUP_REMOVED lines=9> */
[----:B0-----:R0:W-:Y:S07]  /*ad50*/  STS [R8+-0x200], R13 ;  /* 0xfffe000d08007388 */ /* 0x0011ee0000000800 */
[----:B------:R-:W3:Y:S01]  /*ad60*/  MUFU.EX2 R17, R16 ;  /* 0x0000001000117308 */ /* 0x000ee20000000800 */
[----:B-1----:R0:W-:Y:S01]  /*ad70*/  STS [R8+-0x400], R11 ;  /* 0xfffc000b08007388 */ /* 0x0021e20000000800 */
[----:B------:R-:W-:-:S04]  /*ad80*/  FADD.FTZ R12, R12, R11 ;  /* 0x0000000b0c0c7221 */ /* 0x000fc80000010000 */
[----:B------:R-:W-:Y:S01]  /*ad90*/  FADD.FTZ R12, R12, R13 ;  /* 0x0000000d0c0c7221 */ /* 0x000fe20000010000 */
[----:B--2---:R0:W-:Y:S03]  /*ada0*/  STS [R8], R15 ;  /* 0x0000000f08007388 */ /* 0x0041e60000000800 */
[----:B------:R-:W-:Y:S01]  /*adb0*/  FADD.FTZ R12, R12, R15 ;  /* 0x0000000f0c0c7221 */ /* 0x000fe20000010000 */
[----:B---3--:R0:W-:Y:S03]  /*adc0*/  STS [R8+0x200], R17 ;  /* 0x0002001108007388 */ /* 0x0081e60000000800 */
[----:B------:R-:W-:Y:S01]  /*add0*/  FADD.FTZ R12, R12, R17 ;  /* 0x000000110c0c7221 */ /* 0x000fe20000010000 */
[----:B------:R-:W-:Y:S06]  /*ade0*/  BRA `(.L_x_1155) ;  /* 0x0000000400787947 */ /* 0x000fec0003800000 */
.L_x_1156:
[----:B------:R-:W-:Y:S01]  /*adf0*/  VIADDMNMX R13, R9, 0x80, R200, !PT ;  /* 0x00000080090d7846 */ /* 0x000fe200078001c8 */
[----:B------:R-:W-:Y:S01]  /*ae00*/  BSSY.RECONVERGENT B1, `(.L_x_1165) ;  /* 0x0000024000017945 */ /* 0x000fe20003800200 */
[----:B------:R-:W-:Y:S01]  /*ae10*/  LOP3.LUT R8, RZ, R3, RZ, 0x33, !PT ;  /* 0x00000003ff087212 */ /* 0x000fe200078e33ff */
[----:B------:R-:W-:-:S03]  /*ae20*/  IMAD.MOV.U32 R12, RZ, RZ, RZ ;  /* 0x000000ffff0c7224 */ /* 0x000fc600078e00ff */
[----:B------:R-:W-:-:S04]  /*ae30*/  IADD3 R13, PT, PT, -R4, R13, R8 ;  /* 0x0000000d040d7210 */ /* 0x000fc80007ffe108 */
[C---:B------:R-:W-:Y:S02]  /*ae40*/  LOP3.LUT R8, R13.reuse, 0x180, RZ, 0xc0, !PT ;  /* 0x000001800d087812 */ /* 0x040fe400078ec0ff */
[----:B------:R-:W-:Y:S02]  /*ae50*/  ISETP.GE.U32.AND P0, PT, R13, 0x180, PT ;  /* 0x000001800d00780c */ /* 0x000fe40003f06070 */
[----:B------:R-:W-:Y:S02]  /*ae60*/  ISETP.NE.AND P1, PT, R8, 0x180, PT ;  /* 0x000001800800780c */ /* 0x000fe40003f25270 */
[----:B------:R-:W-:-:S11]  /*ae70*/  MOV R8, R9 ;  /* 0x0000000900087202 */ /* 0x000fd60000000f00 */
[----:B------:R-:W-:Y:S05]  /*ae80*/  @!P1 BRA `(.L_x_1166) ;  /* 0x00000000006c9947 */ /* 0x000fea0003800000 */
[----:B------:R-:W-:Y:S01]  /*ae90*/  VIADD R15, R15, 0x420 ;  /* 0x000004200f0f7836 */ /* 0x000fe20000000000 */
[----:B------:R-:W-:Y:S01]  /*aea0*/  LEA.HI R8, R13, 0x1, RZ, 0x19 ;  /* 0x000000010d087811 */ /* 0x000fe200078fc8ff */
[----:B------:R-:W-:Y:S01]  /*aeb0*/  IMAD.MOV.U32 R12, RZ, RZ, RZ ;  /* 0x000000ffff0c7224 */ /* 0x000fe200078e00ff */
[----:B------:R-:W-:Y:S02]  /*aec0*/  IADD3 R17, P1, P2, R245, R10, R9 ;  /* 0x0000000af5117210 */ /* 0x000fe40007a3e009 */
[----:B------:R-:W-:Y:S02]  /*aed0*/  LEA R16, R16, R15, 0x18 ;  /* 0x0000000f10107211 */ /* 0x000fe400078ec0ff */
[----:B------:R-:W-:Y:S02]  /*aee0*/  LOP3.LUT R10, R8, 0x3, RZ, 0xc0, !PT ;  /* 0x00000003080a7812 */ /* 0x000fe400078ec0ff */
[----:B------:R-:W-:Y:S01]  /*aef0*/  IADD3.X R11, PT, PT, R6, R11, RZ, P1, P2 ;  /* 0x0000000b060b7210 */ /* 0x000fe20000fe44ff */
[----:B------:R-:W-:Y:S01]  /*af00*/  IMAD.IADD R13, R7, 0x1, R16 ;  /* 0x00000001070d7824 */ /* 0x000fe200078e0210 */
[----:B------:R-:W-:Y:S01]  /*af10*/  MOV R8, R9 ;  /* 0x0000000900087202 */ /* 0x000fe20000000f00 */
[----:B------:R-:W-:-:S07]  /*af20*/  IMAD.MOV R14, RZ, RZ, -R10 ;  /* 0x000000ffff0e7224 */ /* 0x000fce00078e0a0a */
.L_x_1167:
[----:B------:R-:W-:-:S06]  /*af30*/  MOV R10, R17 ;  /* 0x00000011000a7202 */ /* 0x000fcc0000000f00 */
[----:B------:R0:W2:Y:S01]  /*af40*/  LDG.E.U8 R10, desc[UR36][R10.64] ;  /* 0x000000240a0a7981 */ /* 0x0000a2000c1e1100 */
[----:B------:R-:W-:Y:S01]  /*af50*/  VIADD R14, R14, 0x1 ;  /* 0x000000010e0e7836 */ /* 0x000fe20000000000 */
[----:B------:R-:W-:Y:S02]  /*af60*/  IADD3 R17, P2, PT, R17, 0x80, RZ ;  /* 0x0000008011117810 */ /* 0x000fe40007f5e0ff */
[----:B------:R-:W-:-:S03]  /*af70*/  IADD3 R8, PT, PT, R8, 0x80, RZ ;  /* 0x0000008008087810 */ /* 0x000fc60007ffe0ff */
[----:B0-----:R-:W-:Y:S01]  /*af80*/  IMAD.X R11, RZ, RZ, R11, P2 ;  /* 0x000000ffff0b7224 */ /* 0x001fe200010e060b */
[----:B--2---:R-:W-:-:S13]  /*af90*/  ISETP.NE.AND P1, PT, R10, RZ, PT ;  /* 0x000000ff0a00720c */ /* 0x004fda0003f25270 */
        /* <DEDUP_REMOVED lines=10> */
.L_x_1166:
[----:B------:R-:W-:Y:S05]  /*b040*/  BSYNC.RECONVERGENT B1 ;  /* 0x0000000000017941 */ /* 0x000fea0003800200 */
.L_x_1165:
[----:B------:R-:W-:Y:S05]  /*b050*/  @!P0 BRA `(.L_x_1155) ;  /* 0x0000000000dc8947 */ /* 0x000fea0003800000 */
[----:B------:R-:W0:Y:S01]  /*b060*/  S2R R14, SR_CgaCtaId ;  /* 0x00000000000e7919 */ /* 0x000e220000008800 */
[----:B------:R-:W2:Y:S01]  /*b070*/  LDCU.64 UR4, c[0x0][0x420] ;  /* 0x00008400ff0477ac */ /* 0x000ea20008000a00 */
[----:B------:R-:W-:Y:S02]  /*b080*/  MOV R10, 0x400 ;  /* 0x00000400000a7802 */ /* 0x000fe40000000f00 */
[----:B------:R-:W-:-:S03]  /*b090*/  SHF.L.U32 R11, R4, 0x2, RZ ;  /* 0x00000002040b7819 */ /* 0x000fc600000006ff */
[----:B------:R-:W-:Y:S02]  /*b0a0*/  VIADD R13, R10, 0x420 ;  /* 0x000004200a0d7836 */ /* 0x000fe40000000000 */
[----:B------:R-:W-:Y:S01]  /*b0b0*/  IMAD R10, R8, 0x4, -R11 ;  /* 0x00000004080a7824 */ /* 0x000fe200078e0a0b */
[----:B--2---:R-:W-:-:S04]  /*b0c0*/  IADD3 R15, P0, P1, R245, UR4, R8 ;  /* 0x00000004f50f7c10 */ /* 0x004fc8000f91e008 */
[----:B------:R-:W-:Y:S02]  /*b0d0*/  IADD3 R15, P2, PT, R15, 0x100, RZ ;  /* 0x000001000f0f7810 */ /* 0x000fe40007f5e0ff */
[----:B------:R-:W-:-:S04]  /*b0e0*/  IADD3.X R11, PT, PT, R6, UR5, RZ, P0, P1 ;  /* 0x00000005060b7c10 */ /* 0x000fc800087e24ff */
[----:B------:R-:W-:Y:S02]  /*b0f0*/  IADD3.X R11, PT, PT, RZ, R11, RZ, P2, !PT ;  /* 0x0000000bff0b7210 */ /* 0x000fe400017fe4ff */
[----:B0-----:R-:W-:-:S04]  /*b100*/  LEA R13, R14, R13, 0x18 ;  /* 0x0000000d0e0d7211 */ /* 0x001fc800078ec0ff */
[----:B------:R-:W-:-:S07]  /*b110*/  IADD3 R13, PT, PT, R10, 0x400, R13 ;  /* 0x000004000a0d7810 */ /* 0x000fce0007ffe00d */
.L_x_1168:
[----:B------:R-:W-:-:S05]  /*b120*/  IMAD.MOV.U32 R10, RZ, RZ, R15 ;  /* 0x000000ffff0a7224 */ /* 0x000fca00078e000f */
[----:B------:R-:W2:Y:S04]  /*b130*/  LDG.E.U8 R16, desc[UR36][R10.64+-0x100] ;  /* 0xffff00240a107981 */ /* 0x000ea8000c1e1100 */
[----:B------:R-:W3:Y:S04]  /*b140*/  LDG.E.U8 R14, desc[UR36][R10.64+-0x80] ;  /* 0xffff80240a0e7981 */ /* 0x000ee8000c1e1100 */
[----:B------:R-:W4:Y:S04]  /*b150*/  LDG.E.U8 R15, desc[UR36][R10.64] ;  /* 0x000000240a0f7981 */ /* 0x000f28000c1e1100 */
[----:B------:R-:W4:Y:S01]  /*b160*/  LDG.E.U8 R17, desc[UR36][R10.64+0x80] ;  /* 0x000080240a117981 */ /* 0x000f22000c1e1100 */
[----:B------:R-:W-:-:S02]  /*b170*/  IADD3 R8, PT, PT, R8, 0x200, RZ ;  /* 0x0000020008087810 */ /* 0x000fc40007ffe0ff */
        /* <DEDUP_REMOVED lines=9> */
[----:B------:R-:W-:-:S02]  /*b210*/  IMAD.MOV.U32 R14, RZ, RZ, RZ ;  /* 0x000000ffff0e7224 */ /* 0x000fc400078e00ff */
[----:B0-----:R-:W-:Y:S01]  /*b220*/  @!P1 FADD.FTZ R17, -R45, R16 ;  /* 0x000000102d119221 */ /* 0x001fe20000010100 */
        /* <DEDUP_REMOVED lines=8> */
[----:B------:R-:W-:Y:S01]  /*b2b0*/  IMAD.MOV.U32 R20, RZ, RZ, RZ ;  /* 0x000000ffff147224 */ /* 0x000fe200078e00ff */
[----:B------:R-:W-:Y:S01]  /*b2c0*/  ISETP.GE.AND P0, PT, R8, R200, PT ;  /* 0x000000c80800720c */ /* 0x000fe20003f06270 */
[----:B------:R-:W-:Y:S01]  /*b2d0*/  @!P3 FMUL.FTZ R21, R21, 1.4426950216293334961 ;  /* 0x3fb8aa3b1515b820 */ /* 0x000fe20000410000 */
[----:B------:R-:W1:Y:S08]  /*b2e0*/  @!P1 MUFU.EX2 R16, R17 ;  /* 0x0000001100109308 */ /* 0x000e700000000800 */
[----:B------:R-:W2:Y:S01]  /*b2f0*/  @!P2 MUFU.EX2 R18, R19 ;  /* 0x000000130012a308 */ /* 0x000ea20000000800 */
[----:B0-----:R-:W-:Y:S01]  /*b300*/  FADD.FTZ R15, R14, R12 ;  /* 0x0000000c0e0f7221 */ /* 0x001fe20000010000 */
[----:B------:R-:W-:Y:S06]  /*b310*/  STS [R13+-0x400], R14 ;  /* 0xfffc000e0d007388 */ /* 0x000fec0000000800 */
[----:B------:R-:W0:Y:S01]  /*b320*/  @!P3 MUFU.EX2 R20, R21 ;  /* 0x000000150014b308 */ /* 0x000e220000000800 */
[----:B-1----:R-:W-:Y:S01]  /*b330*/  FADD.FTZ R17, R15, R16 ;  /* 0x000000100f117221 */ /* 0x002fe20000010000 */
[----:B------:R-:W-:Y:S01]  /*b340*/  IADD3 R15, P1, PT, R10, 0x200, RZ ;  /* 0x000002000a0f7810 */ /* 0x000fe20007f3e0ff */
[----:B------:R-:W-:Y:S04]  /*b350*/  STS [R13+-0x200], R16 ;  /* 0xfffe00100d007388 */ /* 0x000fe80000000800 */
[----:B------:R-:W-:-:S02]  /*b360*/  IMAD.X R11, RZ, RZ, R11, P1 ;  /* 0x000000ffff0b7224 */ /* 0x000fc400008e060b */
[----:B--2---:R-:W-:Y:S01]  /*b370*/  FADD.FTZ R17, R17, R18 ;  /* 0x0000001211117221 */ /* 0x004fe20000010000 */
[----:B------:R-:W-:Y:S04]  /*b380*/  STS [R13], R18 ;  /* 0x000000120d007388 */ /* 0x000fe80000000800 */
[----:B0-----:R0:W-:Y:S01]  /*b390*/  STS [R13+0x200], R20 ;  /* 0x000200140d007388 */ /* 0x0011e20000000800 */
[----:B------:R-:W-:Y:S01]  /*b3a0*/  FADD.FTZ R12, R17, R20 ;  /* 0x00000014110c7221 */ /* 0x000fe20000010000 */
[----:B0-----:R-:W-:Y:S01]  /*b3b0*/  VIADD R13, R13, 0x800 ;  /* 0x000008000d0d7836 */ /* 0x001fe20000000000 */
[----:B------:R-:W-:Y:S06]  /*b3c0*/  @!P0 BRA `(.L_x_1168) ;  /* 0xfffffffc00548947 */ /* 0x000fec000383ffff */
.L_x_1155:
[----:B------:R-:W-:Y:S05]  /*b3d0*/  BSYNC.RECONVERGENT B0 ;  /* 0x0000000000007941 */ /* 0x000fea0003800200 */
.L_x_1154:
[----:B0-----:R-:W0:Y:S01]  /*b3e0*/  SHFL.BFLY PT, R11, R12, 0x10, 0x1f ;  /* 0x0e001f000c0b7f89 */ /* 0x001e2200000e0000 */
[C---:B------:R-:W-:Y:S01]  /*b3f0*/  ISETP.NE.AND P0, PT, R5.reuse, RZ, PT ;  /* 0x000000ff0500720c */ /* 0x040fe20003f05270 */
[----:B------:R-:W2:Y:S01]  /*b400*/  LDCU.U8 UR6, c[0x0][0x48c] ;  /* 0x00009180ff0677ac */ /* 0x000ea20008000000 */
[----:B------:R-:W-:Y:S02]  /*b410*/  ISETP.GT.U32.AND P1, PT, R5, 0x3, PT ;  /* 0x000000030500780c */ /* 0x000fe40003f24070 */
[----:B------:R-:W-:-:S09]  /*b420*/  SHF.R.U32.HI R5, RZ, 0x5, R3 ;  /* 0x00000005ff057819 */ /* 0x000fd20000011603 */
[----:B------:R-:W-:Y:S01]  /*b430*/  @!P0 LEA R0, R5, R0, 0x2 ;  /* 0x0000000005008211 */ /* 0x000fe200078e10ff */
[----:B--2---:R-:W-:Y:S01]  /*b440*/  UISETP.NE.AND UP0, UPT, UR6, URZ, UPT ;  /* 0x000000ff0600728c */ /* 0x004fe2000bf05270 */
        /* <DEDUP_REMOVED lines=8> */
[----:B0-----:R-:W-:-:S05]  /*b4d0*/  FADD.FTZ R15, R10, R15 ;  /* 0x0000000f0a0f7221 */ /* 0x001fca0000010000 */
[----:B------:R-:W-:Y:S01]  /*b4e0*/  @!P0 STS [R0+0x10], R15 ;  /* 0x0000100f00008388 */ /* 0x000fe20000000800 */
[----:B------:R-:W-:Y:S01]  /*b4f0*/  BAR.SYNC.DEFER_BLOCKING 0x0 ;  /* 0x0000000000007b1d */ /* 0x000fe20000010000 */
[----:B------:R-:W-:-:S05]  /*b500*/  ISETP.GE.AND P0, PT, R9, R200, PT ;  /* 0x000000c80900720c */ /* 0x000fca0003f06270 */
[----:B------:R-:W0:Y:S04]  /*b510*/  @!P1 LDS R15, [R2+0x10] ;  /* 0x00001000020f9984 */ /* 0x000e280000000800 */
[----:B0-----:R-:W0:Y:S02]  /*b520*/  SHFL.BFLY PT, R8, R15, 0x2, 0x1f ;  /* 0x0c401f000f087f89 */ /* 0x001e2400000e0000 */
[----:B0-----:R-:W-:-:S05]  /*b530*/  FADD.FTZ R8, R8, R15 ;  /* 0x0000000f08087221 */ /* 0x001fca0000010000 */
[----:B------:R-:W0:Y:S02]  /*b540*/  SHFL.BFLY PT, R11, R8, 0x1, 0x1f ;  /* 0x0c201f00080b7f89 */ /* 0x000e2400000e0000 */
[----:B0-----:R-:W-:Y:S01]  /*b550*/  FADD.FTZ R12, R8, R11 ;  /* 0x0000000b080c7221 */ /* 0x001fe20000010000 */
[----:B------:R-:W-:-:S05]  /*b560*/  CS2R R10, SRZ ;  /* 0x00000000000a7805 */ /* 0x000fca000001ff00 */
[----:B------:R-:W0:Y:S02]  /*b570*/  SHFL.IDX PT, R12, R12, RZ, 0x1f ;  /* 0x00001fff0c0c7589 */ /* 0x000e2400000e0000 */
[----:B0-----:R-:W-:-:S04]  /*b580*/  FADD.FTZ R13, R12, 9.9999999747524270788e-07 ;  /* 0x358637bd0c0d7421 */ /* 0x001fc80000010000 */
[----:B------:R0:W2:Y:S01]  /*b590*/  MUFU.RCP R35, R13 ;  /* 0x0000000d00237308 */ /* 0x0000a20000001000 */
[----:B------:R-:W-:Y:S05]  /*b5a0*/  BRA.U !UP0, `(.L_x_1169) ;  /* 0x0000000108187547 */ /* 0x000fea000b800000 */
[----:B------:R-:W3:Y:S08]  /*b5b0*/  LDC R11, c[0x0][0x488] ;  /* 0x00012200ff0b7b82 */ /* 0x000ef00000000800 */
[----:B------:R-:W3:Y:S08]  /*b5c0*/  LDC R0, c[0x0][0x40c] ;  /* 0x00010300ff007b82 */ /* 0x000ef00000000800 */
[----:B0-----:R-:W0:Y:S01]  /*b5d0*/  LDC R13, c[0x0][0x3f4] ;  /* 0x0000fd00ff0d7b82 */ /* 0x001e220000000800 */
[----:B---3--:R-:W-:-:S04]  /*b5e0*/  IMAD R252, R252, R11, R0 ;  /* 0x0000000bfcfc7224 */ /* 0x008fc800078e0200 */
[----:B0-----:R-:W-:-:S05]  /*b5f0*/  IMAD R10, R252, R13, RZ ;  /* 0x0000000dfc0a7224 */ /* 0x001fca00078e02ff */
[----:B------:R-:W-:-:S07]  /*b600*/  SHF.R.S32.HI R11, RZ, 0x1f, R10 ;  /* 0x0000001fff0b7819 */ /* 0x000fce000001140a */
.L_x_1169:
[----:B------:R-:W-:Y:S04]  /*b610*/  BSSY.RECONVERGENT B0, `(.L_x_1170) ;  /* 0x0000154000007945 */ /* 0x000fe80003800200 */
[----:B------:R-:W-:Y:S05]  /*b620*/  @P0 BRA `(.L_x_1171) ;  /* 0x0000001400480947 */ /* 0x000fea0003800000 */
[----:B------:R-:W-:-:S09]  /*b630*/  UISETP.NE.AND UP0, UPT, UR6, URZ, UPT ;  /* 0x000000ff0600728c */ /* 0x000fd2000bf05270 */
[----:B------:R-:W-:Y:S05]  /*b640*/  BRA.U UP0, `(.L_x_1172) ;  /* 0x0000000900387547 */ /* 0x000fea000b800000 */
        /* <DEDUP_REMOVED lines=11> */
[----:B------:R-:W-:Y:S02]  /*b700*/  UIADD3 UR4, UPT, UPT, UR4, 0x420, URZ ;  /* 0x0000042004047890 */ /* 0x000fe4000fffe0ff */
[C---:B------:R-:W-:Y:S01]  /*b710*/  IMAD.SHL.U32 R2, R0.reuse, 0x80, RZ ;  /* 0x0000008000027824 */ /* 0x040fe200078e00ff */
[----:B------:R-:W-:-:S04]  /*b720*/  LOP3.LUT R0, R0, 0x3, RZ, 0xc0, !PT ;  /* 0x0000000300007812 */ /* 0x000fc800078ec0ff */
[----:B------:R-:W-:Y:S01]  /*b730*/  LOP3.LUT R2, R2, 0x180, RZ, 0xc0, !PT ;  /* 0x0000018002027812 */ /* 0x000fe200078ec0ff */
[----:B------:R-:W-:-:S03]  /*b740*/  IMAD.MOV R8, RZ, RZ, -R0 ;  /* 0x000000ffff087224 */ /* 0x000fc600078e0a00 */
[----:B------:R-:W-:Y:S01]  /*b750*/  IADD3 R9, PT, PT, R9, R2, RZ ;  /* 0x0000000209097210 */ /* 0x000fe20007ffe0ff */
[----:B---3--:R-:W-:-:S06]  /*b760*/  ULEA UR4, UR5, UR4, 0x18 ;  /* 0x0000000405047291 */ /* 0x008fcc000f8ec0ff */
[----:B------:R-:W-:-:S07]  /*b770*/  VIADD R0, R7, UR4 ;  /* 0x0000000407007c36 */ /* 0x000fce0008000000 */
.L_x_1175:
[----:B------:R-:W2:Y:S01]  /*b780*/  LDS R2, [R0] ;  /* 0x0000000000027984 */ /* 0x000ea20000000800 */
[----:B------:R-:W-:-:S05]  /*b790*/  VIADD R8, R8, 0x1 ;  /* 0x0000000108087836 */ /* 0x000fca0000000000 */
[----:B------:R-:W-:Y:S01]  /*b7a0*/  ISETP.NE.AND P0, PT, R8, RZ, PT ;  /* 0x000000ff0800720c */ /* 0x000fe20003f05270 */
[----:B--2---:R-:W-:-:S05]  /*b7b0*/  FMUL.FTZ R11, R2, R35 ;  /* 0x00000023020b7220 */ /* 0x004fca0000410000 */
[----:B------:R2:W-:Y:S02]  /*b7c0*/  STS [R0], R11 ;  /* 0x0000000b00007388 */ /* 0x0005e40000000800 */
[----:B--2---:R-:W-:-:S05]  /*b7d0*/  IADD3 R0, PT, PT, R0, 0x200, RZ ;  /* 0x0000020000007810 */ /* 0x004fca0007ffe0ff */
[----:B------:R-:W-:Y:S05]  /*b7e0*/  @P0 BRA `(.L_x_1175) ;  /* 0xfffffffc00e40947 */ /* 0x000fea000383ffff */
.L_x_1174:
[----:B------:R-:W-:Y:S05]  /*b7f0*/  BSYNC.RECONVERGENT B1 ;  /* 0x0000000000017941 */ /* 0x000fea0003800200 */
.L_x_1173:
[----:B------:R-:W-:Y:S05]  /*b800*/  @!P1 BRA `(.L_x_1171) ;  /* 0x0000001000d09947 */ /* 0x000fea0003800000 */
[----:B------:R-:W3:Y:S01]  /*b810*/  S2R R11, SR_CgaCtaId ;  /* 0x00000000000b7919 */ /* 0x000ee20000008800 */
[----:B------:R-:W-:Y:S01]  /*b820*/  IMAD.IADD R0, R200, 0x1, -R9 ;  /* 0x00000001c8007824 */ /* 0x000fe200078e0a09 */
[----:B------:R-:W-:Y:S01]  /*b830*/  MOV R2, 0x400 ;  /* 0x0000040000027802 */ /* 0x000fe20000000f00 */
[----:B------:R-:W-:Y:S01]  /*b840*/  BSSY.RECONVERGENT B1, `(.L_x_1176) ;  /* 0x000003f000017945 */ /* 0x000fe20003800200 */
[----:B------:R-:W-:Y:S02]  /*b850*/  PLOP3.LUT P0, PT, PT, PT, PT, 0x80, 0x8 ;  /* 0x000000000008781c */ /* 0x000fe40003f0f070 */
[----:B------:R-:W-:Y:S01]  /*b860*/  ISETP.GT.AND P1, PT, R0, 0x600, PT ;  /* 0x000006000000780c */ /* 0x000fe20003f24270 */
[----:B------:R-:W-:Y:S01]  /*b870*/  IMAD.SHL.U32 R0, R4, 0x4, RZ ;  /* 0x0000000404007824 */ /* 0x000fe200078e00ff */
[----:B------:R-:W-:-:S03]  /*b880*/  IADD3 R2, PT, PT, R2, 0x420, RZ ;  /* 0x0000042002027810 */ /* 0x000fc60007ffe0ff */
[----:B------:R-:W-:Y:S01]  /*b890*/  IMAD R0, R9, 0x4, -R0 ;  /* 0x0000000409007824 */ /* 0x000fe200078e0a00 */
[----:B---3--:R-:W-:-:S04]  /*b8a0*/  LEA R11, R11, R2, 0x18 ;  /* 0x000000020b0b7211 */ /* 0x008fc800078ec0ff */
[----:B------:R-:W-:-:S03]  /*b8b0*/  IADD3 R0, PT, PT, R0, 0x400, R11 ;  /* 0x0000040000007810 */ /* 0x000fc60007ffe00b */
[----:B------:R-:W-:Y:S05]  /*b8c0*/  @!P1 BRA `(.L_x_1177) ;  /* 0x0000000000d89947 */ /* 0x000fea0003800000 */
[----:B------:R-:W-:Y:S01]  /*b8d0*/  PLOP3.LUT P0, PT, PT, PT, PT, 0x8, 0x80 ;  /* 0x000000000080781c */ /* 0x000fe20003f0e170 */
[----:B------:R-:W-:-:S12]  /*b8e0*/  VIADD R34, R200, 0xfffffa00 ;  /* 0xfffffa00c8227836 */ /* 0x000fd80000000000 */
.L_x_1178:
[----:B------:R-:W2:Y:S01]  /*b8f0*/  LDS R2, [R0+-0x400] ;  /* 0xfffc000000027984 */ /* 0x000ea20000000800 */
[----:B------:R-:W-:-:S03]  /*b900*/  IADD3 R9, PT, PT, R9, 0x800, RZ ;  /* 0x0000080009097810 */ /* 0x000fc60007ffe0ff */
[----:B------:R-:W0:Y:S01]  /*b910*/  LDS R8, [R0+-0x200] ;  /* 0xfffe000000087984 */ /* 0x000e220000000800 */
[----:B------:R-:W-:-:S03]  /*b920*/  ISETP.GE.AND P1, PT, R9, R34, PT ;  /* 0x000000220900720c */ /* 0x000fc60003f26270 */
[----:B------:R-:W3:Y:S04]  /*b930*/  LDS R10, [R0] ;  /* 0x00000000000a7984 */ /* 0x000ee80000000800 */
[----:B------:R-:W4:Y:S04]  /*b940*/  LDS R12, [R0+0x200] ;  /* 0x00020000000c7984 */ /* 0x000f280000000800 */
[----:B------:R-:W1:Y:S04]  /*b950*/  LDS R14, [R0+0x400] ;  /* 0x00040000000e7984 */ /* 0x000e680000000800 */
        /* <DEDUP_REMOVED lines=14> */
[----:B-1----:R-:W-:-:S03]  /*ba40*/  FMUL.FTZ R19, R35, R14 ;  /* 0x0000000e23137220 */ /* 0x002fc60000410000 */
[----:B------:R-:W1:Y:S01]  /*ba50*/  LDS R33, [R0+0x1a00] ;  /* 0x001a000000217984 */ /* 0x000e620000000800 */
[----:B------:R-:W-:-:S03]  /*ba60*/  FMUL.FTZ R21, R35, R16 ;  /* 0x0000001023157220 */ /* 0x000fc60000410000 */
[----:B------:R2:W-:Y:S04]  /*ba70*/  STS [R0+-0x400], R11 ;  /* 0xfffc000b00007388 */ /* 0x0005e80000000800 */
[----:B------:R0:W-:Y:S01]  /*ba80*/  STS [R0+-0x200], R13 ;  /* 0xfffe000d00007388 */ /* 0x0001e20000000800 */
[----:B------:R-:W-:-:S03]  /*ba90*/  FMUL.FTZ R23, R35, R20 ;  /* 0x0000001423177220 */ /* 0x000fc60000410000 */
[----:B------:R0:W-:Y:S01]  /*baa0*/  STS [R0], R15 ;  /* 0x0000000f00007388 */ /* 0x0001e20000000800 */
[C---:B------:R-:W-:Y:S01]  /*bab0*/  FMUL.FTZ R25, R35.reuse, R22 ;  /* 0x0000001623197220 */ /* 0x040fe20000410000 */
[C---:B--2---:R-:W-:Y:S02]  /*bac0*/  FMUL.FTZ R11, R35.reuse, R18 ;  /* 0x00000012230b7220 */ /* 0x044fe40000410000 */
[----:B------:R4:W-:Y:S01]  /*bad0*/  STS [R0+0x200], R17 ;  /* 0x0002001100007388 */ /* 0x0009e20000000800 */
[C---:B------:R-:W-:Y:S01]  /*bae0*/  FMUL.FTZ R27, R35.reuse, R24 ;  /* 0x00000018231b7220 */ /* 0x040fe20000410000 */
[C---:B------:R-:W-:Y:S02]  /*baf0*/  FMUL.FTZ R29, R35.reuse, R26 ;  /* 0x0000001a231d7220 */ /* 0x040fe40000410000 */
[----:B------:R-:W-:Y:S01]  /*bb00*/  STS [R0+0x400], R19 ;  /* 0x0004001300007388 */ /* 0x000fe20000000800 */
[----:B0-----:R-:W-:-:S03]  /*bb10*/  FMUL.FTZ R13, R35, R28 ;  /* 0x0000001c230d7220 */ /* 0x001fc60000410000 */
[----:B------:R-:W-:Y:S01]  /*bb20*/  STS [R0+0x600], R21 ;  /* 0x0006001500007388 */ /* 0x000fe20000000800 */
[----:B------:R-:W-:-:S03]  /*bb30*/  FMUL.FTZ R15, R35, R30 ;  /* 0x0000001e230f7220 */ /* 0x000fc60000410000 */
[----:B------:R-:W-:Y:S01]  /*bb40*/  STS [R0+0x800], R11 ;  /* 0x0008000b00007388 */ /* 0x000fe20000000800 */
[----:B---3--:R-:W-:-:S03]  /*bb50*/  FMUL.FTZ R31, R35, R31 ;  /* 0x0000001f231f7220 */ /* 0x008fc60000410000 */
[----:B------:R-:W-:Y:S01]  /*bb60*/  STS [R0+0xa00], R23 ;  /* 0x000a001700007388 */ /* 0x000fe20000000800 */
[----:B----4-:R-:W-:-:S03]  /*bb70*/  FMUL.FTZ R17, R35, R32 ;  /* 0x0000002023117220 */ /* 0x010fc60000410000 */
[----:B------:R-:W-:Y:S01]  /*bb80*/  STS [R0+0xc00], R25 ;  /* 0x000c001900007388 */ /* 0x000fe20000000800 */
[----:B-1----:R-:W-:-:S03]  /*bb90*/  FMUL.FTZ R33, R35, R33 ;  /* 0x0000002123217220 */ /* 0x002fc60000410000 */
[----:B------:R-:W-:Y:S04]  /*bba0*/  STS [R0+0xe00], R27 ;  /* 0x000e001b00007388 */ /* 0x000fe80000000800 */
[----:B------:R-:W-:Y:S04]  /*bbb0*/  STS [R0+0x1000], R29 ;  /* 0x0010001d00007388 */ /* 0x000fe80000000800 */
[----:B------:R-:W-:Y:S04]  /*bbc0*/  STS [R0+0x1200], R13 ;  /* 0x0012000d00007388 */ /* 0x000fe80000000800 */
[----:B------:R-:W-:Y:S04]  /*bbd0*/  STS [R0+0x1400], R15 ;  /* 0x0014000f00007388 */ /* 0x000fe80000000800 */
[----:B------:R-:W-:Y:S04]  /*bbe0*/  STS [R0+0x1600], R31 ;  /* 0x0016001f00007388 */ /* 0x000fe80000000800 */
[----:B------:R-:W-:Y:S04]  /*bbf0*/  STS [R0+0x1800], R17 ;  /* 0x0018001100007388 */ /* 0x000fe80000000800 */
[----:B------:R0:W-:Y:S02]  /*bc00*/  STS [R0+0x1a00], R33 ;  /* 0x001a002100007388 */ /* 0x0001e40000000800 */
[----:B0-----:R-:W-:Y:S01]  /*bc10*/  VIADD R0, R0, 0x2000 ;  /* 0x0000200000007836 */ /* 0x001fe20000000000 */
[----:B------:R-:W-:Y:S06]  /*bc20*/  @!P1 BRA `(.L_x_1178) ;  /* 0xfffffffc00309947 */ /* 0x000fec000383ffff */
.L_x_1177:
[----:B------:R-:W-:Y:S05]  /*bc30*/  BSYNC.RECONVERGENT B1 ;  /* 0x0000000000017941 */ /* 0x000fea0003800200 */
.L_x_1176:
[----:B------:R-:W-:Y:S01]  /*bc40*/  IMAD.IADD R2, R200, 0x1, -R9 ;  /* 0x00000001c8027824 */ /* 0x000fe200078e0a09 */
[----:B------:R-:W-:Y:S04]  /*bc50*/  BSSY.RECONVERGENT B1, `(.L_x_1179) ;  /* 0x000001e000017945 */ /* 0x000fe80003800200 */
[----:B------:R-:W-:-:S13]  /*bc60*/  ISETP.GT.AND P1, PT, R2, 0x200, PT ;  /* 0x000002000200780c */ /* 0x000fda0003f24270 */
[----:B------:R-:W-:Y:S05]  /*bc70*/  @!P1 BRA `(.L_x_1180) ;  /* 0x00000000006c9947 */ /* 0x000fea0003800000 */
[----:B------:R-:W2:Y:S01]  /*bc80*/  LDS R2, [R0+-0x400] ;  /* 0xfffc000000027984 */ /* 0x000ea20000000800 */
[----:B------:R-:W-:Y:S02]  /*bc90*/  PLOP3.LUT P0, PT, PT, PT, PT, 0x8, 0x80 ;  /* 0x000000000080781c */ /* 0x000fe40003f0e170 */
[----:B------:R-:W-:Y:S01]  /*bca0*/  IADD3 R9, PT, PT, R9, 0x400, RZ ;  /* 0x0000040009097810 */ /* 0x000fe20007ffe0ff */
[----:B------:R-:W0:Y:S04]  /*bcb0*/  LDS R8, [R0+-0x200] ;  /* 0xfffe000000087984 */ /* 0x000e280000000800 */
[----:B------:R-:W3:Y:S04]  /*bcc0*/  LDS R10, [R0] ;  /* 0x00000000000a7984 */ /* 0x000ee80000000800 */
[----:B------:R-:W4:Y:S04]  /*bcd0*/  LDS R12, [R0+0x200] ;  /* 0x00020000000c7984 */ /* 0x000f280000000800 */
[----:B------:R-:W1:Y:S04]  /*bce0*/  LDS R14, [R0+0x400] ;  /* 0x00040000000e7984 */ /* 0x000e680000000800 */
        /* <DEDUP_REMOVED lines=10> */
[----:B-1----:R-:W-:-:S03]  /*bd90*/  FMUL.FTZ R19, R35, R14 ;  /* 0x0000000e23137220 */ /* 0x002fc60000410000 */
[----:B------:R-:W-:Y:S01]  /*bda0*/  STS [R0+0x200], R17 ;  /* 0x0002001100007388 */ /* 0x000fe20000000800 */
[----:B------:R-:W-:-:S03]  /*bdb0*/  FMUL.FTZ R21, R35, R16 ;  /* 0x0000001023157220 */ /* 0x000fc60000410000 */
[----:B------:R-:W-:Y:S01]  /*bdc0*/  STS [R0+0x400], R19 ;  /* 0x0004001300007388 */ /* 0x000fe20000000800 */
[----:B------:R-:W-:-:S03]  /*bdd0*/  FMUL.FTZ R23, R35, R18 ;  /* 0x0000001223177220 */ /* 0x000fc60000410000 */
[----:B------:R-:W-:Y:S01]  /*bde0*/  STS [R0+0x600], R21 ;  /* 0x0006001500007388 */ /* 0x000fe20000000800 */
[----:B------:R-:W-:-:S03]  /*bdf0*/  FMUL.FTZ R25, R35, R20 ;  /* 0x0000001423197220 */ /* 0x000fc60000410000 */
[----:B------:R-:W-:Y:S04]  /*be00*/  STS [R0+0x800], R23 ;  /* 0x0008001700007388 */ /* 0x000fe80000000800 */
[----:B------:R0:W-:Y:S02]  /*be10*/  STS [R0+0xa00], R25 ;  /* 0x000a001900007388 */ /* 0x0001e40000000800 */
[----:B0-----:R-:W-:-:S07]  /*be20*/  VIADD R0, R0, 0x1000 ;  /* 0x0000100000007836 */ /* 0x001fce0000000000 */
.L_x_1180:
[----:B------:R-:W-:Y:S05]  /*be30*/  BSYNC.RECONVERGENT B1 ;  /* 0x0000000000017941 */ /* 0x000fea0003800200 */
.L_x_1179:
[----:B------:R-:W-:-:S13]  /*be40*/  ISETP.LT.OR P0, PT, R9, R200, P0 ;  /* 0x000000c80900720c */ /* 0x000fda0000701670 */
[----:B------:R-:W-:Y:S05]  /*be50*/  @!P0 BRA `(.L_x_1171) ;  /* 0x0000000c003c8947 */ /* 0x000fea0003800000 */
[----:B------:R-:W2:Y:S04]  /*be60*/  LDS R2, [R0+-0x400] ;  /* 0xfffc000000027984 */ /* 0x000ea80000000800 */
[----:B------:R-:W3:Y:S04]  /*be70*/  LDS R8, [R0+-0x200] ;  /* 0xfffe000000087984 */ /* 0x000ee80000000800 */
[----:B------:R-:W0:Y:S04]  /*be80*/  LDS R10, [R0] ;  /* 0x00000000000a7984 */ /* 0x000e280000000800 */
[----:B------:R-:W4:Y:S01]  /*be90*/  LDS R12, [R0+0x200] ;  /* 0x00020000000c7984 */ /* 0x000f220000000800 */
[-C--:B--2---:R-:W-:Y:S01]  /*bea0*/  FMUL.FTZ R9, R2, R35.reuse ;  /* 0x0000002302097220 */ /* 0x084fe20000410000 */
[----:B---3--:R-:W-:-:S04]  /*beb0*/  FMUL.FTZ R11, R8, R35 ;  /* 0x00000023080b7220 */ /* 0x008fc80000410000 */
[----:B------:R3:W-:Y:S01]  /*bec0*/  STS [R0+-0x400], R9 ;  /* 0xfffc000900007388 */ /* 0x0007e20000000800 */
[----:B0-----:R-:W-:-:S03]  /*bed0*/  FMUL.FTZ R13, R10, R35 ;  /* 0x000000230a0d7220 */ /* 0x001fc60000410000 */
[----:B------:R3:W-:Y:S01]  /*bee0*/  STS [R0+-0x200], R11 ;  /* 0xfffe000b00007388 */ /* 0x0007e20000000800 */
[----:B----4-:R-:W-:-:S03]  /*bef0*/  FMUL.FTZ R15, R12, R35 ;  /* 0x000000230c0f7220 */ /* 0x010fc60000410000 */
[----:B------:R3:W-:Y:S04]  /*bf00*/  STS [R0], R13 ;  /* 0x0000000d00007388 */ /* 0x0007e80000000800 */
[----:B------:R3:W-:Y:S01]  /*bf10*/  STS [R0+0x200], R15 ;  /* 0x0002000f00007388 */ /* 0x0007e20000000800 */
[----:B------:R-:W-:Y:S05]  /*bf20*/  BRA `(.L_x_1171) ;  /* 0x0000000c00087947 */ /* 0x000fea0003800000 */
.L_x_1172:
        /* <DEDUP_REMOVED lines=9> */
[----:B------:R-:W3:Y:S01]  /*bfc0*/  LDCU.64 UR8, c[0x0][0x480] ;  /* 0x00009000ff0877ac */ /* 0x000ee20008000a00 */
[----:B------:R-:W-:Y:S02]  /*bfd0*/  LEA.HI R0, R0, 0x1, RZ, 0x19 ;  /* 0x0000000100007811 */ /* 0x000fe400078fc8ff */
[----:B------:R-:W-:Y:S01]  /*bfe0*/  IADD3 R17, P1, PT, R9, R10, RZ ;  /* 0x0000000a09117210 */ /* 0x000fe20007f3e0ff */
[----:B------:R-:W-:Y:S02]  /*bff0*/  UMOV UR4, 0x400 ;  /* 0x0000040000047882 */ /* 0x000fe40000000000 */
[C---:B------:R-:W-:Y:S01]  /*c000*/  IMAD.SHL.U32 R2, R0.reuse, 0x80, RZ ;  /* 0x0000008000027824 */ /* 0x040fe200078e00ff */
[----:B------:R-:W-:Y:S01]  /*c010*/  UIADD3 UR4, UPT, UPT, UR4, 0x420, URZ ;  /* 0x0000042004047890 */ /* 0x000fe2000fffe0ff */
[----:B------:R-:W-:Y:S02]  /*c020*/  LOP3.LUT R0, R0, 0x3, RZ, 0xc0, !PT ;  /* 0x0000000300007812 */ /* 0x000fe400078ec0ff */
[----:B------:R-:W-:-:S02]  /*c030*/  IADD3.X R8, PT, PT, RZ, R11, RZ, P1, !PT ;  /* 0x0000000bff087210 */ /* 0x000fc40000ffe4ff */
[----:B------:R-:W-:-:S05]  /*c040*/  LOP3.LUT R2, R2, 0x180, RZ, 0xc0, !PT ;  /* 0x0000018002027812 */ /* 0x000fca00078ec0ff */
[----:B------:R-:W-:Y:S01]  /*c050*/  IMAD.IADD R9, R9, 0x1, R2 ;  /* 0x0000000109097824 */ /* 0x000fe200078e0202 */
[----:B---3--:R-:W-:Y:S01]  /*c060*/  LEA R14, P1, R17, UR8, 0x2 ;  /* 0x00000008110e7c11 */ /* 0x008fe2000f8210ff */
[----:B------:R-:W-:-:S03]  /*c070*/  IMAD.MOV R2, RZ, RZ, -R0 ;  /* 0x000000ffff027224 */ /* 0x000fc600078e0a00 */
[----:B------:R-:W-:Y:S01]  /*c080*/  LEA.HI.X R17, R17, UR9, R8, 0x2, P1 ;  /* 0x0000000911117c11 */ /* 0x000fe200088f1408 */
[----:B0-----:R-:W-:-:S06]  /*c090*/  ULEA UR4, UR5, UR4, 0x18 ;  /* 0x0000000405047291 */ /* 0x001fcc000f8ec0ff */
[----:B------:R-:W-:-:S07]  /*c0a0*/  IADD3 R0, PT, PT, R7, UR4, RZ ;  /* 0x0000000407007c10 */ /* 0x000fce000fffe0ff */
.L_x_1183:
[----:B------:R-:W2:Y:S01]  /*c0b0*/  LDS R8, [R0] ;  /* 0x0000000000087984 */ /* 0x000ea20000000800 */
[----:B------:R-:W-:Y:S01]  /*c0c0*/  IMAD.MOV.U32 R12, RZ, RZ, R14 ;  /* 0x000000ffff0c7224 */ /* 0x000fe200078e000e */
[----:B------:R-:W-:Y:S01]  /*c0d0*/  IADD3 R2, PT, PT, R2, 0x1, RZ ;  /* 0x0000000102027810 */ /* 0x000fe20007ffe0ff */
[----:B------:R-:W-:Y:S01]  /*c0e0*/  IMAD.MOV.U32 R13, RZ, RZ, R17 ;  /* 0x000000ffff0d7224 */ /* 0x000fe200078e0011 */
[----:B------:R-:W-:Y:S02]  /*c0f0*/  IADD3 R14, P2, PT, R14, 0x200, RZ ;  /* 0x000002000e0e7810 */ /* 0x000fe40007f5e0ff */
[----:B------:R-:W-:-:S03]  /*c100*/  ISETP.NE.AND P1, PT, R2, RZ, PT ;  /* 0x000000ff0200720c */ /* 0x000fc60003f25270 */
[----:B------:R-:W-:Y:S02]  /*c110*/  IMAD.X R17, RZ, RZ, R17, P2 ;  /* 0x000000ffff117224 */ /* 0x000fe400010e0611 */
[----:B--2---:R-:W-:-:S05]  /*c120*/  FMUL.FTZ R15, R8, R35 ;  /* 0x00000023080f7220 */ /* 0x004fca0000410000 */
[----:B------:R-:W-:Y:S04]  /*c130*/  STG.E desc[UR36][R12.64], R15 ;  /* 0x0000000f0c007986 */ /* 0x000fe8000c101924 */
[----:B------:R0:W-:Y:S02]  /*c140*/  STS [R0], R15 ;  /* 0x0000000f00007388 */ /* 0x0001e40000000800 */
[----:B0-----:R-:W-:Y:S01]  /*c150*/  VIADD R0, R0, 0x200 ;  /* 0x0000020000007836 */ /* 0x001fe20000000000 */
[----:B------:R-:W-:Y:S06]  /*c160*/  @P1 BRA `(.L_x_1183) ;  /* 0xfffffffc00d01947 */ /* 0x000fec000383ffff */
.L_x_1182:
[----:B------:R-:W-:Y:S05]  /*c170*/  BSYNC.RECONVERGENT B1 ;  /* 0x0000000000017941 */ /* 0x000fea0003800200 */
.L_x_1181:
[----:B------:R-:W-:Y:S05]  /*c180*/  @!P0 BRA `(.L_x_1171) ;  /* 0x0000000800708947 */ /* 0x000fea0003800000 */
[----:B------:R-:W0:Y:S01]  /*c190*/  S2R R13, SR_CgaCtaId ;  /* 0x00000000000d7919 */ /* 0x000e220000008800 */
[----:B------:R-:W3:Y:S01]  /*c1a0*/  LDCU.64 UR4, c[0x0][0x480] ;  /* 0x00009000ff0477ac */ /* 0x000ee20008000a00 */
[----:B------:R-:W-:Y:S01]  /*c1b0*/  IADD3 R2, P0, PT, R9, R10, RZ ;  /* 0x0000000a09027210 */ /* 0x000fe20007f1e0ff */
[----:B------:R-:W-:Y:S01]  /*c1c0*/  IMAD.IADD R8, R200, 0x1, -R9 ;  /* 0x00000001c8087824 */ /* 0x000fe200078e0a09 */
[----:B------:R-:W-:Y:S01]  /*c1d0*/  MOV R0, 0x400 ;  /* 0x0000040000007802 */ /* 0x000fe20000000f00 */
[----:B------:R-:W-:Y:S01]  /*c1e0*/  BSSY.RECONVERGENT B1, `(.L_x_1184) ;  /* 0x0000058000017945 */ /* 0x000fe20003800200 */
[----:B------:R-:W-:Y:S02]  /*c1f0*/  IADD3.X R11, PT, PT, RZ, R11, RZ, P0, !PT ;  /* 0x0000000bff0b7210 */ /* 0x000fe400007fe4ff */
[----:B------:R-:W-:Y:S02]  /*c200*/  ISETP.GT.AND P1, PT, R8, 0x600, PT ;  /* 0x000006000800780c */ /* 0x000fe40003f24270 */
[----:B---3--:R-:W-:-:S04]  /*c210*/  LEA R10, P0, R2, UR4, 0x2 ;  /* 0x00000004020a7c11 */ /* 0x008fc8000f8010ff */
[----:B------:R-:W-:Y:S01]  /*c220*/  LEA.HI.X R11, R2, UR5, R11, 0x2, P0 ;  /* 0x00000005020b7c11 */ /* 0x000fe200080f140b */
[----:B------:R-:W-:Y:S01]  /*c230*/  VIADD R2, R0, 0x420 ;  /* 0x0000042000027836 */ /* 0x000fe20000000000 */
[----:B------:R-:W-:Y:S02]  /*c240*/  SHF.L.U32 R0, R4, 0x2, RZ ;  /* 0x0000000204007819 */ /* 0x000fe400000006ff */
[----:B------:R-:W-:-:S03]  /*c250*/  IADD3 R10, P0, PT, R10, 0x400, RZ ;  /* 0x000004000a0a7810 */ /* 0x000fc60007f1e0ff */
[----:B------:R-:W-:Y:S01]  /*c260*/  IMAD R0, R9, 0x4, -R0 ;  /* 0x0000000409007824 */ /* 0x000fe200078e0a00 */
[----:B0-----:R-:W-:Y:S01]  /*c270*/  LEA R13, R13, R2, 0x18 ;  /* 0x000000020d0d7211 */ /* 0x001fe200078ec0ff */
[----:B------:R-:W-:Y:S01]  /*c280*/  IMAD.X R11, RZ, RZ, R11, P0 ;  /* 0x000000ffff0b7224 */ /* 0x000fe200000e060b */
[----:B------:R-:W-:Y:S02]  /*c290*/  PLOP3.LUT P0, PT, PT, PT, PT, 0x80, 0x8 ;  /* 0x000000000008781c */ /* 0x000fe40003f0f070 */
[----:B------:R-:W-:Y:S01]  /*c2a0*/  IADD3 R0, PT, PT, R0, 0x400, R13 ;  /* 0x0000040000007810 */ /* 0x000fe20007ffe00d */
[----:B------:R-:W-:Y:S10]  /*c2b0*/  @!P1 BRA `(.L_x_1185) ;  /* 0x0000000400289947 */ /* 0x000ff40003800000 */
[----:B------:R-:W-:Y:S02]  /*c2c0*/  PLOP3.LUT P0, PT, PT, PT, PT, 0x8, 0x80 ;  /* 0x000000000080781c */ /* 0x000fe40003f0e170 */
[----:B------:R-:W-:-:S11]  /*c2d0*/  IADD3 R32, PT, PT, R200, -0x600, RZ ;  /* 0xfffffa00c8207810 */ /* 0x000fd60007ffe0ff */
.L_x_1186:
[----:B------:R-:W2:Y:S01]  /*c2e0*/  LDS R2, [R0+-0x400] ;  /* 0xfffc000000027984 */ /* 0x000ea20000000800 */
[----:B------:R-:W-:-:S03]  /*c2f0*/  VIADD R9, R9, 0x800 ;  /* 0x0000080009097836 */ /* 0x000fc60000000000 */
[----:B------:R-:W0:Y:S02]  /*c300*/  LDS R8, [R0+-0x200] ;  /* 0xfffe000000087984 */ /* 0x000e240000000800 */
[----:B------:R-:W-:Y:S02]  /*c310*/  ISETP.GE.AND P2, PT, R9, R32, PT ;  /* 0x000000200900720c */ /* 0x000fe40003f46270 */
[----:B------:R-:W3:Y:S04]  /*c320*/  LDS R12, [R0] ;  /* 0x00000000000c7984 */ /* 0x000ee80000000800 */
[----:B------:R-:W-:Y:S04]  /*c330*/  LDS R24, [R0+0xc00] ;  /* 0x000c000000187984 */ /* 0x000fe80000000800 */
[----:B------:R-:W4:Y:S04]  /*c340*/  LDS R14, [R0+0x200] ;  /* 0x00020000000e7984 */ /* 0x000f280000000800 */
[----:B------:R-:W-:Y:S04]  /*c350*/  LDS R22, [R0+0xa00] ;  /* 0x000a000000167984 */ /* 0x000fe80000000800 */
[----:B------:R-:W-:Y:S04]  /*c360*/  LDS R26, [R0+0xe00] ;  /* 0x000e0000001a7984 */ /* 0x000fe80000000800 */
        /* <DEDUP_REMOVED lines=8> */
[----:B------:R-:W-:Y:S04]  /*c3f0*/  LDS R28, [R0+0x1200] ;  /* 0x00120000001c7984 */ /* 0x000fe80000000800 */
[----:B------:R-:W0:Y:S01]  /*c400*/  LDS R29, [R0+0x1400] ;  /* 0x00140000001d7984 */ /* 0x000e220000000800 */
[----:B----4-:R-:W-:-:S03]  /*c410*/  FMUL.FTZ R19, R35, R14 ;  /* 0x0000000e23137220 */ /* 0x010fc60000410000 */
[----:B------:R-:W-:Y:S04]  /*c420*/  LDS R30, [R0+0x1600] ;  /* 0x00160000001e7984 */ /* 0x000fe80000000800 */
[----:B------:R-:W3:Y:S04]  /*c430*/  LDS R31, [R0+0x1800] ;  /* 0x00180000001f7984 */ /* 0x000ee80000000800 */
        /* <DEDUP_REMOVED lines=10> */
[----:B------:R1:W-:Y:S01]  /*c4e0*/  STS [R0], R17 ;  /* 0x0000001100007388 */ /* 0x0003e20000000800 */
[----:B----4-:R-:W-:-:S03]  /*c4f0*/  FMUL.FTZ R13, R35, R22 ;  /* 0x00000016230d7220 */ /* 0x010fc60000410000 */
[----:B------:R-:W-:Y:S04]  /*c500*/  STG.E desc[UR36][R10.64+0xc00], R15 ;  /* 0x000c000f0a007986 */ /* 0x000fe8000c101924 */
[----:B------:R2:W-:Y:S01]  /*c510*/  STS [R0+0xc00], R15 ;  /* 0x000c000f00007388 */ /* 0x0005e20000000800 */
[C---:B0-----:R-:W-:Y:S01]  /*c520*/  FMUL.FTZ R29, R35.reuse, R29 ;  /* 0x0000001d231d7220 */ /* 0x041fe20000410000 */
[C---:B-1----:R-:W-:Y:S02]  /*c530*/  FMUL.FTZ R17, R35.reuse, R26 ;  /* 0x0000001a23117220 */ /* 0x042fe40000410000 */
[----:B------:R-:W-:Y:S04]  /*c540*/  STG.E desc[UR36][R10.64+0x200], R19 ;  /* 0x000200130a007986 */ /* 0x000fe8000c101924 */
[----:B------:R0:W-:Y:S01]  /*c550*/  STS [R0+0x200], R19 ;  /* 0x0002001300007388 */ /* 0x0001e20000000800 */
[C---:B---3--:R-:W-:Y:S01]  /*c560*/  FMUL.FTZ R31, R35.reuse, R31 ;  /* 0x0000001f231f7220 */ /* 0x048fe20000410000 */
[C---:B--2---:R-:W-:Y:S01]  /*c570*/  FMUL.FTZ R15, R35.reuse, R2 ;  /* 0x00000002230f7220 */ /* 0x044fe20000410000 */
[----:B------:R-:W-:Y:S01]  /*c580*/  IADD3 R2, P1, PT, R10, 0x2000, RZ ;  /* 0x000020000a027810 */ /* 0x000fe20007f3e0ff */
[----:B------:R-:W-:Y:S04]  /*c590*/  STG.E desc[UR36][R10.64+0xa00], R13 ;  /* 0x000a000d0a007986 */ /* 0x000fe8000c101924 */
[----:B------:R1:W-:Y:S01]  /*c5a0*/  STS [R0+0xa00], R13 ;  /* 0x000a000d00007388 */ /* 0x0003e20000000800 */
[----:B0-----:R-:W-:-:S03]  /*c5b0*/  FMUL.FTZ R19, R35, R28 ;  /* 0x0000001c23137220 */ /* 0x001fc60000410000 */
[----:B------:R-:W-:Y:S04]  /*c5c0*/  STG.E desc[UR36][R10.64+0xe00], R17 ;  /* 0x000e00110a007986 */ /* 0x000fe8000c101924 */
[----:B------:R0:W-:Y:S01]  /*c5d0*/  STS [R0+0xe00], R17 ;  /* 0x000e001100007388 */ /* 0x0001e20000000800 */
[----:B-1----:R-:W-:-:S03]  /*c5e0*/  FMUL.FTZ R13, R35, R30 ;  /* 0x0000001e230d7220 */ /* 0x002fc60000410000 */
[----:B------:R-:W-:Y:S04]  /*c5f0*/  STG.E desc[UR36][R10.64+0x400], R21 ;  /* 0x000400150a007986 */ /* 0x000fe8000c101924 */
[----:B------:R-:W-:Y:S01]  /*c600*/  STS [R0+0x400], R21 ;  /* 0x0004001500007388 */ /* 0x000fe20000000800 */
[----:B0-----:R-:W-:-:S03]  /*c610*/  IMAD.X R17, RZ, RZ, R11, P1 ;  /* 0x000000ffff117224 */ /* 0x001fc600008e060b */
        /* <DEDUP_REMOVED lines=17> */
[----:B-1----:R-:W-:Y:S01]  /*c730*/  IADD3 R0, PT, PT, R0, 0x2000, RZ ;  /* 0x0000200000007810 */ /* 0x002fe20007ffe0ff */
[----:B------:R-:W-:Y:S01]  /*c740*/  IMAD.MOV.U32 R11, RZ, RZ, R17 ;  /* 0x000000ffff0b7224 */ /* 0x000fe200078e0011 */
[----:B------:R-:W-:Y:S06]  /*c750*/  @!P2 BRA `(.L_x_1186) ;  /* 0xfffffff800e0a947 */ /* 0x000fec000383ffff */
.L_x_1185:
[----:B------:R-:W-:Y:S05]  /*c760*/  BSYNC.RECONVERGENT B1 ;  /* 0x0000000000017941 */ /* 0x000fea0003800200 */
.L_x_1184:
[----:B------:R-:W-:Y:S01]  /*c770*/  IADD3 R2, PT, PT, R200, -R9, RZ ;  /* 0x80000009c8027210 */ /* 0x000fe20007ffe0ff */
        /* <DEDUP_REMOVED lines=21> */
[----:B-1----:R-:W-:-:S03]  /*c8d0*/  FMUL.FTZ R21, R35, R16 ;  /* 0x0000001023157220 */ /* 0x002fc60000410000 */
[----:B------:R0:W-:Y:S01]  /*c8e0*/  STS [R0+-0x200], R15 ;  /* 0xfffe000f00007388 */ /* 0x0001e20000000800 */
[----:B------:R-:W-:-:S03]  /*c8f0*/  FMUL.FTZ R23, R35, R18 ;  /* 0x0000001223177220 */ /* 0x000fc60000410000 */
[----:B------:R-:W-:Y:S01]  /*c900*/  STG.E desc[UR36][R10.64], R17 ;  /* 0x000000110a007986 */ /* 0x000fe2000c101924 */
[----:B------:R-:W-:-:S03]  /*c910*/  FMUL.FTZ R25, R35, R20 ;  /* 0x0000001423197220 */ /* 0x000fc60000410000 */
[----:B------:R-:W-:Y:S01]  /*c920*/  STS [R0], R17 ;  /* 0x0000001100007388 */ /* 0x000fe20000000800 */
[----:B0-----:R-:W-:Y:S02]  /*c930*/  IMAD.X R15, RZ, RZ, R11, P1 ;  /* 0x000000ffff0f7224 */ /* 0x001fe400008e060b */
[----:B------:R-:W-:Y:S01]  /*c940*/  FMUL.FTZ R13, R35, R22 ;  /* 0x00000016230d7220 */ /* 0x000fe20000410000 */
        /* <DEDUP_REMOVED lines=12> */
[----:B------:R-:W-:-:S07]  /*ca10*/  IMAD.MOV.U32 R11, RZ, RZ, R15 ;  /* 0x000000ffff0b7224 */ /* 0x000fce00078e000f */
.L_x_1188:
[----:B------:R-:W-:Y:S05]  /*ca20*/  BSYNC.RECONVERGENT B1 ;  /* 0x0000000000017941 */ /* 0x000fea0003800200 */
.L_x_1187:
[----:B------:R-:W-:-:S13]  /*ca30*/  ISETP.LT.OR P0, PT, R9, R200, P0 ;  /* 0x000000c80900720c */ /* 0x000fda0000701670 */
        /* <DEDUP_REMOVED lines=17> */
.L_x_1171:
[----:B------:R-:W-:Y:S05]  /*cb50*/  BSYNC.RECONVERGENT B0 ;  /* 0x0000000000007941 */ /* 0x000fea0003800200 */
.L_x_1170:
[----:B------:R-:W-:Y:S01]  /*cb60*/  IADD3 R20, PT, PT, R200, -0x1, RZ ;  /* 0xffffffffc8147810 */ /* 0x000fe20007ffe0ff */
[----:B------:R-:W4:Y:S01]  /*cb70*/  LDCU UR5, c[0x0][0x40c] ;  /* 0x00008180ff0577ac */ /* 0x000f220008000800 */
[----:B------:R-:W1:Y:S01]  /*cb80*/  S2UR UR6, SR_CgaCtaId ;  /* 0x00000000000679c3 */ /* 0x000e620000008800 */
[----:B------:R-:W-:Y:S01]  /*cb90*/  LOP3.LUT R2, R7, 0x7c, RZ, 0xc0, !PT ;  /* 0x0000007c07027812 */ /* 0x000fe200078ec0ff */
[----:B------:R-:W-:Y:S01]  /*cba0*/  BSSY.RECONVERGENT B0, `(.L_x_1189) ;  /* 0x000001a000007945 */ /* 0x000fe20003800200 */
[----:B0--3--:R-:W-:Y:S01]  /*cbb0*/  SHF.R.S32.HI R9, RZ, 0x1f, R20 ;  /* 0x0000001fff097819 */ /* 0x009fe20000011414 */
[----:B------:R-:W-:Y:S01]  /*cbc0*/  UMOV UR4, 0x400 ;  /* 0x0000040000047882 */ /* 0x000fe20000000000 */
[----:B------:R-:W-:Y:S02]  /*cbd0*/  SHF.L.U32 R7, R3, 0x4, RZ ;  /* 0x0000000403077819 */ /* 0x000fe400000006ff */
[----:B------:R-:W-:Y:S02]  /*cbe0*/  CS2R R10, SRZ ;  /* 0x00000000000a7805 */ /* 0x000fe4000001ff00 */
[----:B------:R-:W-:-:S02]  /*cbf0*/  LEA.HI R9, R9, R20, RZ, 0x2 ;  /* 0x0000001409097211 */ /* 0x000fc400078f10ff */
[----:B------:R-:W-:Y:S02]  /*cc00*/  LOP3.LUT R7, R7, 0x1f0, RZ, 0xc0, !PT ;  /* 0x000001f007077812 */ /* 0x000fe400078ec0ff */
[----:B------:R-:W-:-:S05]  /*cc10*/  LOP3.LUT R9, R9, 0xfffffffc, RZ, 0xc0, !PT ;  /* 0xfffffffc09097812 */ /* 0x000fca00078ec0ff */
[----:B------:R-:W-:Y:S01]  /*cc20*/  IMAD.IADD R22, R20, 0x1, -R9 ;  /* 0x0000000114167824 */ /* 0x000fe200078e0a09 */
[----:B------:R-:W-:Y:S01]  /*cc30*/  CS2R R8, SRZ ;  /* 0x0000000000087805 */ /* 0x000fe2000001ff00 */
[----:B----4-:R-:W-:Y:S01]  /*cc40*/  IMAD.U32 R44, RZ, RZ, UR5 ;  /* 0x00000005ff2c7e24 */ /* 0x010fe2000f8e00ff */
[----:B------:R-:W-:Y:S02]  /*cc50*/  UIADD3 UR5, UPT, UPT, UR4, 0x220, URZ ;  /* 0x0000022004057890 */ /* 0x000fe4000fffe0ff */
[----:B------:R-:W-:Y:S02]  /*cc60*/  ISETP.NE.AND P0, PT, R5, R22, PT ;  /* 0x000000160500720c */ /* 0x000fe40003f05270 */
[----:B-1----:R-:W-:Y:S02]  /*cc70*/  ULEA UR5, UR6, UR5, 0x18 ;  /* 0x0000000506057291 */ /* 0x002fe4000f8ec0ff */
[----:B------:R-:W-:-:S13]  /*cc80*/  ISETP.NE.OR P0, PT, R44, RZ, P0 ;  /* 0x000000ff2c00720c */ /* 0x000fda0000705670 */
[----:B------:R-:W-:Y:S05]  /*cc90*/  @P0 BRA `(.L_x_1190) ;  /* 0x0000000000280947 */ /* 0x000fea0003800000 */
[----:B------:R-:W0:Y:S01]  /*cca0*/  LDCU.64 UR8, c[0x0][0x3b0] ;  /* 0x00007600ff0877ac */ /* 0x000e220008000a00 */
[----:B------:R-:W-:Y:S01]  /*ccb0*/  IMAD.MOV.U32 R11, RZ, RZ, RZ ;  /* 0x000000ffff0b7224 */ /* 0x000fe200078e00ff */
[----:B0-----:R-:W-:-:S04]  /*ccc0*/  UISETP.NE.U32.AND UP0, UPT, UR8, URZ, UPT ;  /* 0x000000ff0800728c */ /* 0x001fc8000bf05070 */
[----:B------:R-:W-:-:S09]  /*ccd0*/  UISETP.NE.AND.EX UP0, UPT, UR9, URZ, UPT, UP0 ;  /* 0x000000ff0900728c */ /* 0x000fd2000bf05300 */
[----:B------:R-:W-:Y:S05]  /*cce0*/  BRA.U !UP0, `(.L_x_1191) ;  /* 0x0000000108107547 */ /* 0x000fea000b800000 */
[----:B------:R-:W0:Y:S01]  /*ccf0*/  LDC.64 R8, c[0x0][0x3b0] ;  /* 0x0000ec00ff087b82 */ /* 0x000e220000000a00 */
[----:B------:R-:W-:-:S04]  /*cd00*/  IMAD R11, R251, 0x80, R2 ;  /* 0x00000080fb0b7824 */ /* 0x000fc800078e0202 */
[----:B0-----:R-:W-:-:S06]  /*cd10*/  IMAD.WIDE.U32 R8, R11, 0x4, R8 ;  /* 0x000000040b087825 */ /* 0x001fcc00078e0008 */
[----:B------:R-:W5:Y:S02]  /*cd20*/  LDG.E.128 R8, desc[UR36][R8.64] ;  /* 0x0000002408087981 */ /* 0x000f64000c1e1d00 */
.L_x_1191:
[----:B-----5:R0:W-:Y:S02]  /*cd30*/  STS.128 [R7+UR5], R8 ;  /* 0x0000000807007988 */ /* 0x0201e40008000c05 */
.L_x_1190:
[----:B------:R-:W-:Y:S05]  /*cd40*/  BSYNC.RECONVERGENT B0 ;  /* 0x0000000000007941 */ /* 0x000fea0003800200 */
.L_x_1189:
[----:B------:R-:W1:Y:S01]  /*cd50*/  LDCU UR7, c[0x0][0x3f4] ;  /* 0x00007e80ff0777ac */ /* 0x000e620008000800 */
[----:B------:R-:W3:Y:S01]  /*cd60*/  LDC.64 R18, c[0x0][0x3c0] ;  /* 0x0000f000ff127b82 */ /* 0x000ee20000000a00 */
[C---:B------:R-:W-:Y:S01]  /*cd70*/  IADD3 R30, PT, PT, R5.reuse, R4, RZ ;  /* 0x00000004051e7210 */ /* 0x040fe20007ffe0ff */
[----:B------:R-:W-:Y:S01]  /*cd80*/  BSSY.RECONVERGENT B0, `(.L_x_1192) ;  /* 0x0000087000007945 */ /* 0x000fe20003800200 */
[----:B------:R-:W-:Y:S01]  /*cd90*/  UIADD3 UR4, UPT, UPT, UR4, 0x420, URZ ;  /* 0x0000042004047890 */ /* 0x000fe2000fffe0ff */
[----:B------:R-:W-:Y:S01]  /*cda0*/  CS2R R14, SRZ ;  /* 0x00000000000e7805 */ /* 0x000fe2000001ff00 */
[----:B------:R-:W4:Y:S02]  /*cdb0*/  LDCU UR12, c[0x0][0x40c] ;  /* 0x00008180ff0c77ac */ /* 0x000f240008000800 */
[----:B------:R-:W-:Y:S01]  /*cdc0*/  ULEA UR4, UR6, UR4, 0x18 ;  /* 0x0000000406047291 */ /* 0x000fe2000f8ec0ff */
[----:B------:R-:W0:Y:S05]  /*cdd0*/  LDCU.64 UR10, c[0x0][0x3c8] ;  /* 0x00007900ff0a77ac */ /* 0x000e2a0008000a00 */
[----:B------:R-:W-:-:S02]  /*cde0*/  LEA R23, R5, UR4, 0x2 ;  /* 0x0000000405177c11 */ /* 0x000fc4000f8e10ff */
[----:B-1----:R-:W-:Y:S01]  /*cdf0*/  VIMNMX R21, PT, PT, R20, UR7, PT ;  /* 0x0000000714157c48 */ /* 0x002fe2000bfe0100 */
[--C-:B------:R-:W-:Y:S02]  /*ce00*/  IMAD R17, R249, UR7, R2.reuse ;  /* 0x00000007f9117c24 */ /* 0x100fe4000f8e0202 */
[----:B------:R-:W-:Y:S01]  /*ce10*/  IMAD R13, R250, UR7, R2 ;  /* 0x00000007fa0d7c24 */ /* 0x000fe2000f8e0202 */
[----:B------:R-:W-:Y:S01]  /*ce20*/  BAR.SYNC.DEFER_BLOCKING 0x0 ;  /* 0x0000000000007b1d */ /* 0x000fe20000010000 */
[----:B------:R-:W-:Y:S01]  /*ce30*/  ISETP.GE.AND P0, PT, R30, R21, PT ;  /* 0x000000151e00720c */ /* 0x000fe20003f06270 */
[----:B---3--:R-:W-:-:S04]  /*ce40*/  IMAD.WIDE R16, R17, 0x4, R18 ;  /* 0x0000000411107825 */ /* 0x008fc800078e0212 */
[----:B------:R-:W-:Y:S01]  /*ce50*/  IMAD.WIDE R18, R13, 0x4, R18 ;  /* 0x000000040d127825 */ /* 0x000fe200078e0212 */
[----:B------:R-:W-:-:S07]  /*ce60*/  CS2R R12, SRZ ;  /* 0x00000000000c7805 */ /* 0x000fce000001ff00 */
[----:B0---4-:R-:W-:Y:S05]  /*ce70*/  @P0 BRA `(.L_x_1193) ;  /* 0x0000000400dc0947 */ /* 0x011fea0003800000 */
[----:B------:R-:W0:Y:S01]  /*ce80*/  LDC R28, c[0x0][0x3f8] ;  /* 0x0000fe00ff1c7b82 */ /* 0x000e220000000800 */
[----:B------:R-:W-:Y:S01]  /*ce90*/  VIADD R24, R30, 0x4 ;  /* 0x000000041e187836 */ /* 0x000fe20000000000 */
[----:B------:R-:W-:Y:S01]  /*cea0*/  LOP3.LUT R14, RZ, R4, RZ, 0x33, !PT ;  /* 0x00000004ff0e7212 */ /* 0x000fe200078e33ff */
[----:B------:R-:W-:Y:S03]  /*ceb0*/  BSSY.RECONVERGENT B1, `(.L_x_1194) ;  /* 0x000002d000017945 */ /* 0x000fe60003800200 */
[----:B------:R-:W-:Y:S02]  /*cec0*/  VIMNMX R0, PT, PT, R21, R24, !PT ;  /* 0x0000001815007248 */ /* 0x000fe40007fe0100 */
[----:B------:R-:W1:Y:S02]  /*ced0*/  LDC.64 R12, c[0x0][0x458] ;  /* 0x00011600ff0c7b82 */ /* 0x000e640000000a00 */
[----:B------:R-:W-:Y:S01]  /*cee0*/  IADD3 R25, PT, PT, -R5, R0, R14 ;  /* 0x0000000005197210 */ /* 0x000fe20007ffe10e */
[----:B------:R-:W-:Y:S01]  /*cef0*/  IMAD.MOV.U32 R0, RZ, RZ, R30 ;  /* 0x000000ffff007224 */ /* 0x000fe200078e001e */
[----:B------:R-:W-:-:S02]  /*cf00*/  CS2R R14, SRZ ;  /* 0x00000000000e7805 */ /* 0x000fc4000001ff00 */
[----:B------:R-:W-:Y:S01]  /*cf10*/  LOP3.LUT P0, RZ, R25, 0x4, RZ, 0xc0, !PT ;  /* 0x0000000419ff7812 */ /* 0x000fe2000780c0ff */
[----:B0-----:R-:W-:Y:S02]  /*cf20*/  IMAD R27, R246, R28, R251 ;  /* 0x0000001cf61b7224 */ /* 0x001fe400078e02fb */
[----:B------:R-:W-:-:S03]  /*cf30*/  IMAD R49, R28, UR7, RZ ;  /* 0x000000071c317c24 */ /* 0x000fc6000f8e02ff */
[----:B------:R-:W-:-:S05]  /*cf40*/  LEA R27, R27, R2, 0x7 ;  /* 0x000000021b1b7211 */ /* 0x000fca00078e38ff */
[----:B-1----:R-:W-:Y:S01]  /*cf50*/  IMAD.WIDE R26, R27, 0x4, R12 ;  /* 0x000000041b1a7825 */ /* 0x002fe200078e020c */
[----:B------:R-:W-:Y:S01]  /*cf60*/  CS2R R12, SRZ ;  /* 0x00000000000c7805 */ /* 0x000fe2000001ff00 */
[----:B------:R-:W-:Y:S06]  /*cf70*/  @P0 BRA `(.L_x_1195) ;  /* 0x0000000000800947 */ /* 0x000fec0003800000 */
[----:B------:R-:W0:Y:S01]  /*cf80*/  LDCU.64 UR8, c[0x0][0x3c8] ;  /* 0x00007900ff0877ac */ /* 0x000e220008000a00 */
[----:B------:R-:W-:-:S04]  /*cf90*/  IADD3 R0, P0, PT, R245, R30, RZ ;  /* 0x0000001ef5007210 */ /* 0x000fc80007f1e0ff */
[----:B------:R-:W-:Y:S02]  /*cfa0*/  IADD3.X R13, PT, PT, RZ, R6, RZ, P0, !PT ;  /* 0x00000006ff0d7210 */ /* 0x000fe400007fe4ff */
[----:B0-----:R-:W-:-:S04]  /*cfb0*/  LEA R14, P0, R0, UR8, 0x2 ;  /* 0x00000008000e7c11 */ /* 0x001fc8000f8010ff */
[----:B------:R-:W-:-:S05]  /*cfc0*/  LEA.HI.X R15, R0, UR9, R13, 0x2, P0 ;  /* 0x00000009000f7c11 */ /* 0x000fca00080f140d */
[----:B------:R-:W3:Y:S01]  /*cfd0*/  LDG.E R14, desc[UR36][R14.64] ;  /* 0x000000240e0e7981 */ /* 0x000ee2000c1e1900 */
[----:B------:R-:W-:Y:S01]  /*cfe0*/  IMAD.SHL.U32 R29, R30, 0x80, RZ ;  /* 0x000000801e1d7824 */ /* 0x000fe200078e00ff */
[----:B------:R-:W-:Y:S01]  /*cff0*/  ISETP.NE.AND P0, PT, R44, RZ, PT ;  /* 0x000000ff2c00720c */ /* 0x000fe20003f05270 */
[----:B---3--:R-:W-:-:S05]  /*d000*/  IMAD R0, R49, R14, RZ ;  /* 0x0000000e31007224 */ /* 0x008fca00078e02ff */
[----:B------:R-:W-:Y:S02]  /*d010*/  LEA R13, R0, R29, 0x7 ;  /* 0x0000001d000d7211 */ /* 0x000fe400078e38ff */
[----:B------:R0:W1:Y:S03]  /*d020*/  LDS R0, [R23] ;  /* 0x0000000017007984 */ /* 0x0000660000000800 */
[----:B------:R-:W-:-:S05]  /*d030*/  IMAD.WIDE R12, R13, 0x4, R18 ;  /* 0x000000040d0c7825 */ /* 0x000fca00078e0212 */
[----:B--2---:R0:W5:Y:S01]  /*d040*/  LDG.E.128 R32, desc[UR36][R12.64] ;  /* 0x000000240c207981 */ /* 0x004162000c1e1d00 */
[----:B------:R-:W-:Y:S05]  /*d050*/  @P0 BRA `(.L_x_1196) ;  /* 0x0000000000340947 */ /* 0x000fea0003800000 */
[----:B------:R-:W-:Y:S01]  /*d060*/  ISETP.NE.AND P1, PT, R201, RZ, PT ;  /* 0x000000ffc900720c */ /* 0x000fe20003f25270 */
[----:B0-----:R-:W0:-:S12]  /*d070*/  LDS.128 R12, [R7+UR5] ;  /* 0x00000005070c7984 */ /* 0x001e180008000c00 */
[----:B------:R-:W2:Y:S01]  /*d080*/  @P1 LDG.E.128 R36, desc[UR36][R26.64] ;  /* 0x000000241a241981 */ /* 0x000ea2000c1e1d00 */
[----:B0----5:R-:W-:Y:S01]  /*d090*/  FADD.FTZ R32, R32, R12 ;  /* 0x0000000c20207221 */ /* 0x021fe20000010000 */
[----:B------:R-:W-:Y:S01]  /*d0a0*/  FADD.FTZ R33, R33, R13 ;  /* 0x0000000d21217221 */ /* 0x000fe20000010000 */
[----:B------:R-:W-:Y:S01]  /*d0b0*/  FADD.FTZ R34, R34, R14 ;  /* 0x0000000e22227221 */ /* 0x000fe20000010000 */
[----:B------:R-:W-:Y:S01]  /*d0c0*/  FADD.FTZ R35, R35, R15 ;  /* 0x0000000f23237221 */ /* 0x000fe20000010000 */
[----:B------:R-:W-:-:S04]  /*d0d0*/  IMAD.WIDE.U32 R12, R29, 0x4, R16 ;  /* 0x000000041d0c7825 */ /* 0x000fc800078e0010 */
[----:B--2---:R-:W-:Y:S01]  /*d0e0*/  @P1 FMUL.FTZ R32, R32, R36 ;  /* 0x0000002420201220 */ /* 0x004fe20000410000 */
[----:B------:R-:W-:Y:S01]  /*d0f0*/  @P1 FMUL.FTZ R33, R33, R37 ;  /* 0x0000002521211220 */ /* 0x000fe20000410000 */
[----:B------:R-:W-:Y:S01]  /*d100*/  @P1 FMUL.FTZ R34, R34, R38 ;  /* 0x0000002622221220 */ /* 0x000fe20000410000 */
[----:B------:R-:W-:-:S05]  /*d110*/  @P1 FMUL.FTZ R35, R35, R39 ;  /* 0x0000002723231220 */ /* 0x000fca0000410000 */
[----:B------:R2:W-:Y:S02]  /*d120*/  STG.E.128 desc[UR36][R12.64], R32 ;  /* 0x000000200c007986 */ /* 0x0005e4000c101d24 */
.L_x_1196:
[C---:B012--5:R-:W-:Y:S01]  /*d130*/  FFMA.FTZ R12, R0.reuse, R32, RZ ;  /* 0x00000020000c7223 */ /* 0x067fe200000100ff */
[C---:B------:R-:W-:Y:S01]  /*d140*/  FFMA.FTZ R13, R0.reuse, R33, RZ ;  /* 0x00000021000d7223 */ /* 0x040fe200000100ff */
[C---:B------:R-:W-:Y:S01]  /*d150*/  FFMA.FTZ R14, R0.reuse, R34, RZ ;  /* 0x00000022000e7223 */ /* 0x040fe200000100ff */
[----:B------:R-:W-:Y:S01]  /*d160*/  FFMA.FTZ R15, R0, R35, RZ ;  /* 0x00000023000f7223 */ /* 0x000fe200000100ff */
[----:B------:R-:W-:-:S07]  /*d170*/  IMAD.MOV.U32 R0, RZ, RZ, R24 ;  /* 0x000000ffff007224 */ /* 0x000fce00078e0018 */
.L_x_1195:
[----:B------:R-:W-:Y:S05]  /*d180*/  BSYNC.RECONVERGENT B1 ;  /* 0x0000000000017941 */ /* 0x000fea0003800200 */
.L_x_1194:
[----:B------:R-:W-:-:S13]  /*d190*/  ISETP.GE.U32.AND P0, PT, R25, 0x4, PT ;  /* 0x000000041900780c */ /* 0x000fda0003f06070 */
[----:B------:R-:W-:Y:S05]  /*d1a0*/  @!P0 BRA `(.L_x_1193) ;  /* 0x0000000400108947 */ /* 0x000fea0003800000 */
[----:B------:R-:W-:Y:S01]  /*d1b0*/  SHF.L.U32 R25, R4, 0x2, RZ ;  /* 0x0000000204197819 */ /* 0x000fe200000006ff */
[----:B------:R-:W-:Y:S01]  /*d1c0*/  IMAD.U32 R31, RZ, RZ, UR4 ;  /* 0x00000004ff1f7e24 */ /* 0x000fe2000f8e00ff */
[----:B------:R-:W-:Y:S01]  /*d1d0*/  ISETP.NE.AND P1, PT, R44, RZ, PT ;  /* 0x000000ff2c00720c */ /* 0x000fe20003f25270 */
[C---:B------:R-:W-:Y:S01]  /*d1e0*/  IMAD.SHL.U32 R33, R0.reuse, 0x80, RZ ;  /* 0x0000008000217824 */ /* 0x040fe200078e00ff */
[----:B------:R-:W-:Y:S02]  /*d1f0*/  LEA R24, R0, -R25, 0x2 ;  /* 0x8000001900187211 */ /* 0x000fe400078e10ff */
[----:B------:R-:W-:Y:S02]  /*d200*/  SHF.L.U32 R32, R49, 0x7, RZ ;  /* 0x0000000731207819 */ /* 0x000fe400000006ff */
[----:B------:R-:W-:-:S07]  /*d210*/  IADD3 R31, PT, PT, R24, 0x10, R31 ;  /* 0x00000010181f7810 */ /* 0x000fce0007ffe01f */
.L_x_1200:
[----:B------:R-:W-:Y:S02]  /*d220*/  IADD3 R24, P0, PT, R245, R0, RZ ;  /* 0x00000000f5187210 */ /* 0x000fe40007f1e0ff */
[----:B------:R-:W-:-:S03]  /*d230*/  ISETP.NE.AND P2, PT, R201, RZ, PT ;  /* 0x000000ffc900720c */ /* 0x000fc60003f45270 */
[----:B------:R-:W-:Y:S01]  /*d240*/  IMAD.X R25, RZ, RZ, R6, P0 ;  /* 0x000000ffff197224 */ /* 0x000fe200000e0606 */
[----:B------:R-:W-:-:S04]  /*d250*/  LEA R28, P0, R24, UR10, 0x2 ;  /* 0x0000000a181c7c11 */ /* 0x000fc8000f8010ff */
[----:B------:R-:W-:-:S05]  /*d260*/  LEA.HI.X R29, R24, UR11, R25, 0x2, P0 ;  /* 0x0000000b181d7c11 */ /* 0x000fca00080f1419 */
[----:B------:R-:W3:Y:S02]  /*d270*/  LDG.E R24, desc[UR36][R28.64] ;  /* 0x000000241c187981 */ /* 0x000ee4000c1e1900 */
[----:B---3--:R-:W-:-:S04]  /*d280*/  IMAD R25, R24, R32, R33 ;  /* 0x0000002018197224 */ /* 0x008fc800078e0221 */
[----:B------:R-:W-:-:S05]  /*d290*/  IMAD.WIDE R24, R25, 0x4, R18 ;  /* 0x0000000419187825 */ /* 0x000fca00078e0212 */
[----:B-----5:R0:W5:Y:S01]  /*d2a0*/  LDG.E.128 R36, desc[UR36][R24.64] ;  /* 0x0000002418247981 */ /* 0x020162000c1e1d00 */
[----:B------:R-:W-:Y:S04]  /*d2b0*/  BSSY.RECONVERGENT B1, `(.L_x_1197) ;  /* 0x000000e000017945 */ /* 0x000fe80003800200 */
[----:B------:R-:W-:Y:S05]  /*d2c0*/  @P1 BRA `(.L_x_1198) ;  /* 0x0000000000301947 */ /* 0x000fea0003800000 */
[----:B------:R-:W3:Y:S01]  /*d2d0*/  @P2 LDG.E.128 R44, desc[UR36][R26.64] ;  /* 0x000000241a2c2981 */ /* 0x000ee2000c1e1d00 */
[----:B0-----:R-:W-:-:S03]  /*d2e0*/  IMAD.WIDE.U32 R24, R33, 0x4, R16 ;  /* 0x0000000421187825 */ /* 0x001fc600078e0010 */
[----:B------:R-:W0:Y:S02]  /*d2f0*/  LDS.128 R40, [R7+UR5] ;  /* 0x0000000507287984 */ /* 0x000e240008000c00 */
[----:B0----5:R-:W-:Y:S01]  /*d300*/  FADD.FTZ R36, R36, R40 ;  /* 0x0000002824247221 */ /* 0x021fe20000010000 */
[----:B------:R-:W-:Y:S01]  /*d310*/  FADD.FTZ R37, R37, R41 ;  /* 0x0000002925257221 */ /* 0x000fe20000010000 */
[----:B------:R-:W-:Y:S01]  /*d320*/  FADD.FTZ R38, R38, R42 ;  /* 0x0000002a26267221 */ /* 0x000fe20000010000 */
[----:B------:R-:W-:Y:S01]  /*d330*/  FADD.FTZ R39, R39, R43 ;  /* 0x0000002b27277221 */ /* 0x000fe20000010000 */
[----:B---3--:R-:W-:Y:S01]  /*d340*/  @P2 FMUL.FTZ R36, R36, R44 ;  /* 0x0000002c24242220 */ /* 0x008fe20000410000 */
[----:B------:R-:W-:Y:S01]  /*d350*/  @P2 FMUL.FTZ R37, R37, R45 ;  /* 0x0000002d25252220 */ /* 0x000fe20000410000 */
[----:B------:R-:W-:Y:S01]  /*d360*/  @P2 FMUL.FTZ R38, R38, R46 ;  /* 0x0000002e26262220 */ /* 0x000fe20000410000 */
[----:B------:R-:W-:-:S05]  /*d370*/  @P2 FMUL.FTZ R39, R39, R47 ;  /* 0x0000002f27272220 */ /* 0x000fca0000410000 */
[----:B------:R1:W-:Y:S02]  /*d380*/  STG.E.128 desc[UR36][R24.64], R36 ;  /* 0x0000002418007986 */ /* 0x0003e4000c101d24 */
.L_x_1198:
[----:B------:R-:W-:Y:S05]  /*d390*/  BSYNC.RECONVERGENT B1 ;  /* 0x0000000000017941 */ /* 0x000fea0003800200 */
.L_x_1197:
[----:B------:R-:W0:Y:S04]  /*d3a0*/  LDG.E R28, desc[UR36][R28.64+0x10] ;  /* 0x000010241c1c7981 */ /* 0x000e28000c1e1900 */
[----:B--2---:R-:W2:Y:S01]  /*d3b0*/  LDS R35, [R31+-0x10] ;  /* 0xfffff0001f237984 */ /* 0x004ea20000000800 */
[----:B01----:R-:W-:-:S05]  /*d3c0*/  IMAD R24, R49, R28, RZ ;  /* 0x0000001c31187224 */ /* 0x003fca00078e02ff */
[----:B------:R-:W-:-:S05]  /*d3d0*/  LEA R24, R24, R33, 0x7 ;  /* 0x0000002118187211 */ /* 0x000fca00078e38ff */
[----:B------:R-:W-:-:S04]  /*d3e0*/  VIADD R25, R24, 0x200 ;  /* 0x0000020018197836 */ /* 0x000fc80000000000 */
[----:B------:R-:W-:-:S05]  /*d3f0*/  IMAD.WIDE R24, R25, 0x4, R18 ;  /* 0x0000000419187825 */ /* 0x000fca00078e0212 */
[----:B------:R0:W5:Y:S01]  /*d400*/  LDG.E.128 R40, desc[UR36][R24.64] ;  /* 0x0000002418287981 */ /* 0x000162000c1e1d00 */
[----:B------:R-:W-:Y:S01]  /*d410*/  MOV R44, UR12 ;  /* 0x0000000c002c7c02 */ /* 0x000fe20008000f00 */
[C---:B--2--5:R-:W-:Y:S01]  /*d420*/  FFMA.FTZ R36, R35.reuse, R36, R12 ;  /* 0x0000002423247223 */ /* 0x064fe2000001000c */
[C---:B------:R-:W-:Y:S01]  /*d430*/  FFMA.FTZ R34, R35.reuse, R37, R13 ;  /* 0x0000002523227223 */ /* 0x040fe2000001000d */
[C---:B------:R-:W-:Y:S01]  /*d440*/  FFMA.FTZ R29, R35.reuse, R38, R14 ;  /* 0x00000026231d7223 */ /* 0x040fe2000001000e */
[----:B------:R-:W-:Y:S01]  /*d450*/  ISETP.NE.AND P1, PT, R44, RZ, PT ;  /* 0x000000ff2c00720c */ /* 0x000fe20003f25270 */
[----:B------:R-:W-:-:S12]  /*d460*/  FFMA.FTZ R28, R35, R39, R15 ;  /* 0x00000027231c7223 */ /* 0x000fd8000001000f */
[----:B0-----:R-:W-:Y:S05]  /*d470*/  @P1 BRA `(.L_x_1199) ;  /* 0x0000000000341947 */ /* 0x001fea0003800000 */
[----:B------:R-:W2:Y:S01]  /*d480*/  @P2 LDG.E.128 R12, desc[UR36][R26.64] ;  /* 0x000000241a0c2981 */ /* 0x000ea2000c1e1d00 */
[----:B------:R-:W-:-:S03]  /*d490*/  VIADD R25, R33, 0x200 ;  /* 0x0000020021197836 */ /* 0x000fc60000000000 */
[----:B------:R-:W0:Y:S02]  /*d4a0*/  LDS.128 R52, [R7+UR5] ;  /* 0x0000000507347984 */ /* 0x000e240008000c00 */
[----:B0-----:R-:W-:Y:S01]  /*d4b0*/  FADD.FTZ R40, R52, R40 ;  /* 0x0000002834287221 */ /* 0x001fe20000010000 */
[----:B------:R-:W-:Y:S01]  /*d4c0*/  FADD.FTZ R41, R53, R41 ;  /* 0x0000002935297221 */ /* 0x000fe20000010000 */
[----:B------:R-:W-:Y:S01]  /*d4d0*/  FADD.FTZ R42, R54, R42 ;  /* 0x0000002a362a7221 */ /* 0x000fe20000010000 */
[----:B------:R-:W-:Y:S01]  /*d4e0*/  FADD.FTZ R43, R55, R43 ;  /* 0x0000002b372b7221 */ /* 0x000fe20000010000 */
[----:B--2---:R-:W-:Y:S01]  /*d4f0*/  @P2 FMUL.FTZ R40, R40, R12 ;  /* 0x0000000c28282220 */ /* 0x004fe20000410000 */
[----:B------:R-:W-:Y:S01]  /*d500*/  @P2 FMUL.FTZ R41, R41, R13 ;  /* 0x0000000d29292220 */ /* 0x000fe20000410000 */
[----:B------:R-:W-:Y:S01]  /*d510*/  @P2 FMUL.FTZ R42, R42, R14 ;  /* 0x0000000e2a2a2220 */ /* 0x000fe20000410000 */
[----:B------:R-:W-:Y:S01]  /*d520*/  @P2 FMUL.FTZ R43, R43, R15 ;  /* 0x0000000f2b2b2220 */ /* 0x000fe20000410000 */
[----:B------:R-:W-:-:S05]  /*d530*/  IMAD.WIDE.U32 R12, R25, 0x4, R16 ;  /* 0x00000004190c7825 */ /* 0x000fca00078e0010 */
[----:B------:R0:W-:Y:S02]  /*d540*/  STG.E.128 desc[UR36][R12.64], R40 ;  /* 0x000000280c007986 */ /* 0x0001e4000c101d24 */
.L_x_1199:
[----:B------:R1:W0:Y:S01]  /*d550*/  LDS R15, [R31] ;  /* 0x000000001f0f7984 */ /* 0x0002220000000800 */
[----:B------:R-:W-:Y:S01]  /*d560*/  IADD3 R0, PT, PT, R0, 0x8, RZ ;  /* 0x0000000800007810 */ /* 0x000fe20007ffe0ff */
[----:B------:R-:W-:-:S03]  /*d570*/  VIADD R33, R33, 0x400 ;  /* 0x0000040021217836 */ /* 0x000fc60000000000 */
[----:B------:R-:W-:Y:S02]  /*d580*/  ISETP.GE.AND P0, PT, R0, R21, PT ;  /* 0x000000150000720c */ /* 0x000fe40003f06270 */
[----:B-1----:R-:W-:Y:S01]  /*d590*/  IADD3 R31, PT, PT, R31, 0x20, RZ ;  /* 0x000000201f1f7810 */ /* 0x002fe20007ffe0ff */
[C---:B0-----:R-:W-:Y:S01]  /*d5a0*/  FFMA.FTZ R12, R15.reuse, R40, R36 ;  /* 0x000000280f0c7223 */ /* 0x041fe20000010024 */
[C---:B------:R-:W-:Y:S01]  /*d5b0*/  FFMA.FTZ R13, R15.reuse, R41, R34 ;  /* 0x000000290f0d7223 */ /* 0x040fe20000010022 */
[C---:B------:R-:W-:Y:S01]  /*d5c0*/  FFMA.FTZ R14, R15.reuse, R42, R29 ;  /* 0x0000002a0f0e7223 */ /* 0x040fe2000001001d */
[----:B------:R-:W-:-:S07]  /*d5d0*/  FFMA.FTZ R15, R15, R43, R28 ;  /* 0x0000002b0f0f7223 */ /* 0x000fce000001001c */
[----:B------:R-:W-:Y:S05]  /*d5e0*/  @!P0 BRA `(.L_x_1200) ;  /* 0xfffffffc000c8947 */ /* 0x000fea000383ffff */
.L_x_1193:
[----:B------:R-:W-:Y:S05]  /*d5f0*/  BSYNC.RECONVERGENT B0 ;  /* 0x0000000000007941 */ /* 0x000fea0003800200 */
.L_x_1192:
[----:B------:R-:W-:Y:S01]  /*d600*/  ISETP.GE.AND P0, PT, R30, R20, PT ;  /* 0x000000141e00720c */ /* 0x000fe20003f06270 */
[----:B------:R-:W0:Y:S01]  /*d610*/  LDCU UR8, c[0x0][0x40c] ;  /* 0x00008180ff0877ac */ /* 0x000e220008000800 */
[----:B------:R-:W-:Y:S01]  /*d620*/  BSSY.RECONVERGENT B0, `(.L_x_1201) ;  /* 0x00000cd000007945 */ /* 0x000fe20003800200 */
[----:B------:R-:W1:Y:S10]  /*d630*/  LDCU.64 UR10, c[0x0][0x3c8] ;  /* 0x00007900ff0a77ac */ /* 0x000e740008000a00 */
[----:B------:R-:W-:Y:S05]  /*d640*/  @P0 BRA `(.L_x_1202) ;  /* 0x0000000c00280947 */ /* 0x000fea0003800000 */
[----:B------:R-:W3:Y:S01]  /*d650*/  LDCU UR6, c[0x0][0x3f8] ;  /* 0x00007f00ff0677ac */ /* 0x000ee20008000800 */
[----:B------:R-:W-:Y:S01]  /*d660*/  VIADD R31, R30, 0x4 ;  /* 0x000000041e1f7836 */ /* 0x000fe20000000000 */
[----:B------:R-:W4:Y:S01]  /*d670*/  LDC R29, c[0x0][0x3f4] ;  /* 0x0000fd00ff1d7b82 */ /* 0x000f220000000800 */
[----:B------:R-:W-:Y:S01]  /*d680*/  LOP3.LUT R26, RZ, R4, RZ, 0x33, !PT ;  /* 0x00000004ff1a7212 */ /* 0x000fe200078e33ff */
[----:B------:R-:W-:Y:S02]  /*d690*/  BSSY.RECONVERGENT B1, `(.L_x_1203) ;  /* 0x0000046000017945 */ /* 0x000fe40003800200 */
[----:B------:R-:W-:-:S04]  /*d6a0*/  VIMNMX R0, PT, PT, R20, R31, !PT ;  /* 0x0000001f14007248 */ /* 0x000fc80007fe0100 */
[----:B------:R-:W2:Y:S01]  /*d6b0*/  LDC.64 R24, c[0x0][0x458] ;  /* 0x00011600ff187b82 */ /* 0x000ea20000000a00 */
[----:B------:R-:W-:-:S04]  /*d6c0*/  IADD3 R0, PT, PT, -R5, R0, R26 ;  /* 0x0000000005007210 */ /* 0x000fc80007ffe11a */
[----:B------:R-:W-:Y:S01]  /*d6d0*/  LOP3.LUT P0, RZ, R0, 0x4, RZ, 0xc0, !PT ;  /* 0x0000000400ff7812 */ /* 0x000fe2000780c0ff */
[----:B---3--:R-:W-:-:S05]  /*d6e0*/  IMAD R21, R246, UR6, R251 ;  /* 0x00000006f6157c24 */ /* 0x008fca000f8e02fb */
[----:B------:R-:W-:Y:S01]  /*d6f0*/  LEA R21, R21, R2, 0x7 ;  /* 0x0000000215157211 */ /* 0x000fe200078e38ff */
[----:B----4-:R-:W-:-:S04]  /*d700*/  IMAD R40, R29, UR6, RZ ;  /* 0x000000061d287c24 */ /* 0x010fc8000f8e02ff */
[----:B--2---:R-:W-:-:S04]  /*d710*/  IMAD.WIDE R24, R21, 0x4, R24 ;  /* 0x0000000415187825 */ /* 0x004fc800078e0218 */
[----:B------:R-:W-:Y:S01]  /*d720*/  IMAD.MOV.U32 R21, RZ, RZ, R30 ;  /* 0x000000ffff157224 */ /* 0x000fe200078e001e */
[----:B------:R-:W-:Y:S06]  /*d730*/  @P0 BRA `(.L_x_1204) ;  /* 0x0000000000ec0947 */ /* 0x000fec0003800000 */
[----:B------:R-:W-:Y:S02]  /*d740*/  ISETP.GE.AND P0, PT, R30, R29, PT ;  /* 0x0000001d1e00720c */ /* 0x000fe40003f06270 */
[----:B------:R-:W-:-:S11]  /*d750*/  MOV R21, R31 ;  /* 0x0000001f00157202 */ /* 0x000fd60000000f00 */
[----:B------:R-:W-:Y:S05]  /*d760*/  @!P0 BRA `(.L_x_1204) ;  /* 0x0000000000e08947 */ /* 0x000fea0003800000 */
[----:B------:R-:W-:Y:S01]  /*d770*/  IABS R28, R29 ;  /* 0x0000001d001c7213 */ /* 0x000fe20000000000 */
[----:B------:R-:W-:Y:S01]  /*d780*/  IMAD.MOV.U32 R26, RZ, RZ, RZ ;  /* 0x000000ffff1a7224 */ /* 0x000fe200078e00ff */
[----:B------:R-:W-:Y:S01]  /*d790*/  IABS R33, R30 ;  /* 0x0000001e00217213 */ /* 0x000fe20000000000 */
[----:B------:R-:W2:Y:S01]  /*d7a0*/  LDCU.64 UR6, c[0x0][0x3c8] ;  /* 0x00007900ff0677ac */ /* 0x000ea20008000a00 */
[----:B------:R-:W3:Y:S01]  /*d7b0*/  I2F.RP R32, R28 ;  /* 0x0000001c00207306 */ /* 0x000ee20000209400 */
[----:B------:R-:W-:Y:S01]  /*d7c0*/  ISETP.GE.AND P1, PT, R30, RZ, PT ;  /* 0x000000ff1e00720c */ /* 0x000fe20003f26270 */
[----:B------:R-:W4:Y:S01]  /*d7d0*/  LDS R23, [R23] ;  /* 0x0000000017177984 */ /* 0x000f220000000800 */
[----:B------:R-:W-:-:S05]  /*d7e0*/  ISETP.NE.AND P2, PT, R29, RZ, PT ;  /* 0x000000ff1d00720c */ /* 0x000fca0003f45270 */
[----:B---3--:R-:W3:Y:S02]  /*d7f0*/  MUFU.RCP R32, R32 ;  /* 0x0000002000207308 */ /* 0x008ee40000001000 */
[----:B---3--:R-:W-:-:S06]  /*d800*/  VIADD R27, R32, 0xffffffe ;  /* 0x0ffffffe201b7836 */ /* 0x008fcc0000000000 */
[----:B------:R-:W3:Y:S02]  /*d810*/  F2I.FTZ.U32.TRUNC.NTZ R27, R27 ;  /* 0x0000001b001b7305 */ /* 0x000ee4000021f000 */
[----:B---3--:R-:W-:-:S05]  /*d820*/  IADD3 R21, PT, PT, RZ, -R27, RZ ;  /* 0x8000001bff157210 */ /* 0x008fca0007ffe0ff */
[----:B------:R-:W-:-:S04]  /*d830*/  IMAD R21, R21, R28, RZ ;  /* 0x0000001c15157224 */ /* 0x000fc800078e02ff */
        /* <DEDUP_REMOVED lines=11> */
[----:B------:R-:W-:-:S05]  /*d8f0*/  IADD3 R26, P0, PT, R245, R21, RZ ;  /* 0x00000015f51a7210 */ /* 0x000fca0007f1e0ff */
[----:B------:R-:W-:Y:S01]  /*d900*/  IMAD.X R27, RZ, RZ, R6, P0 ;  /* 0x000000ffff1b7224 */ /* 0x000fe200000e0606 */
        /* <DEDUP_REMOVED lines=8> */
[----:B------:R-:W-:Y:S04]  /*d990*/  BSSY.RECONVERGENT B2, `(.L_x_1205) ;  /* 0x0000010000027945 */ /* 0x000fe80003800200 */
[----:B----4-:R-:W-:Y:S05]  /*d9a0*/  @P0 BRA `(.L_x_1206) ;  /* 0x0000000000380947 */ /* 0x010fea0003800000 */
[----:B------:R-:W-:Y:S01]  /*d9b0*/  ISETP.NE.AND P3, PT, R201, RZ, PT ;  /* 0x000000ffc900720c */ /* 0x000fe20003f65270 */
[----:B------:R-:W3:-:S12]  /*d9c0*/  LDS.128 R44, [R7+UR5] ;  /* 0x00000005072c7984 */ /* 0x000ed80008000c00 */
[----:B------:R-:W4:Y:S01]  /*d9d0*/  @P3 LDG.E.128 R36, desc[UR36][R24.64] ;  /* 0x0000002418243981 */ /* 0x000f22000c1e1d00 */
[----:B--2---:R-:W-:-:S04]  /*d9e0*/  IMAD.SHL.U32 R27, R30, 0x80, RZ ;  /* 0x000000801e1b7824 */ /* 0x004fc800078e00ff */
[----:B------:R-:W-:-:S04]  /*d9f0*/  IMAD.WIDE.U32 R26, R27, 0x4, R16 ;  /* 0x000000041b1a7825 */ /* 0x000fc800078e0010 */
[----:B---3-5:R-:W-:Y:S01]  /*da00*/  FADD.FTZ R32, R44, R32 ;  /* 0x000000202c207221 */ /* 0x028fe20000010000 */
[----:B------:R-:W-:Y:S01]  /*da10*/  FADD.FTZ R33, R45, R33 ;  /* 0x000000212d217221 */ /* 0x000fe20000010000 */
[----:B------:R-:W-:Y:S01]  /*da20*/  FADD.FTZ R34, R46, R34 ;  /* 0x000000222e227221 */ /* 0x000fe20000010000 */
[----:B------:R-:W-:Y:S01]  /*da30*/  FADD.FTZ R35, R47, R35 ;  /* 0x000000232f237221 */ /* 0x000fe20000010000 */
[----:B----4-:R-:W-:Y:S01]  /*da40*/  @P3 FMUL.FTZ R32, R32, R36 ;  /* 0x0000002420203220 */ /* 0x010fe20000410000 */
[----:B------:R-:W-:Y:S01]  /*da50*/  @P3 FMUL.FTZ R33, R33, R37 ;  /* 0x0000002521213220 */ /* 0x000fe20000410000 */
[----:B------:R-:W-:Y:S01]  /*da60*/  @P3 FMUL.FTZ R34, R34, R38 ;  /* 0x0000002622223220 */ /* 0x000fe20000410000 */
[----:B------:R-:W-:-:S05]  /*da70*/  @P3 FMUL.FTZ R35, R35, R39 ;  /* 0x0000002723233220 */ /* 0x000fca0000410000 */
[----:B------:R3:W-:Y:S02]  /*da80*/  STG.E.128 desc[UR36][R26.64], R32 ;  /* 0x000000201a007986 */ /* 0x0007e4000c101d24 */
.L_x_1206:
[----:B01----:R-:W-:Y:S05]  /*da90*/  BSYNC.RECONVERGENT B2 ;  /* 0x0000000000027941 */ /* 0x003fea0003800200 */
.L_x_1205:
[C---:B-----5:R-:W-:Y:S01]  /*daa0*/  FFMA.FTZ R12, R23.reuse, R32, R12 ;  /* 0x00000020170c7223 */ /* 0x060fe2000001000c */
[C---:B------:R-:W-:Y:S01]  /*dab0*/  FFMA.FTZ R13, R23.reuse, R33, R13 ;  /* 0x00000021170d7223 */ /* 0x040fe2000001000d */
[C---:B------:R-:W-:Y:S01]  /*dac0*/  FFMA.FTZ R14, R23.reuse, R34, R14 ;  /* 0x00000022170e7223 */ /* 0x040fe2000001000e */
[----:B------:R-:W-:Y:S01]  /*dad0*/  FFMA.FTZ R15, R23, R35, R15 ;  /* 0x00000023170f7223 */ /* 0x000fe2000001000f */
[----:B------:R-:W-:-:S07]  /*dae0*/  MOV R21, R31 ;  /* 0x0000001f00157202 */ /* 0x000fce0000000f00 */
.L_x_1204:
[----:B01----:R-:W-:Y:S05]  /*daf0*/  BSYNC.RECONVERGENT B1 ;  /* 0x0000000000017941 */ /* 0x003fea0003800200 */
.L_x_1203:
[----:B------:R-:W-:-:S13]  /*db00*/  ISETP.GE.U32.AND P0, PT, R0, 0x4, PT ;  /* 0x000000040000780c */ /* 0x000fda0003f06070 */
[----:B------:R-:W-:Y:S05]  /*db10*/  @!P0 BRA `(.L_x_1202) ;  /* 0x0000000400f48947 */ /* 0x000fea0003800000 */
[----:B------:R-:W-:Y:S01]  /*db20*/  IMAD.SHL.U32 R0, R4, 0x4, RZ ;  /* 0x0000000404007824 */ /* 0x000fe200078e00ff */
[----:B--23--:R-:W-:Y:S02]  /*db30*/  MOV R27, UR4 ;  /* 0x00000004001b7c02 */ /* 0x00cfe40008000f00 */
[C---:B------:R-:W-:Y:S01]  /*db40*/  IADD3 R23, PT, PT, R21.reuse, 0x4, RZ ;  /* 0x0000000415177810 */ /* 0x040fe20007ffe0ff */
[C---:B------:R-:W-:Y:S02]  /*db50*/  IMAD R0, R21.reuse, 0x4, -R0 ;  /* 0x0000000415007824 */ /* 0x040fe400078e0a00 */
[----:B------:R-:W-:-:S03]  /*db60*/  IMAD.SHL.U32 R21, R21, 0x80, RZ ;  /* 0x0000008015157824 */ /* 0x000fc600078e00ff */
[----:B------:R-:W-:-:S07]  /*db70*/  IADD3 R0, PT, PT, R0, 0x10, R27 ;  /* 0x0000001000007810 */ /* 0x000fce0007ffe01b */
.L_x_1213:
        /* <DEDUP_REMOVED lines=35> */
[----:B------:R-:W-:-:S05]  /*ddb0*/  IMAD.WIDE R26, R27, 0x4, R18 ;  /* 0x000000041b1a7825 */ /* 0x000fca00078e0212 */
[----:B------:R0:W5:Y:S01]  /*ddc0*/  LDG.E.128 R32, desc[UR36][R26.64] ;  /* 0x000000241a207981 */ /* 0x000162000c1e1d00 */
[----:B------:R-:W-:-:S09]  /*ddd0*/  UISETP.NE.AND UP0, UPT, UR8, URZ, UPT ;  /* 0x000000ff0800728c */ /* 0x000fd2000bf05270 */
[----:B01----:R-:W-:Y:S05]  /*dde0*/  BRA.U UP0, `(.L_x_1209) ;  /* 0x0000000100347547 */ /* 0x003fea000b800000 */
[----:B------:R-:W-:Y:S01]  /*ddf0*/  ISETP.NE.AND P3, PT, R201, RZ, PT ;  /* 0x000000ffc900720c */ /* 0x000fe20003f65270 */
[----:B------:R-:W0:-:S12]  /*de00*/  LDS.128 R28, [R7+UR5] ;  /* 0x00000005071c7984 */ /* 0x000e180008000c00 */
[----:B------:R-:W2:Y:S01]  /*de10*/  @P3 LDG.E.128 R36, desc[UR36][R24.64] ;  /* 0x0000002418243981 */ /* 0x000ea2000c1e1d00 */
[----:B------:R-:W-:-:S04]  /*de20*/  IMAD.WIDE.U32 R26, R21, 0x4, R16 ;  /* 0x00000004151a7825 */ /* 0x000fc800078e0010 */
[----:B0----5:R-:W-:Y:S01]  /*de30*/  FADD.FTZ R32, R32, R28 ;  /* 0x0000001c20207221 */ /* 0x021fe20000010000 */
[----:B------:R-:W-:Y:S01]  /*de40*/  FADD.FTZ R33, R33, R29 ;  /* 0x0000001d21217221 */ /* 0x000fe20000010000 */
[----:B------:R-:W-:Y:S01]  /*de50*/  FADD.FTZ R34, R34, R30 ;  /* 0x0000001e22227221 */ /* 0x000fe20000010000 */
[----:B------:R-:W-:Y:S01]  /*de60*/  FADD.FTZ R35, R35, R31 ;  /* 0x0000001f23237221 */ /* 0x000fe20000010000 */
[----:B--2---:R-:W-:Y:S01]  /*de70*/  @P3 FMUL.FTZ R32, R32, R36 ;  /* 0x0000002420203220 */ /* 0x004fe20000410000 */
[----:B------:R-:W-:Y:S01]  /*de80*/  @P3 FMUL.FTZ R33, R33, R37 ;  /* 0x0000002521213220 */ /* 0x000fe20000410000 */
[----:B------:R-:W-:Y:S01]  /*de90*/  @P3 FMUL.FTZ R34, R34, R38 ;  /* 0x0000002622223220 */ /* 0x000fe20000410000 */
[----:B------:R-:W-:-:S05]  /*dea0*/  @P3 FMUL.FTZ R35, R35, R39 ;  /* 0x0000002723233220 */ /* 0x000fca0000410000 */
[----:B------:R0:W-:Y:S02]  /*deb0*/  STG.E.128 desc[UR36][R26.64], R32 ;  /* 0x000000201a007986 */ /* 0x0001e4000c101d24 */
.L_x_1209:
[C---:B-----5:R-:W-:Y:S01]  /*dec0*/  FFMA.FTZ R12, R41.reuse, R32, R12 ;  /* 0x00000020290c7223 */ /* 0x060fe2000001000c */
[C---:B------:R-:W-:Y:S01]  /*ded0*/  FFMA.FTZ R13, R41.reuse, R33, R13 ;  /* 0x00000021290d7223 */ /* 0x040fe2000001000d */
[C---:B------:R-:W-:Y:S01]  /*dee0*/  FFMA.FTZ R14, R41.reuse, R34, R14 ;  /* 0x00000022290e7223 */ /* 0x040fe2000001000e */
[----:B------:R-:W-:-:S07]  /*def0*/  FFMA.FTZ R15, R41, R35, R15 ;  /* 0x00000023290f7223 */ /* 0x000fce000001000f */
.L_x_1208:
[----:B------:R-:W-:Y:S05]  /*df00*/  BSYNC.RECONVERGENT B1 ;  /* 0x0000000000017941 */ /* 0x000fea0003800200 */
.L_x_1207:
[----:B------:R-:W-:Y:S01]  /*df10*/  ISETP.GE.AND P0, PT, R23, R42, PT ;  /* 0x0000002a1700720c */ /* 0x000fe20003f06270 */
[----:B------:R-:W-:-:S12]  /*df20*/  BSSY.RECONVERGENT B1, `(.L_x_1210) ;  /* 0x0000036000017945 */ /* 0x000fd80003800200 */
[----:B------:R-:W-:Y:S05]  /*df30*/  @!P0 BRA `(.L_x_1211) ;  /* 0x0000000000d08947 */ /* 0x000fea0003800000 */
[----:B------:R-:W-:Y:S01]  /*df40*/  IABS R29, R42 ;  /* 0x0000002a001d7213 */ /* 0x000fe20000000000 */
[----:B------:R1:W2:Y:S01]  /*df50*/  LDS R37, [R0] ;  /* 0x0000000000257984 */ /* 0x0002a20000000800 */
        /* <DEDUP_REMOVED lines=25> */
[----:B------:R-:W3:Y:S02]  /*e0f0*/  LDG.E R29, desc[UR36][R28.64] ;  /* 0x000000241c1d7981 */ /* 0x000ee4000c1e1900 */
[----:B---3--:R-:W-:-:S05]  /*e100*/  IMAD R27, R40, R29, R26 ;  /* 0x0000001d281b7224 */ /* 0x008fca00078e021a */
[----:B------:R-:W-:-:S05]  /*e110*/  SHF.L.U32 R27, R27, 0x7, RZ ;  /* 0x000000071b1b7819 */ /* 0x000fca00000006ff */
[----:B------:R-:W-:-:S05]  /*e120*/  IMAD.WIDE R26, R27, 0x4, R18 ;  /* 0x000000041b1a7825 */ /* 0x000fca00078e0212 */
[----:B------:R1:W5:Y:S01]  /*e130*/  LDG.E.128 R32, desc[UR36][R26.64] ;  /* 0x000000241a207981 */ /* 0x000362000c1e1d00 */
[----:B------:R-:W-:-:S09]  /*e140*/  UISETP.NE.AND UP0, UPT, UR8, URZ, UPT ;  /* 0x000000ff0800728c */ /* 0x000fd2000bf05270 */
[----:B-12---:R-:W-:Y:S05]  /*e150*/  BRA.U UP0, `(.L_x_1212) ;  /* 0x0000000100387547 */ /* 0x006fea000b800000 */
[----:B------:R-:W-:Y:S01]  /*e160*/  ISETP.NE.AND P3, PT, R201, RZ, PT ;  /* 0x000000ffc900720c */ /* 0x000fe20003f65270 */
[----:B------:R-:W0:-:S12]  /*e170*/  LDS.128 R44, [R7+UR5] ;  /* 0x00000005072c7984 */ /* 0x000e180008000c00 */
[----:B------:R-:W2:Y:S01]  /*e180*/  @P3 LDG.E.128 R28, desc[UR36][R24.64] ;  /* 0x00000024181c3981 */ /* 0x000ea2000c1e1d00 */
[----:B------:R-:W-:-:S04]  /*e190*/  VIADD R27, R21, 0x200 ;  /* 0x00000200151b7836 */ /* 0x000fc80000000000 */
        /* <DEDUP_REMOVED lines=10> */
.L_x_1212:
[C---:B-----5:R-:W-:Y:S01]  /*e240*/  FFMA.FTZ R12, R37.reuse, R32, R12 ;  /* 0x00000020250c7223 */ /* 0x060fe2000001000c */
[C---:B------:R-:W-:Y:S01]  /*e250*/  FFMA.FTZ R13, R37.reuse, R33, R13 ;  /* 0x00000021250d7223 */ /* 0x040fe2000001000d */
[C---:B------:R-:W-:Y:S01]  /*e260*/  FFMA.FTZ R14, R37.reuse, R34, R14 ;  /* 0x00000022250e7223 */ /* 0x040fe2000001000e */
[----:B------:R-:W-:-:S07]  /*e270*/  FFMA.FTZ R15, R37, R35, R15 ;  /* 0x00000023250f7223 */ /* 0x000fce000001000f */
.L_x_1211:
[----:B------:R-:W-:Y:S05]  /*e280*/  BSYNC.RECONVERGENT B1 ;  /* 0x0000000000017941 */ /* 0x000fea0003800200 */
.L_x_1210:
[C---:B0-----:R-:W-:Y:S01]  /*e290*/  IADD3 R27, PT, PT, R23.reuse, 0x4, RZ ;  /* 0x00000004171b7810 */ /* 0x041fe20007ffe0ff */
[----:B------:R-:W-:Y:S01]  /*e2a0*/  VIADD R23, R23, 0x8 ;  /* 0x0000000817177836 */ /* 0x000fe20000000000 */
[----:B------:R-:W-:Y:S01]  /*e2b0*/  IADD3 R21, PT, PT, R21, 0x400, RZ ;  /* 0x0000040015157810 */ /* 0x000fe20007ffe0ff */
[----:B------:R-:W-:Y:S01]  /*e2c0*/  VIADD R0, R0, 0x20 ;  /* 0x0000002000007836 */ /* 0x000fe20000000000 */
[----:B------:R-:W-:-:S13]  /*e2d0*/  ISETP.GE.AND P0, PT, R27, R20, PT ;  /* 0x000000141b00720c */ /* 0x000fda0003f06270 */
[----:B------:R-:W-:Y:S05]  /*e2e0*/  @!P0 BRA `(.L_x_1213) ;  /* 0xfffffff800248947 */ /* 0x000fea000383ffff */
.L_x_1202:
[----:B01----:R-:W-:Y:S05]  /*e2f0*/  BSYNC.RECONVERGENT B0 ;  /* 0x0000000000007941 */ /* 0x003fea0003800200 */
.L_x_1201:
[----:B------:R-:W-:Y:S01]  /*e300*/  ISETP.NE.AND P0, PT, R5, R22, PT ;  /* 0x000000160500720c */ /* 0x000fe20003f05270 */
[----:B------:R-:W-:-:S12]  /*e310*/  BSSY.RECONVERGENT B0, `(.L_x_1214) ;  /* 0x0000027000007945 */ /* 0x000fd80003800200 */
[----:B------:R-:W-:Y:S05]  /*e320*/  @P0 BRA `(.L_x_1215) ;  /* 0x0000000000940947 */ /* 0x000fea0003800000 */
[----:B------:R-:W-:Y:S01]  /*e330*/  SHF.L.U32 R7, R20, 0x7, RZ ;  /* 0x0000000714077819 */ /* 0x000fe200000006ff */
[----:B------:R-:W0:Y:S01]  /*e340*/  S2R R19, SR_CgaCtaId ;  /* 0x0000000000137919 */ /* 0x000e220000008800 */
[----:B------:R-:W-:Y:S01]  /*e350*/  MOV R0, 0x400 ;  /* 0x0000040000007802 */ /* 0x000fe20000000f00 */
[----:B------:R-:W1:Y:S02]  /*e360*/  LDCU UR5, c[0x0][0x40c] ;  /* 0x00008180ff0577ac */ /* 0x000e640008000800 */
[----:B------:R-:W-:-:S05]  /*e370*/  IMAD.WIDE R6, R7, 0x4, R16 ;  /* 0x0000000407067825 */ /* 0x000fca00078e0210 */
[----:B------:R4:W5:Y:S01]  /*e380*/  LDG.E.128 R20, desc[UR36][R6.64] ;  /* 0x0000002406147981 */ /* 0x000962000c1e1d00 */
[----:B------:R-:W-:Y:S01]  /*e390*/  VIADD R0, R0, 0x420 ;  /* 0x0000042000007836 */ /* 0x000fe20000000000 */
[----:B------:R-:W-:Y:S01]  /*e3a0*/  IADD3 R4, PT, PT, R200, -R4, RZ ;  /* 0x80000004c8047210 */ /* 0x000fe20007ffe0ff */
[----:B-1----:R-:W-:-:S03]  /*e3b0*/  UISETP.NE.AND UP0, UPT, UR5, URZ, UPT ;  /* 0x000000ff0500728c */ /* 0x002fc6000bf05270 */
[----:B0-----:R-:W-:-:S05]  /*e3c0*/  LEA R19, R19, R0, 0x18 ;  /* 0x0000000013137211 */ /* 0x001fca00078ec0ff */
[----:B------:R-:W-:-:S06]  /*e3d0*/  IMAD R19, R4, 0x4, R19 ;  /* 0x0000000404137824 */ /* 0x000fcc00078e0213 */
[----:B------:R-:W0:Y:S01]  /*e3e0*/  LDS R19, [R19+-0x4] ;  /* 0xfffffc0013137984 */ /* 0x000e220000000800 */
[----:B----4-:R-:W-:Y:S05]  /*e3f0*/  BRA.U UP0, `(.L_x_1216) ;  /* 0x0000000100507547 */ /* 0x010fea000b800000 */
[----:B------:R-:W1:Y:S02]  /*e400*/  LDCU.64 UR6, c[0x0][0x460] ;  /* 0x00008c00ff0677ac */ /* 0x000e640008000a00 */
[----:B-1----:R-:W-:-:S04]  /*e410*/  ISETP.NE.U32.AND P0, PT, RZ, UR6, PT ;  /* 0x00000006ff007c0c */ /* 0x002fc8000bf05070 */
[----:B------:R-:W-:-:S13]  /*e420*/  ISETP.NE.AND.EX P0, PT, RZ, UR7, PT, P0 ;  /* 0x00000007ff007c0c */ /* 0x000fda000bf05300 */
[----:B------:R-:W1:Y:S08]  /*e430*/  @P0 LDC R0, c[0x0][0x3f8] ;  /* 0x0000fe00ff000b82 */ /* 0x000e700000000800 */
[----:B------:R-:W4:Y:S01]  /*e440*/  @P0 LDC.64 R6, c[0x0][0x458] ;  /* 0x00011600ff060b82 */ /* 0x000f220000000a00 */
[----:B-1----:R-:W-:-:S05]  /*e450*/  @P0 IMAD R251, R246, R0, R251 ;  /* 0x00000000f6fb0224 */ /* 0x002fca00078e02fb */
[----:B------:R-:W-:-:S05]  /*e460*/  @P0 LEA R251, R251, R2, 0x7 ;  /* 0x00000002fbfb0211 */ /* 0x000fca00078e38ff */
[----:B----4-:R-:W-:-:S05]  /*e470*/  @P0 IMAD.WIDE R6, R251, 0x4, R6 ;  /* 0x00000004fb060825 */ /* 0x010fca00078e0206 */
[----:B--23--:R-:W2:Y:S01]  /*e480*/  @P0 LDG.E.128 R24, desc[UR36][R6.64] ;  /* 0x0000002406180981 */ /* 0x00cea2000c1e1d00 */
[----:B------:R-:W-:Y:S02]  /*e490*/  IMAD.SHL.U32 R247, R247, 0x80, RZ ;  /* 0x00000080f7f77824 */ /* 0x000fe400078e00ff */
[----:B-----5:R-:W-:Y:S01]  /*e4a0*/  FADD.FTZ R20, R20, R8 ;  /* 0x0000000814147221 */ /* 0x020fe20000010000 */
[----:B------:R-:W-:Y:S01]  /*e4b0*/  FADD.FTZ R21, R21, R9 ;  /* 0x0000000915157221 */ /* 0x000fe20000010000 */
[----:B------:R-:W-:Y:S01]  /*e4c0*/  FADD.FTZ R22, R22, R10 ;  /* 0x0000000a16167221 */ /* 0x000fe20000010000 */
[----:B------:R-:W-:Y:S01]  /*e4d0*/  FADD.FTZ R23, R23, R11 ;  /* 0x0000000b17177221 */ /* 0x000fe20000010000 */
[----:B------:R-:W-:-:S04]  /*e4e0*/  IMAD.WIDE R16, R247, 0x4, R16 ;  /* 0x00000004f7107825 */ /* 0x000fc800078e0210 */
[----:B--2---:R-:W-:Y:S01]  /*e4f0*/  @P0 FMUL.FTZ R20, R20, R24 ;  /* 0x0000001814140220 */ /* 0x004fe20000410000 */
[----:B------:R-:W-:Y:S01]  /*e500*/  @P0 FMUL.FTZ R21, R21, R25 ;  /* 0x0000001915150220 */ /* 0x000fe20000410000 */
[----:B------:R-:W-:Y:S01]  /*e510*/  @P0 FMUL.FTZ R22, R22, R26 ;  /* 0x0000001a16160220 */ /* 0x000fe20000410000 */
[----:B------:R-:W-:-:S05]  /*e520*/  @P0 FMUL.FTZ R23, R23, R27 ;  /* 0x0000001b17170220 */ /* 0x000fca0000410000 */
[----:B------:R1:W-:Y:S02]  /*e530*/  STG.E.128 desc[UR36][R16.64], R20 ;  /* 0x0000001410007986 */ /* 0x0003e4000c101d24 */
.L_x_1216:
[C---:B0----5:R-:W-:Y:S01]  /*e540*/  FFMA.FTZ R12, R19.reuse, R20, R12 ;  /* 0x00000014130c7223 */ /* 0x061fe2000001000c */
[C---:B------:R-:W-:Y:S01]  /*e550*/  FFMA.FTZ R13, R19.reuse, R21, R13 ;  /* 0x00000015130d7223 */ /* 0x040fe2000001000d */
[C---:B------:R-:W-:Y:S01]  /*e560*/  FFMA.FTZ R14, R19.reuse, R22, R14 ;  /* 0x00000016130e7223 */ /* 0x040fe2000001000e */
[----:B------:R-:W-:-:S07]  /*e570*/  FFMA.FTZ R15, R19, R23, R15 ;  /* 0x00000017130f7223 */ /* 0x000fce000001000f */
.L_x_1215:
[----:B------:R-:W-:Y:S05]  /*e580*/  BSYNC.RECONVERGENT B0 ;  /* 0x0000000000007941 */ /* 0x000fea0003800200 */
.L_x_1214:
[----:B------:R-:W-:Y:S01]  /*e590*/  BAR.SYNC.DEFER_BLOCKING 0x0 ;  /* 0x0000000000007b1d */ /* 0x000fe20000010000 */
[C---:B------:R-:W-:Y:S02]  /*e5a0*/  LOP3.LUT R0, R3.reuse, 0x3c0, RZ, 0xc0, !PT ;  /* 0x000003c003007812 */ /* 0x040fe400078ec0ff */
[C---:B------:R-:W-:Y:S02]  /*e5b0*/  ISETP.GT.U32.AND P1, PT, R3.reuse, 0x3f, PT ;  /* 0x0000003f0300780c */ /* 0x040fe40003f24070 */
[----:B------:R-:W-:Y:S02]  /*e5c0*/  ISETP.NE.AND P0, PT, R0, 0x40, PT ;  /* 0x000000400000780c */ /* 0x000fe40003f05270 */
[----:B------:R-:W-:Y:S02]  /*e5d0*/  SHF.L.U32 R0, R2, 0x2, RZ ;  /* 0x0000000202007819 */ /* 0x000fe400000006ff */
[C---:B------:R-:W-:Y:S02]  /*e5e0*/  LOP3.LUT R4, R3.reuse, 0x3e0, RZ, 0xc0, !PT ;  /* 0x000003e003047812 */ /* 0x040fe400078ec0ff */
[----:B------:R-:W-:Y:S01]  /*e5f0*/  ISETP.GT.U32.AND P2, PT, R3, 0x1f, PT ;  /* 0x0000001f0300780c */ /* 0x000fe20003f44070 */
[----:B------:R-:W-:-:S06]  /*e600*/  IMAD R5, R5, 0x200, R0 ;  /* 0x0000020005057824 */ /* 0x000fcc00078e0200 */
[----:B------:R-:W-:Y:S01]  /*e610*/  @!P0 STS.128 [R5+UR4+-0x400], R12 ;  /* 0xfffc000c05008988 */ /* 0x000fe20008000c04 */
[----:B------:R-:W-:Y:S01]  /*e620*/  BAR.SYNC.DEFER_BLOCKING 0x0 ;  /* 0x0000000000007b1d */ /* 0x000fe20000010000 */
[----:B------:R-:W-:-:S05]  /*e630*/  ISETP.NE.AND P0, PT, R4, 0x20, PT ;  /* 0x000000200400780c */ /* 0x000fca0003f05270 */
[----:B------:R-:W0:Y:S02]  /*e640*/  @!P1 LDS.128 R8, [R5+UR4] ;  /* 0x0000000405089984 */ /* 0x000e240008000c00 */
[----:B------:R-:W-:Y:S01]  /*e650*/  BAR.SYNC.DEFER_BLOCKING 0x0 ;  /* 0x0000000000007b1d */ /* 0x000fe20000010000 */
[----:B0-----:R-:W-:Y:S01]  /*e660*/  @!P1 FADD.FTZ R12, R12, R8 ;  /* 0x000000080c0c9221 */ /* 0x001fe20000010000 */
[----:B------:R-:W-:Y:S01]  /*e670*/  @!P1 FADD.FTZ R13, R13, R9 ;  /* 0x000000090d0d9221 */ /* 0x000fe20000010000 */
[----:B------:R-:W-:Y:S01]  /*e680*/  @!P1 FADD.FTZ R14, R14, R10 ;  /* 0x0000000a0e0e9221 */ /* 0x000fe20000010000 */
[----:B------:R-:W-:-:S05]  /*e690*/  @!P1 FADD.FTZ R15, R15, R11 ;  /* 0x0000000b0f0f9221 */ /* 0x000fca0000010000 */
[----:B------:R0:W-:Y:S01]  /*e6a0*/  @!P0 STS.128 [R0+UR4], R12 ;  /* 0x0000000c00008988 */ /* 0x0001e20008000c04 */
[----:B------:R-:W-:Y:S06]  /*e6b0*/  BAR.SYNC.DEFER_BLOCKING 0x0 ;  /* 0x0000000000007b1d */ /* 0x000fec0000010000 */
[----:B------:R-:W4:Y:S02]  /*e6c0*/  @!P2 LDS.128 R4, [R5+UR4] ;  /* 0x000000040504a984 */ /* 0x000f240008000c00 */
[----:B------:R-:W-:Y:S06]  /*e6d0*/  BAR.SYNC.DEFER_BLOCKING 0x0 ;  /* 0x0000000000007b1d */ /* 0x000fec0000010000 */
[----:B------:R-:W-:Y:S05]  /*e6e0*/  @P2 EXIT ;  /* 0x000000000000294d */ /* 0x000fea0003800000 */
[----:B------:R-:W1:Y:S01]  /*e6f0*/  LDCU UR4, c[0x0][0x478] ;  /* 0x00008f00ff0477ac */ /* 0x000e620008000800 */
[----:B0---4-:R-:W-:Y:S01]  /*e700*/  @!P2 FADD.FTZ R12, R12, R4 ;  /* 0x000000040c0ca221 */ /* 0x011fe20000010000 */
[----:B------:R-:W-:Y:S01]  /*e710*/  @!P2 FADD.FTZ R13, R13, R5 ;  /* 0x000000050d0da221 */ /* 0x000fe20000010000 */
[----:B------:R-:W-:Y:S01]  /*e720*/  @!P2 FADD.FTZ R14, R14, R6 ;  /* 0x000000060e0ea221 */ /* 0x000fe20000010000 */
[----:B------:R-:W-:Y:S01]  /*e730*/  @!P2 FADD.FTZ R15, R15, R7 ;  /* 0x000000070f0fa221 */ /* 0x000fe20000010000 */
[----:B-1----:R-:W-:-:S09]  /*e740*/  UISETP.NE.AND UP0, UPT, UR4, 0x2, UPT ;  /* 0x000000020400788c */ /* 0x002fd2000bf05270 */
[----:B------:R-:W-:Y:S05]  /*e750*/  BRA.U UP0, `(.L_x_1217) ;  /* 0x00000001007c7547 */ /* 0x000fea000b800000 */
[----:B------:R-:W0:Y:S01]  /*e760*/  LDC.64 R4, c[0x0][0x470] ;  /* 0x00011c00ff047b82 */ /* 0x000e220000000a00 */
[----:B------:R-:W1:Y:S01]  /*e770*/  LDCU.64 UR4, c[0x0][0x380] ;  /* 0x00007000ff0477ac */ /* 0x000e620008000a00 */
[----:B0-----:R-:W4:Y:S01]  /*e780*/  LDG.E R4, desc[UR36][R4.64] ;  /* 0x0000002404047981 */ /* 0x001f22000c1e1900 */
[----:B------:R-:W-:-:S05]  /*e790*/  IMAD.IADD R249, R249, 0x1, R2 ;  /* 0x00000001f9f97824 */ /* 0x000fca00078e0202 */
[----:B-1----:R-:W-:Y:S01]  /*e7a0*/  IADD3 R2, P0, PT, R249, UR4, RZ ;  /* 0x00000004f9027c10 */ /* 0x002fe2000ff1e0ff */
[C---:B----4-:R-:W-:Y:S01]  /*e7b0*/  FMUL.FTZ R14, R4.reuse, R14 ;  /* 0x0000000e040e7220 */ /* 0x050fe20000410000 */
[C---:B------:R-:W-:Y:S01]  /*e7c0*/  FMUL.FTZ R15, R4.reuse, R15 ;  /* 0x0000000f040f7220 */ /* 0x040fe20000410000 */
[C---:B------:R-:W-:Y:S01]  /*e7d0*/  FMUL.FTZ R13, R4.reuse, R13 ;  /* 0x0000000d040d7220 */ /* 0x040fe20000410000 */
[----:B------:R-:W-:-:S03]  /*e7e0*/  FMUL.FTZ R12, R4, R12 ;  /* 0x0000000c040c7220 */ /* 0x000fc60000410000 */
[----:B------:R-:W0:Y:S08]  /*e7f0*/  F2I.S8.NTZ R14, R14 ;  /* 0x0000000e000e7305 */ /* 0x000e300000202100 */
        /* <DEDUP_REMOVED lines=9> */
[----:B0-----:R-:W-:Y:S02]  /*e890*/  PRMT R13, R13, 0x8880, RZ ;  /* 0x000088800d0d7816 */ /* 0x001fe400000000ff */
[----:B------:R-:W-:Y:S02]  /*e8a0*/  LEA R5, R0, R5, 0x18 ;  /* 0x0000000500057211 */ /* 0x000fe400078ec0ff */
[----:B------:R-:W-:-:S02]  /*e8b0*/  PRMT R3, R13, 0x7710, RZ ;  /* 0x000077100d037816 */ /* 0x000fc400000000ff */
[----:B-1----:R-:W-:-:S04]  /*e8c0*/  PRMT R4, R12, 0x8880, RZ ;  /* 0x000088800c047816 */ /* 0x002fc800000000ff */
[----:B------:R-:W-:Y:S02]  /*e8d0*/  PRMT R0, R4, 0x7710, RZ ;  /* 0x0000771004007816 */ /* 0x000fe400000000ff */
[----:B------:R-:W-:Y:S02]  /*e8e0*/  LOP3.LUT R4, R3, 0xff, RZ, 0xc0, !PT ;  /* 0x000000ff03047812 */ /* 0x000fe400078ec0ff */
[----:B------:R-:W-:Y:S02]  /*e8f0*/  LOP3.LUT R7, R0, 0xff, RZ, 0xc0, !PT ;  /* 0x000000ff00077812 */ /* 0x000fe400078ec0ff */
[----:B------:R-:W-:Y:S01]  /*e900*/  LEA.HI.X.SX32 R3, R249, UR5, 0x1, P0 ;  /* 0x00000005f9037c11 */ /* 0x000fe200080f0eff */
[----:B------:R-:W-:-:S05]  /*e910*/  IMAD R4, R4, 0x100, R5 ;  /* 0x0000010004047824 */ /* 0x000fca00078e0205 */
[----:B------:R-:W-:-:S05]  /*e920*/  IADD3 R7, PT, PT, R4, R7, RZ ;  /* 0x0000000704077210 */ /* 0x000fca0007ffe0ff */
[----:B------:R-:W-:Y:S01]  /*e930*/  STG.E desc[UR36][R2.64], R7 ;  /* 0x0000000702007986 */ /* 0x000fe2000c101924 */
[----:B------:R-:W-:Y:S05]  /*e940*/  EXIT ;  /* 0x000000000000794d */ /* 0x000fea0003800000 */
.L_x_1217:
[----:B------:R-:W0:Y:S01]  /*e950*/  LDC.64 R4, c[0x0][0x380] ;  /* 0x0000e000ff047b82 */ /* 0x000e220000000a00 */
[----:B------:R-:W-:-:S04]  /*e960*/  IMAD.IADD R3, R249, 0x1, R2 ;  /* 0x00000001f9037824 */ /* 0x000fc800078e0202 */
[----:B0-----:R-:W-:-:S05]  /*e970*/  IMAD.WIDE R2, R3, 0x4, R4 ;  /* 0x0000000403027825 */ /* 0x001fca00078e0204 */
[----:B------:R-:W-:Y:S01]  /*e980*/  STG.E.128 desc[UR36][R2.64], R12 ;  /* 0x0000000c02007986 */ /* 0x000fe2000c101d24 */
[----:B------:R-:W-:Y:S05]  /*e990*/  EXIT ;  /* 0x000000000000794d */ /* 0x000fea0003800000 */
.L_x_1078:
[----:B------:R-:W-:Y:S02]  /*e9a0*/  HFMA2 R12, -RZ, RZ, 0, 9.5367431640625e-07 ;  /* 0x00000010ff0c7431 */ /* 0x000fe400000001ff */
[----:B------:R-:W-:Y:S01]  /*e9b0*/  IMAD.MOV.U32 R11, RZ, RZ, 0x1f ;  /* 0x0000001fff0b7424 */ /* 0x000fe200078e00ff */
[----:B------:R-:W-:-:S07]  /*e9c0*/  MOV R15, 0xffffffff ;  /* 0xffffffff000f7802 */ /* 0x000fce0000000f00 */
[----:B01---5:R-:W-:Y:S05]  /*e9d0*/  WARPSYNC.COLLECTIVE R15, `(.L_x_1218) ;  /* 0x000000000f087348 */ /* 0x023fea0003c00000 */
[----:B------:R2:W3:Y:S02]  /*e9e0*/  SHFL.BFLY P6, R14, R13, R12, R11 ;  /* 0x0c00000c0d0e7389 */ /* 0x0004e400000c000b */
[----:B0123-5:R-:W-:Y:S05]  /*e9f0*/  ENDCOLLECTIVE ;  /* 0x000000000000791b */ /* 0x02ffea0003800000 */
.L_x_1218:
[----:B------:R-:W-:Y:S02]  /*ea00*/  HFMA2 R12, -RZ, RZ, 0, 4.76837158203125e-07 ;  /* 0x00000008ff0c7431 */ /* 0x000fe400000001ff */
[----:B------:R-:W-:-:S04]  /*ea10*/  FADD.FTZ R0, R13, R14 ;  /* 0x0000000e0d007221 */ /* 0x000fc80000010000 */
[----:B------:R-:W-:-:S07]  /*ea20*/  IMAD.MOV.U32 R13, RZ, RZ, R0 ;  /* 0x000000ffff0d7224 */ /* 0x000fce00078e0000 */
[----:B------:R-:W-:Y:S05]  /*ea30*/  WARPSYNC.COLLECTIVE R15, `(.L_x_1219) ;  /* 0x000000000f087348 */ /* 0x000fea0003c00000 */
[----:B------:R0:W1:Y:S02]  /*ea40*/  SHFL.BFLY P6, R14, R13, R12, R11 ;  /* 0x0c00000c0d0e7389 */ /* 0x00006400000c000b */
[----:B01----:R-:W-:Y:S05]  /*ea50*/  ENDCOLLECTIVE ;  /* 0x000000000000791b */ /* 0x003fea0003800000 */
.L_x_1219:
[----:B------:R-:W-:Y:S01]  /*ea60*/  MOV R12, 0x4 ;  /* 0x00000004000c7802 */ /* 0x000fe20000000f00 */
[----:B------:R-:W-:-:S04]  /*ea70*/  FADD.FTZ R2, R0, R14 ;  /* 0x0000000e00027221 */ /* 0x000fc80000010000 */
[----:B------:R-:W-:-:S07]  /*ea80*/  IMAD.MOV.U32 R13, RZ, RZ, R2 ;  /* 0x000000ffff0d7224 */ /* 0x000fce00078e0002 */
[----:B------:R-:W-:Y:S05]  /*ea90*/  WARPSYNC.COLLECTIVE R15, `(.L_x_1220) ;  /* 0x000000000f087348 */ /* 0x000fea0003c00000 */
[----:B------:R0:W1:Y:S02]  /*eaa0*/  SHFL.BFLY P6, R14, R13, R12, R11 ;  /* 0x0c00000c0d0e7389 */ /* 0x00006400000c000b */
[----:B01----:R-:W-:Y:S05]  /*eab0*/  ENDCOLLECTIVE ;  /* 0x000000000000791b */ /* 0x003fea0003800000 */
.L_x_1220:
[----:B------:R-:W-:Y:S02]  /*eac0*/  HFMA2 R12, -RZ, RZ, 0, 1.1920928955078125e-07 ;  /* 0x00000002ff0c7431 */ /* 0x000fe400000001ff */
[----:B------:R-:W-:-:S04]  /*ead0*/  FADD.FTZ R3, R2, R14 ;  /* 0x0000000e02037221 */ /* 0x000fc80000010000 */
[----:B------:R-:W-:-:S07]  /*eae0*/  IMAD.MOV.U32 R13, RZ, RZ, R3 ;  /* 0x000000ffff0d7224 */ /* 0x000fce00078e0003 */
[----:B------:R-:W-:Y:S05]  /*eaf0*/  WARPSYNC.COLLECTIVE R15, `(.L_x_1221) ;  /* 0x000000000f087348 */ /* 0x000fea0003c00000 */
[----:B------:R0:W1:Y:S02]  /*eb00*/  SHFL.BFLY P6, R14, R13, R12, R11 ;  /* 0x0c00000c0d0e7389 */ /* 0x00006400000c000b */
[----:B01----:R-:W-:Y:S05]  /*eb10*/  ENDCOLLECTIVE ;  /* 0x000000000000791b */ /* 0x003fea0003800000 */
.L_x_1221:
[----:B------:R-:W-:Y:S01]  /*eb20*/  MOV R12, 0x1 ;  /* 0x00000001000c7802 */ /* 0x000fe20000000f00 */
[----:B------:R-:W-:-:S04]  /*eb30*/  FADD.FTZ R4, R3, R14 ;  /* 0x0000000e03047221 */ /* 0x000fc80000010000 */
[----:B------:R-:W-:-:S07]  /*eb40*/  IMAD.MOV.U32 R13, RZ, RZ, R4 ;  /* 0x000000ffff0d7224 */ /* 0x000fce00078e0004 */
[----:B------:R-:W-:Y:S05]  /*eb50*/  WARPSYNC.COLLECTIVE R15, `(.L_x_1222) ;  /* 0x000000000f087348 */ /* 0x000fea0003c00000 */
[----:B------:R0:W1:Y:S02]  /*eb60*/  SHFL.BFLY P6, R14, R13, R12, R11 ;  /* 0x0c00000c0d0e7389 */ /* 0x00006400000c000b */
[----:B01----:R-:W-:Y:S05]  /*eb70*/  ENDCOLLECTIVE ;  /* 0x000000000000791b */ /* 0x003fea0003800000 */
.L_x_1222:
[----:B------:R-:W-:Y:S05]  /*eb80*/  BRA `(.L_x_1223) ;  /* 0xffffff3000c07947 */ /* 0x000fea000383ffff */
.L_x_1149:
[----:B------:R-:W-:Y:S01]  /*eb90*/  HFMA2 R11, -RZ, RZ, 0, 1.847743988037109375e-06 ;  /* 0x0000001fff0b7431 */ /* 0x000fe200000001ff */
[----:B------:R-:W-:Y:S01]  /*eba0*/  BSSY B0, `(.L_x_1224) ;  /* 0x0000006000007945 */ /* 0x000fe20003800000 */
[----:B------:R-:W-:Y:S02]  /*ebb0*/  IMAD.MOV.U32 R12, RZ, RZ, 0x1 ;  /* 0x00000001ff0c7424 */ /* 0x000fe400078e00ff */
[----:B------:R-:W-:-:S07]  /*ebc0*/  IMAD.MOV.U32 R15, RZ, RZ, -0x1 ;  /* 0xffffffffff0f7424 */ /* 0x000fce00078e00ff */
[----:B------:R-:W-:Y:S05]  /*ebd0*/  WARPSYNC.COLLECTIVE R15, `(.L_x_1225) ;  /* 0x000000000f087348 */ /* 0x000fea0003c00000 */
[----:B------:R0:W1:Y:S02]  /*ebe0*/  SHFL.BFLY P6, R14, R13, R12, R11 ;  /* 0x0c00000c0d0e7389 */ /* 0x00006400000c000b */
[----:B01----:R-:W-:Y:S05]  /*ebf0*/  ENDCOLLECTIVE ;  /* 0x000000000000791b */ /* 0x003fea0003800000 */
.L_x_1225:
[----:B------:R-:W-:Y:S05]  /*ec00*/  BSYNC B0 ;  /* 0x0000000000007941 */ /* 0x000fea0003800000 */
.L_x_1224:
[----:B------:R-:W-:Y:S05]  /*ec10*/  BRA `(.L_x_1226) ;  /* 0xffffffac00987947 */ /* 0x000fea000383ffff */
.L_x_1153:
[----:B------:R-:W-:Y:S01]  /*ec20*/  HFMA2 R11, -RZ, RZ, 0, 1.847743988037109375e-06 ;  /* 0x0000001fff0b7431 */ /* 0x000fe200000001ff */
[----:B------:R-:W-:Y:S01]  /*ec30*/  BSSY B0, `(.L_x_1227) ;  /* 0x0000007000007945 */ /* 0x000fe20003800000 */
[----:B------:R-:W-:Y:S01]  /*ec40*/  MOV R13, R239 ;  /* 0x000000ef000d7202 */ /* 0x000fe20000000f00 */
[----:B------:R-:W-:Y:S02]  /*ec50*/  IMAD.MOV.U32 R12, RZ, RZ, 0x10 ;  /* 0x00000010ff0c7424 */ /* 0x000fe400078e00ff */
[----:B------:R-:W-:-:S07]  /*ec60*/  IMAD.MOV.U32 R15, RZ, RZ, -0x1 ;  /* 0xffffffffff0f7424 */ /* 0x000fce00078e00ff */
[----:B-----5:R-:W-:Y:S05]  /*ec70*/  WARPSYNC.COLLECTIVE R15, `(.L_x_1228) ;  /* 0x000000000f087348 */ /* 0x020fea0003c00000 */
[----:B------:R0:W1:Y:S02]  /*ec80*/  SHFL.BFLY P6, R14, R13, R12, R11 ;  /* 0x0c00000c0d0e7389 */ /* 0x00006400000c000b */
[----:B01---5:R-:W-:Y:S05]  /*ec90*/  ENDCOLLECTIVE ;  /* 0x000000000000791b */ /* 0x023fea0003800000 */
.L_x_1228:
[----:B------:R-:W-:Y:S05]  /*eca0*/  BSYNC B0 ;  /* 0x0000000000007941 */ /* 0x000fea0003800000 */
.L_x_1227:
[----:B------:R-:W-:Y:S01]  /*ecb0*/  FMNMX.FTZ R13, R14, R239, !PT ;  /* 0x000000ef0e0d7209 */ /* 0x000fe20007810000 */
[----:B------:R-:W-:Y:S01]  /*ecc0*/  IMAD.MOV.U32 R11, RZ, RZ, 0x1f ;  /* 0x0000001fff0b7424 */ /* 0x000fe200078e00ff */
[----:B------:R-:W-:Y:S02]  /*ecd0*/  MOV R12, 0x8 ;  /* 0x00000008000c7802 */ /* 0x000fe40000000f00 */
[----:B------:R-:W-:-:S07]  /*ece0*/  MOV R15, 0xffffffff ;  /* 0xffffffff000f7802 */ /* 0x000fce0000000f00 */
[----:B------:R-:W-:Y:S05]  /*ecf0*/  WARPSYNC.COLLECTIVE R15, `(.L_x_1229) ;  /* 0x000000000f087348 */ /* 0x000fea0003c00000 */
[----:B------:R0:W1:Y:S02]  /*ed00*/  SHFL.BFLY P6, R14, R13, R12, R11 ;  /* 0x0c00000c0d0e7389 */ /* 0x00006400000c000b */
[----:B01----:R-:W-:Y:S05]  /*ed10*/  ENDCOLLECTIVE ;  /* 0x000000000000791b */ /* 0x003fea0003800000 */
.L_x_1229:
[----:B------:R-:W-:Y:S01]  /*ed20*/  HFMA2 R12, -RZ, RZ, 0, 2.384185791015625e-07 ;  /* 0x00000004ff0c7431 */ /* 0x000fe200000001ff */
[----:B------:R-:W-:-:S05]  /*ed30*/  FMNMX.FTZ R0, R13, R14, !PT ;  /* 0x0000000e0d007209 */ /* 0x000fca0007810000 */
[----:B------:R-:W-:-:S07]  /*ed40*/  IMAD.MOV.U32 R13, RZ, RZ, R0 ;  /* 0x000000ffff0d7224 */ /* 0x000fce00078e0000 */
[----:B------:R-:W-:Y:S05]  /*ed50*/  WARPSYNC.COLLECTIVE R15, `(.L_x_1230) ;  /* 0x000000000f087348 */ /* 0x000fea0003c00000 */
[----:B------:R0:W1:Y:S02]  /*ed60*/  SHFL.BFLY P6, R14, R13, R12, R11 ;  /* 0x0c00000c0d0e7389 */ /* 0x00006400000c000b */
[----:B01----:R-:W-:Y:S05]  /*ed70*/  ENDCOLLECTIVE ;  /* 0x000000000000791b */ /* 0x003fea0003800000 */
.L_x_1230:
[----:B------:R-:W-:Y:S02]  /*ed80*/  MOV R12, 0x2 ;  /* 0x00000002000c7802 */ /* 0x000fe40000000f00 */
[----:B------:R-:W-:-:S05]  /*ed90*/  FMNMX.FTZ R2, R0, R14, !PT ;  /* 0x0000000e00027209 */ /* 0x000fca0007810000 */
[----:B------:R-:W-:-:S07]  /*eda0*/  IMAD.MOV.U32 R13, RZ, RZ, R2 ;  /* 0x000000ffff0d7224 */ /* 0x000fce00078e0002 */
[----:B------:R-:W-:Y:S05]  /*edb0*/  WARPSYNC.COLLECTIVE R15, `(.L_x_1231) ;  /* 0x000000000f087348 */ /* 0x000fea0003c00000 */
[----:B------:R0:W1:Y:S02]  /*edc0*/  SHFL.BFLY P6, R14, R13, R12, R11 ;  /* 0x0c00000c0d0e7389 */ /* 0x00006400000c000b */
[----:B01----:R-:W-:Y:S05]  /*edd0*/  ENDCOLLECTIVE ;  /* 0x000000000000791b */ /* 0x003fea0003800000 */
.L_x_1231:
[----:B------:R-:W-:Y:S05]  /*ede0*/  BRA `(.L_x_1232) ;  /* 0xffffffb000087947 */ /* 0x000fea000383ffff */
.L_x_1233:
        /* <DEDUP_REMOVED lines=9> */
.L_x_3500:


//--------------------- .text._ZN4mmha33masked_multihead_attention_kernelIfLi128ELi128ELi4ELi32ELi64ELb1ELb1EEEv26Multihead_attention_paramsIT_XT5_EE --------------------------
	.section	.text._ZN4mmha33masked_multihead_attention_kernelIfLi128ELi128ELi4ELi32ELi64ELb1ELb1EEEv26Multihead_attention_paramsIT_XT5_EE,"ax",@progbits
	.align	128
        .global         _ZN4mmha33masked_multihead_attention_kernelIfLi128ELi128ELi4ELi32ELi64ELb1ELb1EEEv26Multihead_attention_paramsIT_XT5_EE
        .type           _ZN4mmha33masked_multihead_attention_kernelIfLi128ELi128ELi4ELi32ELi64ELb1ELb1EEEv26Multihead_attention_paramsIT_XT5_EE,@function
        .size           _ZN4mmha33masked_multihead_attention_kernelIfLi128ELi128ELi4ELi32ELi64ELb1ELb1EEEv26Multihead_attention_paramsIT_XT5_EE,(.L_x_3501 - _ZN4mmha33masked_multihead_attention_kernelIfLi128ELi128ELi4ELi32ELi64ELb1ELb1EEEv26Multihead_attention_paramsIT_XT5_EE)
        .other          _ZN4mmha33masked_multihead_attention_kernelIfLi128ELi128ELi4ELi32ELi64ELb1ELb1EEEv26Multihead_attention_paramsIT_XT5_EE,@"STO_CUDA_ENTRY STV_DEFAULT"
_ZN4mmha33masked_multihead_attention_kernelIfLi128ELi128ELi4ELi32ELi64ELb1ELb1EEEv26Multihead_attention_paramsIT_XT5_EE:
.text._ZN4mmha33masked_multihead_attention_kernelIfLi128ELi128ELi4ELi32ELi64ELb1ELb1EEEv26Multihead_attention_paramsIT_XT5_EE:
[----:B------:R-:W0:Y:S01]  /*0000*/  LDC R1, c[0x0][0x37c] ;  /* 0x0000df00ff017b82 */ /* 0x000e220000000800 */
[----:B------:R-:W1:Y:S07]  /*0010*/  LDCU.64 UR4, c[0x0][0x490] ;  /* 0x00009200ff0477ac */ /* 0x000e6e0008000a00 */
[----:B------:R-:W2:Y:S01]  /*0020*/  S2UR UR8, SR_CTAID.Y ;  /* 0x00000000000879c3 */ /* 0x000ea20000002600 */
[----:B------:R-:W3:Y:S01]  /*0030*/  LDCU.64 UR36, c[0x0][0x358] ;  /* 0x00006b00ff2477ac */ /* 0x000ee20008000a00 */
[----:B-1----:R-:W-:-:S04]  /*0040*/  UISETP.NE.U32.AND UP0, UPT, UR4, URZ, UPT ;  /* 0x000000ff0400728c */ /* 0x002fc8000bf05070 */
[----:B------:R-:W-:-:S09]  /*0050*/  UISETP.NE.AND.EX UP0, UPT, UR5, URZ, UPT, UP0 ;  /* 0x000000ff0500728c */ /* 0x000fd2000bf05300 */
[----:B--23--:R-:W-:Y:S05]  /*0060*/  BRA.U !UP0, `(.L_x_1234) ;  /* 0x0000000108187547 */ /* 0x00cfea000b800000 */
[----:B------:R-:W-:-:S05]  /*0070*/  IMAD.U32 R2, RZ, RZ, UR4 ;  /* 0x00000004ff027e24 */ /* 0x000fca000f8e00ff */
[----:B------:R-:W-:-:S05]  /*0080*/  IADD3 R2, P0, PT, R2, UR8, RZ ;  /* 0x0000000802027c10 */ /* 0x000fca000ff1e0ff */
[----:B------:R-:W-:-:S05]  /*0090*/  IMAD.X R3, RZ, RZ, UR5, P0 ;  /* 0x00000005ff037e24 */ /* 0x000fca00080e06ff */
[----:B------:R-:W2:Y:S02]  /*00a0*/  LDG.E.U8 R2, desc[UR36][R2.64] ;  /* 0x0000002402027981 */ /* 0x000ea4000c1e1100 */
[----:B--2---:R-:W-:-:S13]  /*00b0*/  ISETP.NE.AND P0, PT, R2, 0x1, PT ;  /* 0x000000010200780c */ /* 0x004fda0003f05270 */
[----:B------:R-:W-:Y:S05]  /*00c0*/  @!P0 EXIT ;  /* 0x000000000000894d */ /* 0x000fea0003800000 */
.L_x_1234:
[----:B------:R-:W1:Y:S01]  /*00d0*/  S2R R23, SR_CTAID.Y ;  /* 0x0000000000177919 */ /* 0x000e620000002600 */
[----:B------:R-:W1:Y:S01]  /*00e0*/  LDC.64 R2, c[0x0][0x498] ;  /* 0x00012600ff027b82 */ /* 0x000e620000000a00 */
[----:B------:R-:W2:Y:S01]  /*00f0*/  LDCU UR7, c[0x0][0x3f0] ;  /* 0x00007e00ff0777ac */ /* 0x000ea20008000800 */
[----:B------:R-:W3:Y:S01]  /*0100*/  S2R R6, SR_CTAID.Y ;  /* 0x0000000000067919 */ /* 0x000ee20000002600 */
[----:B------:R-:W4:Y:S01]  /*0110*/  LDCU UR11, c[0x0][0x3f4] ;  /* 0x00007e80ff0b77ac */ /* 0x000f220008000800 */
[----:B------:R-:W-:Y:S01]  /*0120*/  IMAD.MOV.U32 R16, RZ, RZ, RZ ;  /* 0x000000ffff107224 */ /* 0x000fe200078e00ff */
[----:B------:R-:W0:Y:S01]  /*0130*/  S2R R54, SR_TID.X ;  /* 0x0000000000367919 */ /* 0x000e220000002100 */
[----:B------:R-:W0:Y:S02]  /*0140*/  LDCU UR10, c[0x0][0x3e8] ;  /* 0x00007d00ff0a77ac */ /* 0x000e240008000800 */
[----:B------:R-:W0:Y:S01]  /*0150*/  S2UR UR44, SR_CTAID.X ;  /* 0x00000000002c79c3 */ /* 0x000e220000002500 */
[----:B------:R-:W0:Y:S01]  /*0160*/  LDCU UR9, c[0x0][0x3f8] ;  /* 0x00007f00ff0977ac */ /* 0x000e220008000800 */
[----:B--2---:R-:W-:-:S05]  /*0170*/  IMAD.U32 R0, RZ, RZ, UR7 ;  /* 0x00000007ff007e24 */ /* 0x004fca000f8e00ff */
[----:B------:R-:W-:-:S04]  /*0180*/  IABS R7, R0 ;  /* 0x0000000000077213 */ /* 0x000fc80000000000 */
[----:B------:R-:W2:Y:S01]  /*0190*/  I2F.RP R0, R7 ;  /* 0x0000000700007306 */ /* 0x000ea20000209400 */
[----:B-1----:R-:W-:-:S05]  /*01a0*/  IMAD.WIDE.U32 R2, R23, 0x4, R2 ;  /* 0x0000000417027825 */ /* 0x002fca00078e0002 */
[----:B------:R1:W4:Y:S02]  /*01b0*/  LDG.E R10, desc[UR36][R2.64] ;  /* 0x00000024020a7981 */ /* 0x000324000c1e1900 */
[----:B--2---:R-:W2:Y:S02]  /*01c0*/  MUFU.RCP R0, R0 ;  /* 0x0000000000007308 */ /* 0x004ea40000001000 */
[----:B--2---:R-:W-:-:S06]  /*01d0*/  VIADD R4, R0, 0xffffffe ;  /* 0x0ffffffe00047836 */ /* 0x004fcc0000000000 */
[----:B------:R2:W3:Y:S02]  /*01e0*/  F2I.FTZ.U32.TRUNC.NTZ R5, R4 ;  /* 0x0000000400057305 */ /* 0x0004e4000021f000 */
[----:B--2---:R-:W-:Y:S02]  /*01f0*/  HFMA2 R4, -RZ, RZ, 0, 0 ;  /* 0x00000000ff047431 */ /* 0x004fe400000001ff */
[----:B---3--:R-:W-:-:S04]  /*0200*/  IMAD.MOV R8, RZ, RZ, -R5 ;  /* 0x000000ffff087224 */ /* 0x008fc800078e0a05 */
[----:B------:R-:W-:Y:S01]  /*0210*/  IMAD R9, R8, R7, RZ ;  /* 0x0000000708097224 */ /* 0x000fe200078e02ff */
[----:B------:R-:W-:-:S03]  /*0220*/  IABS R0, R6 ;  /* 0x0000000600007213 */ /* 0x000fc60000000000 */
[----:B------:R-:W-:Y:S02]  /*0230*/  IMAD.HI.U32 R5, R5, R9, R4 ;  /* 0x0000000905057227 */ /* 0x000fe400078e0004 */
[----:B------:R-:W2:Y:S04]  /*0240*/  LDC.64 R8, c[0x0][0x460] ;  /* 0x00011800ff087b82 */ /* 0x000ea80000000a00 */
[----:B------:R-:W-:-:S05]  /*0250*/  IMAD.HI.U32 R5, R5, R0, RZ ;  /* 0x0000000005057227 */ /* 0x000fca00078e00ff */
[----:B------:R-:W-:-:S13]  /*0260*/  R2UR UR6, R5 ;  /* 0x00000000050672ca */ /* 0x000fda00000e0000 */
[----:B------:R-:W-:-:S04]  /*0270*/  IMAD R4, RZ, RZ, -UR6 ;  /* 0x80000006ff047e24 */ /* 0x000fc8000f8e02ff */
[C---:B-1----:R-:W-:Y:S02]  /*0280*/  IMAD R2, R7.reuse, R4, R0 ;  /* 0x0000000407027224 */ /* 0x042fe400078e0200 */
[----:B------:R-:W1:Y:S03]  /*0290*/  LDC R0, c[0x0][0x40c] ;  /* 0x00010300ff007b82 */ /* 0x000e660000000800 */
[----:B------:R-:W-:Y:S01]  /*02a0*/  ISETP.GT.U32.AND P0, PT, R7, R2, PT ;  /* 0x000000020700720c */ /* 0x000fe20003f04070 */
[----:B------:R-:W-:Y:S02]  /*02b0*/  IMAD.U32 R3, RZ, RZ, UR6 ;  /* 0x00000006ff037e24 */ /* 0x000fe4000f8e00ff */
[----:B----4-:R-:W-:-:S10]  /*02c0*/  IMAD.U32 R37, RZ, RZ, UR11 ;  /* 0x0000000bff257e24 */ /* 0x010fd4000f8e00ff */
[----:B------:R-:W-:Y:S02]  /*02d0*/  @!P0 VIADD R3, R3, 0x1 ;  /* 0x0000000103038836 */ /* 0x000fe40000000000 */
[----:B------:R-:W-:-:S03]  /*02e0*/  @!P0 IMAD.IADD R2, R2, 0x1, -R7 ;  /* 0x0000000102028824 */ /* 0x000fc600078e0a07 */
[----:B------:R-:W-:Y:S01]  /*02f0*/  @!P0 R2UR UR6, R3 ;  /* 0x00000000030682ca */ /* 0x000fe200000e0000 */
[----:B------:R-:W-:Y:S01]  /*0300*/  IMAD.U32 R3, RZ, RZ, UR7 ;  /* 0x00000007ff037e24 */ /* 0x000fe2000f8e00ff */
[----:B--2---:R-:W-:Y:S02]  /*0310*/  ISETP.NE.U32.AND P0, PT, R8, RZ, PT ;  /* 0x000000ff0800720c */ /* 0x004fe40003f05070 */
[----:B------:R-:W-:Y:S02]  /*0320*/  IABS R8, R37 ;  /* 0x0000002500087213 */ /* 0x000fe40000000000 */
[----:B------:R-:W-:Y:S02]  /*0330*/  ISETP.NE.AND.EX P0, PT, R9, RZ, PT, P0 ;  /* 0x000000ff0900720c */ /* 0x000fe40003f05300 */
[----:B------:R-:W-:Y:S02]  /*0340*/  LOP3.LUT R3, R3, UR8, RZ, 0x3c, !PT ;  /* 0x0000000803037c12 */ /* 0x000fe4000f8e3cff */
[----:B-1----:R-:W-:-:S02]  /*0350*/  ISETP.EQ.AND P2, PT, R0, RZ, P0 ;  /* 0x000000ff0000720c */ /* 0x002fc40000742270 */
[----:B------:R-:W-:Y:S02]  /*0360*/  ISETP.GE.AND P0, PT, R3, RZ, PT ;  /* 0x000000ff0300720c */ /* 0x000fe40003f06270 */
[----:B------:R-:W1:Y:S01]  /*0370*/  I2F.RP R3, R8 ;  /* 0x0000000800037306 */ /* 0x000e620000209400 */
[----:B------:R-:W-:Y:S02]  /*0380*/  ISETP.GE.U32.AND P1, PT, R2, R7, PT ;  /* 0x000000070200720c */ /* 0x000fe40003f26070 */
[----:B------:R-:W-:-:S06]  /*0390*/  MOV R4, UR6 ;  /* 0x0000000600047c02 */ /* 0x000fcc0008000f00 */
[----:B------:R-:W-:-:S05]  /*03a0*/  VOTEU.ANY UP2, P2 ;  /* 0x0000000000ff7886 */ /* 0x000fca0001040100 */
[----:B------:R-:W-:Y:S01]  /*03b0*/  @P1 VIADD R4, R4, 0x1 ;  /* 0x0000000104041836 */ /* 0x000fe20000000000 */
[----:B-1----:R-:W1:Y:S01]  /*03c0*/  MUFU.RCP R3, R3 ;  /* 0x0000000300037308 */ /* 0x002e620000001000 */
[----:B------:R-:W2:Y:S03]  /*03d0*/  @UP2 LDCU.64 UR4, c[0x0][0x460] ;  /* 0x00008c00ff0427ac */ /* 0x000ea60008000a00 */
[----:B------:R-:W-:Y:S01]  /*03e0*/  @P1 R2UR UR6, R4 ;  /* 0x00000000040612ca */ /* 0x000fe200000e0000 */
[----:B------:R-:W-:Y:S01]  /*03f0*/  UISETP.NE.AND UP0, UPT, UR7, URZ, UPT ;  /* 0x000000ff0700728c */ /* 0x000fe2000bf05270 */
[----:B------:R-:W-:Y:S01]  /*0400*/  VOTEU.ANY UP1, P0 ;  /* 0x0000000000ff7886 */ /* 0x000fe20000020100 */
[----:B------:R-:W-:Y:S02]  /*0410*/  PLOP3.LUT P0, PT, PT, PT, UP2, 0x80, 0x8 ;  /* 0x000000000008781c */ /* 0x000fe40003f0f028 */
[----:B-1----:R-:W-:-:S08]  /*0420*/  IADD3 R6, PT, PT, R3, 0xffffffe, RZ ;  /* 0x0ffffffe03067810 */ /* 0x002fd00007ffe0ff */
[----:B------:R-:W-:Y:S02]  /*0430*/  @!UP1 UIADD3 UR6, UPT, UPT, -UR6, URZ, URZ ;  /* 0x000000ff06069290 */ /* 0x000fe4000fffe1ff */
[----:B------:R-:W-:Y:S01]  /*0440*/  @!UP0 ULOP3.LUT UR6, URZ, UR7, URZ, 0x33, !UPT ;  /* 0x00000007ff068292 */ /* 0x000fe2000f8e33ff */
[----:B------:R1:W3:Y:S03]  /*0450*/  F2I.FTZ.U32.TRUNC.NTZ R7, R6 ;  /* 0x0000000600077305 */ /* 0x0002e6000021f000 */
[----:B--2---:R-:W-:-:S06]  /*0460*/  @UP2 UIMAD.WIDE UR4, UR6, 0x4, UR4 ;  /* 0x00000004060428a5 */ /* 0x004fcc000f8e0204 */
[----:B------:R-:W-:Y:S02]  /*0470*/  IMAD.U32 R4, RZ, RZ, UR4 ;  /* 0x00000004ff047e24 */ /* 0x000fe4000f8e00ff */
[----:B------:R-:W-:-:S05]  /*0480*/  IMAD.U32 R5, RZ, RZ, UR5 ;  /* 0x00000005ff057e24 */ /* 0x000fca000f8e00ff */
[----:B------:R3:W5:Y:S01]  /*0490*/  @P0 LDG.E R16, desc[UR36][R4.64] ;  /* 0x0000002404100981 */ /* 0x000762000c1e1900 */
[----:B-1----:R-:W-:Y:S02]  /*04a0*/  IMAD.MOV.U32 R6, RZ, RZ, RZ ;  /* 0x000000ffff067224 */ /* 0x002fe400078e00ff */
[----:B---3--:R-:W-:-:S04]  /*04b0*/  IMAD.MOV R5, RZ, RZ, -R7 ;  /* 0x000000ffff057224 */ /* 0x008fc800078e0a07 */
[----:B------:R-:W-:-:S04]  /*04c0*/  IMAD R5, R5, R8, RZ ;  /* 0x0000000805057224 */ /* 0x000fc800078e02ff */
[----:B------:R-:W-:Y:S01]  /*04d0*/  IMAD.HI.U32 R7, R7, R5, R6 ;  /* 0x0000000507077227 */ /* 0x000fe200078e0006 */
[----:B0-----:R-:W-:Y:S01]  /*04e0*/  UISETP.NE.AND UP1, UPT, UR10, URZ, UPT ;  /* 0x000000ff0a00728c */ /* 0x001fe2000bf25270 */
[----:B------:R-:W-:Y:S01]  /*04f0*/  ISETP.GT.U32.AND P3, PT, R54, 0x1f, PT ;  /* 0x0000001f3600780c */ /* 0x000fe20003f64070 */
[----:B------:R-:W-:Y:S02]  /*0500*/  UP2UR UR41, UPR, URZ, 0x4 ;  /* 0x00000004ff297883 */ /* 0x000fe40008000000 */
[----:B------:R-:W-:Y:S02]  /*0510*/  UISETP.NE.AND UP0, UPT, UR11, URZ, UPT ;  /* 0x000000ff0b00728c */ /* 0x000fe4000bf05270 */
[----:B------:R-:W-:Y:S01]  /*0520*/  UIMAD UR4, UR8, UR9, UR44 ;  /* 0x00000009080472a4 */ /* 0x000fe2000f8e022c */
[----:B------:R-:W-:-:S13]  /*0530*/  R2UR UR43, R10 ;  /* 0x000000000a2b72ca */ /* 0x000fda00000e0000 */
[----:B------:R-:W-:-:S06]  /*0540*/  UIADD3 UR42, UPT, UPT, UR43, -0x1, URZ ;  /* 0xffffffff2b2a7890 */ /* 0x000fcc000fffe0ff */
[----:B------:R-:W-:-:S05]  /*0550*/  IABS R3, UR42 ;  /* 0x0000002a00037c13 */ /* 0x000fca0008000000 */
        /* <DEDUP_REMOVED lines=8> */
[----:B------:R-:W-:-:S12]  /*05e0*/  UISETP.GE.AND UP2, UPT, UR42, URZ, UPT ;  /* 0x000000ff2a00728c */ /* 0x000fd8000bf46270 */
[----:B------:R-:W-:-:S04]  /*05f0*/  @!P0 IADD3 R8, PT, PT, -R8, UR39, RZ ;  /* 0x0000002708088c10 */ /* 0x000fc8000fffe1ff */
[----:B------:R-:W-:Y:S01]  /*0600*/  @!P0 R2UR UR39, R8 ;  /* 0x00000000082782ca */ /* 0x000fe200000e0000 */
[----:B------:R-:W-:Y:S01]  /*0610*/  @UP1 USHF.L.U32 UR7, UR44, 0x7, URZ ;  /* 0x000000072c071899 */ /* 0x000fe200080006ff */
[----:B------:R-:W-:Y:S01]  /*0620*/  BSSY.RECONVERGENT B0, `(.L_x_1235) ;  /* 0x0000021000007945 */ /* 0x000fe20003800200 */
[----:B------:R-:W-:Y:S02]  /*0630*/  @!UP1 USHF.L.U32 UR5, UR4, 0x7, URZ ;  /* 0x0000000704059899 */ /* 0x000fe400080006ff */
[----:B------:R-:W-:Y:S02]  /*0640*/  @UP1 UIMAD UR5, UR8, UR10, UR7 ;  /* 0x0000000a080512a4 */ /* 0x000fe4000f8e0207 */
[----:B------:R-:W-:Y:S01]  /*0650*/  UIMAD UR40, UR6, UR9, URZ ;  /* 0x00000009062872a4 */ /* 0x000fe2000f8e02ff */
[----:B------:R-:W-:Y:S01]  /*0660*/  P2R R2, PR, RZ, 0x4 ;  /* 0x00000004ff027803 */ /* 0x000fe20000000000 */
[----:B------:R-:W-:-:S04]  /*0670*/  IMAD.MOV.U32 R7, RZ, RZ, RZ ;  /* 0x000000ffff077224 */ /* 0x000fc800078e00ff */
[----:B------:R-:W-:Y:S02]  /*0680*/  @!UP2 UIADD3 UR39, UPT, UPT, -UR39, URZ, URZ ;  /* 0x000000ff2727a290 */ /* 0x000fe4000fffe1ff */
[----:B------:R-:W-:Y:S01]  /*0690*/  @!UP0 ULOP3.LUT UR39, URZ, UR11, URZ, 0x33, !UPT ;  /* 0x0000000bff278292 */ /* 0x000fe2000f8e33ff */
[----:B------:R-:W-:Y:S01]  /*06a0*/  IMAD.MOV.U32 R6, RZ, RZ, RZ ;  /* 0x000000ffff067224 */ /* 0x000fe200078e00ff */
[----:B------:R-:W-:Y:S01]  /*06b0*/  MOV R5, RZ ;  /* 0x000000ff00057202 */ /* 0x000fe20000000f00 */
[----:B------:R-:W-:Y:S02]  /*06c0*/  IMAD.MOV.U32 R4, RZ, RZ, RZ ;  /* 0x000000ffff047224 */ /* 0x000fe400078e00ff */
[----:B------:R-:W-:Y:S01]  /*06d0*/  IMAD.SHL.U32 R17, R54, 0x4, RZ ;  /* 0x0000000436117824 */ /* 0x000fe200078e00ff */
[----:B------:R-:W-:Y:S06]  /*06e0*/  @P3 BRA `(.L_x_1236) ;  /* 0x0000000000503947 */ /* 0x000fec0003800000 */
        /* <DEDUP_REMOVED lines=11> */
[----:B----4-:R-:W3:Y:S08]  /*07a0*/  @!P0 I2F.S8 R7, R12.B2 ;  /* 0x2000000c00078306 */ /* 0x010ef00000001400 */
[----:B------:R-:W0:Y:S08]  /*07b0*/  @!P0 I2F.S8 R3, R12 ;  /* 0x0000000c00038306 */ /* 0x000e300000001400 */
[----:B------:R-:W1:Y:S08]  /*07c0*/  @!P0 I2F.S8 R5, R12.B1 ;  /* 0x1000000c00058306 */ /* 0x000e700000001400 */
[----:B------:R-:W2:Y:S01]  /*07d0*/  @!P0 I2F.S8 R15, R12.B3 ;  /* 0x3000000c000f8306 */ /* 0x000ea20000001400 */
[C---:B---3--:R-:W-:Y:S01]  /*07e0*/  @!P0 FMUL.FTZ R6, R8.reuse, R7 ;  /* 0x0000000708068220 */ /* 0x048fe20000410000 */
[C---:B0-----:R-:W-:Y:S01]  /*07f0*/  @!P0 FMUL.FTZ R4, R8.reuse, R3 ;  /* 0x0000000308048220 */ /* 0x041fe20000410000 */
[C---:B-1----:R-:W-:Y:S01]  /*0800*/  @!P0 FMUL.FTZ R5, R8.reuse, R5 ;  /* 0x0000000508058220 */ /* 0x042fe20000410000 */
[----:B--2---:R-:W-:-:S06]  /*0810*/  @!P0 FMUL.FTZ R7, R8, R15 ;  /* 0x0000000f08078220 */ /* 0x004fcc0000410000 */
[----:B------:R0:W5:Y:S02]  /*0820*/  @P0 LDG.E.128 R4, desc[UR36][R10.64] ;  /* 0x000000240a040981 */ /* 0x000164000c1e1d00 */
.L_x_1236:
[----:B------:R-:W-:Y:S05]  /*0830*/  BSYNC.RECONVERGENT B0 ;  /* 0x0000000000007941 */ /* 0x000fea0003800200 */
.L_x_1235:
[----:B------:R-:W1:Y:S01]  /*0840*/  LDCU.64 UR12, c[0x0][0x3a0] ;  /* 0x00007400ff0c77ac */ /* 0x000e620008000a00 */
[----:B------:R-:W2:Y:S01]  /*0850*/  LDC.64 R8, c[0x0][0x418] ;  /* 0x00010600ff087b82 */ /* 0x000ea20000000a00 */
[----:B------:R-:W3:Y:S01]  /*0860*/  S2R R22, SR_CTAID.X ;  /* 0x0000000000167919 */ /* 0x000ee20000002500 */
[----:B------:R-:W-:Y:S01]  /*0870*/  @!P3 IMAD R3, R54, R37, UR42 ;  /* 0x0000002a3603be24 */ /* 0x000fe2000f8e0225 */
[----:B------:R-:W4:Y:S01]  /*0880*/  LDCU.64 UR6, c[0x0][0x390] ;  /* 0x00007200ff0677ac */ /* 0x000f220008000a00 */
[----:B------:R-:W-:Y:S01]  /*0890*/  IMAD.U32 R57, RZ, RZ, UR4 ;  /* 0x00000004ff397e24 */ /* 0x000fe2000f8e00ff */
[----:B------:R-:W-:Y:S02]  /*08a0*/  CS2R R34, SRZ ;  /* 0x0000000000227805 */ /* 0x000fe4000001ff00 */
[----:B------:R-:W-:Y:S01]  /*08b0*/  CS2R R32, SRZ ;  /* 0x0000000000207805 */ /* 0x000fe2000001ff00 */
[----:B------:R-:W-:Y:S01]  /*08c0*/  VOTEU.ANY UP0, P2 ;  /* 0x0000000000ff7886 */ /* 0x000fe20001000100 */
[----:B------:R-:W-:Y:S01]  /*08d0*/  PLOP3.LUT P2, PT, PT, PT, UP0, 0x40, 0x4 ;  /* 0x000000000004781c */ /* 0x000fe20003f4e808 */
[----:B------:R-:W-:Y:S01]  /*08e0*/  IMAD.SHL.U32 R57, R57, 0x80, RZ ;  /* 0x0000008039397824 */ /* 0x000fe200078e00ff */
[----:B------:R-:W-:-:S02]  /*08f0*/  @!P3 SHF.L.U32 R20, R3, 0x2, RZ ;  /* 0x000000020314b819 */ /* 0x000fc400000006ff */
[----:B------:R-:W-:Y:S02]  /*0900*/  CS2R R30, SRZ ;  /* 0x00000000001e7805 */ /* 0x000fe4000001ff00 */
[----:B------:R-:W-:Y:S02]  /*0910*/  ISETP.GT.U32.OR P2, PT, R54, 0x1f, P2 ;  /* 0x0000001f3600780c */ /* 0x000fe40001744470 */
[----:B------:R-:W-:Y:S02]  /*0920*/  CS2R R28, SRZ ;  /* 0x00000000001c7805 */ /* 0x000fe4000001ff00 */
[----:B------:R-:W-:Y:S01]  /*0930*/  CS2R R26, SRZ ;  /* 0x00000000001a7805 */ /* 0x000fe2000001ff00 */
[----:B------:R-:W-:Y:S01]  /*0940*/  @!P3 IMAD R21, R57, UR11, R20 ;  /* 0x0000000b3915bc24 */ /* 0x000fe2000f8e0214 */
[----:B------:R-:W-:Y:S02]  /*0950*/  CS2R R24, SRZ ;  /* 0x0000000000187805 */ /* 0x000fe4000001ff00 */
[----:B-1----:R-:W-:Y:S01]  /*0960*/  ISETP.NE.U32.AND P4, PT, RZ, UR12, PT ;  /* 0x0000000cff007c0c */ /* 0x002fe2000bf85070 */
[----:B------:R-:W1:Y:S03]  /*0970*/  LDCU.U8 UR4, c[0x0][0x404] ;  /* 0x00008080ff0477ac */ /* 0x000e660008000000 */
[----:B------:R-:W-:-:S02]  /*0980*/  ISETP.NE.AND.EX P4, PT, RZ, UR13, PT, P4 ;  /* 0x0000000dff007c0c */ /* 0x000fc4000bf85340 */
[----:B----4-:R-:W-:Y:S02]  /*0990*/  ISETP.NE.U32.AND P0, PT, RZ, UR6, PT ;  /* 0x00000006ff007c0c */ /* 0x010fe4000bf05070 */
[----:B--2---:R-:W-:Y:S01]  /*09a0*/  ISETP.NE.U32.AND P1, PT, R8, RZ, PT ;  /* 0x000000ff0800720c */ /* 0x004fe20003f25070 */
[----:B------:R-:W2:Y:S01]  /*09b0*/  @!P2 LDC.64 R14, c[0x0][0x450] ;  /* 0x00011400ff0eab82 */ /* 0x000ea20000000a00 */
[----:B------:R-:W-:Y:S01]  /*09c0*/  ISETP.GT.U32.OR P4, PT, R54, 0x1f, !P4 ;  /* 0x0000001f3600780c */ /* 0x000fe20006784470 */
[----:B-----5:R-:W-:Y:S01]  /*09d0*/  @!P2 IMAD R20, R16, UR9, RZ ;  /* 0x000000091014ac24 */ /* 0x020fe2000f8e02ff */
[----:B------:R-:W-:Y:S02]  /*09e0*/  ISETP.NE.AND.EX P0, PT, RZ, UR7, PT, P0 ;  /* 0x00000007ff007c0c */ /* 0x000fe4000bf05300 */
[----:B------:R-:W-:Y:S02]  /*09f0*/  ISETP.NE.AND.EX P1, PT, R9, RZ, PT, P1 ;  /* 0x000000ff0900720c */ /* 0x000fe40003f25310 */
[----:B------:R-:W-:Y:S01]  /*0a00*/  ISETP.NE.OR P4, PT, R0, RZ, P4 ;  /* 0x000000ff0000720c */ /* 0x000fe20002785670 */
[----:B------:R-:W4:Y:S01]  /*0a10*/  @!P3 LDC.64 R8, c[0x0][0x3b8] ;  /* 0x0000ee00ff08bb82 */ /* 0x000f220000000a00 */
[----:B------:R-:W-:Y:S01]  /*0a20*/  ISETP.GT.U32.OR P0, PT, R54, 0x1f, !P0 ;  /* 0x0000001f3600780c */ /* 0x000fe20004704470 */
[----:B---3--:R-:W-:-:S08]  /*0a30*/  IMAD R3, R22, 0x80, R17 ;  /* 0x0000008016037824 */ /* 0x008fd000078e0211 */
[----:B------:R-:W3:Y:S08]  /*0a40*/  @P1 LDC.64 R18, c[0x0][0x418] ;  /* 0x00010600ff121b82 */ /* 0x000ef00000000a00 */
[----:B------:R-:W1:Y:S01]  /*0a50*/  @!P4 LDC.64 R12, c[0x0][0x3a0] ;  /* 0x0000e800ff0ccb82 */ /* 0x000e620000000a00 */
[----:B----4-:R-:W-:-:S07]  /*0a60*/  @!P3 IMAD.WIDE R8, R21, 0x4, R8 ;  /* 0x000000041508b825 */ /* 0x010fce00078e0208 */
[----:B0-----:R-:W0:Y:S01]  /*0a70*/  @!P0 LDC.64 R10, c[0x0][0x390] ;  /* 0x0000e400ff0a8b82 */ /* 0x001e220000000a00 */
[----:B------:R-:W-:Y:S01]  /*0a80*/  @!P2 IMAD R21, R20, 0x80, R3 ;  /* 0x000000801415a824 */ /* 0x000fe200078e0203 */
[----:B------:R-:W4:Y:S01]  /*0a90*/  @!P3 LDG.E.128 R28, desc[UR36][R8.64] ;  /* 0x00000024081cb981 */ /* 0x000f22000c1e1d00 */
[----:B---3--:R-:W-:-:S04]  /*0aa0*/  @P1 IMAD.WIDE.U32 R18, R23, 0x4, R18 ;  /* 0x0000000417121825 */ /* 0x008fc800078e0012 */
[----:B--2---:R-:W-:Y:S02]  /*0ab0*/  @!P2 IMAD.WIDE R14, R21, 0x4, R14 ;  /* 0x00000004150ea825 */ /* 0x004fe400078e020e */
[----:B------:R-:W2:Y:S02]  /*0ac0*/  @P1 LDG.E R18, desc[UR36][R18.64] ;  /* 0x0000002412121981 */ /* 0x000ea4000c1e1900 */
[C---:B-1----:R-:W-:Y:S02]  /*0ad0*/  @!P4 IMAD.WIDE.U32 R12, R3.reuse, 0x4, R12 ;  /* 0x00000004030cc825 */ /* 0x042fe400078e000c */
[----:B------:R-:W3:Y:S04]  /*0ae0*/  @!P2 LDG.E.128 R20, desc[UR36][R14.64] ;  /* 0x000000240e14a981 */ /* 0x000ee8000c1e1d00 */
[----:B------:R-:W4:Y:S01]  /*0af0*/  @!P4 LDG.E.128 R24, desc[UR36][R12.64] ;  /* 0x000000240c18c981 */ /* 0x000f22000c1e1d00 */
[----:B0-----:R-:W-:-:S05]  /*0b00*/  @!P0 IMAD.WIDE.U32 R10, R3, 0x4, R10 ;  /* 0x00000004030a8825 */ /* 0x001fca00078e000a */
[----:B------:R0:W3:Y:S02]  /*0b10*/  @!P0 LDG.E.128 R32, desc[UR36][R10.64] ;  /* 0x000000240a208981 */ /* 0x0000e4000c1e1d00 */
[----:B0-----:R-:W0:Y:S01]  /*0b20*/  LDC R10, c[0x0][0x400] ;  /* 0x00010000ff0a7b82 */ /* 0x001e220000000800 */
[----:B------:R-:W-:Y:S02]  /*0b30*/  ISETP.NE.AND P0, PT, RZ, UR4, PT ;  /* 0x00000004ff007c0c */ /* 0x000fe4000bf05270 */
[----:B------:R-:W-:Y:S01]  /*0b40*/  ISETP.NE.AND P3, PT, R0, RZ, PT ;  /* 0x000000ff0000720c */ /* 0x000fe20003f65270 */
[----:B------:R-:W-:Y:S01]  /*0b50*/  IMAD.MOV R3, RZ, RZ, -R37 ;  /* 0x000000ffff037224 */ /* 0x000fe200078e0a25 */
[----:B------:R-:W-:-:S04]  /*0b60*/  UMOV UR38, URZ ;  /* 0x000000ff00267c82 */ /* 0x000fc80008000000 */
[----:B------:R-:W-:Y:S01]  /*0b70*/  VIADDMNMX R3, R3, UR43, RZ, !PT ;  /* 0x0000002b03037c46 */ /* 0x000fe2000f8001ff */
[----:B------:R-:W-:Y:S01]  /*0b80*/  BSSY.RECONVERGENT B6, `(.L_x_1237) ;  /* 0x0000120000067945 */ /* 0x000fe20003800200 */
[----:B0-----:R-:W-:Y:S02]  /*0b90*/  ISETP.LT.OR P0, PT, R10, 0x1, P0 ;  /* 0x000000010a00780c */ /* 0x001fe40000701670 */
[----:B------:R-:W-:Y:S02]  /*0ba0*/  R2UR UR45, R3 ;  /* 0x00000000032d72ca */ /* 0x000fe400000e0000 */
[----:B--2---:R-:W-:Y:S01]  /*0bb0*/  @P1 R2UR UR38, R18 ;  /* 0x00000000122612ca */ /* 0x004fe200000e0000 */
[----:B----4-:R-:W-:Y:S01]  /*0bc0*/  @!P3 FADD.FTZ R28, R28, R24 ;  /* 0x000000181c1cb221 */ /* 0x010fe20000010000 */
[----:B------:R-:W-:Y:S01]  /*0bd0*/  @!P3 FADD.FTZ R29, R29, R25 ;  /* 0x000000191d1db221 */ /* 0x000fe20000010000 */
[----:B------:R-:W-:Y:S01]  /*0be0*/  @!P3 FADD.FTZ R30, R30, R26 ;  /* 0x0000001a1e1eb221 */ /* 0x000fe20000010000 */
[----:B------:R-:W-:Y:S01]  /*0bf0*/  @!P3 FADD.FTZ R31, R31, R27 ;  /* 0x0000001b1f1fb221 */ /* 0x000fe20000010000 */
[----:B---3--:R-:W-:Y:S01]  /*0c00*/  @!P2 FMUL.FTZ R28, R28, R20 ;  /* 0x000000141c1ca220 */ /* 0x008fe20000410000 */
[----:B------:R-:W-:Y:S01]  /*0c10*/  @!P2 FMUL.FTZ R29, R29, R21 ;  /* 0x000000151d1da220 */ /* 0x000fe20000410000 */
[----:B------:R-:W-:Y:S01]  /*0c20*/  @!P2 FMUL.FTZ R30, R30, R22 ;  /* 0x000000161e1ea220 */ /* 0x000fe20000410000 */
[----:B------:R-:W-:Y:S01]  /*0c30*/  FADD.FTZ R32, R32, R4 ;  /* 0x0000000420207221 */ /* 0x000fe20000010000 */
[----:B------:R-:W-:Y:S01]  /*0c40*/  FADD.FTZ R33, R33, R5 ;  /* 0x0000000521217221 */ /* 0x000fe20000010000 */
[----:B------:R-:W-:Y:S01]  /*0c50*/  FADD.FTZ R34, R34, R6 ;  /* 0x0000000622227221 */ /* 0x000fe20000010000 */
[----:B------:R-:W-:Y:S01]  /*0c60*/  FADD.FTZ R35, R35, R7 ;  /* 0x0000000723237221 */ /* 0x000fe20000010000 */
[----:B------:R-:W-:Y:S01]  /*0c70*/  @!P2 FMUL.FTZ R31, R31, R23 ;  /* 0x000000171f1fa220 */ /* 0x000fe20000410000 */
[----:B------:R-:W-:Y:S06]  /*0c80*/  @P0 BRA `(.L_x_1238) ;  /* 0x00000004002c0947 */ /* 0x000fec0003800000 */
[----:B------:R-:W-:Y:S05]  /*0c90*/  @P3 BRA `(.L_x_1239) ;  /* 0x0000000000a83947 */ /* 0x000fea0003800000 */
[----:B------:R-:W-:-:S13]  /*0ca0*/  ISETP.GE.AND P0, PT, R17, R10, PT ;  /* 0x0000000a1100720c */ /* 0x000fda0003f06270 */
[----:B------:R-:W-:Y:S05]  /*0cb0*/  @P0 BRA `(.L_x_1240) ;  /* 0x0000001000300947 */ /* 0x000fea0003800000 */
[----:B------:R-:W-:Y:S01]  /*0cc0*/  I2FP.F32.U32 R4, R10 ;  /* 0x0000000a00047245 */ /* 0x000fe20000201000 */
[----:B------:R-:W-:Y:S02]  /*0cd0*/  VIADD R3, R17, 0x2 ;  /* 0x0000000211037836 */ /* 0x000fe40000000000 */
[----:B------:R-:W-:-:S03]  /*0ce0*/  VIADD R0, R0, -UR38 ;  /* 0x8000002600007c36 */ /* 0x000fc60008000000 */
[----:B------:R-:W0:Y:S01]  /*0cf0*/  MUFU.RCP R4, R4 ;  /* 0x0000000400047308 */ /* 0x000e220000001000 */
        /* <DEDUP_REMOVED lines=23> */
[-C--:B--2---:R-:W-:Y:S01]  /*0e70*/  FFMA.FTZ R8, R34, R7.reuse, -R5 ;  /* 0x0000000722087223 */ /* 0x084fe20000010805 */
[-C--:B------:R-:W-:Y:S01]  /*0e80*/  FMUL.FTZ R5, R29, R4.reuse ;  /* 0x000000041d057220 */ /* 0x080fe20000410000 */
[----:B------:R-:W-:Y:S01]  /*0e90*/  FMUL.FTZ R4, R28, R4 ;  /* 0x000000041c047220 */ /* 0x000fe20000410000 */
[-C--:B------:R-:W-:Y:S01]  /*0ea0*/  FFMA.FTZ R30, R30, R7.reuse, -R9 ;  /* 0x000000071e1e7223 */ /* 0x080fe20000010809 */
[-C--:B------:R-:W-:Y:S01]  /*0eb0*/  FFMA.FTZ R35, R35, R7.reuse, R10 ;  /* 0x0000000723237223 */ /* 0x080fe2000001000a */
[----:B------:R-:W-:Y:S01]  /*0ec0*/  FFMA.FTZ R31, R31, R7, R12 ;  /* 0x000000071f1f7223 */ /* 0x000fe2000001000c */
[----:B------:R-:W-:Y:S01]  /*0ed0*/  MOV R34, R8 ;  /* 0x0000000800227202 */ /* 0x000fe20000000f00 */
[-C--:B0-----:R-:W-:Y:S01]  /*0ee0*/  FFMA.FTZ R3, R32, R0.reuse, -R3 ;  /* 0x0000000020037223 */ /* 0x081fe20000010803 */
[-C--:B------:R-:W-:Y:S01]  /*0ef0*/  FFMA.FTZ R28, R28, R0.reuse, -R5 ;  /* 0x000000001c1c7223 */ /* 0x080fe20000010805 */
[-C--:B------:R-:W-:Y:S01]  /*0f00*/  FFMA.FTZ R33, R33, R0.reuse, R6 ;  /* 0x0000000021217223 */ /* 0x080fe20000010006 */
[----:B------:R-:W-:Y:S01]  /*0f10*/  FFMA.FTZ R29, R29, R0, R4 ;  /* 0x000000001d1d7223 */ /* 0x000fe20000010004 */
[----:B------:R-:W-:Y:S01]  /*0f20*/  IMAD.MOV.U32 R32, RZ, RZ, R3 ;  /* 0x000000ffff207224 */ /* 0x000fe200078e0003 */
[----:B------:R-:W-:Y:S06]  /*0f30*/  BRA `(.L_x_1240) ;  /* 0x0000000c00907947 */ /* 0x000fec0003800000 */
.L_x_1239:
        /* <DEDUP_REMOVED lines=11> */
[----:B------:R-:W-:Y:S02]  /*0ff0*/  FMUL.FTZ R3, R3, R10 ;  /* 0x0000000a03037220 */ /* 0x000fe40000410000 */
[----:B------:R-:W0:Y:S02]  /*1000*/  MUFU.EX2 R5, -R4 ;  /* 0x8000000400057308 */ /* 0x000e240000000800 */
[----:B------:R-:W-:-:S06]  /*1010*/  FMUL.FTZ R3, R3, 13.28771209716796875 ;  /* 0x41549a7803037820 */ /* 0x000fcc0000410000 */
        /* <DEDUP_REMOVED lines=18> */
.L_x_1238:
        /* <DEDUP_REMOVED lines=39> */
[----:B------:R-:W-:Y:S02]  /*13b0*/  IMAD.MOV.U32 R8, RZ, RZ, 0x53f ;  /* 0x0000053fff087424 */ /* 0x000fe400078e00ff */
[----:B------:R1:W2:Y:S01]  /*13c0*/  LDC.64 R14, c[0x4][R0] ;  /* 0x01000000000e7b82 */ /* 0x0002a20000000a00 */
[----:B------:R-:W3:Y:S01]  /*13d0*/  LDCU.64 UR6, c[0x4][0xd0] ;  /* 0x01001a00ff0677ac */ /* 0x000ee20008000a00 */
[----:B------:R-:W-:Y:S02]  /*13e0*/  IMAD.MOV.U32 R12, RZ, RZ, 0x1 ;  /* 0x00000001ff0c7424 */ /* 0x000fe400078e00ff */
[----:B------:R-:W-:Y:S01]  /*13f0*/  IMAD.MOV.U32 R13, RZ, RZ, RZ ;  /* 0x000000ffff0d7224 */ /* 0x000fe200078e00ff */
[----:B------:R-:W4:Y:S01]  /*1400*/  LDCU.64 UR8, c[0x4][0x80] ;  /* 0x01001000ff0877ac */ /* 0x000f220008000a00 */
[----:B0-----:R-:W-:-:S02]  /*1410*/  IMAD.U32 R4, RZ, RZ, UR4 ;  /* 0x00000004ff047e24 */ /* 0x001fc4000f8e00ff */
[----:B------:R-:W-:Y:S02]  /*1420*/  IMAD.U32 R5, RZ, RZ, UR5 ;  /* 0x00000005ff057e24 */ /* 0x000fe4000f8e00ff */
[----:B---3--:R-:W-:Y:S02]  /*1430*/  IMAD.U32 R6, RZ, RZ, UR6 ;  /* 0x00000006ff067e24 */ /* 0x008fe4000f8e00ff */
[----:B------:R-:W-:Y:S01]  /*1440*/  IMAD.U32 R7, RZ, RZ, UR7 ;  /* 0x00000007ff077e24 */ /* 0x000fe2000f8e00ff */
[----:B----4-:R-:W-:Y:S01]  /*1450*/  MOV R10, UR8 ;  /* 0x00000008000a7c02 */ /* 0x010fe20008000f00 */
[----:B-1----:R-:W-:-:S07]  /*1460*/  IMAD.U32 R11, RZ, RZ, UR9 ;  /* 0x00000009ff0b7e24 */ /* 0x002fce000f8e00ff */
[----:B------:R-:W-:-:S07]  /*1470*/  LEPC R20, `(.L_x_1241) ;  /* 0x000000001014794e */ /* 0x000fce0000000000 */
[----:B--2---:R-:W-:Y:S05]  /*1480*/  CALL.ABS.NOINC R14 ;  /* 0x000000000e007343 */ /* 0x004fea0003c00000 */
.L_x_1241:
        /* <DEDUP_REMOVED lines=11> */
[----:B------:R1:W-:Y:S01]  /*1540*/  STS.128 [R4], R32 ;  /* 0x0000002004007388 */ /* 0x0003e20000000c00 */
[----:B0-----:R-:W-:-:S13]  /*1550*/  ISETP.NE.AND P0, PT, RZ, UR4, PT ;  /* 0x00000004ff007c0c */ /* 0x001fda000bf05270 */
[----:B------:R-:W-:-:S05]  /*1560*/  @!P0 IMAD R5, R5, 0x4, R3 ;  /* 0x0000000405058824 */ /* 0x000fca00078e0203 */
[----:B------:R1:W-:Y:S02]  /*1570*/  @!P0 STS.128 [R5], R28 ;  /* 0x0000001c05008388 */ /* 0x0003e40000000c00 */
.L_x_1242:
        /* <DEDUP_REMOVED lines=22> */
[----:B------:R-:W-:Y:S02]  /*16e0*/  BSSY.RECONVERGENT B2, `(.L_x_1247) ;  /* 0x0000031000027945 */ /* 0x000fe40003800200 */
[----:B------:R-:W-:Y:S01]  /*16f0*/  IMAD R36, R18, 0x4, R23 ;  /* 0x0000000412247824 */ /* 0x000fe200078e0217 */
[----:B------:R0:W1:Y:S01]  /*1700*/  LDS R28, [R23] ;  /* 0x00000000171c7984 */ /* 0x0000620000000800 */
[----:B------:R-:W-:-:S03]  /*1710*/  SHF.L.U32 R4, R4, 0x1, RZ ;  /* 0x0000000104047819 */ /* 0x000fc600000006ff */
[----:B------:R0:W2:Y:S01]  /*1720*/  LDS R30, [R23+0x4] ;  /* 0x00000400171e7984 */ /* 0x0000a20000000800 */
[----:B------:R-:W-:-:S03]  /*1730*/  LOP3.LUT R7, R4, 0xfffffffc, RZ, 0xc0, !PT ;  /* 0xfffffffc04077812 */ /* 0x000fc600078ec0ff */
[----:B------:R0:W3:Y:S01]  /*1740*/  LDS R29, [R36] ;  /* 0x00000000241d7984 */ /* 0x0000e20000000800 */
[----:B------:R-:W-:-:S03]  /*1750*/  ISETP.GE.AND P0, PT, R7, R9, PT ;  /* 0x000000090700720c */ /* 0x000fc60003f06270 */
[----:B------:R0:W4:Y:S10]  /*1760*/  LDS R31, [R36+0x4] ;  /* 0x00000400241f7984 */ /* 0x0001340000000800 */
[----:B0-----:R-:W-:Y:S05]  /*1770*/  @P0 BRA `(.L_x_1248) ;  /* 0x00000000009c0947 */ /* 0x001fea0003800000 */
[----:B------:R-:W-:Y:S01]  /*1780*/  I2FP.F32.S32 R5, R9 ;  /* 0x0000000900057245 */ /* 0x000fe20000201400 */
[----:B------:R-:W-:Y:S02]  /*1790*/  VIADD R4, R7, 0x2 ;  /* 0x0000000207047836 */ /* 0x000fe40000000000 */
[----:B------:R-:W-:-:S03]  /*17a0*/  VIADD R8, R8, -UR38 ;  /* 0x8000002608087c36 */ /* 0x000fc60008000000 */
        /* <DEDUP_REMOVED lines=15> */
[----:B------:R-:W5:Y:S08]  /*18a0*/  MUFU.COS R8, R15 ;  /* 0x0000000f00087308 */ /* 0x000f700000000000 */
[----:B------:R-:W1:Y:S01]  /*18b0*/  MUFU.SIN R6, R13 ;  /* 0x0000000d00067308 */ /* 0x000e620000000400 */
[-C--:B0-----:R-:W-:Y:S01]  /*18c0*/  FMUL.FTZ R7, R35, R9.reuse ;  /* 0x0000000923077220 */ /* 0x081fe20000410000 */
[-C--:B----4-:R-:W-:Y:S01]  /*18d0*/  FMUL.FTZ R11, R31, R9.reuse ;  /* 0x000000091f0b7220 */ /* 0x090fe20000410000 */
[-C--:B------:R-:W-:Y:S01]  /*18e0*/  FMUL.FTZ R12, R34, R9.reuse ;  /* 0x00000009220c7220 */ /* 0x080fe20000410000 */
[----:B--2---:R-:W-:-:S04]  /*18f0*/  FMUL.FTZ R14, R30, R9 ;  /* 0x000000091e0e7220 */ /* 0x004fc80000410000 */
[----:B------:R-:W0:Y:S01]  /*1900*/  MUFU.COS R5, R13 ;  /* 0x0000000d00057308 */ /* 0x000e220000000000 */
[-C--:B-----5:R-:W-:Y:S01]  /*1910*/  FFMA.FTZ R10, R34, R8.reuse, -R7 ;  /* 0x00000008220a7223 */ /* 0x0a0fe20000010807 */
[-C--:B------:R-:W-:Y:S01]  /*1920*/  FFMA.FTZ R30, R30, R8.reuse, -R11 ;  /* 0x000000081e1e7223 */ /* 0x080fe2000001080b */
[-C--:B------:R-:W-:Y:S01]  /*1930*/  FFMA.FTZ R35, R35, R8.reuse, R12 ;  /* 0x0000000823237223 */ /* 0x080fe2000001000c */
[----:B------:R-:W-:Y:S01]  /*1940*/  FFMA.FTZ R31, R31, R8, R14 ;  /* 0x000000081f1f7223 */ /* 0x000fe2000001000e */
[----:B------:R-:W-:Y:S02]  /*1950*/  IMAD.MOV.U32 R34, RZ, RZ, R10 ;  /* 0x000000ffff227224 */ /* 0x000fe400078e000a */
[-C--:B-1----:R-:W-:Y:S01]  /*1960*/  FMUL.FTZ R7, R33, R6.reuse ;  /* 0x0000000621077220 */ /* 0x082fe20000410000 */
[-C--:B---3--:R-:W-:Y:S01]  /*1970*/  FMUL.FTZ R9, R29, R6.reuse ;  /* 0x000000061d097220 */ /* 0x088fe20000410000 */
[-C--:B------:R-:W-:Y:S01]  /*1980*/  FMUL.FTZ R4, R32, R6.reuse ;  /* 0x0000000620047220 */ /* 0x080fe20000410000 */
[----:B------:R-:W-:Y:S01]  /*1990*/  FMUL.FTZ R6, R28, R6 ;  /* 0x000000061c067220 */ /* 0x000fe20000410000 */
[-C--:B0-----:R-:W-:Y:S01]  /*19a0*/  FFMA.FTZ R7, R32, R5.reuse, -R7 ;  /* 0x0000000520077223 */ /* 0x081fe20000010807 */
[-C--:B------:R-:W-:Y:S01]  /*19b0*/  FFMA.FTZ R28, R28, R5.reuse, -R9 ;  /* 0x000000051c1c7223 */ /* 0x080fe20000010809 */
[-C--:B------:R-:W-:Y:S01]  /*19c0*/  FFMA.FTZ R33, R33, R5.reuse, R4 ;  /* 0x0000000521217223 */ /* 0x080fe20000010004 */
[----:B------:R-:W-:Y:S01]  /*19d0*/  FFMA.FTZ R29, R29, R5, R6 ;  /* 0x000000051d1d7223 */ /* 0x000fe20000010006 */
[----:B------:R-:W-:-:S07]  /*19e0*/  IMAD.MOV.U32 R32, RZ, RZ, R7 ;  /* 0x000000ffff207224 */ /* 0x000fce00078e0007 */
.L_x_1248:
[----:B------:R-:W-:Y:S05]  /*19f0*/  BSYNC.RECONVERGENT B2 ;  /* 0x0000000000027941 */ /* 0x000fea0003800200 */
.L_x_1247:
[----:B-1----:R0:W-:Y:S04]  /*1a00*/  STS [R23], R28 ;  /* 0x0000001c17007388 */ /* 0x0021e80000000800 */
[----:B--2---:R0:W-:Y:S04]  /*1a10*/  STS [R23+0x4], R30 ;  /* 0x0000041e17007388 */ /* 0x0041e80000000800 */
[----:B---3--:R0:W-:Y:S04]  /*1a20*/  STS [R36], R29 ;  /* 0x0000001d24007388 */ /* 0x0081e80000000800 */
[----:B----4-:R0:W-:Y:S01]  /*1a30*/  STS [R36+0x4], R31 ;  /* 0x0000041f24007388 */ /* 0x0101e20000000800 */
[----:B------:R-:W-:Y:S05]  /*1a40*/  BRA `(.L_x_1249) ;  /* 0x0000000000847947 */ /* 0x000fea0003800000 */
.L_x_1246:
[----:B------:R-:W-:-:S04]  /*1a50*/  LEA.HI R5, R5, R5, RZ, 0x1 ;  /* 0x0000000505057211 */ /* 0x000fc800078f08ff */
[----:B------:R-:W-:-:S04]  /*1a60*/  SHF.L.U32 R5, R5, 0x1, RZ ;  /* 0x0000000105057819 */ /* 0x000fc800000006ff */
[----:B------:R-:W-:-:S04]  /*1a70*/  LOP3.LUT R6, R5, 0xfffffffc, RZ, 0xc0, !PT ;  /* 0xfffffffc05067812 */ /* 0x000fc800078ec0ff */
[----:B------:R-:W-:-:S13]  /*1a80*/  ISETP.GE.AND P0, PT, R6, R9, PT ;  /* 0x000000090600720c */ /* 0x000fda0003f06270 */
[----:B------:R-:W-:Y:S05]  /*1a90*/  @P0 BRA `(.L_x_1249) ;  /* 0x0000000000700947 */ /* 0x000fea0003800000 */
[----:B------:R-:W-:Y:S01]  /*1aa0*/  I2FP.F32.S32 R9, R9 ;  /* 0x0000000900097245 */ /* 0x000fe20000201400 */
[----:B------:R-:W-:-:S05]  /*1ab0*/  VIADD R4, R6, 0x2 ;  /* 0x0000000206047836 */ /* 0x000fca0000000000 */
[----:B------:R-:W0:Y:S01]  /*1ac0*/  MUFU.RCP R9, R9 ;  /* 0x0000000900097308 */ /* 0x000e220000001000 */
        /* <DEDUP_REMOVED lines=25> */
.L_x_1249:
[----:B------:R-:W-:Y:S05]  /*1c60*/  BSYNC.RECONVERGENT B1 ;  /* 0x0000000000017941 */ /* 0x000fea0003800200 */
.L_x_1245:
[----:B------:R1:W-:Y:S04]  /*1c70*/  STS [R21], R32 ;  /* 0x0000002015007388 */ /* 0x0003e80000000800 */
[----:B------:R1:W-:Y:S04]  /*1c80*/  STS [R21+0x4], R34 ;  /* 0x0000042215007388 */ /* 0x0003e80000000800 */
[----:B------:R1:W-:Y:S04]  /*1c90*/  STS [R20], R33 ;  /* 0x0000002114007388 */ /* 0x0003e80000000800 */
[----:B------:R1:W-:Y:S02]  /*1ca0*/  STS [R20+0x4], R35 ;  /* 0x0000042314007388 */ /* 0x0003e40000000800 */
.L_x_1244:
[----:B------:R-:W-:Y:S05]  /*1cb0*/  BSYNC.RECONVERGENT B0 ;  /* 0x0000000000007941 */ /* 0x000fea0003800200 */
.L_x_1243:
        /* <DEDUP_REMOVED lines=10> */
.L_x_1251:
[----:B------:R-:W-:Y:S05]  /*1d60*/  BSYNC.RECONVERGENT B0 ;  /* 0x0000000000007941 */ /* 0x000fea0003800200 */
.L_x_1250:
[----:B------:R-:W-:Y:S06]  /*1d70*/  BAR.SYNC.DEFER_BLOCKING 0x0 ;  /* 0x0000000000007b1d */ /* 0x000fec0000010000 */
.L_x_1240:
[----:B------:R-:W-:Y:S05]  /*1d80*/  BSYNC.RECONVERGENT B6 ;  /* 0x0000000000067941 */ /* 0x000fea0003800200 */
.L_x_1237:
[----:B------:R-:W5:Y:S01]  /*1d90*/  S2UR UR9, SR_CgaCtaId ;  /* 0x00000000000979c3 */ /* 0x000f620000008800 */
[----:B------:R-:W-:Y:S01]  /*1da0*/  ISETP.GT.U32.AND P0, PT, R54, 0x1f, PT ;  /* 0x0000001f3600780c */ /* 0x000fe20003f04070 */
[----:B------:R-:W-:Y:S01]  /*1db0*/  UMOV UR8, 0x400 ;  /* 0x0000040000087882 */ /* 0x000fe20000000000 */
[----:B------:R-:W-:Y:S01]  /*1dc0*/  UIADD3 UR4, UPT, UPT, UR43, -UR45, URZ ;  /* 0x8000002d2b047290 */ /* 0x000fe2000fffe0ff */
[----:B------:R-:W-:Y:S01]  /*1dd0*/  IMAD.MOV.U32 R118, RZ, RZ, -0x800001 ;  /* 0xff7fffffff767424 */ /* 0x000fe200078e00ff */
[----:B------:R-:W-:-:S04]  /*1de0*/  UIADD3 UR5, UPT, UPT, UR8, 0x410, URZ ;  /* 0x0000041008057890 */ /* 0x000fc8000fffe0ff */
[----:B-----5:R-:W-:-:S04]  /*1df0*/  ULEA UR10, UR9, UR5, 0x18 ;  /* 0x00000005090a7291 */ /* 0x020fc8000f8ec0ff */
[----:B------:R-:W-:Y:S01]  /*1e00*/  ULEA UR4, UR4, UR10, 0x2 ;  /* 0x0000000a04047291 */ /* 0x000fe2000f8e10ff */
[----:B------:R-:W-:Y:S11]  /*1e10*/  @P0 BRA `(.L_x_1252) ;  /* 0x0000000000d40947 */ /* 0x000ff60003800000 */
[----:B------:R-:W-:Y:S01]  /*1e20*/  UIADD3 UR5, UPT, UPT, UR8, 0x10, URZ ;  /* 0x0000001008057890 */ /* 0x000fe2000fffe0ff */
[----:B-12-4-:R-:W-:Y:S01]  /*1e30*/  FMUL.FTZ R4, R32, R28 ;  /* 0x0000001c20047220 */ /* 0x016fe20000410000 */
[----:B------:R-:W1:Y:S03]  /*1e40*/  LDCU UR6, c[0x0][0x40c] ;  /* 0x00008180ff0677ac */ /* 0x000e660008000800 */
[----:B---3--:R-:W-:Y:S01]  /*1e50*/  FFMA.FTZ R3, R33, R29, R4 ;  /* 0x0000001d21037223 */ /* 0x008fe20000010004 */
[----:B------:R-:W-:-:S03]  /*1e60*/  ULEA UR5, UR9, UR5, 0x18 ;  /* 0x0000000509057291 */ /* 0x000fc6000f8ec0ff */
[----:B------:R-:W-:-:S03]  /*1e70*/  FFMA.FTZ R6, R34, R30, R3 ;  /* 0x0000001e22067223 */ /* 0x000fc60000010003 */
[----:B------:R-:W-:-:S05]  /*1e80*/  LEA R0, R54, UR5, 0x4 ;  /* 0x0000000536007c11 */ /* 0x000fca000f8e20ff */
[----:B------:R2:W-:Y:S01]  /*1e90*/  STS.128 [R0], R32 ;  /* 0x0000002000007388 */ /* 0x0005e20000000c00 */
[----:B-1----:R-:W-:-:S09]  /*1ea0*/  UISETP.NE.AND UP0, UPT, UR6, URZ, UPT ;  /* 0x000000ff0600728c */ /* 0x002fd2000bf05270 */
[----:B------:R-:W-:Y:S05]  /*1eb0*/  BRA.U UP0, `(.L_x_1253) ;  /* 0x0000000100307547 */ /* 0x000fea000b800000 */
[----:B------:R-:W1:Y:S01]  /*1ec0*/  LDCU UR6, c[0x0][0x3f4] ;  /* 0x00007e80ff0677ac */ /* 0x000e620008000800 */
[----:B------:R-:W3:Y:S01]  /*1ed0*/  LDC.64 R4, c[0x0][0x3b8] ;  /* 0x0000ee00ff047b82 */ /* 0x000ee20000000a00 */
[----:B------:R-:W-:-:S04]  /*1ee0*/  UIADD3 UR5, UPT, UPT, UR8, 0x210, URZ ;  /* 0x0000021008057890 */ /* 0x000fc8000fffe0ff */
[----:B------:R-:W-:Y:S01]  /*1ef0*/  ULEA UR5, UR9, UR5, 0x18 ;  /* 0x0000000509057291 */ /* 0x000fe2000f8ec0ff */
[----:B-1----:R-:W-:-:S04]  /*1f00*/  IMAD.U32 R3, RZ, RZ, UR6 ;  /* 0x00000006ff037e24 */ /* 0x002fc8000f8e00ff */
[----:B--2---:R-:W-:-:S05]  /*1f10*/  IMAD R0, R54, R3, UR39 ;  /* 0x0000002736007e24 */ /* 0x004fca000f8e0203 */
[----:B------:R-:W-:-:S05]  /*1f20*/  SHF.L.U32 R0, R0, 0x2, RZ ;  /* 0x0000000200007819 */ /* 0x000fca00000006ff */
[----:B------:R-:W-:Y:S01]  /*1f30*/  IMAD R3, R57, UR6, R0 ;  /* 0x0000000639037c24 */ /* 0x000fe2000f8e0200 */
[----:B------:R-:W-:-:S03]  /*1f40*/  LEA R0, R54, UR5, 0x4 ;  /* 0x0000000536007c11 */ /* 0x000fc6000f8e20ff */
[----:B---3--:R-:W-:Y:S02]  /*1f50*/  IMAD.WIDE R4, R3, 0x4, R4 ;  /* 0x0000000403047825 */ /* 0x008fe400078e0204 */
[----:B------:R1:W-:Y:S04]  /*1f60*/  STS.128 [R0], R24 ;  /* 0x0000001800007388 */ /* 0x0003e80000000c00 */
[----:B------:R1:W-:Y:S02]  /*1f70*/  STG.E.128 desc[UR36][R4.64], R28 ;  /* 0x0000001c04007986 */ /* 0x0003e4000c101d24 */
.L_x_1253:
        /* <DEDUP_REMOVED lines=12> */
.L_x_1434:
[----:B------:R-:W-:Y:S01]  /*2040*/  ISETP.NE.AND P0, PT, R54, RZ, PT ;  /* 0x000000ff3600720c */ /* 0x000fe20003f05270 */
[----:B--2---:R-:W-:-:S12]  /*2050*/  FADD.FTZ R14, R5, R14 ;  /* 0x0000000e050e7221 */ /* 0x004fd80000010000 */
[----:B------:R-:W-:Y:S05]  /*2060*/  @P0 BRA `(.L_x_1252) ;  /* 0x0000000000400947 */ /* 0x000fea0003800000 */
[----:B------:R-:W2:Y:S01]  /*2070*/  LDCU.64 UR6, c[0x0][0x438] ;  /* 0x00008700ff0677ac */ /* 0x000ea20008000a00 */
[----:B------:R-:W3:Y:S01]  /*2080*/  LDCU UR5, c[0x0][0x410] ;  /* 0x00008200ff0577ac */ /* 0x000ee20008000800 */
[----:B--2---:R-:W-:-:S04]  /*2090*/  UISETP.NE.U32.AND UP0, UPT, UR6, URZ, UPT ;  /* 0x000000ff0600728c */ /* 0x004fc8000bf05070 */
[----:B------:R-:W-:Y:S01]  /*20a0*/  UISETP.NE.AND.EX UP0, UPT, UR7, URZ, UPT, UP0 ;  /* 0x000000ff0700728c */ /* 0x000fe2000bf05300 */
[----:B---3--:R-:W-:-:S08]  /*20b0*/  FMUL.FTZ R118, R14, UR5 ;  /* 0x000000050e767c20 */ /* 0x008fd00008410000 */
[----:B------:R-:W-:Y:S05]  /*20c0*/  BRA.U !UP0, `(.L_x_1255) ;  /* 0x0000000108247547 */ /* 0x000fea000b800000 */
[----:B------:R-:W2:Y:S01]  /*20d0*/  LDCU UR7, c[0x0][0x440] ;  /* 0x00008800ff0777ac */ /* 0x000ea20008000800 */
[----:B-1----:R-:W1:Y:S01]  /*20e0*/  LDC.64 R4, c[0x0][0x438] ;  /* 0x00010e00ff047b82 */ /* 0x002e620000000a00 */
[----:B------:R-:W-:-:S04]  /*20f0*/  UIADD3 UR5, UPT, UPT, UR42, -UR38, URZ ;  /* 0x800000262a057290 */ /* 0x000fc8000fffe0ff */
[----:B--2---:R-:W-:-:S04]  /*2100*/  UIMAD UR6, UR44, UR7, UR5 ;  /* 0x000000072c0672a4 */ /* 0x004fc8000f8e0205 */
[----:B------:R-:W-:-:S06]  /*2110*/  UIMAD UR6, UR6, UR7, UR5 ;  /* 0x00000007060672a4 */ /* 0x000fcc000f8e0205 */
[----:B------:R-:W-:-:S04]  /*2120*/  IMAD.U32 R3, RZ, RZ, UR6 ;  /* 0x00000006ff037e24 */ /* 0x000fc8000f8e00ff */
[----:B-1----:R-:W-:-:S06]  /*2130*/  IMAD.WIDE R4, R3, 0x4, R4 ;  /* 0x0000000403047825 */ /* 0x002fcc00078e0204 */
[----:B------:R-:W2:Y:S02]  /*2140*/  LDG.E R5, desc[UR36][R4.64] ;  /* 0x0000002404057981 */ /* 0x000ea4000c1e1900 */
[----:B--2---:R-:W-:-:S07]  /*2150*/  FADD.FTZ R118, R118, R5 ;  /* 0x0000000576767221 */ /* 0x004fce0000010000 */
.L_x_1255:
[----:B------:R2:W-:Y:S02]  /*2160*/  STS [UR4+-0x4], R118 ;  /* 0xfffffc76ff007988 */ /* 0x0005e40008000804 */
.L_x_1252:
[----:B------:R-:W-:Y:S05]  /*2170*/  WARPSYNC.ALL ;  /* 0x0000000000007948 */ /* 0x000fea0003800000 */
[----:B------:R-:W-:Y:S01]  /*2180*/  BAR.SYNC.DEFER_BLOCKING 0x0 ;  /* 0x0000000000007b1d */ /* 0x000fe20000010000 */
[----:B------:R-:W-:Y:S01]  /*2190*/  UIADD3 UR5, UPT, UPT, UR8, 0x10, URZ ;  /* 0x0000001008057890 */ /* 0x000fe2000fffe0ff */
[----:B------:R-:W-:Y:S02]  /*21a0*/  LOP3.LUT R12, R17, 0xc, RZ, 0xc0, !PT ;  /* 0x0000000c110c7812 */ /* 0x000fe400078ec0ff */
[----:B------:R-:W-:Y:S01]  /*21b0*/  LOP3.LUT R11, R54, 0x3, RZ, 0xc0, !PT ;  /* 0x00000003360b7812 */ /* 0x000fe200078ec0ff */
[----:B------:R-:W-:Y:S01]  /*21c0*/  ULEA UR5, UR9, UR5, 0x18 ;  /* 0x0000000509057291 */ /* 0x000fe2000f8ec0ff */
[----:B------:R-:W5:Y:S08]  /*21d0*/  LDCU UR6, c[0x0][0x40c] ;  /* 0x00008180ff0677ac */ /* 0x000f700008000800 */
[----:B------:R0:W0:Y:S01]  /*21e0*/  LDS R117, [R12+UR5] ;  /* 0x000000050c757984 */ /* 0x0000220008000800 */
[----:B-----5:R-:W-:-:S03]  /*21f0*/  UISETP.NE.AND UP0, UPT, UR6, URZ, UPT ;  /* 0x000000ff0600728c */ /* 0x020fc6000bf05270 */
[----:B------:R0:W0:Y:S04]  /*2200*/  LDS R116, [R12+UR5+0x10] ;  /* 0x000010050c747984 */ /* 0x0000280008000800 */
        /* <DEDUP_REMOVED lines=16> */
[----:B---3--:R3:W0:Y:S04]  /*2310*/  LDS R0, [R12+UR5+0x120] ;  /* 0x000120050c007984 */ /* 0x0086280008000800 */
[----:B------:R3:W0:Y:S04]  /*2320*/  LDS R3, [R12+UR5+0x130] ;  /* 0x000130050c037984 */ /* 0x0006280008000800 */
[----:B-1----:R3:W1:Y:S04]  /*2330*/  LDS R4, [R12+UR5+0x140] ;  /* 0x000140050c047984 */ /* 0x0026680008000800 */
        /* <DEDUP_REMOVED lines=10> */
[----:B------:R3:W0:Y:S01]  /*23e0*/  LDS R21, [R12+UR5+0x1f0] ;  /* 0x0001f0050c157984 */ /* 0x0006220008000800 */
[----:B-1----:R-:W-:Y:S05]  /*23f0*/  BRA.U UP0, `(.L_x_1256) ;  /* 0x00000001008c7547 */ /* 0x002fea000b800000 */
[----:B------:R-:W-:-:S04]  /*2400*/  UIADD3 UR8, UPT, UPT, UR8, 0x210, URZ ;  /* 0x0000021008087890 */ /* 0x000fc8000fffe0ff */
[----:B------:R-:W-:-:S06]  /*2410*/  ULEA UR8, UR9, UR8, 0x18 ;  /* 0x0000000809087291 */ /* 0x000fcc000f8ec0ff */
[----:B0--3--:R-:W-:-:S05]  /*2420*/  LEA R12, R11, UR8, 0x2 ;  /* 0x000000080b0c7c11 */ /* 0x009fca000f8e10ff */
[----:B------:R1:W0:Y:S04]  /*2430*/  LDS R22, [R12] ;  /* 0x000000000c167984 */ /* 0x0002280000000800 */
[----:B------:R1:W3:Y:S04]  /*2440*/  LDS R23, [R12+0x10] ;  /* 0x000010000c177984 */ /* 0x0002e80000000800 */
[----:B------:R1:W0:Y:S04]  /*2450*/  LDS R24, [R12+0x20] ;  /* 0x000020000c187984 */ /* 0x0002280000000800 */
[----:B------:R1:W0:Y:S04]  /*2460*/  LDS R25, [R12+0x30] ;  /* 0x000030000c197984 */ /* 0x0002280000000800 */
[----:B------:R1:W0:Y:S04]  /*2470*/  LDS R26, [R12+0x40] ;  /* 0x000040000c1a7984 */ /* 0x0002280000000800 */
[----:B------:R1:W0:Y:S04]  /*2480*/  LDS R27, [R12+0x50] ;  /* 0x000050000c1b7984 */ /* 0x0002280000000800 */
[----:B--2---:R1:W2:Y:S04]  /*2490*/  LDS R28, [R12+0x60] ;  /* 0x000060000c1c7984 */ /* 0x0042a80000000800 */
[----:B------:R1:W0:Y:S04]  /*24a0*/  LDS R29, [R12+0x70] ;  /* 0x000070000c1d7984 */ /* 0x0002280000000800 */
[----:B------:R1:W0:Y:S04]  /*24b0*/  LDS R30, [R12+0x80] ;  /* 0x000080000c1e7984 */ /* 0x0002280000000800 */
[----:B------:R1:W0:Y:S04]  /*24c0*/  LDS R31, [R12+0x90] ;  /* 0x000090000c1f7984 */ /* 0x0002280000000800 */
        /* <DEDUP_REMOVED lines=22> */
.L_x_1256:
[----:B------:R-:W-:Y:S01]  /*2630*/  UIADD3 UR5, UPT, UPT, UR42, 0x7, -UR45 ;  /* 0x000000072a057890 */ /* 0x000fe2000fffe82d */
[----:B------:R-:W-:Y:S01]  /*2640*/  SHF.R.U32.HI R61, RZ, 0x2, R54 ;  /* 0x00000002ff3d7819 */ /* 0x000fe20000011636 */
[----:B------:R-:W5:Y:S01]  /*2650*/  LDCU.64 UR6, c[0x0][0x3f0] ;  /* 0x00007e00ff0677ac */ /* 0x000f620008000a00 */
[----:B------:R-:W-:Y:S01]  /*2660*/  BSSY B1, `(.L_x_1257) ;  /* 0x0000879000017945 */ /* 0x000fe20003800000 */
[----:B------:R-:W-:Y:S01]  /*2670*/  USHF.R.S32.HI UR8, URZ, 0x1f, UR5 ;  /* 0x0000001fff087899 */ /* 0x000fe20008011405 */
[----:B------:R-:W2:Y:S05]  /*2680*/  LDCU UR20, c[0x0][0x40c] ;  /* 0x00008180ff1477ac */ /* 0x000eaa0008000800 */
[----:B01-3--:R-:W-:Y:S01]  /*2690*/  IMAD.U32 R12, RZ, RZ, UR8 ;  /* 0x00000008ff0c7e24 */ /* 0x00bfe2000f8e00ff */
[----:B------:R-:W0:Y:S04]  /*26a0*/  LDCU UR24, c[0x0][0x3f4] ;  /* 0x00007e80ff1877ac */ /* 0x000e280008000800 */
[----:B------:R-:W-:Y:S01]  /*26b0*/  LEA.HI R12, R12, UR5, RZ, 0x3 ;  /* 0x000000050c0c7c11 */ /* 0x000fe2000f8f18ff */
[----:B------:R-:W1:Y:S01]  /*26c0*/  LDCU UR21, c[0x0][0x410] ;  /* 0x00008200ff1577ac */ /* 0x000e620008000800 */
[----:B-----5:R-:W-:-:S02]  /*26d0*/  IMAD.U32 R54, RZ, RZ, UR7 ;  /* 0x00000007ff367e24 */ /* 0x020fc4000f8e00ff */
[----:B------:R-:W-:Y:S01]  /*26e0*/  LOP3.LUT R60, R12, 0xfffffff8, RZ, 0xc0, !PT ;  /* 0xfffffff80c3c7812 */ /* 0x000fe200078ec0ff */
[----:B------:R-:W-:Y:S01]  /*26f0*/  UIMAD UR5, UR40, UR6, UR44 ;  /* 0x00000006280572a4 */ /* 0x000fe2000f8e022c */
[----:B------:R-:W3:Y:S02]  /*2700*/  LDCU.64 UR14, c[0x0][0x3b8] ;  /* 0x00007700ff0e77ac */ /* 0x000ee40008000a00 */
[----:B------:R-:W-:Y:S01]  /*2710*/  ISETP.GE.AND P0, PT, R61, R60, PT ;  /* 0x0000003c3d00720c */ /* 0x000fe20003f06270 */
[----:B------:R-:W0:Y:S01]  /*2720*/  LDCU.64 UR12, c[0x0][0x3c8] ;  /* 0x00007900ff0c77ac */ /* 0x000e220008000a00 */
[----:B------:R-:W0:Y:S01]  /*2730*/  LDCU.64 UR22, c[0x0][0x438] ;  /* 0x00008700ff1677ac */ /* 0x000e220008000a00 */
[----:B------:R-:W0:Y:S01]  /*2740*/  LDCU.64 UR16, c[0x0][0x448] ;  /* 0x00008900ff1077ac */ /* 0x000e220008000a00 */
[----:B------:R-:W-:-:S09]  /*2750*/  USHF.L.U32 UR6, UR5, 0x7, URZ ;  /* 0x0000000705067899 */ /* 0x000fd200080006ff */
[----:B-12---:R-:W-:Y:S05]  /*2760*/  @P0 BRA `(.L_x_1258) ;  /* 0x0000008400a00947 */ /* 0x006fea0003800000 */
[-C--:B------:R-:W-:Y:S01]  /*2770*/  IABS R55, R54.reuse ;  /* 0x0000003600377213 */ /* 0x080fe20000000000 */
[----:B------:R-:W1:Y:S01]  /*2780*/  S2R R15, SR_CTAID.X ;  /* 0x00000000000f7919 */ /* 0x000e620000002500 */
[----:B------:R-:W-:Y:S01]  /*2790*/  S2UR UR19, SR_CTAID.Y ;  /* 0x00000000001379c3 */ /* 0x000fe20000002600 */
[----:B------:R-:W2:Y:S01]  /*27a0*/  LDCU UR11, c[0x0][0x3f8] ;  /* 0x00007f00ff0b77ac */ /* 0x000ea20008000800 */
[----:B------:R-:W5:Y:S01]  /*27b0*/  I2F.RP R14, R55 ;  /* 0x00000037000e7306 */ /* 0x000f620000209400 */
[C---:B------:R-:W-:Y:S01]  /*27c0*/  VIADD R64, R61.reuse, UR45 ;  /* 0x0000002d3d407c36 */ /* 0x040fe20008000000 */
[----:B------:R-:W-:Y:S01]  /*27d0*/  LEA R61, R61, UR10, 0x2 ;  /* 0x0000000a3d3d7c11 */ /* 0x000fe2000f8e10ff */
[----:B------:R-:W3:Y:S01]  /*27e0*/  LDCU UR18, c[0x0][0x440] ;  /* 0x00008800ff1277ac */ /* 0x000ee20008000800 */
[----:B------:R-:W-:Y:S02]  /*27f0*/  IMAD R56, R57, R54, R11 ;  /* 0x0000003639387224 */ /* 0x000fe400078e020b */
[----:B------:R-:W4:Y:S01]  /*2800*/  S2UR UR5, SR_CTAID.X ;  /* 0x00000000000579c3 */ /* 0x000f220000002500 */
[----:B------:R-:W0:Y:S01]  /*2810*/  LDCU.64 UR8, c[0x0][0x420] ;  /* 0x00008400ff0877ac */ /* 0x000e220008000a00 */
[----:B------:R-:W-:Y:S01]  /*2820*/  VIADD R60, R60, UR45 ;  /* 0x0000002d3c3c7c36 */ /* 0x000fe20008000000 */
[----:B------:R-:W-:Y:S01]  /*2830*/  SHF.R.S32.HI R65, RZ, 0x1f, R56 ;  /* 0x0000001fff417819 */ /* 0x000fe20000011438 */
[----:B------:R-:W4:Y:S04]  /*2840*/  LDCU UR7, c[0x0][0x408] ;  /* 0x00008100ff0777ac */ /* 0x000f280008000800 */
[----:B------:R-:W4:Y:S01]  /*2850*/  LDC.64 R120, c[0x0][0x450] ;  /* 0x00011400ff787b82 */ /* 0x000f220000000a00 */
[----:B-----5:R-:W5:Y:S01]  /*2860*/  MUFU.RCP R14, R14 ;  /* 0x0000000e000e7308 */ /* 0x020f620000001000 */
[----:B--2---:R-:W-:-:S02]  /*2870*/  IMAD R62, R54, UR11, RZ ;  /* 0x0000000b363e7c24 */ /* 0x004fc4000f8e02ff */
[----:B---3--:R-:W-:-:S04]  /*2880*/  IMAD.U32 R63, RZ, RZ, UR18 ;  /* 0x00000012ff3f7e24 */ /* 0x008fc8000f8e00ff */
[----:B------:R-:W2:Y:S01]  /*2890*/  LDC R66, c[0x0][0x430] ;  /* 0x00010c00ff427b82 */ /* 0x000ea20000000800 */
[----:B0-----:R-:W-:Y:S01]  /*28a0*/  ISETP.NE.U32.AND P0, PT, RZ, UR8, PT ;  /* 0x00000008ff007c0c */ /* 0x001fe2000bf05070 */
[----:B-1----:R-:W-:Y:S01]  /*28b0*/  IMAD R12, R16, UR11, R15 ;  /* 0x0000000b100c7c24 */ /* 0x002fe2000f8e020f */
[----:B----4-:R-:W-:Y:S01]  /*28c0*/  UIMAD UR5, UR5, UR18, UR42 ;  /* 0x00000012050572a4 */ /* 0x010fe2000f8e022a */
[----:B------:R-:W-:Y:S01]  /*28d0*/  IMAD R15, R54, UR19, RZ ;  /* 0x00000013360f7c24 */ /* 0x000fe2000f8e02ff */
[----:B------:R-:W-:Y:S01]  /*28e0*/  ISETP.NE.AND.EX P0, PT, RZ, UR9, PT, P0 ;  /* 0x00000009ff007c0c */ /* 0x000fe2000bf05300 */
[----:B-----5:R-:W-:Y:S01]  /*28f0*/  VIADD R13, R14, 0xffffffe ;  /* 0x0ffffffe0e0d7836 */ /* 0x020fe20000000000 */
[----:B------:R-:W-:Y:S01]  /*2900*/  LEA R11, R12, R11, 0x7 ;  /* 0x0000000b0c0b7211 */ /* 0x000fe200078e38ff */
[----:B------:R-:W-:Y:S01]  /*2910*/  IMAD.MOV.U32 R12, RZ, RZ, RZ ;  /* 0x000000ffff0c7224 */ /* 0x000fe200078e00ff */
[----:B------:R-:W-:Y:S01]  /*2920*/  SHF.R.S32.HI R59, RZ, 0x1f, R15 ;  /* 0x0000001fff3b7819 */ /* 0x000fe2000001140f */
[--C-:B------:R-:W-:Y:S01]  /*2930*/  IMAD R63, R63, UR5, R64.reuse ;  /* 0x000000053f3f7c24 */ /* 0x100fe2000f8e0240 */
[----:B------:R-:W-:Y:S01]  /*2940*/  IADD3 R58, P1, P2, R15, UR8, R64 ;  /* 0x000000080f3a7c10 */ /* 0x000fe2000fa3e040 */
[----:B------:R-:W0:Y:S01]  /*2950*/  F2I.FTZ.U32.TRUNC.NTZ R13, R13 ;  /* 0x0000000d000d7305 */ /* 0x000e22000021f000 */
[----:B------:R-:W-:-:S02]  /*2960*/  IMAD.WIDE R120, R11, 0x4, R120 ;  /* 0x000000040b787825 */ /* 0x000fc400078e0278 */
[----:B------:R-:W-:Y:S02]  /*2970*/  IADD3.X R59, PT, PT, R59, UR9, RZ, P1, P2 ;  /* 0x000000093b3b7c10 */ /* 0x000fe40008fe44ff */
[----:B------:R-:W-:Y:S01]  /*2980*/  VIADD R64, R64, 0x1 ;  /* 0x0000000140407836 */ /* 0x000fe20000000000 */
[----:B--2---:R-:W-:Y:S01]  /*2990*/  IADD3 R66, PT, PT, R66, UR7, RZ ;  /* 0x0000000742427c10 */ /* 0x004fe2000fffe0ff */
[----:B0-----:R-:W-:-:S04]  /*29a0*/  IMAD.MOV R14, RZ, RZ, -R13 ;  /* 0x000000ffff0e7224 */ /* 0x001fc800078e0a0d */
[----:B------:R-:W-:-:S04]  /*29b0*/  IMAD R57, R14, R55, RZ ;  /* 0x000000370e397224 */ /* 0x000fc800078e02ff */
[----:B------:R-:W-:-:S07]  /*29c0*/  IMAD.HI.U32 R57, R13, R57, R12 ;  /* 0x000000390d397227 */ /* 0x000fce00078e000c */
.L_x_1363:
[----:B0-----:R-:W2:Y:S01]  /*29d0*/  @P0 LDG.E.U8 R13, desc[UR36][R58.64] ;  /* 0x000000243a0d0981 */ /* 0x001ea2000c1e1100 */
[----:B------:R-:W-:Y:S01]  /*29e0*/  VIADD R67, R64, 0xffffffff ;  /* 0xffffffff40437836 */ /* 0x000fe20000000000 */
[----:B------:R-:W0:Y:S01]  /*29f0*/  S2UR UR5, SR_CTAID.Y ;  /* 0x00000000000579c3 */ /* 0x000e220000002600 */
[----:B------:R-:W-:Y:S01]  /*2a00*/  IMAD.U32 R54, RZ, RZ, UR24 ;  /* 0x00000018ff367e24 */ /* 0x000fe2000f8e00ff */
[----:B------:R-:W-:Y:S01]  /*2a10*/  UISETP.NE.AND UP0, UPT, UR20, URZ, UPT ;  /* 0x000000ff1400728c */ /* 0x000fe2000bf05270 */
[----:B------:R-:W-:Y:S01]  /*2a20*/  BSSY.RECONVERGENT B0, `(.L_x_1259) ;  /* 0x00007f4000007945 */ /* 0x000fe20003800200 */
[----:B------:R-:W-:Y:S02]  /*2a30*/  IABS R12, R67 ;  /* 0x00000043000c7213 */ /* 0x000fe40000000000 */
[----:B------:R-:W-:Y:S02]  /*2a40*/  IABS R14, R54 ;  /* 0x00000036000e7213 */ /* 0x000fe40000000000 */
[----:B------:R-:W-:Y:S01]  /*2a50*/  ISETP.GE.AND P2, PT, R67, RZ, PT ;  /* 0x000000ff4300720c */ /* 0x000fe20003f46270 */
[----:B------:R-:W-:-:S04]  /*2a60*/  IMAD.HI.U32 R11, R57, R12, RZ ;  /* 0x0000000c390b7227 */ /* 0x000fc800078e00ff */
[----:B------:R-:W-:-:S04]  /*2a70*/  IMAD.MOV R11, RZ, RZ, -R11 ;  /* 0x000000ffff0b7224 */ /* 0x000fc800078e0a0b */
[----:B------:R-:W-:-:S05]  /*2a80*/  IMAD R11, R14, R11, R12 ;  /* 0x0000000b0e0b7224 */ /* 0x000fca00078e020c */
[----:B------:R-:W-:-:S13]  /*2a90*/  ISETP.GT.U32.AND P1, PT, R55, R11, PT ;  /* 0x0000000b3700720c */ /* 0x000fda0003f24070 */
[----:B------:R-:W-:-:S05]  /*2aa0*/  @!P1 IMAD.IADD R11, R11, 0x1, -R14 ;  /* 0x000000010b0b9824 */ /* 0x000fca00078e0a0e */
[----:B------:R-:W-:-:S13]  /*2ab0*/  ISETP.GT.U32.AND P1, PT, R55, R11, PT ;  /* 0x0000000b3700720c */ /* 0x000fda0003f24070 */
[----:B------:R-:W-:Y:S01]  /*2ac0*/  @!P1 IMAD.IADD R11, R11, 0x1, -R14 ;  /* 0x000000010b0b9824 */ /* 0x000fe200078e0a0e */
[C---:B------:R-:W-:Y:S01]  /*2ad0*/  ISETP.NE.AND P1, PT, R54.reuse, RZ, PT ;  /* 0x000000ff3600720c */ /* 0x040fe20003f25270 */
[----:B0-----:R-:W-:-:S03]  /*2ae0*/  IMAD R14, R54, UR5, RZ ;  /* 0x00000005360e7c24 */ /* 0x001fc6000f8e02ff */
[----:B------:R-:W-:-:S09]  /*2af0*/  @!P2 IADD3 R11, PT, PT, -R11, RZ, RZ ;  /* 0x000000ff0b0ba210 */ /* 0x000fd20007ffe1ff */
[----:B------:R-:W-:Y:S02]  /*2b00*/  @!P1 LOP3.LUT R11, RZ, R54, RZ, 0x33, !PT ;  /* 0x00000036ff0b9212 */ /* 0x000fe400078e33ff */
[----:B--2---:R-:W-:Y:S02]  /*2b10*/  ISETP.NE.AND P2, PT, R13, RZ, P0 ;  /* 0x000000ff0d00720c */ /* 0x004fe40000745270 */
[----:B------:R-:W-:-:S04]  /*2b20*/  IADD3 R13, P1, PT, R14, R11, RZ ;  /* 0x0000000b0e0d7210 */ /* 0x000fc80007f3e0ff */
[----:B------:R-:W-:Y:S02]  /*2b30*/  LEA.HI.X.SX32 R14, R14, RZ, 0x1, P1 ;  /* 0x000000ff0e0e7211 */ /* 0x000fe400008f0eff */
[----:B------:R-:W-:-:S04]  /*2b40*/  LEA R12, P1, R13, UR12, 0x2 ;  /* 0x0000000c0d0c7c11 */ /* 0x000fc8000f8210ff */
[----:B------:R-:W-:Y:S01]  /*2b50*/  LEA.HI.X R13, R13, UR13, R14, 0x2, P1 ;  /* 0x0000000d0d0d7c11 */ /* 0x000fe200088f140e */
[----:B------:R-:W-:Y:S08]  /*2b60*/  BRA.U UP0, `(.L_x_1260) ;  /* 0x0000005d00bc7547 */ /* 0x000ff0000b800000 */
[----:B------:R-:W-:-:S13]  /*2b70*/  ISETP.NE.AND P3, PT, R2, RZ, PT ;  /* 0x000000ff0200720c */ /* 0x000fda0003f65270 */
[----:B------:R-:W-:Y:S02]  /*2b80*/  VOTEU.ANY UP0, P3 ;  /* 0x0000000000ff7886 */ /* 0x000fe40001800100 */
[----:B------:R-:W-:Y:S05]  /*2b90*/  BRA.U !UP0, `(.L_x_1261) ;  /* 0x0000003108587547 */ /* 0x000fea000b800000 */
[----:B------:R-:W-:Y:S01]  /*2ba0*/  ISETP.GE.AND P1, PT, R67, UR42, PT ;  /* 0x0000002a43007c0c */ /* 0x000fe2000bf26270 */
[----:B------:R-:W-:-:S12]  /*2bb0*/  BSSY.RECONVERGENT B2, `(.L_x_1262) ;  /* 0x000003f000027945 */ /* 0x000fd80003800200 */
[----:B------:R-:W-:Y:S05]  /*2bc0*/  @P1 BRA `(.L_x_1263) ;  /* 0x0000000000f41947 */ /* 0x000fea0003800000 */
[----:B------:R-:W2:Y:S01]  /*2bd0*/  LDG.E R15, desc[UR36][R12.64] ;  /* 0x000000240c0f7981 */ /* 0x000ea2000c1e1900 */
[----:B------:R-:W0:Y:S02]  /*2be0*/  S2R R14, SR_TID.X ;  /* 0x00000000000e7919 */ /* 0x000e240000002100 */
[----:B0-----:R-:W-:-:S05]  /*2bf0*/  LOP3.LUT R69, R14, 0x3, RZ, 0xc0, !PT ;  /* 0x000000030e457812 */ /* 0x001fca00078ec0ff */
[----:B------:R-:W-:-:S05]  /*2c00*/  IMAD R69, R54, UR6, R69 ;  /* 0x0000000636457c24 */ /* 0x000fca000f8e0245 */
[----:B------:R-:W-:Y:S01]  /*2c10*/  SHF.R.S32.HI R119, RZ, 0x1f, R69 ;  /* 0x0000001fff777819 */ /* 0x000fe20000011445 */
[----:B--2---:R-:W-:Y:S02]  /*2c20*/  IMAD R14, R62, R15, RZ ;  /* 0x0000000f3e0e7224 */ /* 0x004fe400078e02ff */
[----:B------:R-:W-:-:S04]  /*2c30*/  IMAD.SHL.U32 R15, R11, 0x4, RZ ;  /* 0x000000040b0f7824 */ /* 0x000fc800078e00ff */
[----:B------:R-:W-:-:S05]  /*2c40*/  IMAD R14, R14, 0x80, R15 ;  /* 0x000000800e0e7824 */ /* 0x000fca00078e020f */
[----:B------:R-:W-:-:S04]  /*2c50*/  IADD3 R69, P3, PT, R14, R69, RZ ;  /* 0x000000450e457210 */ /* 0x000fc80007f7e0ff */
[----:B------:R-:W-:Y:S02]  /*2c60*/  LEA.HI.X.SX32 R14, R14, R119, 0x1, P3 ;  /* 0x000000770e0e7211 */ /* 0x000fe400018f0eff */
[----:B------:R-:W-:-:S04]  /*2c70*/  LEA R122, P3, R69, UR14, 0x2 ;  /* 0x0000000e457a7c11 */ /* 0x000fc8000f8610ff */
[----:B------:R-:W-:Y:S02]  /*2c80*/  LEA.HI.X R123, R69, UR15, R14, 0x2, P3 ;  /* 0x0000000f457b7c11 */ /* 0x000fe400098f140e */
[----:B------:R-:W2:Y:S04]  /*2c90*/  LDG.E R69, desc[UR36][R120.64] ;  /* 0x0000002478457981 */ /* 0x000ea8000c1e1900 */
[----:B------:R-:W3:Y:S01]  /*2ca0*/  LDG.E R123, desc[UR36][R122.64] ;  /* 0x000000247a7b7981 */ /* 0x000ee2000c1e1900 */
[----:B------:R-:W-:-:S05]  /*2cb0*/  IADD3 R15, P3, PT, R56, R15, RZ ;  /* 0x0000000f380f7210 */ /* 0x000fca0007f7e0ff */
[----:B------:R-:W-:Y:S01]  /*2cc0*/  IMAD.X R70, RZ, RZ, R65, P3 ;  /* 0x000000ffff467224 */ /* 0x000fe200018e0641 */
[----:B------:R-:W-:-:S04]  /*2cd0*/  LEA R14, P3, R15, UR14, 0x2 ;  /* 0x0000000e0f0e7c11 */ /* 0x000fc8000f8610ff */
[----:B------:R-:W-:Y:S02]  /*2ce0*/  LEA.HI.X R15, R15, UR15, R70, 0x2, P3 ;  /* 0x0000000f0f0f7c11 */ /* 0x000fe400098f1446 */
[----:B------:R-:W0:Y:S01]  /*2cf0*/  S2R R70, SR_TID.X ;  /* 0x0000000000467919 */ /* 0x000e220000002100 */
[----:B---3--:R-:W-:-:S04]  /*2d00*/  FADD.FTZ R68, R22, R123 ;  /* 0x0000007b16447221 */ /* 0x008fc80000010000 */
[----:B--2---:R-:W-:-:S05]  /*2d10*/  FMUL.FTZ R68, R68, R69 ;  /* 0x0000004544447220 */ /* 0x004fca0000410000 */
[----:B------:R1:W-:Y:S04]  /*2d20*/  STG.E desc[UR36][R14.64], R68 ;  /* 0x000000440e007986 */ /* 0x0003e8000c101924 */
[----:B------:R-:W2:Y:S01]  /*2d30*/  LDG.E R69, desc[UR36][R12.64] ;  /* 0x000000240c457981 */ /* 0x000ea2000c1e1900 */
[----:B0-----:R-:W-:Y:S01]  /*2d40*/  LOP3.LUT R119, R70, 0x3, RZ, 0xc0, !PT ;  /* 0x0000000346777812 */ /* 0x001fe200078ec0ff */
[----:B------:R-:W-:Y:S02]  /*2d50*/  IMAD.IADD R70, R11, 0x1, R54 ;  /* 0x000000010b467824 */ /* 0x000fe400078e0236 */
[----:B--2---:R-:W-:Y:S02]  /*2d60*/  IMAD R122, R62, R69, RZ ;  /* 0x000000453e7a7224 */ /* 0x004fe400078e02ff */
[----:B------:R-:W-:-:S02]  /*2d70*/  IMAD.SHL.U32 R69, R70, 0x4, RZ ;  /* 0x0000000446457824 */ /* 0x000fc400078e00ff */
[----:B------:R-:W-:-:S03]  /*2d80*/  IMAD R70, R54, UR6, R119 ;  /* 0x0000000636467c24 */ /* 0x000fc6000f8e0277 */
[----:B------:R-:W-:Y:S02]  /*2d90*/  LEA R122, R122, R69, 0x7 ;  /* 0x000000457a7a7211 */ /* 0x000fe400078e38ff */
[----:B------:R-:W-:Y:S02]  /*2da0*/  SHF.R.S32.HI R119, RZ, 0x1f, R70 ;  /* 0x0000001fff777819 */ /* 0x000fe40000011446 */
[----:B------:R-:W-:-:S04]  /*2db0*/  IADD3 R123, P3, PT, R70, R122, RZ ;  /* 0x0000007a467b7210 */ /* 0x000fc80007f7e0ff */
[----:B-1----:R-:W-:Y:S02]  /*2dc0*/  LEA.HI.X.SX32 R14, R122, R119, 0x1, P3 ;  /* 0x000000777a0e7211 */ /* 0x002fe400018f0eff */
[----:B------:R-:W-:-:S04]  /*2dd0*/  LEA R122, P3, R123, UR14, 0x2 ;  /* 0x0000000e7b7a7c11 */ /* 0x000fc8000f8610ff */
[----:B------:R-:W-:Y:S02]  /*2de0*/  LEA.HI.X R123, R123, UR15, R14, 0x2, P3 ;  /* 0x0000000f7b7b7c11 */ /* 0x000fe400098f140e */
[----:B------:R-:W-:-:S03]  /*2df0*/  IADD3 R15, P3, PT, R56, R69, RZ ;  /* 0x00000045380f7210 */ /* 0x000fc60007f7e0ff */
[----:B------:R-:W2:Y:S01]  /*2e00*/  LDG.E R122, desc[UR36][R122.64] ;  /* 0x000000247a7a7981 */ /* 0x000ea2000c1e1900 */
[----:B------:R-:W-:Y:S02]  /*2e10*/  LEA.HI.X.SX32 R124, R69, R65, 0x1, P3 ;  /* 0x00000041457c7211 */ /* 0x000fe400018f0eff */
[----:B------:R-:W-:-:S04]  /*2e20*/  LEA R14, P3, R15, UR14, 0x2 ;  /* 0x0000000e0f0e7c11 */ /* 0x000fc8000f8610ff */
[----:B------:R-:W-:Y:S02]  /*2e30*/  LEA.HI.X R15, R15, UR15, R124, 0x2, P3 ;  /* 0x0000000f0f0f7c11 */ /* 0x000fe400098f147c */
[----:B------:R-:W3:Y:S01]  /*2e40*/  LDG.E R124, desc[UR36][R120.64+0x10] ;  /* 0x00001024787c7981 */ /* 0x000ee2000c1e1900 */
[----:B--2---:R-:W-:-:S04]  /*2e50*/  FADD.FTZ R69, R23, R122 ;  /* 0x0000007a17457221 */ /* 0x004fc80000010000 */
[----:B---3--:R-:W-:-:S05]  /*2e60*/  FMUL.FTZ R69, R69, R124 ;  /* 0x0000007c45457220 */ /* 0x008fca0000410000 */
[----:B------:R0:W-:Y:S04]  /*2e70*/  STG.E desc[UR36][R14.64], R69 ;  /* 0x000000450e007986 */ /* 0x0001e8000c101924 */
[----:B------:R-:W2:Y:S01]  /*2e80*/  LDG.E R125, desc[UR36][R12.64] ;  /* 0x000000240c7d7981 */ /* 0x000ea2000c1e1900 */
[----:B------:R-:W-:-:S04]  /*2e90*/  IMAD R124, R54, 0x2, R11 ;  /* 0x00000002367c7824 */ /* 0x000fc800078e020b */
[----:B------:R-:W-:Y:S02]  /*2ea0*/  IMAD.SHL.U32 R124, R124, 0x4, RZ ;  /* 0x000000047c7c7824 */ /* 0x000fe400078e00ff */
[----:B--2---:R-:W-:-:S04]  /*2eb0*/  IMAD R125, R62, R125, RZ ;  /* 0x0000007d3e7d7224 */ /* 0x004fc800078e02ff */
[----:B------:R-:W-:-:S05]  /*2ec0*/  IMAD R125, R125, 0x80, R124 ;  /* 0x000000807d7d7824 */ /* 0x000fca00078e027c */
[----:B------:R-:W-:-:S04]  /*2ed0*/  IADD3 R70, P3, PT, R70, R125, RZ ;  /* 0x0000007d46467210 */ /* 0x000fc80007f7e0ff */
[----:B------:R-:W-:Y:S02]  /*2ee0*/  LEA.HI.X.SX32 R119, R125, R119, 0x1, P3 ;  /* 0x000000777d777211 */ /* 0x000fe400018f0eff */
[----:B------:R-:W-:-:S04]  /*2ef0*/  LEA R122, P3, R70, UR14, 0x2 ;  /* 0x0000000e467a7c11 */ /* 0x000fc8000f8610ff */
[----:B------:R-:W-:Y:S02]  /*2f00*/  LEA.HI.X R123, R70, UR15, R119, 0x2, P3 ;  /* 0x0000000f467b7c11 */ /* 0x000fe400098f1477 */
[----:B------:R-:W2:Y:S04]  /*2f10*/  LDG.E R119, desc[UR36][R120.64+0x20] ;  /* 0x0000202478777981 */ /* 0x000ea8000c1e1900 */
[----:B------:R-:W3:Y:S01]  /*2f20*/  LDG.E R123, desc[UR36][R122.64] ;  /* 0x000000247a7b7981 */ /* 0x000ee2000c1e1900 */
[----:B0-----:R-:W-:-:S04]  /*2f30*/  IADD3 R15, P3, PT, R56, R124, RZ ;  /* 0x0000007c380f7210 */ /* 0x001fc80007f7e0ff */
[----:B------:R-:W-:Y:S02]  /*2f40*/  LEA.HI.X.SX32 R124, R124, R65, 0x1, P3 ;  /* 0x000000417c7c7211 */ /* 0x000fe400018f0eff */
[----:B------:R-:W-:-:S04]  /*2f50*/  LEA R14, P3, R15, UR14, 0x2 ;  /* 0x0000000e0f0e7c11 */ /* 0x000fc8000f8610ff */
[----:B------:R-:W-:Y:S01]  /*2f60*/  LEA.HI.X R15, R15, UR15, R124, 0x2, P3 ;  /* 0x0000000f0f0f7c11 */ /* 0x000fe200098f147c */
[----:B---3--:R-:W-:-:S04]  /*2f70*/  FADD.FTZ R70, R24, R123 ;  /* 0x0000007b18467221 */ /* 0x008fc80000010000 */
[----:B--2---:R-:W-:-:S05]  /*2f80*/  FMUL.FTZ R70, R70, R119 ;  /* 0x0000007746467220 */ /* 0x004fca0000410000 */
[----:B------:R0:W-:Y:S02]  /*2f90*/  STG.E desc[UR36][R14.64], R70 ;  /* 0x000000460e007986 */ /* 0x0001e4000c101924 */
.L_x_1263:
[----:B------:R-:W-:Y:S05]  /*2fa0*/  BSYNC.RECONVERGENT B2 ;  /* 0x0000000000027941 */ /* 0x000fea0003800200 */
.L_x_1262:
[----:B------:R-:W-:Y:S04]  /*2fb0*/  BSSY.RECONVERGENT B2, `(.L_x_1264) ;  /* 0x0000130000027945 */ /* 0x000fe80003800200 */
[----:B------:R-:W-:Y:S04]  /*2fc0*/  BSSY.RELIABLE B3, `(.L_x_1265) ;  /* 0x0000112000037945 */ /* 0x000fe80003800100 */
[----:B------:R-:W-:Y:S05]  /*2fd0*/  @P1 BRA `(.L_x_1266) ;  /* 0x0000000400041947 */ /* 0x000fea0003800000 */
[----:B0-----:R-:W2:Y:S01]  /*2fe0*/  LDG.E R15, desc[UR36][R12.64] ;  /* 0x000000240c0f7981 */ /* 0x001ea2000c1e1900 */
[----:B------:R-:W-:Y:S01]  /*2ff0*/  IMAD.IADD R71, R11, 0x1, R54 ;  /* 0x000000010b477824 */ /* 0x000fe200078e0236 */
[----:B------:R-:W0:Y:S03]  /*3000*/  S2R R72, SR_TID.X ;  /* 0x0000000000487919 */ /* 0x000e260000002100 */
[----:B------:R-:W-:-:S05]  /*3010*/  IMAD R14, R54, 0x2, R71 ;  /* 0x00000002360e7824 */ /* 0x000fca00078e0247 */
[----:B------:R-:W-:Y:S02]  /*3020*/  SHF.L.U32 R14, R14, 0x2, RZ ;  /* 0x000000020e0e7819 */ /* 0x000fe400000006ff */
[----:B0-----:R-:W-:-:S05]  /*3030*/  LOP3.LUT R71, R72, 0x3, RZ, 0xc0, !PT ;  /* 0x0000000348477812 */ /* 0x001fca00078ec0ff */
[----:B------:R-:W-:-:S05]  /*3040*/  IMAD R72, R54, UR6, R71 ;  /* 0x0000000636487c24 */ /* 0x000fca000f8e0247 */
[----:B------:R-:W-:Y:S01]  /*3050*/  SHF.R.S32.HI R119, RZ, 0x1f, R72 ;  /* 0x0000001fff777819 */ /* 0x000fe20000011448 */
[----:B--2---:R-:W-:-:S04]  /*3060*/  IMAD R15, R62, R15, RZ ;  /* 0x0000000f3e0f7224 */ /* 0x004fc800078e02ff */
[----:B------:R-:W-:-:S05]  /*3070*/  IMAD R15, R15, 0x80, R14 ;  /* 0x000000800f0f7824 */ /* 0x000fca00078e020e */
[----:B------:R-:W-:-:S04]  /*3080*/  IADD3 R71, P3, PT, R72, R15, RZ ;  /* 0x0000000f48477210 */ /* 0x000fc80007f7e0ff */
[----:B------:R-:W-:Y:S02]  /*3090*/  LEA.HI.X.SX32 R124, R15, R119, 0x1, P3 ;  /* 0x000000770f7c7211 */ /* 0x000fe400018f0eff */
        /* <DEDUP_REMOVED lines=28> */
[----:B------:R0:W-:Y:S01]  /*3260*/  STG.E desc[UR36][R14.64], R72 ;  /* 0x000000480e007986 */ /* 0x0001e2000c101924 */
[----:B------:R-:W-:Y:S05]  /*3270*/  @P1 BRA `(.L_x_1267) ;  /* 0x0000000000c01947 */ /* 0x000fea0003800000 */
[----:B0-----:R-:W2:Y:S01]  /*3280*/  LDG.E R15, desc[UR36][R12.64] ;  /* 0x000000240c0f7981 */ /* 0x001ea2000c1e1900 */
[----:B------:R-:W-:Y:S01]  /*3290*/  IMAD.IADD R73, R11, 0x1, R54 ;  /* 0x000000010b497824 */ /* 0x000fe200078e0236 */
[----:B------:R-:W0:Y:S04]  /*32a0*/  S2R R119, SR_TID.X ;  /* 0x0000000000777919 */ /* 0x000e280000002100 */
[----:B------:R-:W-:-:S05]  /*32b0*/  LEA R14, R54, R73, 0x2 ;  /* 0x00000049360e7211 */ /* 0x000fca00078e10ff */
[----:B------:R-:W-:Y:S01]  /*32c0*/  IMAD.SHL.U32 R14, R14, 0x4, RZ ;  /* 0x000000040e0e7824 */ /* 0x000fe200078e00ff */
[----:B0-----:R-:W-:-:S05]  /*32d0*/  LOP3.LUT R119, R119, 0x3, RZ, 0xc0, !PT ;  /* 0x0000000377777812 */ /* 0x001fca00078ec0ff */
[----:B------:R-:W-:Y:S02]  /*32e0*/  IMAD R124, R54, UR6, R119 ;  /* 0x00000006367c7c24 */ /* 0x000fe4000f8e0277 */
[----:B--2---:R-:W-:-:S04]  /*32f0*/  IMAD R15, R62, R15, RZ ;  /* 0x0000000f3e0f7224 */ /* 0x004fc800078e02ff */
[----:B------:R-:W-:-:S05]  /*3300*/  IMAD R15, R15, 0x80, R14 ;  /* 0x000000800f0f7824 */ /* 0x000fca00078e020e */
[----:B------:R-:W-:Y:S02]  /*3310*/  SHF.R.S32.HI R73, RZ, 0x1f, R15 ;  /* 0x0000001fff497819 */ /* 0x000fe4000001140f */
[----:B------:R-:W-:-:S04]  /*3320*/  IADD3 R15, P3, PT, R124, R15, RZ ;  /* 0x0000000f7c0f7210 */ /* 0x000fc80007f7e0ff */
[----:B------:R-:W-:Y:S02]  /*3330*/  LEA.HI.X.SX32 R124, R124, R73, 0x1, P3 ;  /* 0x000000497c7c7211 */ /* 0x000fe400018f0eff */
[----:B------:R-:W-:-:S04]  /*3340*/  LEA R122, P3, R15, UR14, 0x2 ;  /* 0x0000000e0f7a7c11 */ /* 0x000fc8000f8610ff */
[----:B------:R-:W-:Y:S02]  /*3350*/  LEA.HI.X R123, R15, UR15, R124, 0x2, P3 ;  /* 0x0000000f0f7b7c11 */ /* 0x000fe400098f147c */
[----:B------:R-:W2:Y:S04]  /*3360*/  LDG.E R124, desc[UR36][R120.64+0x50] ;  /* 0x00005024787c7981 */ /* 0x000ea8000c1e1900 */
[----:B------:R-:W3:Y:S01]  /*3370*/  LDG.E R122, desc[UR36][R122.64] ;  /* 0x000000247a7a7981 */ /* 0x000ee2000c1e1900 */
[----:B------:R-:W-:-:S04]  /*3380*/  IADD3 R15, P3, PT, R56, R14, RZ ;  /* 0x0000000e380f7210 */ /* 0x000fc80007f7e0ff */
[----:B------:R-:W-:Y:S02]  /*3390*/  LEA.HI.X.SX32 R119, R14, R65, 0x1, P3 ;  /* 0x000000410e777211 */ /* 0x000fe400018f0eff */
[----:B------:R-:W-:-:S04]  /*33a0*/  LEA R14, P3, R15, UR14, 0x2 ;  /* 0x0000000e0f0e7c11 */ /* 0x000fc8000f8610ff */
[----:B------:R-:W-:Y:S01]  /*33b0*/  LEA.HI.X R15, R15, UR15, R119, 0x2, P3 ;  /* 0x0000000f0f0f7c11 */ /* 0x000fe200098f1477 */
[----:B---3--:R-:W-:-:S04]  /*33c0*/  FADD.FTZ R73, R27, R122 ;  /* 0x0000007a1b497221 */ /* 0x008fc80000010000 */
[----:B--2---:R-:W-:-:S05]  /*33d0*/  FMUL.FTZ R73, R73, R124 ;  /* 0x0000007c49497220 */ /* 0x004fca0000410000 */
[----:B------:R1:W-:Y:S02]  /*33e0*/  STG.E desc[UR36][R14.64], R73 ;  /* 0x000000490e007986 */ /* 0x0003e4000c101924 */
.L_x_1266:
[----:B------:R-:W-:Y:S05]  /*33f0*/  @P1 BRA `(.L_x_1268) ;  /* 0x00000004000c1947 */ /* 0x000fea0003800000 */
[----:B01----:R-:W2:Y:S01]  /*3400*/  LDG.E R15, desc[UR36][R12.64] ;  /* 0x000000240c0f7981 */ /* 0x003ea2000c1e1900 */
[----:B------:R-:W-:Y:S01]  /*3410*/  IMAD.IADD R119, R11, 0x1, R54 ;  /* 0x000000010b777824 */ /* 0x000fe200078e0236 */
[----:B------:R-:W0:Y:S03]  /*3420*/  S2R R74, SR_TID.X ;  /* 0x00000000004a7919 */ /* 0x000e260000002100 */
[----:B------:R-:W-:-:S04]  /*3430*/  IMAD R119, R54, 0x4, R119 ;  /* 0x0000000436777824 */ /* 0x000fc800078e0277 */
[----:B------:R-:W-:-:S05]  /*3440*/  IMAD.IADD R14, R119, 0x1, R54 ;  /* 0x00000001770e7824 */ /* 0x000fca00078e0236 */
[----:B------:R-:W-:Y:S02]  /*3450*/  SHF.L.U32 R14, R14, 0x2, RZ ;  /* 0x000000020e0e7819 */ /* 0x000fe400000006ff */
[----:B0-----:R-:W-:-:S05]  /*3460*/  LOP3.LUT R119, R74, 0x3, RZ, 0xc0, !PT ;  /* 0x000000034a777812 */ /* 0x001fca00078ec0ff */
[----:B------:R-:W-:Y:S02]  /*3470*/  IMAD R119, R54, UR6, R119 ;  /* 0x0000000636777c24 */ /* 0x000fe4000f8e0277 */
[----:B--2---:R-:W-:-:S04]  /*3480*/  IMAD R15, R62, R15, RZ ;  /* 0x0000000f3e0f7224 */ /* 0x004fc800078e02ff */
[----:B------:R-:W-:-:S05]  /*3490*/  IMAD R15, R15, 0x80, R14 ;  /* 0x000000800f0f7824 */ /* 0x000fca00078e020e */
[----:B------:R-:W-:Y:S02]  /*34a0*/  SHF.R.S32.HI R74, RZ, 0x1f, R15 ;  /* 0x0000001fff4a7819 */ /* 0x000fe4000001140f */
[----:B------:R-:W-:-:S04]  /*34b0*/  IADD3 R15, P3, PT, R119, R15, RZ ;  /* 0x0000000f770f7210 */ /* 0x000fc80007f7e0ff */
[----:B------:R-:W-:Y:S02]  /*34c0*/  LEA.HI.X.SX32 R74, R119, R74, 0x1, P3 ;  /* 0x0000004a774a7211 */ /* 0x000fe400018f0eff */
[C---:B------:R-:W-:Y:S01]  /*34d0*/  LEA R122, P3, R15.reuse, UR14, 0x2 ;  /* 0x0000000e0f7a7c11 */ /* 0x040fe2000f8610ff */
[----:B------:R-:W2:Y:S03]  /*34e0*/  LDG.E R119, desc[UR36][R120.64+0x60] ;  /* 0x0000602478777981 */ /* 0x000ea6000c1e1900 */
[----:B------:R-:W-:-:S06]  /*34f0*/  LEA.HI.X R123, R15, UR15, R74, 0x2, P3 ;  /* 0x0000000f0f7b7c11 */ /* 0x000fcc00098f144a */
        /* <DEDUP_REMOVED lines=8> */
.L_x_1267:
[----:B------:R-:W-:Y:S05]  /*3580*/  @P1 BRA `(.L_x_1269) ;  /* 0x0000000400101947 */ /* 0x000fea0003800000 */
[----:B01----:R-:W2:Y:S01]  /*3590*/  LDG.E R15, desc[UR36][R12.64] ;  /* 0x000000240c0f7981 */ /* 0x003ea2000c1e1900 */
[----:B------:R-:W-:Y:S01]  /*35a0*/  IMAD.IADD R75, R11, 0x1, R54 ;  /* 0x000000010b4b7824 */ /* 0x000fe200078e0236 */
[----:B------:R-:W0:Y:S03]  /*35b0*/  S2R R76, SR_TID.X ;  /* 0x00000000004c7919 */ /* 0x000e260000002100 */
[----:B------:R-:W-:-:S04]  /*35c0*/  IMAD R75, R54, 0x4, R75 ;  /* 0x00000004364b7824 */ /* 0x000fc800078e024b */
[----:B------:R-:W-:-:S04]  /*35d0*/  IMAD R14, R54, 0x2, R75 ;  /* 0x00000002360e7824 */ /* 0x000fc800078e024b */
[----:B------:R-:W-:Y:S01]  /*35e0*/  IMAD.SHL.U32 R14, R14, 0x4, RZ ;  /* 0x000000040e0e7824 */ /* 0x000fe200078e00ff */
[----:B0-----:R-:W-:-:S05]  /*35f0*/  LOP3.LUT R75, R76, 0x3, RZ, 0xc0, !PT ;  /* 0x000000034c4b7812 */ /* 0x001fca00078ec0ff */
[----:B------:R-:W-:-:S05]  /*3600*/  IMAD R76, R54, UR6, R75 ;  /* 0x00000006364c7c24 */ /* 0x000fca000f8e024b */
[----:B------:R-:W-:Y:S01]  /*3610*/  SHF.R.S32.HI R119, RZ, 0x1f, R76 ;  /* 0x0000001fff777819 */ /* 0x000fe2000001144c */
[----:B--2---:R-:W-:-:S05]  /*3620*/  IMAD R15, R62, R15, RZ ;  /* 0x0000000f3e0f7224 */ /* 0x004fca00078e02ff */
[----:B------:R-:W-:-:S04]  /*3630*/  LEA R15, R15, R14, 0x7 ;  /* 0x0000000e0f0f7211 */ /* 0x000fc800078e38ff */
        /* <DEDUP_REMOVED lines=31> */
.L_x_1268:
[----:B------:R-:W-:Y:S05]  /*3830*/  @P1 BRA `(.L_x_1270) ;  /* 0x0000000000d01947 */ /* 0x000fea0003800000 */
[----:B012---:R-:W2:Y:S01]  /*3840*/  LDG.E R15, desc[UR36][R12.64] ;  /* 0x000000240c0f7981 */ /* 0x007ea2000c1e1900 */
[----:B------:R-:W-:Y:S01]  /*3850*/  IMAD.IADD R77, R11, 0x1, R54 ;  /* 0x000000010b4d7824 */ /* 0x000fe200078e0236 */
[----:B------:R-:W0:Y:S03]  /*3860*/  S2R R119, SR_TID.X ;  /* 0x0000000000777919 */ /* 0x000e260000002100 */
[----:B------:R-:W-:-:S05]  /*3870*/  IMAD R77, R54, 0x4, R77 ;  /* 0x00000004364d7824 */ /* 0x000fca00078e024d */
[----:B------:R-:W-:-:S05]  /*3880*/  LEA R77, R54, R77, 0x1 ;  /* 0x0000004d364d7211 */ /* 0x000fca00078e08ff */
[----:B------:R-:W-:-:S04]  /*3890*/  IMAD R14, R54, 0x2, R77 ;  /* 0x00000002360e7824 */ /* 0x000fc800078e024d */
        /* <DEDUP_REMOVED lines=19> */
.L_x_1269:
[----:B------:R-:W-:Y:S05]  /*39d0*/  @P1 BRA `(.L_x_1271) ;  /* 0x0000000000d41947 */ /* 0x000fea0003800000 */
[----:B012---:R-:W2:Y:S01]  /*39e0*/  LDG.E R15, desc[UR36][R12.64] ;  /* 0x000000240c0f7981 */ /* 0x007ea2000c1e1900 */
[----:B------:R-:W-:Y:S01]  /*39f0*/  IMAD.IADD R119, R11, 0x1, R54 ;  /* 0x000000010b777824 */ /* 0x000fe200078e0236 */
[----:B------:R-:W0:Y:S03]  /*3a00*/  S2R R78, SR_TID.X ;  /* 0x00000000004e7919 */ /* 0x000e260000002100 */
[----:B------:R-:W-:-:S05]  /*3a10*/  IMAD R119, R54, 0x4, R119 ;  /* 0x0000000436777824 */ /* 0x000fca00078e0277 */
[----:B------:R-:W-:-:S05]  /*3a20*/  LEA R119, R54, R119, 0x1 ;  /* 0x0000007736777211 */ /* 0x000fca00078e08ff */
[----:B------:R-:W-:-:S04]  /*3a30*/  IMAD R119, R54, 0x2, R119 ;  /* 0x0000000236777824 */ /* 0x000fc800078e0277 */
[----:B------:R-:W-:-:S04]  /*3a40*/  IMAD.IADD R14, R119, 0x1, R54 ;  /* 0x00000001770e7824 */ /* 0x000fc800078e0236 */
        /* <DEDUP_REMOVED lines=19> */
.L_x_1270:
[----:B------:R-:W-:Y:S05]  /*3b80*/  @P1 BRA `(.L_x_1272) ;  /* 0x0000000000d81947 */ /* 0x000fea0003800000 */
[----:B0123--:R-:W2:Y:S01]  /*3b90*/  LDG.E R15, desc[UR36][R12.64] ;  /* 0x000000240c0f7981 */ /* 0x00fea2000c1e1900 */
[----:B------:R-:W-:Y:S01]  /*3ba0*/  IMAD.IADD R79, R11, 0x1, R54 ;  /* 0x000000010b4f7824 */ /* 0x000fe200078e0236 */
[----:B------:R-:W0:Y:S04]  /*3bb0*/  S2R R119, SR_TID.X ;  /* 0x0000000000777919 */ /* 0x000e280000002100 */
[----:B------:R-:W-:-:S05]  /*3bc0*/  LEA R79, R54, R79, 0x2 ;  /* 0x0000004f364f7211 */ /* 0x000fca00078e10ff */
[----:B------:R-:W-:-:S04]  /*3bd0*/  IMAD R79, R54, 0x2, R79 ;  /* 0x00000002364f7824 */ /* 0x000fc800078e024f */
[----:B------:R-:W-:-:S04]  /*3be0*/  IMAD R79, R54, 0x2, R79 ;  /* 0x00000002364f7824 */ /* 0x000fc800078e024f */
        /* <DEDUP_REMOVED lines=20> */
.L_x_1271:
[----:B------:R-:W-:Y:S05]  /*3d30*/  @P1 BRA `(.L_x_1273) ;  /* 0x0000000000e01947 */ /* 0x000fea0003800000 */
[----:B0123--:R-:W2:Y:S01]  /*3d40*/  LDG.E R15, desc[UR36][R12.64] ;  /* 0x000000240c0f7981 */ /* 0x00fea2000c1e1900 */
[----:B------:R-:W-:Y:S01]  /*3d50*/  IADD3 R119, PT, PT, R11, R54, RZ ;  /* 0x000000360b777210 */ /* 0x000fe20007ffe0ff */
[----:B------:R-:W0:Y:S04]  /*3d60*/  S2R R80, SR_TID.X ;  /* 0x0000000000507919 */ /* 0x000e280000002100 */
[----:B------:R-:W-:-:S04]  /*3d70*/  IMAD R119, R54, 0x4, R119 ;  /* 0x0000000436777824 */ /* 0x000fc800078e0277 */
[----:B------:R-:W-:-:S04]  /*3d80*/  IMAD R119, R54, 0x2, R119 ;  /* 0x0000000236777824 */ /* 0x000fc800078e0277 */
[----:B------:R-:W-:-:S04]  /*3d90*/  IMAD R119, R54, 0x2, R119 ;  /* 0x0000000236777824 */ /* 0x000fc800078e0277 */
        /* <DEDUP_REMOVED lines=21> */
.L_x_1272:
[----:B------:R-:W-:Y:S05]  /*3ef0*/  @P1 BREAK.RELIABLE B3 ;  /* 0x0000000000031942 */ /* 0x000fea0003800100 */
[----:B------:R-:W-:Y:S05]  /*3f00*/  @P1 BRA `(.L_x_1274) ;  /* 0x0000000000e81947 */ /* 0x000fea0003800000 */
[----:B01234-:R-:W2:Y:S01]  /*3f10*/  LDG.E R15, desc[UR36][R12.64] ;  /* 0x000000240c0f7981 */ /* 0x01fea2000c1e1900 */
[----:B------:R-:W-:Y:S01]  /*3f20*/  IMAD.IADD R81, R11, 0x1, R54 ;  /* 0x000000010b517824 */ /* 0x000fe200078e0236 */
[----:B------:R-:W0:Y:S03]  /*3f30*/  S2R R119, SR_TID.X ;  /* 0x0000000000777919 */ /* 0x000e260000002100 */
[----:B------:R-:W-:-:S04]  /*3f40*/  IMAD R81, R54, 0x4, R81 ;  /* 0x0000000436517824 */ /* 0x000fc800078e0251 */
[----:B------:R-:W-:-:S04]  /*3f50*/  IMAD R81, R54, 0x2, R81 ;  /* 0x0000000236517824 */ /* 0x000fc800078e0251 */
        /* <DEDUP_REMOVED lines=22> */
.L_x_1273:
[----:B------:R-:W-:Y:S05]  /*40c0*/  @P1 BREAK.RELIABLE B3 ;  /* 0x0000000000031942 */ /* 0x000fea0003800100 */
[----:B------:R-:W-:Y:S05]  /*40d0*/  @P1 BRA `(.L_x_1274) ;  /* 0x0000000000741947 */ /* 0x000fea0003800000 */
[----:B------:R-:W-:Y:S05]  /*40e0*/  BSYNC.RELIABLE B3 ;  /* 0x0000000000037941 */ /* 0x000fea0003800100 */
.L_x_1265:
[----:B01234-:R-:W2:Y:S01]  /*40f0*/  LDG.E R15, desc[UR36][R12.64] ;  /* 0x000000240c0f7981 */ /* 0x01fea2000c1e1900 */
[----:B------:R-:W-:Y:S01]  /*4100*/  IMAD.IADD R119, R11, 0x1, R54 ;  /* 0x000000010b777824 */ /* 0x000fe200078e0236 */
[----:B------:R-:W0:Y:S03]  /*4110*/  S2R R14, SR_TID.X ;  /* 0x00000000000e7919 */ /* 0x000e260000002100 */
[----:B------:R-:W-:-:S05]  /*4120*/  IMAD R119, R54, 0x4, R119 ;  /* 0x0000000436777824 */ /* 0x000fca00078e0277 */
[----:B------:R-:W-:-:S05]  /*4130*/  LEA R119, R54, R119, 0x1 ;  /* 0x0000007736777211 */ /* 0x000fca00078e08ff */
[----:B------:R-:W-:-:S04]  /*4140*/  IMAD R119, R54, 0x2, R119 ;  /* 0x0000000236777824 */ /* 0x000fc800078e0277 */
[----:B------:R-:W-:-:S04]  /*4150*/  IMAD R119, R54, 0x2, R119 ;  /* 0x0000000236777824 */ /* 0x000fc800078e0277 */
[----:B------:R-:W-:-:S04]  /*4160*/  IMAD R119, R54, 0x2, R119 ;  /* 0x0000000236777824 */ /* 0x000fc800078e0277 */
[----:B------:R-:W-:Y:S01]  /*4170*/  IMAD.IADD R82, R119, 0x1, R54 ;  /* 0x0000000177527824 */ /* 0x000fe200078e0236 */
[----:B0-----:R-:W-:-:S03]  /*4180*/  LOP3.LUT R119, R14, 0x3, RZ, 0xc0, !PT ;  /* 0x000000030e777812 */ /* 0x001fc600078ec0ff */
[----:B------:R-:W-:Y:S02]  /*4190*/  IMAD.SHL.U32 R14, R82, 0x4, RZ ;  /* 0x00000004520e7824 */ /* 0x000fe400078e00ff */
[----:B------:R-:W-:Y:S02]  /*41a0*/  IMAD R119, R54, UR6, R119 ;  /* 0x0000000636777c24 */ /* 0x000fe4000f8e0277 */
[----:B--2---:R-:W-:-:S05]  /*41b0*/  IMAD R15, R62, R15, RZ ;  /* 0x0000000f3e0f7224 */ /* 0x004fca00078e02ff */
[----:B------:R-:W-:-:S04]  /*41c0*/  LEA R15, R15, R14, 0x7 ;  /* 0x0000000e0f0f7211 */ /* 0x000fc800078e38ff */
        /* <DEDUP_REMOVED lines=14> */
.L_x_1274:
[----:B------:R-:W-:Y:S05]  /*42b0*/  BSYNC.RECONVERGENT B2 ;  /* 0x0000000000027941 */ /* 0x000fea0003800200 */
.L_x_1264:
[----:B01234-:R-:W-:Y:S01]  /*42c0*/  IMAD.IADD R15, R11, 0x1, R54 ;  /* 0x000000010b0f7824 */ /* 0x01ffe200078e0236 */
[----:B------:R-:W-:Y:S03]  /*42d0*/  BSSY.RECONVERGENT B2, `(.L_x_1275) ;  /* 0x000002f000027945 */ /* 0x000fe60003800200 */
[----:B------:R-:W-:-:S04]  /*42e0*/  IMAD R15, R54, 0x4, R15 ;  /* 0x00000004360f7824 */ /* 0x000fc800078e020f */
[----:B------:R-:W-:-:S04]  /*42f0*/  IMAD R15, R54, 0x2, R15 ;  /* 0x00000002360f7824 */ /* 0x000fc800078e020f */
[----:B------:R-:W-:-:S04]  /*4300*/  IMAD R15, R54, 0x2, R15 ;  /* 0x00000002360f7824 */ /* 0x000fc800078e020f */
[----:B------:R-:W-:-:S05]  /*4310*/  IMAD R15, R54, 0x2, R15 ;  /* 0x00000002360f7824 */ /* 0x000fca00078e020f */
[----:B------:R-:W-:-:S05]  /*4320*/  LEA R15, R54, R15, 0x1 ;  /* 0x0000000f360f7211 */ /* 0x000fca00078e08ff */
[----:B------:R-:W-:Y:S01]  /*4330*/  IMAD R119, R54, 0x2, R15 ;  /* 0x0000000236777824 */ /* 0x000fe200078e020f */
[----:B------:R-:W-:Y:S06]  /*4340*/  @P1 BRA `(.L_x_1276) ;  /* 0x00000000009c1947 */ /* 0x000fec0003800000 */
[----:B------:R-:W2:Y:S01]  /*4350*/  LDG.E R15, desc[UR36][R12.64] ;  /* 0x000000240c0f7981 */ /* 0x000ea2000c1e1900 */
[----:B------:R-:W0:Y:S03]  /*4360*/  S2R R14, SR_TID.X ;  /* 0x00000000000e7919 */ /* 0x000e260000002100 */
[----:B------:R-:W3:Y:S01]  /*4370*/  LDG.E R125, desc[UR36][R120.64+0xf0] ;  /* 0x0000f024787d7981 */ /* 0x000ee2000c1e1900 */
[----:B0-----:R-:W-:Y:S01]  /*4380*/  LOP3.LUT R83, R14, 0x3, RZ, 0xc0, !PT ;  /* 0x000000030e537812 */ /* 0x001fe200078ec0ff */
[----:B------:R-:W-:-:S04]  /*4390*/  IMAD.SHL.U32 R14, R119, 0x4, RZ ;  /* 0x00000004770e7824 */ /* 0x000fc800078e00ff */
[----:B------:R-:W-:-:S05]  /*43a0*/  IMAD R84, R54, UR6, R83 ;  /* 0x0000000636547c24 */ /* 0x000fca000f8e0253 */
[----:B------:R-:W-:Y:S01]  /*43b0*/  SHF.R.S32.HI R124, RZ, 0x1f, R84 ;  /* 0x0000001fff7c7819 */ /* 0x000fe20000011454 */
[----:B--2---:R-:W-:-:S04]  /*43c0*/  IMAD R15, R62, R15, RZ ;  /* 0x0000000f3e0f7224 */ /* 0x004fc800078e02ff */
[----:B------:R-:W-:-:S05]  /*43d0*/  IMAD R15, R15, 0x80, R14 ;  /* 0x000000800f0f7824 */ /* 0x000fca00078e020e */
[----:B------:R-:W-:-:S04]  /*43e0*/  IADD3 R83, P3, PT, R84, R15, RZ ;  /* 0x0000000f54537210 */ /* 0x000fc80007f7e0ff */
[----:B------:R-:W-:Y:S02]  /*43f0*/  LEA.HI.X.SX32 R15, R15, R124, 0x1, P3 ;  /* 0x0000007c0f0f7211 */ /* 0x000fe400018f0eff */
[----:B------:R-:W-:-:S04]  /*4400*/  LEA R122, P3, R83, UR14, 0x2 ;  /* 0x0000000e537a7c11 */ /* 0x000fc8000f8610ff */
[----:B------:R-:W-:-:S05]  /*4410*/  LEA.HI.X R123, R83, UR15, R15, 0x2, P3 ;  /* 0x0000000f537b7c11 */ /* 0x000fca00098f140f */
[----:B------:R-:W2:Y:S01]  /*4420*/  LDG.E R122, desc[UR36][R122.64] ;  /* 0x000000247a7a7981 */ /* 0x000ea2000c1e1900 */
[----:B------:R-:W-:-:S04]  /*4430*/  IADD3 R15, P3, PT, R56, R14, RZ ;  /* 0x0000000e380f7210 */ /* 0x000fc80007f7e0ff */
[----:B------:R-:W-:Y:S02]  /*4440*/  LEA.HI.X.SX32 R83, R14, R65, 0x1, P3 ;  /* 0x000000410e537211 */ /* 0x000fe400018f0eff */
[----:B------:R-:W-:-:S04]  /*4450*/  LEA R14, P3, R15, UR14, 0x2 ;  /* 0x0000000e0f0e7c11 */ /* 0x000fc8000f8610ff */
[----:B------:R-:W-:Y:S01]  /*4460*/  LEA.HI.X R15, R15, UR15, R83, 0x2, P3 ;  /* 0x0000000f0f0f7c11 */ /* 0x000fe200098f1453 */
[----:B--2---:R-:W-:-:S04]  /*4470*/  FADD.FTZ R83, R37, R122 ;  /* 0x0000007a25537221 */ /* 0x004fc80000010000 */
[----:B---3--:R-:W-:-:S05]  /*4480*/  FMUL.FTZ R83, R83, R125 ;  /* 0x0000007d53537220 */ /* 0x008fca0000410000 */
[----:B------:R0:W-:Y:S04]  /*4490*/  STG.E desc[UR36][R14.64], R83 ;  /* 0x000000530e007986 */ /* 0x0001e8000c101924 */
[----:B------:R-:W2:Y:S01]  /*44a0*/  LDG.E R125, desc[UR36][R12.64] ;  /* 0x000000240c7d7981 */ /* 0x000ea2000c1e1900 */
[----:B------:R-:W-:-:S04]  /*44b0*/  IMAD R11, R54, 0x10, R11 ;  /* 0x00000010360b7824 */ /* 0x000fc800078e020b */
[----:B------:R-:W-:Y:S02]  /*44c0*/  IMAD.SHL.U32 R11, R11, 0x4, RZ ;  /* 0x000000040b0b7824 */ /* 0x000fe400078e00ff */
[----:B--2---:R-:W-:Y:S02]  /*44d0*/  IMAD R122, R62, R125, RZ ;  /* 0x0000007d3e7a7224 */ /* 0x004fe400078e02ff */
[----:B------:R-:W2:Y:S03]  /*44e0*/  LDG.E R125, desc[UR36][R120.64+0x100] ;  /* 0x00010024787d7981 */ /* 0x000ea6000c1e1900 */
[----:B------:R-:W-:-:S04]  /*44f0*/  LEA R123, R122, R11, 0x7 ;  /* 0x0000000b7a7b7211 */ /* 0x000fc800078e38ff */
[----:B------:R-:W-:-:S04]  /*4500*/  IADD3 R84, P3, PT, R84, R123, RZ ;  /* 0x0000007b54547210 */ /* 0x000fc80007f7e0ff */
[----:B------:R-:W-:Y:S02]  /*4510*/  LEA.HI.X.SX32 R123, R123, R124, 0x1, P3 ;  /* 0x0000007c7b7b7211 */ /* 0x000fe400018f0eff */
[----:B------:R-:W-:-:S04]  /*4520*/  LEA R122, P3, R84, UR14, 0x2 ;  /* 0x0000000e547a7c11 */ /* 0x000fc8000f8610ff */
[----:B------:R-:W-:-:S06]  /*4530*/  LEA.HI.X R123, R84, UR15, R123, 0x2, P3 ;  /* 0x0000000f547b7c11 */ /* 0x000fcc00098f147b */
        /* <DEDUP_REMOVED lines=8> */
.L_x_1276:
[----:B------:R-:W-:Y:S05]  /*45c0*/  BSYNC.RECONVERGENT B2 ;  /* 0x0000000000027941 */ /* 0x000fea0003800200 */
.L_x_1275:
[----:B------:R-:W-:Y:S01]  /*45d0*/  BSSY.RECONVERGENT B2, `(.L_x_1277) ;  /* 0x0000018000027945 */ /* 0x000fe20003800200 */
[----:B------:R-:W-:-:S03]  /*45e0*/  IMAD R119, R54, 0x2, R119 ;  /* 0x0000000236777824 */ /* 0x000fc600078e0277 */
[----:B------:R-:W-:Y:S05]  /*45f0*/  @P1 BRA `(.L_x_1278) ;  /* 0x0000000000541947 */ /* 0x000fea0003800000 */
[----:B------:R-:W2:Y:S01]  /*4600*/  LDG.E R11, desc[UR36][R12.64] ;  /* 0x000000240c0b7981 */ /* 0x000ea2000c1e1900 */
[----:B0-----:R-:W0:Y:S03]  /*4610*/  S2R R14, SR_TID.X ;  /* 0x00000000000e7919 */ /* 0x001e260000002100 */
[----:B------:R-:W3:Y:S01]  /*4620*/  LDG.E R124, desc[UR36][R120.64+0x110] ;  /* 0x00011024787c7981 */ /* 0x000ee2000c1e1900 */
[----:B0-----:R-:W-:-:S05]  /*4630*/  LOP3.LUT R15, R14, 0x3, RZ, 0xc0, !PT ;  /* 0x000000030e0f7812 */ /* 0x001fca00078ec0ff */
[----:B------:R-:W-:Y:S02]  /*4640*/  IMAD R85, R54, UR6, R15 ;  /* 0x0000000636557c24 */ /* 0x000fe4000f8e020f */
[----:B--2---:R-:W-:Y:S02]  /*4650*/  IMAD R14, R62, R11, RZ ;  /* 0x0000000b3e0e7224 */ /* 0x004fe400078e02ff */
[----:B------:R-:W-:-:S04]  /*4660*/  IMAD.SHL.U32 R11, R119, 0x4, RZ ;  /* 0x00000004770b7824 */ /* 0x000fc800078e00ff */
[----:B------:R-:W-:-:S05]  /*4670*/  IMAD R14, R14, 0x80, R11 ;  /* 0x000000800e0e7824 */ /* 0x000fca00078e020b */
[----:B------:R-:W-:Y:S02]  /*4680*/  SHF.R.S32.HI R15, RZ, 0x1f, R14 ;  /* 0x0000001fff0f7819 */ /* 0x000fe4000001140e */
        /* <DEDUP_REMOVED lines=11> */
[----:B------:R1:W-:Y:S02]  /*4740*/  STG.E desc[UR36][R14.64], R85 ;  /* 0x000000550e007986 */ /* 0x0003e4000c101924 */
.L_x_1278:
[----:B------:R-:W-:Y:S05]  /*4750*/  BSYNC.RECONVERGENT B2 ;  /* 0x0000000000027941 */ /* 0x000fea0003800200 */
.L_x_1277:
[----:B------:R-:W-:Y:S01]  /*4760*/  BSSY.RECONVERGENT B2, `(.L_x_1279) ;  /* 0x0000018000027945 */ /* 0x000fe20003800200 */
[----:B------:R-:W-:-:S03]  /*4770*/  IMAD.IADD R119, R119, 0x1, R54 ;  /* 0x0000000177777824 */ /* 0x000fc600078e0236 */
[----:B------:R-:W-:Y:S05]  /*4780*/  @P1 BRA `(.L_x_1280) ;  /* 0x0000000000541947 */ /* 0x000fea0003800000 */
[----:B------:R-:W2:Y:S01]  /*4790*/  LDG.E R11, desc[UR36][R12.64] ;  /* 0x000000240c0b7981 */ /* 0x000ea2000c1e1900 */
[----:B01----:R-:W0:Y:S03]  /*47a0*/  S2R R14, SR_TID.X ;  /* 0x00000000000e7919 */ /* 0x003e260000002100 */
[----:B------:R-:W3:Y:S01]  /*47b0*/  LDG.E R124, desc[UR36][R120.64+0x120] ;  /* 0x00012024787c7981 */ /* 0x000ee2000c1e1900 */
[----:B0-----:R-:W-:-:S05]  /*47c0*/  LOP3.LUT R15, R14, 0x3, RZ, 0xc0, !PT ;  /* 0x000000030e0f7812 */ /* 0x001fca00078ec0ff */
[----:B------:R-:W-:Y:S02]  /*47d0*/  IMAD R87, R54, UR6, R15 ;  /* 0x0000000636577c24 */ /* 0x000fe4000f8e020f */
[----:B--2---:R-:W-:Y:S02]  /*47e0*/  IMAD R14, R62, R11, RZ ;  /* 0x0000000b3e0e7224 */ /* 0x004fe400078e02ff */
[----:B------:R-:W-:-:S05]  /*47f0*/  IMAD.SHL.U32 R11, R119, 0x4, RZ ;  /* 0x00000004770b7824 */ /* 0x000fca00078e00ff */
[----:B------:R-:W-:-:S04]  /*4800*/  LEA R14, R14, R11, 0x7 ;  /* 0x0000000b0e0e7211 */ /* 0x000fc800078e38ff */
[----:B------:R-:W-:Y:S02]  /*4810*/  SHF.R.S32.HI R15, RZ, 0x1f, R14 ;  /* 0x0000001fff0f7819 */ /* 0x000fe4000001140e */
[----:B------:R-:W-:-:S04]  /*4820*/  IADD3 R14, P3, PT, R87, R14, RZ ;  /* 0x0000000e570e7210 */ /* 0x000fc80007f7e0ff */
[----:B------:R-:W-:Y:S02]  /*4830*/  LEA.HI.X.SX32 R15, R87, R15, 0x1, P3 ;  /* 0x0000000f570f7211 */ /* 0x000fe400018f0eff */
[----:B------:R-:W-:-:S04]  /*4840*/  LEA R122, P3, R14, UR14, 0x2 ;  /* 0x0000000e0e7a7c11 */ /* 0x000fc8000f8610ff */
[----:B------:R-:W-:-:S06]  /*4850*/  LEA.HI.X R123, R14, UR15, R15, 0x2, P3 ;  /* 0x0000000f0e7b7c11 */ /* 0x000fcc00098f140f */
        /* <DEDUP_REMOVED lines=8> */
.L_x_1280:
[----:B------:R-:W-:Y:S05]  /*48e0*/  BSYNC.RECONVERGENT B2 ;  /* 0x0000000000027941 */ /* 0x000fea0003800200 */
.L_x_1279:
[----:B------:R-:W-:Y:S01]  /*48f0*/  BSSY.RECONVERGENT B2, `(.L_x_1281) ;  /* 0x0000018000027945 */ /* 0x000fe20003800200 */
[----:B------:R-:W-:-:S03]  /*4900*/  IMAD.IADD R119, R119, 0x1, R54 ;  /* 0x0000000177777824 */ /* 0x000fc600078e0236 */
[----:B------:R-:W-:Y:S05]  /*4910*/  @P1 BRA `(.L_x_1282) ;  /* 0x0000000000541947 */ /* 0x000fea0003800000 */
[----:B------:R-:W3:Y:S01]  /*4920*/  LDG.E R11, desc[UR36][R12.64] ;  /* 0x000000240c0b7981 */ /* 0x000ee2000c1e1900 */
[----:B012---:R-:W0:Y:S03]  /*4930*/  S2R R14, SR_TID.X ;  /* 0x00000000000e7919 */ /* 0x007e260000002100 */
[----:B------:R-:W2:Y:S01]  /*4940*/  LDG.E R125, desc[UR36][R120.64+0x130] ;  /* 0x00013024787d7981 */ /* 0x000ea2000c1e1900 */
[----:B0-----:R-:W-:-:S05]  /*4950*/  LOP3.LUT R15, R14, 0x3, RZ, 0xc0, !PT ;  /* 0x000000030e0f7812 */ /* 0x001fca00078ec0ff */
[----:B------:R-:W-:Y:S02]  /*4960*/  IMAD R86, R54, UR6, R15 ;  /* 0x0000000636567c24 */ /* 0x000fe4000f8e020f */
[----:B---3--:R-:W-:Y:S02]  /*4970*/  IMAD R14, R62, R11, RZ ;  /* 0x0000000b3e0e7224 */ /* 0x008fe400078e02ff */
[----:B------:R-:W-:-:S04]  /*4980*/  IMAD.SHL.U32 R11, R119, 0x4, RZ ;  /* 0x00000004770b7824 */ /* 0x000fc800078e00ff */
[----:B------:R-:W-:-:S05]  /*4990*/  IMAD R14, R14, 0x80, R11 ;  /* 0x000000800e0e7824 */ /* 0x000fca00078e020b */
[----:B------:R-:W-:Y:S02]  /*49a0*/  SHF.R.S32.HI R15, RZ, 0x1f, R14 ;  /* 0x0000001fff0f7819 */ /* 0x000fe4000001140e */
[----:B------:R-:W-:-:S04]  /*49b0*/  IADD3 R14, P3, PT, R86, R14, RZ ;  /* 0x0000000e560e7210 */ /* 0x000fc80007f7e0ff */
[----:B------:R-:W-:Y:S02]  /*49c0*/  LEA.HI.X.SX32 R15, R86, R15, 0x1, P3 ;  /* 0x0000000f560f7211 */ /* 0x000fe400018f0eff */
[----:B------:R-:W-:-:S04]  /*49d0*/  LEA R122, P3, R14, UR14, 0x2 ;  /* 0x0000000e0e7a7c11 */ /* 0x000fc8000f8610ff */
[----:B------:R-:W-:-:S05]  /*49e0*/  LEA.HI.X R123, R14, UR15, R15, 0x2, P3 ;  /* 0x0000000f0e7b7c11 */ /* 0x000fca00098f140f */
        /* <DEDUP_REMOVED lines=8> */
.L_x_1282:
[----:B------:R-:W-:Y:S05]  /*4a70*/  BSYNC.RECONVERGENT B2 ;  /* 0x0000000000027941 */ /* 0x000fea0003800200 */
.L_x_1281:
[----:B------:R-:W-:Y:S01]  /*4a80*/  BSSY.RECONVERGENT B2, `(.L_x_1283) ;  /* 0x0000018000027945 */ /* 0x000fe20003800200 */
[----:B------:R-:W-:-:S03]  /*4a90*/  IMAD.IADD R119, R119, 0x1, R54 ;  /* 0x0000000177777824 */ /* 0x000fc600078e0236 */
[----:B------:R-:W-:Y:S05]  /*4aa0*/  @P1 BRA `(.L_x_1284) ;  /* 0x0000000000541947 */ /* 0x000fea0003800000 */
[----:B------:R-:W4:Y:S01]  /*4ab0*/  LDG.E R11, desc[UR36][R12.64] ;  /* 0x000000240c0b7981 */ /* 0x000f22000c1e1900 */
[----:B0123--:R-:W0:Y:S03]  /*4ac0*/  S2R R14, SR_TID.X ;  /* 0x00000000000e7919 */ /* 0x00fe260000002100 */
[----:B------:R-:W2:Y:S01]  /*4ad0*/  LDG.E R124, desc[UR36][R120.64+0x140] ;  /* 0x00014024787c7981 */ /* 0x000ea2000c1e1900 */
[----:B0-----:R-:W-:-:S05]  /*4ae0*/  LOP3.LUT R15, R14, 0x3, RZ, 0xc0, !PT ;  /* 0x000000030e0f7812 */ /* 0x001fca00078ec0ff */
[----:B------:R-:W-:Y:S02]  /*4af0*/  IMAD R89, R54, UR6, R15 ;  /* 0x0000000636597c24 */ /* 0x000fe4000f8e020f */
[----:B----4-:R-:W-:Y:S02]  /*4b00*/  IMAD R14, R62, R11, RZ ;  /* 0x0000000b3e0e7224 */ /* 0x010fe400078e02ff */
[----:B------:R-:W-:-:S05]  /*4b10*/  IMAD.SHL.U32 R11, R119, 0x4, RZ ;  /* 0x00000004770b7824 */ /* 0x000fca00078e00ff */
[----:B------:R-:W-:-:S04]  /*4b20*/  LEA R14, R14, R11, 0x7 ;  /* 0x0000000b0e0e7211 */ /* 0x000fc800078e38ff */
[----:B------:R-:W-:Y:S02]  /*4b30*/  SHF.R.S32.HI R15, RZ, 0x1f, R14 ;  /* 0x0000001fff0f7819 */ /* 0x000fe4000001140e */
[----:B------:R-:W-:-:S04]  /*4b40*/  IADD3 R14, P3, PT, R89, R14, RZ ;  /* 0x0000000e590e7210 */ /* 0x000fc80007f7e0ff */
[----:B------:R-:W-:Y:S02]  /*4b50*/  LEA.HI.X.SX32 R15, R89, R15, 0x1, P3 ;  /* 0x0000000f590f7211 */ /* 0x000fe400018f0eff */
[----:B------:R-:W-:-:S04]  /*4b60*/  LEA R122, P3, R14, UR14, 0x2 ;  /* 0x0000000e0e7a7c11 */ /* 0x000fc8000f8610ff */
        /* <DEDUP_REMOVED lines=9> */
.L_x_1284:
[----:B------:R-:W-:Y:S05]  /*4c00*/  BSYNC.RECONVERGENT B2 ;  /* 0x0000000000027941 */ /* 0x000fea0003800200 */
.L_x_1283:
[----:B------:R-:W-:Y:S01]  /*4c10*/  BSSY.RECONVERGENT B2, `(.L_x_1285) ;  /* 0x0000018000027945 */ /* 0x000fe20003800200 */
[----:B------:R-:W-:-:S03]  /*4c20*/  IMAD.IADD R119, R119, 0x1, R54 ;  /* 0x0000000177777824 */ /* 0x000fc600078e0236 */
[----:B------:R-:W-:Y:S05]  /*4c30*/  @P1 BRA `(.L_x_1286) ;  /* 0x0000000000541947 */ /* 0x000fea0003800000 */
[----:B------:R-:W5:Y:S01]  /*4c40*/  LDG.E R11, desc[UR36][R12.64] ;  /* 0x000000240c0b7981 */ /* 0x000f62000c1e1900 */
[----:B01234-:R-:W0:Y:S03]  /*4c50*/  S2R R14, SR_TID.X ;  /* 0x00000000000e7919 */ /* 0x01fe260000002100 */
[----:B------:R-:W2:Y:S01]  /*4c60*/  LDG.E R125, desc[UR36][R120.64+0x150] ;  /* 0x00015024787d7981 */ /* 0x000ea2000c1e1900 */
[----:B0-----:R-:W-:-:S05]  /*4c70*/  LOP3.LUT R15, R14, 0x3, RZ, 0xc0, !PT ;  /* 0x000000030e0f7812 */ /* 0x001fca00078ec0ff */
[----:B------:R-:W-:Y:S02]  /*4c80*/  IMAD R88, R54, UR6, R15 ;  /* 0x0000000636587c24 */ /* 0x000fe4000f8e020f */
[----:B-----5:R-:W-:Y:S02]  /*4c90*/  IMAD R14, R62, R11, RZ ;  /* 0x0000000b3e0e7224 */ /* 0x020fe400078e02ff */
        /* <DEDUP_REMOVED lines=15> */
.L_x_1286:
[----:B------:R-:W-:Y:S05]  /*4d90*/  BSYNC.RECONVERGENT B2 ;  /* 0x0000000000027941 */ /* 0x000fea0003800200 */
.L_x_1285:
        /* <DEDUP_REMOVED lines=24> */
.L_x_1288:
[----:B------:R-:W-:Y:S05]  /*4f20*/  BSYNC.RECONVERGENT B2 ;  /* 0x0000000000027941 */ /* 0x000fea0003800200 */
.L_x_1287:
        /* <DEDUP_REMOVED lines=24> */
.L_x_1290:
[----:B------:R-:W-:Y:S05]  /*50b0*/  BSYNC.RECONVERGENT B2 ;  /* 0x0000000000027941 */ /* 0x000fea0003800200 */
.L_x_1289:
        /* <DEDUP_REMOVED lines=24> */
.L_x_1292:
[----:B------:R-:W-:Y:S05]  /*5240*/  BSYNC.RECONVERGENT B2 ;  /* 0x0000000000027941 */ /* 0x000fea0003800200 */
.L_x_1291:
        /* <DEDUP_REMOVED lines=24> */
.L_x_1294:
[----:B------:R-:W-:Y:S05]  /*53d0*/  BSYNC.RECONVERGENT B2 ;  /* 0x0000000000027941 */ /* 0x000fea0003800200 */
.L_x_1293:
        /* <DEDUP_REMOVED lines=24> */
.L_x_1296:
[----:B------:R-:W-:Y:S05]  /*5560*/  BSYNC.RECONVERGENT B2 ;  /* 0x0000000000027941 */ /* 0x000fea0003800200 */
.L_x_1295:
        /* <DEDUP_REMOVED lines=24> */
.L_x_1298:
[----:B------:R-:W-:Y:S05]  /*56f0*/  BSYNC.RECONVERGENT B2 ;  /* 0x0000000000027941 */ /* 0x000fea0003800200 */
.L_x_1297:
        /* <DEDUP_REMOVED lines=24> */
.L_x_1300:
[----:B------:R-:W-:Y:S05]  /*5880*/  BSYNC.RECONVERGENT B2 ;  /* 0x0000000000027941 */ /* 0x000fea0003800200 */
.L_x_1299:
        /* <DEDUP_REMOVED lines=24> */
.L_x_1302:
[----:B------:R-:W-:Y:S05]  /*5a10*/  BSYNC.RECONVERGENT B2 ;  /* 0x0000000000027941 */ /* 0x000fea0003800200 */
.L_x_1301:
[----:B------:R-:W-:Y:S05]  /*5a20*/  @P1 BRA `(.L_x_1303) ;  /* 0x0000004c00cc1947 */ /* 0x000fea0003800000 */
[----:B------:R-:W5:Y:S01]  /*5a30*/  LDG.E R11, desc[UR36][R12.64] ;  /* 0x000000240c0b7981 */ /* 0x000f62000c1e1900 */
[----:B------:R-:W-:Y:S01]  /*5a40*/  IMAD.IADD R119, R119, 0x1, R54 ;  /* 0x0000000177777824 */ /* 0x000fe200078e0236 */
[----:B01234-:R-:W0:Y:S02]  /*5a50*/  S2R R14, SR_TID.X ;  /* 0x00000000000e7919 */ /* 0x01fe240000002100 */
        /* <DEDUP_REMOVED lines=18> */
[----:B------:R0:W-:Y:S04]  /*5b80*/  STG.E desc[UR36][R14.64], R99 ;  /* 0x000000630e007986 */ /* 0x0001e8000c101924 */
[----:B------:R-:W2:Y:S01]  /*5b90*/  LDG.E R13, desc[UR36][R12.64] ;  /* 0x000000240c0d7981 */ /* 0x000ea2000c1e1900 */
[----:B------:R-:W1:Y:S01]  /*5ba0*/  S2R R98, SR_TID.X ;  /* 0x0000000000627919 */ /* 0x000e620000002100 */
[----:B------:R-:W-:-:S04]  /*5bb0*/  IMAD.IADD R11, R119, 0x1, R54 ;  /* 0x00000001770b7824 */ /* 0x000fc800078e0236 */
[----:B------:R-:W-:Y:S01]  /*5bc0*/  IMAD.SHL.U32 R11, R11, 0x4, RZ ;  /* 0x000000040b0b7824 */ /* 0x000fe200078e00ff */
[----:B-1----:R-:W-:-:S05]  /*5bd0*/  LOP3.LUT R119, R98, 0x3, RZ, 0xc0, !PT ;  /* 0x0000000362777812 */ /* 0x002fca00078ec0ff */
[----:B------:R-:W-:Y:S02]  /*5be0*/  IMAD R122, R54, UR6, R119 ;  /* 0x00000006367a7c24 */ /* 0x000fe4000f8e0277 */
[----:B--2---:R-:W-:-:S04]  /*5bf0*/  IMAD R98, R62, R13, RZ ;  /* 0x0000000d3e627224 */ /* 0x004fc800078e02ff */
[----:B------:R-:W-:-:S05]  /*5c00*/  IMAD R98, R98, 0x80, R11 ;  /* 0x0000008062627824 */ /* 0x000fca00078e020b */
[----:B------:R-:W-:Y:S02]  /*5c10*/  SHF.R.S32.HI R119, RZ, 0x1f, R98 ;  /* 0x0000001fff777819 */ /* 0x000fe40000011462 */
[----:B------:R-:W-:-:S04]  /*5c20*/  IADD3 R98, P1, PT, R122, R98, RZ ;  /* 0x000000627a627210 */ /* 0x000fc80007f3e0ff */
[----:B------:R-:W-:Y:S02]  /*5c30*/  LEA.HI.X.SX32 R119, R122, R119, 0x1, P1 ;  /* 0x000000777a777211 */ /* 0x000fe400008f0eff */
[----:B0-----:R-:W-:-:S04]  /*5c40*/  LEA R14, P1, R98, UR14, 0x2 ;  /* 0x0000000e620e7c11 */ /* 0x001fc8000f8210ff */
        /* <DEDUP_REMOVED lines=9> */
[----:B------:R0:W-:Y:S01]  /*5ce0*/  STG.E desc[UR36][R12.64], R98 ;  /* 0x000000620c007986 */ /* 0x0001e2000c101924 */
[----:B------:R-:W-:Y:S05]  /*5cf0*/  BRA `(.L_x_1303) ;  /* 0x0000004c00187947 */ /* 0x000fea0003800000 */
.L_x_1261:
[----:B------:R-:W-:Y:S01]  /*5d00*/  ISETP.GE.AND P1, PT, R67, UR42, PT ;  /* 0x0000002a43007c0c */ /* 0x000fe2000bf26270 */
[----:B------:R-:W-:-:S12]  /*5d10*/  BSSY.RECONVERGENT B2, `(.L_x_1304) ;  /* 0x0000039000027945 */ /* 0x000fd80003800200 */
[----:B------:R-:W-:Y:S05]  /*5d20*/  @P1 BRA `(.L_x_1305) ;  /* 0x0000000000dc1947 */ /* 0x000fea0003800000 */
[----:B------:R-:W2:Y:S01]  /*5d30*/  LDG.E R15, desc[UR36][R12.64] ;  /* 0x000000240c0f7981 */ /* 0x000ea2000c1e1900 */
[----:B------:R-:W0:Y:S02]  /*5d40*/  S2R R14, SR_TID.X ;  /* 0x00000000000e7919 */ /* 0x000e240000002100 */
        /* <DEDUP_REMOVED lines=9> */
[----:B------:R-:W-:-:S06]  /*5de0*/  LEA.HI.X R123, R14, UR15, R69, 0x2, P3 ;  /* 0x0000000f0e7b7c11 */ /* 0x000fcc00098f1445 */
[----:B------:R-:W2:Y:S01]  /*5df0*/  LDG.E R123, desc[UR36][R122.64] ;  /* 0x000000247a7b7981 */ /* 0x000ea2000c1e1900 */
[----:B------:R-:W-:-:S04]  /*5e00*/  IADD3 R15, P3, PT, R56, R15, RZ ;  /* 0x0000000f380f7210 */ /* 0x000fc80007f7e0ff */
[----:B------:R-:W-:Y:S02]  /*5e10*/  IADD3.X R68, PT, PT, RZ, R65, RZ, P3, !PT ;  /* 0x00000041ff447210 */ /* 0x000fe40001ffe4ff */
[----:B------:R-:W-:-:S04]  /*5e20*/  LEA R14, P3, R15, UR14, 0x2 ;  /* 0x0000000e0f0e7c11 */ /* 0x000fc8000f8610ff */
[----:B------:R-:W-:Y:S01]  /*5e30*/  LEA.HI.X R15, R15, UR15, R68, 0x2, P3 ;  /* 0x0000000f0f0f7c11 */ /* 0x000fe200098f1444 */
[----:B------:R-:W0:Y:S01]  /*5e40*/  S2R R119, SR_TID.X ;  /* 0x0000000000777919 */ /* 0x000e220000002100 */
[----:B--2---:R-:W-:-:S05]  /*5e50*/  FADD.FTZ R68, R22, R123 ;  /* 0x0000007b16447221 */ /* 0x004fca0000010000 */
[----:B------:R1:W-:Y:S04]  /*5e60*/  STG.E desc[UR36][R14.64], R68 ;  /* 0x000000440e007986 */ /* 0x0003e8000c101924 */
[----:B------:R-:W2:Y:S01]  /*5e70*/  LDG.E R69, desc[UR36][R12.64] ;  /* 0x000000240c457981 */ /* 0x000ea2000c1e1900 */
[----:B------:R-:W-:Y:S01]  /*5e80*/  IMAD.IADD R70, R11, 0x1, R54 ;  /* 0x000000010b467824 */ /* 0x000fe200078e0236 */
[----:B0-----:R-:W-:-:S03]  /*5e90*/  LOP3.LUT R119, R119, 0x3, RZ, 0xc0, !PT ;  /* 0x0000000377777812 */ /* 0x001fc600078ec0ff */
[----:B------:R-:W-:Y:S02]  /*5ea0*/  IMAD.SHL.U32 R124, R70, 0x4, RZ ;  /* 0x00000004467c7824 */ /* 0x000fe400078e00ff */
[----:B------:R-:W-:-:S03]  /*5eb0*/  IMAD R70, R54, UR6, R119 ;  /* 0x0000000636467c24 */ /* 0x000fc6000f8e0277 */
[----:B------:R-:W-:Y:S02]  /*5ec0*/  IADD3 R123, P3, PT, R56, R124, RZ ;  /* 0x0000007c387b7210 */ /* 0x000fe40007f7e0ff */
[----:B------:R-:W-:Y:S01]  /*5ed0*/  SHF.R.S32.HI R119, RZ, 0x1f, R70 ;  /* 0x0000001fff777819 */ /* 0x000fe20000011446 */
[----:B--2---:R-:W-:-:S04]  /*5ee0*/  IMAD R69, R62, R69, RZ ;  /* 0x000000453e457224 */ /* 0x004fc800078e02ff */
[----:B------:R-:W-:Y:S01]  /*5ef0*/  IMAD R69, R69, 0x80, R124 ;  /* 0x0000008045457824 */ /* 0x000fe200078e027c */
[----:B------:R-:W-:Y:S02]  /*5f00*/  LEA.HI.X.SX32 R124, R124, R65, 0x1, P3 ;  /* 0x000000417c7c7211 */ /* 0x000fe400018f0eff */
[----:B------:R-:W-:-:S04]  /*5f10*/  LEA R122, P3, R123, UR14, 0x2 ;  /* 0x0000000e7b7a7c11 */ /* 0x000fc8000f8610ff */
[----:B------:R-:W-:Y:S02]  /*5f20*/  LEA.HI.X R123, R123, UR15, R124, 0x2, P3 ;  /* 0x0000000f7b7b7c11 */ /* 0x000fe400098f147c */
[----:B-1----:R-:W-:-:S04]  /*5f30*/  IADD3 R15, P3, PT, R70, R69, RZ ;  /* 0x00000045460f7210 */ /* 0x002fc80007f7e0ff */
[----:B------:R-:W-:Y:S02]  /*5f40*/  LEA.HI.X.SX32 R124, R69, R119, 0x1, P3 ;  /* 0x00000077457c7211 */ /* 0x000fe400018f0eff */
[----:B------:R-:W-:-:S04]  /*5f50*/  LEA R14, P3, R15, UR14, 0x2 ;  /* 0x0000000e0f0e7c11 */ /* 0x000fc8000f8610ff */
[----:B------:R-:W-:-:S05]  /*5f60*/  LEA.HI.X R15, R15, UR15, R124, 0x2, P3 ;  /* 0x0000000f0f0f7c11 */ /* 0x000fca00098f147c */
[----:B------:R-:W2:Y:S02]  /*5f70*/  LDG.E R14, desc[UR36][R14.64] ;  /* 0x000000240e0e7981 */ /* 0x000ea4000c1e1900 */
[----:B--2---:R-:W-:-:S05]  /*5f80*/  FADD.FTZ R69, R23, R14 ;  /* 0x0000000e17457221 */ /* 0x004fca0000010000 */
[----:B------:R0:W-:Y:S04]  /*5f90*/  STG.E desc[UR36][R122.64], R69 ;  /* 0x000000457a007986 */ /* 0x0001e8000c101924 */
[----:B------:R-:W2:Y:S01]  /*5fa0*/  LDG.E R125, desc[UR36][R12.64] ;  /* 0x000000240c7d7981 */ /* 0x000ea2000c1e1900 */
[----:B------:R-:W-:-:S04]  /*5fb0*/  IMAD R124, R54, 0x2, R11 ;  /* 0x00000002367c7824 */ /* 0x000fc800078e020b */
[----:B------:R-:W-:Y:S02]  /*5fc0*/  IMAD.SHL.U32 R124, R124, 0x4, RZ ;  /* 0x000000047c7c7824 */ /* 0x000fe400078e00ff */
[----:B--2---:R-:W-:-:S05]  /*5fd0*/  IMAD R125, R62, R125, RZ ;  /* 0x0000007d3e7d7224 */ /* 0x004fca00078e02ff */
[----:B------:R-:W-:-:S04]  /*5fe0*/  LEA R125, R125, R124, 0x7 ;  /* 0x0000007c7d7d7211 */ /* 0x000fc800078e38ff */
[----:B------:R-:W-:-:S04]  /*5ff0*/  IADD3 R70, P3, PT, R70, R125, RZ ;  /* 0x0000007d46467210 */ /* 0x000fc80007f7e0ff */
[----:B------:R-:W-:Y:S02]  /*6000*/  LEA.HI.X.SX32 R119, R125, R119, 0x1, P3 ;  /* 0x000000777d777211 */ /* 0x000fe400018f0eff */
[----:B------:R-:W-:-:S04]  /*6010*/  IADD3 R125, P3, PT, R56, R124, RZ ;  /* 0x0000007c387d7210 */ /* 0x000fc80007f7e0ff */
[----:B------:R-:W-:Y:S02]  /*6020*/  LEA.HI.X.SX32 R124, R124, R65, 0x1, P3 ;  /* 0x000000417c7c7211 */ /* 0x000fe400018f0eff */
[----:B------:R-:W-:-:S04]  /*6030*/  LEA R14, P3, R125, UR14, 0x2 ;  /* 0x0000000e7d0e7c11 */ /* 0x000fc8000f8610ff */
[----:B------:R-:W-:Y:S02]  /*6040*/  LEA.HI.X R15, R125, UR15, R124, 0x2, P3 ;  /* 0x0000000f7d0f7c11 */ /* 0x000fe400098f147c */
[----:B0-----:R-:W-:-:S04]  /*6050*/  LEA R122, P3, R70, UR14, 0x2 ;  /* 0x0000000e467a7c11 */ /* 0x001fc8000f8610ff */
[----:B------:R-:W-:-:S06]  /*6060*/  LEA.HI.X R123, R70, UR15, R119, 0x2, P3 ;  /* 0x0000000f467b7c11 */ /* 0x000fcc00098f1477 */
[----:B------:R-:W2:Y:S02]  /*6070*/  LDG.E R123, desc[UR36][R122.64] ;  /* 0x000000247a7b7981 */ /* 0x000ea4000c1e1900 */
[----:B--2---:R-:W-:-:S05]  /*6080*/  FADD.FTZ R70, R24, R123 ;  /* 0x0000007b18467221 */ /* 0x004fca0000010000 */
[----:B------:R0:W-:Y:S02]  /*6090*/  STG.E desc[UR36][R14.64], R70 ;  /* 0x000000460e007986 */ /* 0x0001e4000c101924 */
.L_x_1305:
[----:B------:R-:W-:Y:S05]  /*60a0*/  BSYNC.RECONVERGENT B2 ;  /* 0x0000000000027941 */ /* 0x000fea0003800200 */
.L_x_1304:
[----:B------:R-:W-:Y:S04]  /*60b0*/  BSSY.RECONVERGENT B2, `(.L_x_1306) ;  /* 0x0000118000027945 */ /* 0x000fe80003800200 */
[----:B------:R-:W-:Y:S04]  /*60c0*/  BSSY.RELIABLE B3, `(.L_x_1307) ;  /* 0x00000fc000037945 */ /* 0x000fe80003800100 */
[----:B------:R-:W-:Y:S05]  /*60d0*/  @P1 BRA `(.L_x_1308) ;  /* 0x0000000000ec1947 */ /* 0x000fea0003800000 */
[----:B0-----:R-:W2:Y:S01]  /*60e0*/  LDG.E R15, desc[UR36][R12.64] ;  /* 0x000000240c0f7981 */ /* 0x001ea2000c1e1900 */
[----:B------:R-:W-:Y:S01]  /*60f0*/  IMAD.IADD R71, R11, 0x1, R54 ;  /* 0x000000010b477824 */ /* 0x000fe200078e0236 */
[----:B------:R-:W0:Y:S03]  /*6100*/  S2R R72, SR_TID.X ;  /* 0x0000000000487919 */ /* 0x000e260000002100 */
[----:B------:R-:W-:-:S04]  /*6110*/  IMAD R71, R54, 0x2, R71 ;  /* 0x0000000236477824 */ /* 0x000fc800078e0247 */
[----:B------:R-:W-:-:S05]  /*6120*/  IMAD.SHL.U32 R14, R71, 0x4, RZ ;  /* 0x00000004470e7824 */ /* 0x000fca00078e00ff */
[----:B------:R-:W-:Y:S02]  /*6130*/  IADD3 R119, P3, PT, R56, R14, RZ ;  /* 0x0000000e38777210 */ /* 0x000fe40007f7e0ff */
[----:B0-----:R-:W-:-:S05]  /*6140*/  LOP3.LUT R71, R72, 0x3, RZ, 0xc0, !PT ;  /* 0x0000000348477812 */ /* 0x001fca00078ec0ff */
[----:B------:R-:W-:Y:S02]  /*6150*/  IMAD R72, R54, UR6, R71 ;  /* 0x0000000636487c24 */ /* 0x000fe4000f8e0247 */
[----:B--2---:R-:W-:-:S04]  /*6160*/  IMAD R15, R62, R15, RZ ;  /* 0x0000000f3e0f7224 */ /* 0x004fc800078e02ff */
[----:B------:R-:W-:Y:S01]  /*6170*/  IMAD R15, R15, 0x80, R14 ;  /* 0x000000800f0f7824 */ /* 0x000fe200078e020e */
[----:B------:R-:W-:Y:S02]  /*6180*/  LEA.HI.X.SX32 R14, R14, R65, 0x1, P3 ;  /* 0x000000410e0e7211 */ /* 0x000fe400018f0eff */
[----:B------:R-:W-:-:S04]  /*6190*/  LEA R122, P3, R119, UR14, 0x2 ;  /* 0x0000000e777a7c11 */ /* 0x000fc8000f8610ff */
[----:B------:R-:W-:Y:S02]  /*61a0*/  LEA.HI.X R123, R119, UR15, R14, 0x2, P3 ;  /* 0x0000000f777b7c11 */ /* 0x000fe400098f140e */
[----:B------:R-:W-:Y:S02]  /*61b0*/  SHF.R.S32.HI R119, RZ, 0x1f, R72 ;  /* 0x0000001fff777819 */ /* 0x000fe40000011448 */
[----:B------:R-:W-:-:S04]  /*61c0*/  IADD3 R71, P3, PT, R72, R15, RZ ;  /* 0x0000000f48477210 */ /* 0x000fc80007f7e0ff */
[----:B------:R-:W-:Y:S02]  /*61d0*/  LEA.HI.X.SX32 R124, R15, R119, 0x1, P3 ;  /* 0x000000770f7c7211 */ /* 0x000fe400018f0eff */
[----:B------:R-:W-:-:S04]  /*61e0*/  LEA R14, P3, R71, UR14, 0x2 ;  /* 0x0000000e470e7c11 */ /* 0x000fc8000f8610ff */
[----:B------:R-:W-:-:S05]  /*61f0*/  LEA.HI.X R15, R71, UR15, R124, 0x2, P3 ;  /* 0x0000000f470f7c11 */ /* 0x000fca00098f147c */
[----:B------:R-:W2:Y:S02]  /*6200*/  LDG.E R14, desc[UR36][R14.64] ;  /* 0x000000240e0e7981 */ /* 0x000ea4000c1e1900 */
[----:B--2---:R-:W-:-:S05]  /*6210*/  FADD.FTZ R71, R25, R14 ;  /* 0x0000000e19477221 */ /* 0x004fca0000010000 */
[----:B------:R0:W-:Y:S04]  /*6220*/  STG.E desc[UR36][R122.64], R71 ;  /* 0x000000477a007986 */ /* 0x0001e8000c101924 */
[----:B------:R-:W2:Y:S01]  /*6230*/  LDG.E R125, desc[UR36][R12.64] ;  /* 0x000000240c7d7981 */ /* 0x000ea2000c1e1900 */
[----:B------:R-:W-:-:S05]  /*6240*/  IMAD R124, R54, 0x4, R11 ;  /* 0x00000004367c7824 */ /* 0x000fca00078e020b */
[----:B------:R-:W-:Y:S01]  /*6250*/  SHF.L.U32 R124, R124, 0x2, RZ ;  /* 0x000000027c7c7819 */ /* 0x000fe200000006ff */
[----:B--2---:R-:W-:-:S04]  /*6260*/  IMAD R125, R62, R125, RZ ;  /* 0x0000007d3e7d7224 */ /* 0x004fc800078e02ff */
[----:B------:R-:W-:-:S05]  /*6270*/  IMAD R125, R125, 0x80, R124 ;  /* 0x000000807d7d7824 */ /* 0x000fca00078e027c */
        /* <DEDUP_REMOVED lines=10> */
[----:B------:R0:W-:Y:S01]  /*6320*/  STG.E desc[UR36][R14.64], R72 ;  /* 0x000000480e007986 */ /* 0x0001e2000c101924 */
[----:B------:R-:W-:Y:S05]  /*6330*/  @P1 BRA `(.L_x_1309) ;  /* 0x0000000000b01947 */ /* 0x000fea0003800000 */
[----:B0-----:R-:W2:Y:S01]  /*6340*/  LDG.E R15, desc[UR36][R12.64] ;  /* 0x000000240c0f7981 */ /* 0x001ea2000c1e1900 */
[----:B------:R-:W-:Y:S01]  /*6350*/  IMAD.IADD R73, R11, 0x1, R54 ;  /* 0x000000010b497824 */ /* 0x000fe200078e0236 */
[----:B------:R-:W0:Y:S03]  /*6360*/  S2R R119, SR_TID.X ;  /* 0x0000000000777919 */ /* 0x000e260000002100 */
        /* <DEDUP_REMOVED lines=9> */
[----:B------:R-:W-:-:S04]  /*6400*/  IADD3 R15, P3, PT, R56, R14, RZ ;  /* 0x0000000e380f7210 */ /* 0x000fc80007f7e0ff */
[----:B------:R-:W-:Y:S02]  /*6410*/  LEA.HI.X.SX32 R122, R14, R65, 0x1, P3 ;  /* 0x000000410e7a7211 */ /* 0x000fe400018f0eff */
[----:B------:R-:W-:-:S04]  /*6420*/  LEA R14, P3, R15, UR14, 0x2 ;  /* 0x0000000e0f0e7c11 */ /* 0x000fc8000f8610ff */
[----:B------:R-:W-:Y:S02]  /*6430*/  LEA.HI.X R15, R15, UR15, R122, 0x2, P3 ;  /* 0x0000000f0f0f7c11 */ /* 0x000fe400098f147a */
[----:B------:R-:W-:-:S04]  /*6440*/  LEA R122, P3, R73, UR14, 0x2 ;  /* 0x0000000e497a7c11 */ /* 0x000fc8000f8610ff */
[----:B------:R-:W-:-:S05]  /*6450*/  LEA.HI.X R123, R73, UR15, R124, 0x2, P3 ;  /* 0x0000000f497b7c11 */ /* 0x000fca00098f147c */
[----:B------:R-:W2:Y:S02]  /*6460*/  LDG.E R122, desc[UR36][R122.64] ;  /* 0x000000247a7a7981 */ /* 0x000ea4000c1e1900 */
[----:B--2---:R-:W-:-:S05]  /*6470*/  FADD.FTZ R73, R27, R122 ;  /* 0x0000007a1b497221 */ /* 0x004fca0000010000 */
[----:B------:R1:W-:Y:S02]  /*6480*/  STG.E desc[UR36][R14.64], R73 ;  /* 0x000000490e007986 */ /* 0x0003e4000c101924 */
.L_x_1308:
[----:B------:R-:W-:Y:S05]  /*6490*/  @P1 BRA `(.L_x_1310) ;  /* 0x0000000000f41947 */ /* 0x000fea0003800000 */
[----:B01----:R-:W2:Y:S01]  /*64a0*/  LDG.E R15, desc[UR36][R12.64] ;  /* 0x000000240c0f7981 */ /* 0x003ea2000c1e1900 */
[----:B------:R-:W-:Y:S01]  /*64b0*/  IADD3 R119, PT, PT, R11, R54, RZ ;  /* 0x000000360b777210 */ /* 0x000fe20007ffe0ff */
[----:B------:R-:W0:Y:S04]  /*64c0*/  S2R R74, SR_TID.X ;  /* 0x00000000004a7919 */ /* 0x000e280000002100 */
        /* <DEDUP_REMOVED lines=15> */
[----:B------:R-:W-:-:S06]  /*65c0*/  LEA.HI.X R123, R74, UR15, R119, 0x2, P3 ;  /* 0x0000000f4a7b7c11 */ /* 0x000fcc00098f1477 */
[----:B------:R-:W2:Y:S02]  /*65d0*/  LDG.E R123, desc[UR36][R122.64] ;  /* 0x000000247a7b7981 */ /* 0x000ea4000c1e1900 */
[----:B--2---:R-:W-:-:S05]  /*65e0*/  FADD.FTZ R74, R28, R123 ;  /* 0x0000007b1c4a7221 */ /* 0x004fca0000010000 */
[----:B------:R1:W-:Y:S02]  /*65f0*/  STG.E desc[UR36][R14.64], R74 ;  /* 0x0000004a0e007986 */ /* 0x0003e4000c101924 */
.L_x_1309:
[----:B------:R-:W-:Y:S05]  /*6600*/  @P1 BRA `(.L_x_1311) ;  /* 0x0000000000f81947 */ /* 0x000fea0003800000 */
[----:B01----:R-:W2:Y:S01]  /*6610*/  LDG.E R15, desc[UR36][R12.64] ;  /* 0x000000240c0f7981 */ /* 0x003ea2000c1e1900 */
[----:B------:R-:W-:Y:S01]  /*6620*/  IMAD.IADD R75, R11, 0x1, R54 ;  /* 0x000000010b4b7824 */ /* 0x000fe200078e0236 */
[----:B------:R-:W0:Y:S04]  /*6630*/  S2R R76, SR_TID.X ;  /* 0x00000000004c7919 */ /* 0x000e280000002100 */
[----:B------:R-:W-:-:S05]  /*6640*/  LEA R75, R54, R75, 0x2 ;  /* 0x0000004b364b7211 */ /* 0x000fca00078e10ff */
        /* <DEDUP_REMOVED lines=34> */
.L_x_1310:
[----:B------:R-:W-:Y:S05]  /*6870*/  @P1 BRA `(.L_x_1312) ;  /* 0x0000000000c01947 */ /* 0x000fea0003800000 */
[----:B012---:R-:W2:Y:S01]  /*6880*/  LDG.E R15, desc[UR36][R12.64] ;  /* 0x000000240c0f7981 */ /* 0x007ea2000c1e1900 */
[----:B------:R-:W-:Y:S01]  /*6890*/  IMAD.IADD R77, R11, 0x1, R54 ;  /* 0x000000010b4d7824 */ /* 0x000fe200078e0236 */
[----:B------:R-:W0:Y:S03]  /*68a0*/  S2R R119, SR_TID.X ;  /* 0x0000000000777919 */ /* 0x000e260000002100 */
[----:B------:R-:W-:-:S04]  /*68b0*/  IMAD R77, R54, 0x4, R77 ;  /* 0x00000004364d7824 */ /* 0x000fc800078e024d */
[----:B------:R-:W-:-:S05]  /*68c0*/  IMAD R77, R54, 0x2, R77 ;  /* 0x00000002364d7824 */ /* 0x000fca00078e024d */
        /* <DEDUP_REMOVED lines=18> */
.L_x_1311:
        /* <DEDUP_REMOVED lines=25> */
.L_x_1312:
[----:B------:R-:W-:Y:S05]  /*6b80*/  @P1 BRA `(.L_x_1314) ;  /* 0x0000000000c81947 */ /* 0x000fea0003800000 */
[----:B0123--:R-:W2:Y:S01]  /*6b90*/  LDG.E R15, desc[UR36][R12.64] ;  /* 0x000000240c0f7981 */ /* 0x00fea2000c1e1900 */
[----:B------:R-:W-:Y:S01]  /*6ba0*/  IADD3 R79, PT, PT, R11, R54, RZ ;  /* 0x000000360b4f7210 */ /* 0x000fe20007ffe0ff */
[----:B------:R-:W0:Y:S04]  /*6bb0*/  S2R R119, SR_TID.X ;  /* 0x0000000000777919 */ /* 0x000e280000002100 */
[----:B------:R-:W-:-:S04]  /*6bc0*/  IMAD R79, R54, 0x4, R79 ;  /* 0x00000004364f7824 */ /* 0x000fc800078e024f */
[----:B------:R-:W-:-:S04]  /*6bd0*/  IMAD R79, R54, 0x2, R79 ;  /* 0x00000002364f7824 */ /* 0x000fc800078e024f */
[----:B------:R-:W-:-:S04]  /*6be0*/  IMAD R79, R54, 0x2, R79 ;  /* 0x00000002364f7824 */ /* 0x000fc800078e024f */
[----:B------:R-:W-:-:S05]  /*6bf0*/  IMAD R14, R54, 0x2, R79 ;  /* 0x00000002360e7824 */ /* 0x000fca00078e024f */
        /* <DEDUP_REMOVED lines=17> */
.L_x_1313:
[----:B------:R-:W-:Y:S05]  /*6d10*/  @P1 BRA `(.L_x_1315) ;  /* 0x0000000000d01947 */ /* 0x000fea0003800000 */
[----:B0123--:R-:W2:Y:S01]  /*6d20*/  LDG.E R15, desc[UR36][R12.64] ;  /* 0x000000240c0f7981 */ /* 0x00fea2000c1e1900 */
[----:B------:R-:W-:Y:S01]  /*6d30*/  IMAD.IADD R119, R11, 0x1, R54 ;  /* 0x000000010b777824 */ /* 0x000fe200078e0236 */
[----:B------:R-:W0:Y:S03]  /*6d40*/  S2R R80, SR_TID.X ;  /* 0x0000000000507919 */ /* 0x000e260000002100 */
[----:B------:R-:W-:-:S04]  /*6d50*/  IMAD R119, R54, 0x4, R119 ;  /* 0x0000000436777824 */ /* 0x000fc800078e0277 */
        /* <DEDUP_REMOVED lines=21> */
.L_x_1314:
[----:B------:R-:W-:Y:S05]  /*6eb0*/  @P1 BREAK.RELIABLE B3 ;  /* 0x0000000000031942 */ /* 0x000fea0003800100 */
[----:B------:R-:W-:Y:S05]  /*6ec0*/  @P1 BRA `(.L_x_1316) ;  /* 0x0000000000d81947 */ /* 0x000fea0003800000 */
[----:B01234-:R-:W2:Y:S01]  /*6ed0*/  LDG.E R15, desc[UR36][R12.64] ;  /* 0x000000240c0f7981 */ /* 0x01fea2000c1e1900 */
[----:B------:R-:W-:Y:S01]  /*6ee0*/  IADD3 R81, PT, PT, R11, R54, RZ ;  /* 0x000000360b517210 */ /* 0x000fe20007ffe0ff */
[----:B------:R-:W0:Y:S04]  /*6ef0*/  S2R R119, SR_TID.X ;  /* 0x0000000000777919 */ /* 0x000e280000002100 */
[----:B------:R-:W-:-:S04]  /*6f00*/  IMAD R81, R54, 0x4, R81 ;  /* 0x0000000436517824 */ /* 0x000fc800078e0251 */
[----:B------:R-:W-:-:S04]  /*6f10*/  IMAD R81, R54, 0x2, R81 ;  /* 0x0000000236517824 */ /* 0x000fc800078e0251 */
        /* <DEDUP_REMOVED lines=20> */
.L_x_1315:
[----:B------:R-:W-:Y:S05]  /*7060*/  @P1 BREAK.RELIABLE B3 ;  /* 0x0000000000031942 */ /* 0x000fea0003800100 */
[----:B------:R-:W-:Y:S05]  /*7070*/  @P1 BRA `(.L_x_1316) ;  /* 0x00000000006c1947 */ /* 0x000fea0003800000 */
[----:B------:R-:W-:Y:S05]  /*7080*/  BSYNC.RELIABLE B3 ;  /* 0x0000000000037941 */ /* 0x000fea0003800100 */
.L_x_1307:
        /* <DEDUP_REMOVED lines=9> */
[----:B0-----:R-:W-:-:S04]  /*7120*/  LOP3.LUT R123, R14, 0x3, RZ, 0xc0, !PT ;  /* 0x000000030e7b7812 */ /* 0x001fc800078ec0ff */
[----:B------:R-:W-:Y:S01]  /*7130*/  SHF.L.U32 R14, R119, 0x2, RZ ;  /* 0x00000002770e7819 */ /* 0x000fe200000006ff */
        /* <DEDUP_REMOVED lines=15> */
.L_x_1316:
[----:B------:R-:W-:Y:S05]  /*7230*/  BSYNC.RECONVERGENT B2 ;  /* 0x0000000000027941 */ /* 0x000fea0003800200 */
.L_x_1306:
[----:B01234-:R-:W-:Y:S01]  /*7240*/  IMAD.IADD R15, R11, 0x1, R54 ;  /* 0x000000010b0f7824 */ /* 0x01ffe200078e0236 */
[----:B------:R-:W-:Y:S03]  /*7250*/  BSSY.RECONVERGENT B2, `(.L_x_1317) ;  /* 0x000002b000027945 */ /* 0x000fe60003800200 */
[----:B------:R-:W-:-:S04]  /*7260*/  IMAD R15, R54, 0x4, R15 ;  /* 0x00000004360f7824 */ /* 0x000fc800078e020f */
[----:B------:R-:W-:-:S05]  /*7270*/  IMAD R15, R54, 0x2, R15 ;  /* 0x00000002360f7824 */ /* 0x000fca00078e020f */
[----:B------:R-:W-:-:S05]  /*7280*/  LEA R15, R54, R15, 0x1 ;  /* 0x0000000f360f7211 */ /* 0x000fca00078e08ff */
[----:B------:R-:W-:-:S04]  /*7290*/  IMAD R15, R54, 0x2, R15 ;  /* 0x00000002360f7824 */ /* 0x000fc800078e020f */
[----:B------:R-:W-:-:S04]  /*72a0*/  IMAD R15, R54, 0x2, R15 ;  /* 0x00000002360f7824 */ /* 0x000fc800078e020f */
[----:B------:R-:W-:Y:S01]  /*72b0*/  IMAD R119, R54, 0x2, R15 ;  /* 0x0000000236777824 */ /* 0x000fe200078e020f */
[----:B------:R-:W-:Y:S06]  /*72c0*/  @P1 BRA `(.L_x_1318) ;  /* 0x00000000008c1947 */ /* 0x000fec0003800000 */
[----:B------:R-:W2:Y:S01]  /*72d0*/  LDG.E R15, desc[UR36][R12.64] ;  /* 0x000000240c0f7981 */ /* 0x000ea2000c1e1900 */
[----:B------:R-:W-:Y:S01]  /*72e0*/  IMAD.SHL.U32 R84, R119, 0x4, RZ ;  /* 0x0000000477547824 */ /* 0x000fe200078e00ff */
[----:B------:R-:W0:Y:S02]  /*72f0*/  S2R R14, SR_TID.X ;  /* 0x00000000000e7919 */ /* 0x000e240000002100 */
[----:B0-----:R-:W-:Y:S02]  /*7300*/  LOP3.LUT R123, R14, 0x3, RZ, 0xc0, !PT ;  /* 0x000000030e7b7812 */ /* 0x001fe400078ec0ff */
[----:B------:R-:W-:-:S03]  /*7310*/  IADD3 R14, P3, PT, R56, R84, RZ ;  /* 0x00000054380e7210 */ /* 0x000fc60007f7e0ff */
[----:B------:R-:W-:Y:S01]  /*7320*/  IMAD R124, R54, UR6, R123 ;  /* 0x00000006367c7c24 */ /* 0x000fe2000f8e027b */
[----:B------:R-:W-:Y:S02]  /*7330*/  LEA.HI.X.SX32 R83, R84, R65, 0x1, P3 ;  /* 0x0000004154537211 */ /* 0x000fe400018f0eff */
[----:B------:R-:W-:-:S04]  /*7340*/  LEA R122, P3, R14, UR14, 0x2 ;  /* 0x0000000e0e7a7c11 */ /* 0x000fc8000f8610ff */
[----:B------:R-:W-:Y:S01]  /*7350*/  LEA.HI.X R123, R14, UR15, R83, 0x2, P3 ;  /* 0x0000000f0e7b7c11 */ /* 0x000fe200098f1453 */
[----:B--2---:R-:W-:-:S05]  /*7360*/  IMAD R15, R62, R15, RZ ;  /* 0x0000000f3e0f7224 */ /* 0x004fca00078e02ff */
[----:B------:R-:W-:Y:S02]  /*7370*/  LEA R15, R15, R84, 0x7 ;  /* 0x000000540f0f7211 */ /* 0x000fe400078e38ff */
        /* <DEDUP_REMOVED lines=24> */
.L_x_1318:
[----:B------:R-:W-:Y:S05]  /*7500*/  BSYNC.RECONVERGENT B2 ;  /* 0x0000000000027941 */ /* 0x000fea0003800200 */
.L_x_1317:
[----:B------:R-:W-:Y:S01]  /*7510*/  BSSY.RECONVERGENT B2, `(.L_x_1319) ;  /* 0x0000016000027945 */ /* 0x000fe20003800200 */
[----:B------:R-:W-:-:S03]  /*7520*/  IMAD R119, R54, 0x2, R119 ;  /* 0x0000000236777824 */ /* 0x000fc600078e0277 */
[----:B------:R-:W-:Y:S05]  /*7530*/  @P1 BRA `(.L_x_1320) ;  /* 0x00000000004c1947 */ /* 0x000fea0003800000 */
[----:B------:R-:W2:Y:S01]  /*7540*/  LDG.E R11, desc[UR36][R12.64] ;  /* 0x000000240c0b7981 */ /* 0x000ea2000c1e1900 */
[----:B0-----:R-:W0:Y:S02]  /*7550*/  S2R R14, SR_TID.X ;  /* 0x00000000000e7919 */ /* 0x001e240000002100 */
[----:B0-----:R-:W-:Y:S02]  /*7560*/  LOP3.LUT R15, R14, 0x3, RZ, 0xc0, !PT ;  /* 0x000000030e0f7812 */ /* 0x001fe400078ec0ff */
[----:B------:R-:W-:-:S03]  /*7570*/  SHF.L.U32 R14, R119, 0x2, RZ ;  /* 0x00000002770e7819 */ /* 0x000fc600000006ff */
        /* <DEDUP_REMOVED lines=15> */
.L_x_1320:
[----:B------:R-:W-:Y:S05]  /*7670*/  BSYNC.RECONVERGENT B2 ;  /* 0x0000000000027941 */ /* 0x000fea0003800200 */
.L_x_1319:
[----:B------:R-:W-:Y:S01]  /*7680*/  BSSY.RECONVERGENT B2, `(.L_x_1321) ;  /* 0x0000016000027945 */ /* 0x000fe20003800200 */
[----:B------:R-:W-:-:S03]  /*7690*/  IMAD.IADD R119, R119, 0x1, R54 ;  /* 0x0000000177777824 */ /* 0x000fc600078e0236 */
[----:B------:R-:W-:Y:S05]  /*76a0*/  @P1 BRA `(.L_x_1322) ;  /* 0x00000000004c1947 */ /* 0x000fea0003800000 */
[----:B------:R-:W2:Y:S01]  /*76b0*/  LDG.E R11, desc[UR36][R12.64] ;  /* 0x000000240c0b7981 */ /* 0x000ea2000c1e1900 */
[----:B01----:R-:W0:Y:S02]  /*76c0*/  S2R R14, SR_TID.X ;  /* 0x00000000000e7919 */ /* 0x003e240000002100 */
[----:B0-----:R-:W-:Y:S01]  /*76d0*/  LOP3.LUT R15, R14, 0x3, RZ, 0xc0, !PT ;  /* 0x000000030e0f7812 */ /* 0x001fe200078ec0ff */
[----:B------:R-:W-:-:S04]  /*76e0*/  IMAD.SHL.U32 R14, R119, 0x4, RZ ;  /* 0x00000004770e7824 */ /* 0x000fc800078e00ff */
        /* <DEDUP_REMOVED lines=15> */
.L_x_1322:
[----:B------:R-:W-:Y:S05]  /*77e0*/  BSYNC.RECONVERGENT B2 ;  /* 0x0000000000027941 */ /* 0x000fea0003800200 */
.L_x_1321:
[----:B------:R-:W-:Y:S01]  /*77f0*/  BSSY.RECONVERGENT B2, `(.L_x_1323) ;  /* 0x0000016000027945 */ /* 0x000fe20003800200 */
[----:B------:R-:W-:-:S03]  /*7800*/  IADD3 R119, PT, PT, R119, R54, RZ ;  /* 0x0000003677777210 */ /* 0x000fc60007ffe0ff */
[----:B------:R-:W-:Y:S05]  /*7810*/  @P1 BRA `(.L_x_1324) ;  /* 0x00000000004c1947 */ /* 0x000fea0003800000 */
[----:B------:R-:W3:Y:S01]  /*7820*/  LDG.E R11, desc[UR36][R12.64] ;  /* 0x000000240c0b7981 */ /* 0x000ee2000c1e1900 */
[----:B012---:R-:W0:Y:S02]  /*7830*/  S2R R14, SR_TID.X ;  /* 0x00000000000e7919 */ /* 0x007e240000002100 */
[----:B0-----:R-:W-:Y:S01]  /*7840*/  LOP3.LUT R15, R14, 0x3, RZ, 0xc0, !PT ;  /* 0x000000030e0f7812 */ /* 0x001fe200078ec0ff */
[----:B------:R-:W-:-:S04]  /*7850*/  IMAD.SHL.U32 R14, R119, 0x4, RZ ;  /* 0x00000004770e7824 */ /* 0x000fc800078e00ff */
[----:B------:R-:W-:Y:S02]  /*7860*/  IMAD R15, R54, UR6, R15 ;  /* 0x00000006360f7c24 */ /* 0x000fe4000f8e020f */
[----:B---3--:R-:W-:-:S04]  /*7870*/  IMAD R11, R62, R11, RZ ;  /* 0x0000000b3e0b7224 */ /* 0x008fc800078e02ff */
        /* <DEDUP_REMOVED lines=13> */
.L_x_1324:
[----:B------:R-:W-:Y:S05]  /*7950*/  BSYNC.RECONVERGENT B2 ;  /* 0x0000000000027941 */ /* 0x000fea0003800200 */
.L_x_1323:
[----:B------:R-:W-:Y:S01]  /*7960*/  BSSY.RECONVERGENT B2, `(.L_x_1325) ;  /* 0x0000016000027945 */ /* 0x000fe20003800200 */
[----:B------:R-:W-:-:S03]  /*7970*/  IMAD.IADD R119, R119, 0x1, R54 ;  /* 0x0000000177777824 */ /* 0x000fc600078e0236 */
[----:B------:R-:W-:Y:S05]  /*7980*/  @P1 BRA `(.L_x_1326) ;  /* 0x00000000004c1947 */ /* 0x000fea0003800000 */
[----:B------:R-:W4:Y:S01]  /*7990*/  LDG.E R11, desc[UR36][R12.64] ;  /* 0x000000240c0b7981 */ /* 0x000f22000c1e1900 */
[----:B0123--:R-:W0:Y:S02]  /*79a0*/  S2R R14, SR_TID.X ;  /* 0x00000000000e7919 */ /* 0x00fe240000002100 */
[----:B0-----:R-:W-:Y:S01]  /*79b0*/  LOP3.LUT R15, R14, 0x3, RZ, 0xc0, !PT ;  /* 0x000000030e0f7812 */ /* 0x001fe200078ec0ff */
[----:B------:R-:W-:-:S04]  /*79c0*/  IMAD.SHL.U32 R14, R119, 0x4, RZ ;  /* 0x00000004770e7824 */ /* 0x000fc800078e00ff */
[----:B------:R-:W-:Y:S02]  /*79d0*/  IMAD R15, R54, UR6, R15 ;  /* 0x00000006360f7c24 */ /* 0x000fe4000f8e020f */
[----:B----4-:R-:W-:-:S05]  /*79e0*/  IMAD R11, R62, R11, RZ ;  /* 0x0000000b3e0b7224 */ /* 0x010fca00078e02ff */
[----:B------:R-:W-:-:S04]  /*79f0*/  LEA R11, R11, R14, 0x7 ;  /* 0x0000000e0b0b7211 */ /* 0x000fc800078e38ff */
        /* <DEDUP_REMOVED lines=12> */
.L_x_1326:
[----:B------:R-:W-:Y:S05]  /*7ac0*/  BSYNC.RECONVERGENT B2 ;  /* 0x0000000000027941 */ /* 0x000fea0003800200 */
.L_x_1325:
[----:B------:R-:W-:Y:S01]  /*7ad0*/  BSSY.RECONVERGENT B2, `(.L_x_1327) ;  /* 0x0000016000027945 */ /* 0x000fe20003800200 */
[----:B------:R-:W-:-:S03]  /*7ae0*/  IMAD.IADD R119, R119, 0x1, R54 ;  /* 0x0000000177777824 */ /* 0x000fc600078e0236 */
[----:B------:R-:W-:Y:S05]  /*7af0*/  @P1 BRA `(.L_x_1328) ;  /* 0x00000000004c1947 */ /* 0x000fea0003800000 */
[----:B------:R-:W5:Y:S01]  /*7b00*/  LDG.E R11, desc[UR36][R12.64] ;  /* 0x000000240c0b7981 */ /* 0x000f62000c1e1900 */
[----:B01234-:R-:W0:Y:S02]  /*7b10*/  S2R R14, SR_TID.X ;  /* 0x00000000000e7919 */ /* 0x01fe240000002100 */
[----:B0-----:R-:W-:Y:S01]  /*7b20*/  LOP3.LUT R15, R14, 0x3, RZ, 0xc0, !PT ;  /* 0x000000030e0f7812 */ /* 0x001fe200078ec0ff */
[----:B------:R-:W-:-:S04]  /*7b30*/  IMAD.SHL.U32 R14, R119, 0x4, RZ ;  /* 0x00000004770e7824 */ /* 0x000fc800078e00ff */
[----:B------:R-:W-:Y:S02]  /*7b40*/  IMAD R15, R54, UR6, R15 ;  /* 0x00000006360f7c24 */ /* 0x000fe4000f8e020f */
[----:B-----5:R-:W-:-:S04]  /*7b50*/  IMAD R11, R62, R11, RZ ;  /* 0x0000000b3e0b7224 */ /* 0x020fc800078e02ff */
        /* <DEDUP_REMOVED lines=13> */
.L_x_1328:
[----:B------:R-:W-:Y:S05]  /*7c30*/  BSYNC.RECONVERGENT B2 ;  /* 0x0000000000027941 */ /* 0x000fea0003800200 */
.L_x_1327:
[----:B------:R-:W-:Y:S01]  /*7c40*/  BSSY.RECONVERGENT B2, `(.L_x_1329) ;  /* 0x0000016000027945 */ /* 0x000fe20003800200 */
[----:B------:R-:W-:-:S03]  /*7c50*/  IMAD.IADD R119, R119, 0x1, R54 ;  /* 0x0000000177777824 */ /* 0x000fc600078e0236 */
[----:B------:R-:W-:Y:S05]  /*7c60*/  @P1 BRA `(.L_x_1330) ;  /* 0x00000000004c1947 */ /* 0x000fea0003800000 */
[----:B------:R-:W5:Y:S01]  /*7c70*/  LDG.E R11, desc[UR36][R12.64] ;  /* 0x000000240c0b7981 */ /* 0x000f62000c1e1900 */
[----:B01234-:R-:W0:Y:S02]  /*7c80*/  S2R R14, SR_TID.X ;  /* 0x00000000000e7919 */ /* 0x01fe240000002100 */
[----:B0-----:R-:W-:Y:S02]  /*7c90*/  LOP3.LUT R15, R14, 0x3, RZ, 0xc0, !PT ;  /* 0x000000030e0f7812 */ /* 0x001fe400078ec0ff */
[----:B------:R-:W-:-:S03]  /*7ca0*/  SHF.L.U32 R14, R119, 0x2, RZ ;  /* 0x00000002770e7819 */ /* 0x000fc600000006ff */
        /* <DEDUP_REMOVED lines=15> */
.L_x_1330:
[----:B------:R-:W-:Y:S05]  /*7da0*/  BSYNC.RECONVERGENT B2 ;  /* 0x0000000000027941 */ /* 0x000fea0003800200 */
.L_x_1329:
        /* <DEDUP_REMOVED lines=22> */
.L_x_1332:
[----:B------:R-:W-:Y:S05]  /*7f10*/  BSYNC.RECONVERGENT B2 ;  /* 0x0000000000027941 */ /* 0x000fea0003800200 */
.L_x_1331:
[----:B------:R-:W-:Y:S01]  /*7f20*/  BSSY.RECONVERGENT B2, `(.L_x_1333) ;  /* 0x0000016000027945 */ /* 0x000fe20003800200 */
[----:B------:R-:W-:-:S03]  /*7f30*/  IADD3 R119, PT, PT, R119, R54, RZ ;  /* 0x0000003677777210 */ /* 0x000fc60007ffe0ff */
        /* <DEDUP_REMOVED lines=20> */
.L_x_1334:
[----:B------:R-:W-:Y:S05]  /*8080*/  BSYNC.RECONVERGENT B2 ;  /* 0x0000000000027941 */ /* 0x000fea0003800200 */
.L_x_1333:
        /* <DEDUP_REMOVED lines=8> */
[----:B-----5:R-:W-:-:S05]  /*8110*/  IMAD R11, R62, R11, RZ ;  /* 0x0000000b3e0b7224 */ /* 0x020fca00078e02ff */
        /* <DEDUP_REMOVED lines=13> */
.L_x_1336:
[----:B------:R-:W-:Y:S05]  /*81f0*/  BSYNC.RECONVERGENT B2 ;  /* 0x0000000000027941 */ /* 0x000fea0003800200 */
.L_x_1335:
        /* <DEDUP_REMOVED lines=22> */
.L_x_1338:
[----:B------:R-:W-:Y:S05]  /*8360*/  BSYNC.RECONVERGENT B2 ;  /* 0x0000000000027941 */ /* 0x000fea0003800200 */
.L_x_1337:
        /* <DEDUP_REMOVED lines=22> */
.L_x_1340:
[----:B------:R-:W-:Y:S05]  /*84d0*/  BSYNC.RECONVERGENT B2 ;  /* 0x0000000000027941 */ /* 0x000fea0003800200 */
.L_x_1339:
        /* <DEDUP_REMOVED lines=22> */
.L_x_1342:
[----:B------:R-:W-:Y:S05]  /*8640*/  BSYNC.RECONVERGENT B2 ;  /* 0x0000000000027941 */ /* 0x000fea0003800200 */
.L_x_1341:
        /* <DEDUP_REMOVED lines=22> */
.L_x_1344:
[----:B------:R-:W-:Y:S05]  /*87b0*/  BSYNC.RECONVERGENT B2 ;  /* 0x0000000000027941 */ /* 0x000fea0003800200 */
.L_x_1343:
        /* <DEDUP_REMOVED lines=18> */
[----:B------:R-:W-:Y:S02]  /*88e0*/  LEA.HI.X R15, R15, UR15, R98, 0x2, P1 ;  /* 0x0000000f0f0f7c11 */ /* 0x000fe400088f1462 */
[----:B------:R-:W0:Y:S01]  /*88f0*/  S2R R98, SR_TID.X ;  /* 0x0000000000627919 */ /* 0x000e220000002100 */
[----:B--2---:R-:W-:-:S05]  /*8900*/  FADD.FTZ R99, R52, R123 ;  /* 0x0000007b34637221 */ /* 0x004fca0000010000 */
[----:B------:R1:W-:Y:S04]  /*8910*/  STG.E desc[UR36][R14.64], R99 ;  /* 0x000000630e007986 */ /* 0x0003e8000c101924 */
[----:B------:R-:W2:Y:S01]  /*8920*/  LDG.E R13, desc[UR36][R12.64] ;  /* 0x000000240c0d7981 */ /* 0x000ea2000c1e1900 */
[----:B------:R-:W-:Y:S01]  /*8930*/  IMAD.IADD R11, R119, 0x1, R54 ;  /* 0x00000001770b7824 */ /* 0x000fe200078e0236 */
[----:B0-----:R-:W-:-:S03]  /*8940*/  LOP3.LUT R119, R98, 0x3, RZ, 0xc0, !PT ;  /* 0x0000000362777812 */ /* 0x001fc600078ec0ff */
[----:B------:R-:W-:Y:S02]  /*8950*/  IMAD.SHL.U32 R11, R11, 0x4, RZ ;  /* 0x000000040b0b7824 */ /* 0x000fe400078e00ff */
[----:B------:R-:W-:Y:S02]  /*8960*/  IMAD R122, R54, UR6, R119 ;  /* 0x00000006367a7c24 */ /* 0x000fe4000f8e0277 */
[----:B--2---:R-:W-:-:S04]  /*8970*/  IMAD R98, R62, R13, RZ ;  /* 0x0000000d3e627224 */ /* 0x004fc800078e02ff */
[----:B------:R-:W-:-:S05]  /*8980*/  IMAD R98, R98, 0x80, R11 ;  /* 0x0000008062627824 */ /* 0x000fca00078e020b */
[----:B------:R-:W-:Y:S02]  /*8990*/  SHF.R.S32.HI R119, RZ, 0x1f, R98 ;  /* 0x0000001fff777819 */ /* 0x000fe40000011462 */
[----:B------:R-:W-:-:S04]  /*89a0*/  IADD3 R98, P1, PT, R122, R98, RZ ;  /* 0x000000627a627210 */ /* 0x000fc80007f3e0ff */
[----:B------:R-:W-:Y:S02]  /*89b0*/  LEA.HI.X.SX32 R119, R122, R119, 0x1, P1 ;  /* 0x000000777a777211 */ /* 0x000fe400008f0eff */
[----:B-1----:R-:W-:-:S04]  /*89c0*/  LEA R14, P1, R98, UR14, 0x2 ;  /* 0x0000000e620e7c11 */ /* 0x002fc8000f8210ff */
[----:B------:R-:W-:-:S05]  /*89d0*/  LEA.HI.X R15, R98, UR15, R119, 0x2, P1 ;  /* 0x0000000f620f7c11 */ /* 0x000fca00088f1477 */
[----:B------:R-:W2:Y:S01]  /*89e0*/  LDG.E R14, desc[UR36][R14.64] ;  /* 0x000000240e0e7981 */ /* 0x000ea2000c1e1900 */
[----:B------:R-:W-:-:S04]  /*89f0*/  IADD3 R13, P1, PT, R56, R11, RZ ;  /* 0x0000000b380d7210 */ /* 0x000fc80007f3e0ff */
[----:B------:R-:W-:Y:S02]  /*8a00*/  LEA.HI.X.SX32 R98, R11, R65, 0x1, P1 ;  /* 0x000000410b627211 */ /* 0x000fe400008f0eff */
[----:B------:R-:W-:-:S04]  /*8a10*/  LEA R12, P1, R13, UR14, 0x2 ;  /* 0x0000000e0d0c7c11 */ /* 0x000fc8000f8210ff */
[----:B------:R-:W-:Y:S01]  /*8a20*/  LEA.HI.X R13, R13, UR15, R98, 0x2, P1 ;  /* 0x0000000f0d0d7c11 */ /* 0x000fe200088f1462 */
[----:B--2---:R-:W-:-:S05]  /*8a30*/  FADD.FTZ R98, R53, R14 ;  /* 0x0000000e35627221 */ /* 0x004fca0000010000 */
[----:B------:R0:W-:Y:S01]  /*8a40*/  STG.E desc[UR36][R12.64], R98 ;  /* 0x000000620c007986 */ /* 0x0001e2000c101924 */
[----:B------:R-:W-:Y:S05]  /*8a50*/  BRA `(.L_x_1303) ;  /* 0x0000001c00c07947 */ /* 0x000fea0003800000 */
.L_x_1260:
[----:B------:R-:W-:Y:S01]  /*8a60*/  ISETP.GE.AND P1, PT, R67, UR42, PT ;  /* 0x0000002a43007c0c */ /* 0x000fe2000bf26270 */
[----:B------:R-:W-:-:S12]  /*8a70*/  BSSY.RECONVERGENT B2, `(.L_x_1345) ;  /* 0x0000024000027945 */ /* 0x000fd80003800200 */
[----:B------:R-:W-:Y:S05]  /*8a80*/  @P1 BRA `(.L_x_1346) ;  /* 0x0000000000881947 */ /* 0x000fea0003800000 */
[----:B------:R-:W2:Y:S04]  /*8a90*/  LDG.E R15, desc[UR36][R12.64] ;  /* 0x000000240c0f7981 */ /* 0x000ea8000c1e1900 */
[----:B------:R-:W3:Y:S01]  /*8aa0*/  LDG.E R123, desc[UR36][R12.64] ;  /* 0x000000240c7b7981 */ /* 0x000ee2000c1e1900 */
[----:B------:R-:W-:Y:S01]  /*8ab0*/  IADD3 R68, PT, PT, R11, R54, RZ ;  /* 0x000000360b447210 */ /* 0x000fe20007ffe0ff */
[----:B------:R-:W-:Y:S01]  /*8ac0*/  IMAD R70, R54, 0x2, R11 ;  /* 0x0000000236467824 */ /* 0x000fe200078e020b */
[----:B------:R-:W0:Y:S01]  /*8ad0*/  S2R R14, SR_TID.X ;  /* 0x00000000000e7919 */ /* 0x000e220000002100 */
[----:B------:R-:W1:Y:S01]  /*8ae0*/  S2R R69, SR_TID.X ;  /* 0x0000000000457919 */ /* 0x000e620000002100 */
[----:B0-----:R-:W-:-:S05]  /*8af0*/  LOP3.LUT R119, R14, 0x3, RZ, 0xc0, !PT ;  /* 0x000000030e777812 */ /* 0x001fca00078ec0ff */
[----:B------:R-:W-:Y:S02]  /*8b00*/  IMAD R14, R54, UR6, R119 ;  /* 0x00000006360e7c24 */ /* 0x000fe4000f8e0277 */
[----:B--2---:R-:W-:-:S04]  /*8b10*/  IMAD R15, R62, R15, RZ ;  /* 0x0000000f3e0f7224 */ /* 0x004fc800078e02ff */
[----:B------:R-:W-:-:S04]  /*8b20*/  IMAD.SHL.U32 R15, R15, 0x80, RZ ;  /* 0x000000800f0f7824 */ /* 0x000fc800078e00ff */
[--C-:B------:R-:W-:Y:S02]  /*8b30*/  IMAD R119, R68, 0x4, R15.reuse ;  /* 0x0000000444777824 */ /* 0x100fe400078e020f */
[----:B------:R-:W-:Y:S01]  /*8b40*/  IMAD.U32 R15, R70, 0x4, R15 ;  /* 0x00000004460f7824 */ /* 0x000fe200078e000f */
[----:B------:R-:W-:Y:S02]  /*8b50*/  SHF.R.S32.HI R70, RZ, 0x1f, R14 ;  /* 0x0000001fff467819 */ /* 0x000fe4000001140e */
[C---:B------:R-:W-:Y:S02]  /*8b60*/  IADD3 R68, P3, PT, R14.reuse, R119, RZ ;  /* 0x000000770e447210 */ /* 0x040fe40007f7e0ff */
[----:B------:R-:W-:Y:S02]  /*8b70*/  IADD3 R14, P4, PT, R14, R15, RZ ;  /* 0x0000000f0e0e7210 */ /* 0x000fe40007f9e0ff */
[-C--:B------:R-:W-:Y:S02]  /*8b80*/  LEA.HI.X.SX32 R119, R119, R70.reuse, 0x1, P3 ;  /* 0x0000004677777211 */ /* 0x080fe400018f0eff */
[----:B------:R-:W-:Y:S01]  /*8b90*/  LEA.HI.X.SX32 R15, R15, R70, 0x1, P4 ;  /* 0x000000460f0f7211 */ /* 0x000fe200020f0eff */
[----:B---3--:R-:W-:Y:S01]  /*8ba0*/  IMAD R70, R62, R123, RZ ;  /* 0x0000007b3e467224 */ /* 0x008fe200078e02ff */
[----:B-1----:R-:W-:-:S02]  /*8bb0*/  LOP3.LUT R123, R69, 0x3, RZ, 0xc0, !PT ;  /* 0x00000003457b7812 */ /* 0x002fc400078ec0ff */
[----:B------:R-:W-:Y:S01]  /*8bc0*/  LEA R124, P3, R68, UR14, 0x2 ;  /* 0x0000000e447c7c11 */ /* 0x000fe2000f8610ff */
[----:B------:R-:W-:-:S03]  /*8bd0*/  IMAD R69, R70, 0x20, R11 ;  /* 0x0000002046457824 */ /* 0x000fc600078e020b */
[----:B------:R-:W-:Y:S01]  /*8be0*/  LEA.HI.X R125, R68, UR15, R119, 0x2, P3 ;  /* 0x0000000f447d7c11 */ /* 0x000fe200098f1477 */
[----:B------:R-:W-:Y:S01]  /*8bf0*/  IMAD R68, R54, UR6, R123 ;  /* 0x0000000636447c24 */ /* 0x000fe2000f8e027b */
[C---:B------:R-:W-:Y:S02]  /*8c00*/  LEA R122, P3, R14.reuse, UR14, 0x2 ;  /* 0x0000000e0e7a7c11 */ /* 0x040fe4000f8610ff */
[----:B------:R-:W-:Y:S02]  /*8c10*/  SHF.L.U32 R69, R69, 0x2, RZ ;  /* 0x0000000245457819 */ /* 0x000fe400000006ff */
[----:B------:R-:W-:Y:S02]  /*8c20*/  LEA.HI.X R123, R14, UR15, R15, 0x2, P3 ;  /* 0x0000000f0e7b7c11 */ /* 0x000fe400098f140f */
[----:B------:R-:W-:Y:S02]  /*8c30*/  SHF.R.S32.HI R15, RZ, 0x1f, R69 ;  /* 0x0000001fff0f7819 */ /* 0x000fe40000011445 */
[C---:B------:R-:W-:Y:S01]  /*8c40*/  IADD3 R69, P3, PT, R68.reuse, R69, RZ ;  /* 0x0000004544457210 */ /* 0x040fe20007f7e0ff */
[----:B------:R0:W5:Y:S03]  /*8c50*/  LDG.E R70, desc[UR36][R122.64] ;  /* 0x000000247a467981 */ /* 0x000166000c1e1900 */
[----:B------:R-:W-:-:S02]  /*8c60*/  LEA.HI.X.SX32 R68, R68, R15, 0x1, P3 ;  /* 0x0000000f44447211 */ /* 0x000fc400018f0eff */
[----:B------:R-:W-:-:S04]  /*8c70*/  LEA R14, P3, R69, UR14, 0x2 ;  /* 0x0000000e450e7c11 */ /* 0x000fc8000f8610ff */
[----:B------:R-:W-:Y:S02]  /*8c80*/  LEA.HI.X R15, R69, UR15, R68, 0x2, P3 ;  /* 0x0000000f450f7c11 */ /* 0x000fe400098f1444 */
[----:B------:R0:W5:Y:S04]  /*8c90*/  LDG.E R69, desc[UR36][R124.64] ;  /* 0x000000247c457981 */ /* 0x000168000c1e1900 */
[----:B------:R0:W5:Y:S03]  /*8ca0*/  LDG.E R68, desc[UR36][R14.64] ;  /* 0x000000240e447981 */ /* 0x000166000c1e1900 */
.L_x_1346:
[----:B------:R-:W-:Y:S05]  /*8cb0*/  BSYNC.RECONVERGENT B2 ;  /* 0x0000000000027941 */ /* 0x000fea0003800200 */
.L_x_1345:
[----:B------:R-:W-:Y:S04]  /*8cc0*/  BSSY.RECONVERGENT B2, `(.L_x_1347) ;  /* 0x00000cb000027945 */ /* 0x000fe80003800200 */
[----:B------:R-:W-:Y:S04]  /*8cd0*/  BSSY.RELIABLE B3, `(.L_x_1348) ;  /* 0x00000b5000037945 */ /* 0x000fe80003800100 */
[----:B------:R-:W-:Y:S05]  /*8ce0*/  @P1 BRA `(.L_x_1349) ;  /* 0x00000000009c1947 */ /* 0x000fea0003800000 */
[----:B0-----:R-:W2:Y:S01]  /*8cf0*/  LDG.E R15, desc[UR36][R12.64] ;  /* 0x000000240c0f7981 */ /* 0x001ea2000c1e1900 */
[----:B------:R-:W-:Y:S01]  /*8d00*/  IMAD.IADD R71, R11, 0x1, R54 ;  /* 0x000000010b477824 */ /* 0x000fe200078e0236 */
[----:B------:R-:W0:Y:S03]  /*8d10*/  S2R R72, SR_TID.X ;  /* 0x0000000000487919 */ /* 0x000e260000002100 */
[----:B------:R-:W-:Y:S01]  /*8d20*/  IMAD R14, R54, 0x2, R71 ;  /* 0x00000002360e7824 */ /* 0x000fe200078e0247 */
[----:B0-----:R-:W-:Y:S01]  /*8d30*/  LOP3.LUT R119, R72, 0x3, RZ, 0xc0, !PT ;  /* 0x0000000348777812 */ /* 0x001fe200078ec0ff */
[----:B------:R-:W-:-:S04]  /*8d40*/  IMAD R72, R54, 0x4, R11 ;  /* 0x0000000436487824 */ /* 0x000fc800078e020b */
[----:B------:R-:W-:-:S05]  /*8d50*/  IMAD R119, R54, UR6, R119 ;  /* 0x0000000636777c24 */ /* 0x000fca000f8e0277 */
[----:B------:R-:W-:Y:S01]  /*8d60*/  SHF.R.S32.HI R122, RZ, 0x1f, R119 ;  /* 0x0000001fff7a7819 */ /* 0x000fe20000011477 */
[----:B--2---:R-:W-:-:S04]  /*8d70*/  IMAD R15, R62, R15, RZ ;  /* 0x0000000f3e0f7224 */ /* 0x004fc800078e02ff */
[C---:B------:R-:W-:Y:S01]  /*8d80*/  IMAD R71, R15.reuse, 0x20, R14 ;  /* 0x000000200f477824 */ /* 0x040fe200078e020e */
[----:B------:R-:W-:-:S03]  /*8d90*/  LEA R72, R15, R72, 0x5 ;  /* 0x000000480f487211 */ /* 0x000fc600078e28ff */
[----:B------:R-:W-:Y:S02]  /*8da0*/  IMAD.SHL.U32 R71, R71, 0x4, RZ ;  /* 0x0000000447477824 */ /* 0x000fe400078e00ff */
[----:B------:R-:W-:-:S03]  /*8db0*/  IMAD.SHL.U32 R72, R72, 0x4, RZ ;  /* 0x0000000448487824 */ /* 0x000fc600078e00ff */
[C---:B------:R-:W-:Y:S02]  /*8dc0*/  IADD3 R14, P3, PT, R119.reuse, R71, RZ ;  /* 0x00000047770e7210 */ /* 0x040fe40007f7e0ff */
[----:B------:R-:W-:Y:S02]  /*8dd0*/  IADD3 R15, P4, PT, R119, R72, RZ ;  /* 0x00000048770f7210 */ /* 0x000fe40007f9e0ff */
[-C--:B------:R-:W-:Y:S02]  /*8de0*/  LEA.HI.X.SX32 R71, R71, R122.reuse, 0x1, P3 ;  /* 0x0000007a47477211 */ /* 0x080fe400018f0eff */
[----:B------:R-:W-:Y:S02]  /*8df0*/  LEA.HI.X.SX32 R72, R72, R122, 0x1, P4 ;  /* 0x0000007a48487211 */ /* 0x000fe400020f0eff */
[----:B------:R-:W-:-:S04]  /*8e00*/  LEA R122, P3, R14, UR14, 0x2 ;  /* 0x0000000e0e7a7c11 */ /* 0x000fc8000f8610ff */
[----:B------:R-:W-:Y:S02]  /*8e10*/  LEA.HI.X R123, R14, UR15, R71, 0x2, P3 ;  /* 0x0000000f0e7b7c11 */ /* 0x000fe400098f1447 */
[----:B------:R-:W-:-:S03]  /*8e20*/  LEA R14, P3, R15, UR14, 0x2 ;  /* 0x0000000e0f0e7c11 */ /* 0x000fc6000f8610ff */
[----:B------:R0:W5:Y:S01]  /*8e30*/  LDG.E R71, desc[UR36][R122.64] ;  /* 0x000000247a477981 */ /* 0x000162000c1e1900 */
[----:B------:R-:W-:-:S05]  /*8e40*/  LEA.HI.X R15, R15, UR15, R72, 0x2, P3 ;  /* 0x0000000f0f0f7c11 */ /* 0x000fca00098f1448 */
[----:B------:R0:W5:Y:S01]  /*8e50*/  LDG.E R72, desc[UR36][R14.64] ;  /* 0x000000240e487981 */ /* 0x000162000c1e1900 */
[----:B------:R-:W-:Y:S05]  /*8e60*/  @P1 BRA `(.L_x_1350) ;  /* 0x0000000000801947 */ /* 0x000fea0003800000 */
[----:B0-----:R-:W2:Y:S01]  /*8e70*/  LDG.E R15, desc[UR36][R12.64] ;  /* 0x000000240c0f7981 */ /* 0x001ea2000c1e1900 */
[----:B------:R-:W-:Y:S01]  /*8e80*/  IMAD.IADD R73, R11, 0x1, R54 ;  /* 0x000000010b497824 */ /* 0x000fe200078e0236 */
[----:B------:R-:W0:Y:S03]  /*8e90*/  S2R R119, SR_TID.X ;  /* 0x0000000000777919 */ /* 0x000e260000002100 */
[----:B------:R-:W-:Y:S01]  /*8ea0*/  IMAD R73, R54, 0x4, R73 ;  /* 0x0000000436497824 */ /* 0x000fe200078e0249 */
[----:B0-----:R-:W-:-:S05]  /*8eb0*/  LOP3.LUT R119, R119, 0x3, RZ, 0xc0, !PT ;  /* 0x0000000377777812 */ /* 0x001fca00078ec0ff */
        /* <DEDUP_REMOVED lines=8> */
[----:B------:R-:W-:-:S05]  /*8f40*/  LEA.HI.X R15, R73, UR15, R122, 0x2, P3 ;  /* 0x0000000f490f7c11 */ /* 0x000fca00098f147a */
[----:B------:R1:W5:Y:S04]  /*8f50*/  LDG.E R73, desc[UR36][R14.64] ;  /* 0x000000240e497981 */ /* 0x000368000c1e1900 */
.L_x_1349:
[----:B------:R-:W-:Y:S05]  /*8f60*/  @P1 BRA `(.L_x_1351) ;  /* 0x0000000000a01947 */ /* 0x000fea0003800000 */
[----:B01----:R-:W2:Y:S01]  /*8f70*/  LDG.E R15, desc[UR36][R12.64] ;  /* 0x000000240c0f7981 */ /* 0x003ea2000c1e1900 */
[----:B------:R-:W-:Y:S01]  /*8f80*/  IMAD.IADD R119, R11, 0x1, R54 ;  /* 0x000000010b777824 */ /* 0x000fe200078e0236 */
[----:B------:R-:W0:Y:S03]  /*8f90*/  S2R R74, SR_TID.X ;  /* 0x00000000004a7919 */ /* 0x000e260000002100 */
[----:B------:R-:W-:-:S04]  /*8fa0*/  IMAD R119, R54, 0x4, R119 ;  /* 0x0000000436777824 */ /* 0x000fc800078e0277 */
[----:B------:R-:W-:Y:S02]  /*8fb0*/  IMAD.IADD R119, R119, 0x1, R54 ;  /* 0x0000000177777824 */ /* 0x000fe400078e0236 */
[----:B--2---:R-:W-:Y:S01]  /*8fc0*/  IMAD R14, R62, R15, RZ ;  /* 0x0000000f3e0e7224 */ /* 0x004fe200078e02ff */
[----:B0-----:R-:W-:-:S04]  /*8fd0*/  LOP3.LUT R15, R74, 0x3, RZ, 0xc0, !PT ;  /* 0x000000034a0f7812 */ /* 0x001fc800078ec0ff */
[----:B------:R-:W-:Y:S01]  /*8fe0*/  LEA R14, R14, R119, 0x5 ;  /* 0x000000770e0e7211 */ /* 0x000fe200078e28ff */
[----:B------:R-:W-:-:S04]  /*8ff0*/  IMAD R119, R54, UR6, R15 ;  /* 0x0000000636777c24 */ /* 0x000fc8000f8e020f */
[----:B------:R-:W-:-:S05]  /*9000*/  IMAD.SHL.U32 R14, R14, 0x4, RZ ;  /* 0x000000040e0e7824 */ /* 0x000fca00078e00ff */
[----:B------:R-:W-:Y:S02]  /*9010*/  SHF.R.S32.HI R15, RZ, 0x1f, R14 ;  /* 0x0000001fff0f7819 */ /* 0x000fe4000001140e */
[----:B------:R-:W-:-:S04]  /*9020*/  IADD3 R74, P3, PT, R119, R14, RZ ;  /* 0x0000000e774a7210 */ /* 0x000fc80007f7e0ff */
[----:B------:R-:W-:Y:S02]  /*9030*/  LEA.HI.X.SX32 R15, R119, R15, 0x1, P3 ;  /* 0x0000000f770f7211 */ /* 0x000fe400018f0eff */
[----:B------:R-:W-:-:S04]  /*9040*/  LEA R14, P3, R74, UR14, 0x2 ;  /* 0x0000000e4a0e7c11 */ /* 0x000fc8000f8610ff */
[----:B------:R-:W-:-:S05]  /*9050*/  LEA.HI.X R15, R74, UR15, R15, 0x2, P3 ;  /* 0x0000000f4a0f7c11 */ /* 0x000fca00098f140f */
[----:B------:R1:W5:Y:S04]  /*9060*/  LDG.E R74, desc[UR36][R14.64] ;  /* 0x000000240e4a7981 */ /* 0x000368000c1e1900 */
.L_x_1350:
[----:B------:R-:W-:Y:S05]  /*9070*/  @P1 BRA `(.L_x_1352) ;  /* 0x0000000000a41947 */ /* 0x000fea0003800000 */
[----:B01----:R-:W2:Y:S01]  /*9080*/  LDG.E R15, desc[UR36][R12.64] ;  /* 0x000000240c0f7981 */ /* 0x003ea2000c1e1900 */
[----:B------:R-:W-:Y:S02]  /*9090*/  IMAD.IADD R75, R11, 0x1, R54 ;  /* 0x000000010b4b7824 */ /* 0x000fe400078e0236 */
[C---:B------:R-:W-:Y:S01]  /*90a0*/  IMAD R76, R54.reuse, 0x8, R11 ;  /* 0x00000008364c7824 */ /* 0x040fe200078e020b */
[----:B------:R-:W0:Y:S01]  /*90b0*/  S2R R14, SR_TID.X ;  /* 0x00000000000e7919 */ /* 0x000e220000002100 */
[----:B------:R-:W-:Y:S01]  /*90c0*/  IMAD R75, R54, 0x4, R75 ;  /* 0x00000004364b7824 */ /* 0x000fe200078e024b */
[----:B0-----:R-:W-:-:S03]  /*90d0*/  LOP3.LUT R119, R14, 0x3, RZ, 0xc0, !PT ;  /* 0x000000030e777812 */ /* 0x001fc600078ec0ff */
[C---:B------:R-:W-:Y:S02]  /*90e0*/  IMAD R14, R54.reuse, 0x2, R75 ;  /* 0x00000002360e7824 */ /* 0x040fe400078e024b */
[----:B------:R-:W-:-:S05]  /*90f0*/  IMAD R119, R54, UR6, R119 ;  /* 0x0000000636777c24 */ /* 0x000fca000f8e0277 */
[----:B------:R-:W-:Y:S01]  /*9100*/  SHF.R.S32.HI R122, RZ, 0x1f, R119 ;  /* 0x0000001fff7a7819 */ /* 0x000fe20000011477 */
[----:B--2---:R-:W-:-:S05]  /*9110*/  IMAD R15, R62, R15, RZ ;  /* 0x0000000f3e0f7224 */ /* 0x004fca00078e02ff */
[----:B------:R-:W-:-:S05]  /*9120*/  SHF.L.U32 R15, R15, 0x7, RZ ;  /* 0x000000070f0f7819 */ /* 0x000fca00000006ff */
[--C-:B------:R-:W-:Y:S02]  /*9130*/  IMAD R75, R14, 0x4, R15.reuse ;  /* 0x000000040e4b7824 */ /* 0x100fe400078e020f */
[----:B------:R-:W-:-:S03]  /*9140*/  IMAD.U32 R76, R76, 0x4, R15 ;  /* 0x000000044c4c7824 */ /* 0x000fc600078e000f */
        /* <DEDUP_REMOVED lines=9> */
[----:B------:R2:W5:Y:S04]  /*91e0*/  LDG.E R76, desc[UR36][R14.64] ;  /* 0x000000240e4c7981 */ /* 0x000568000c1e1900 */
.L_x_1351:
[----:B------:R-:W-:Y:S05]  /*91f0*/  @P1 BRA `(.L_x_1353) ;  /* 0x0000000000901947 */ /* 0x000fea0003800000 */
[----:B012---:R-:W2:Y:S01]  /*9200*/  LDG.E R15, desc[UR36][R12.64] ;  /* 0x000000240c0f7981 */ /* 0x007ea2000c1e1900 */
[----:B------:R-:W-:Y:S01]  /*9210*/  IMAD.IADD R77, R11, 0x1, R54 ;  /* 0x000000010b4d7824 */ /* 0x000fe200078e0236 */
[----:B------:R-:W0:Y:S04]  /*9220*/  S2R R119, SR_TID.X ;  /* 0x0000000000777919 */ /* 0x000e280000002100 */
[----:B------:R-:W-:-:S05]  /*9230*/  LEA R77, R54, R77, 0x2 ;  /* 0x0000004d364d7211 */ /* 0x000fca00078e10ff */
[----:B------:R-:W-:-:S04]  /*9240*/  IMAD R77, R54, 0x2, R77 ;  /* 0x00000002364d7824 */ /* 0x000fc800078e024d */
[----:B------:R-:W-:Y:S01]  /*9250*/  IMAD R77, R54, 0x2, R77 ;  /* 0x00000002364d7824 */ /* 0x000fe200078e024d */
[----:B0-----:R-:W-:-:S05]  /*9260*/  LOP3.LUT R119, R119, 0x3, RZ, 0xc0, !PT ;  /* 0x0000000377777812 */ /* 0x001fca00078ec0ff */
[----:B------:R-:W-:Y:S02]  /*9270*/  IMAD R119, R54, UR6, R119 ;  /* 0x0000000636777c24 */ /* 0x000fe4000f8e0277 */
[----:B--2---:R-:W-:-:S04]  /*9280*/  IMAD R14, R62, R15, RZ ;  /* 0x0000000f3e0e7224 */ /* 0x004fc800078e02ff */
[----:B------:R-:W-:-:S04]  /*9290*/  IMAD R14, R14, 0x20, R77 ;  /* 0x000000200e0e7824 */ /* 0x000fc800078e024d */
[----:B------:R-:W-:-:S05]  /*92a0*/  IMAD.SHL.U32 R14, R14, 0x4, RZ ;  /* 0x000000040e0e7824 */ /* 0x000fca00078e00ff */
[----:B------:R-:W-:Y:S02]  /*92b0*/  SHF.R.S32.HI R15, RZ, 0x1f, R14 ;  /* 0x0000001fff0f7819 */ /* 0x000fe4000001140e */
[----:B------:R-:W-:-:S04]  /*92c0*/  IADD3 R77, P3, PT, R119, R14, RZ ;  /* 0x0000000e774d7210 */ /* 0x000fc80007f7e0ff */
[----:B------:R-:W-:Y:S02]  /*92d0*/  LEA.HI.X.SX32 R122, R119, R15, 0x1, P3 ;  /* 0x0000000f777a7211 */ /* 0x000fe400018f0eff */
[----:B------:R-:W-:-:S04]  /*92e0*/  LEA R14, P3, R77, UR14, 0x2 ;  /* 0x0000000e4d0e7c11 */ /* 0x000fc8000f8610ff */
[----:B------:R-:W-:-:S05]  /*92f0*/  LEA.HI.X R15, R77, UR15, R122, 0x2, P3 ;  /* 0x0000000f4d0f7c11 */ /* 0x000fca00098f147a */
[----:B------:R2:W5:Y:S04]  /*9300*/  LDG.E R77, desc[UR36][R14.64] ;  /* 0x000000240e4d7981 */ /* 0x000568000c1e1900 */
.L_x_1352:
[----:B------:R-:W-:Y:S05]  /*9310*/  @P1 BRA `(.L_x_1354) ;  /* 0x0000000000941947 */ /* 0x000fea0003800000 */
[----:B012---:R-:W2:Y:S01]  /*9320*/  LDG.E R15, desc[UR36][R12.64] ;  /* 0x000000240c0f7981 */ /* 0x007ea2000c1e1900 */
[----:B------:R-:W-:Y:S01]  /*9330*/  IADD3 R119, PT, PT, R11, R54, RZ ;  /* 0x000000360b777210 */ /* 0x000fe20007ffe0ff */
[----:B------:R-:W0:Y:S04]  /*9340*/  S2R R14, SR_TID.X ;  /* 0x00000000000e7919 */ /* 0x000e280000002100 */
[----:B------:R-:W-:-:S04]  /*9350*/  IMAD R119, R54, 0x4, R119 ;  /* 0x0000000436777824 */ /* 0x000fc800078e0277 */
[----:B------:R-:W-:-:S04]  /*9360*/  IMAD R119, R54, 0x2, R119 ;  /* 0x0000000236777824 */ /* 0x000fc800078e0277 */
[----:B------:R-:W-:-:S04]  /*9370*/  IMAD R119, R54, 0x2, R119 ;  /* 0x0000000236777824 */ /* 0x000fc800078e0277 */
[----:B------:R-:W-:Y:S01]  /*9380*/  IMAD.IADD R78, R119, 0x1, R54 ;  /* 0x00000001774e7824 */ /* 0x000fe200078e0236 */
        /* <DEDUP_REMOVED lines=11> */
.L_x_1353:
[----:B------:R-:W-:Y:S05]  /*9440*/  @P1 BRA `(.L_x_1355) ;  /* 0x0000000000981947 */ /* 0x000fea0003800000 */
[----:B0123--:R-:W2:Y:S01]  /*9450*/  LDG.E R15, desc[UR36][R12.64] ;  /* 0x000000240c0f7981 */ /* 0x00fea2000c1e1900 */
[----:B------:R-:W-:Y:S01]  /*9460*/  IMAD.IADD R79, R11, 0x1, R54 ;  /* 0x000000010b4f7824 */ /* 0x000fe200078e0236 */
[----:B------:R-:W0:Y:S03]  /*9470*/  S2R R14, SR_TID.X ;  /* 0x00000000000e7919 */ /* 0x000e260000002100 */
[----:B------:R-:W-:-:S04]  /*9480*/  IMAD R79, R54, 0x4, R79 ;  /* 0x00000004364f7824 */ /* 0x000fc800078e024f */
[----:B------:R-:W-:-:S05]  /*9490*/  IMAD R79, R54, 0x2, R79 ;  /* 0x00000002364f7824 */ /* 0x000fca00078e024f */
[----:B------:R-:W-:-:S05]  /*94a0*/  LEA R79, R54, R79, 0x1 ;  /* 0x0000004f364f7211 */ /* 0x000fca00078e08ff */
[----:B------:R-:W-:Y:S01]  /*94b0*/  IMAD R122, R54, 0x2, R79 ;  /* 0x00000002367a7824 */ /* 0x000fe200078e024f */
[----:B0-----:R-:W-:Y:S01]  /*94c0*/  LOP3.LUT R79, R14, 0x3, RZ, 0xc0, !PT ;  /* 0x000000030e4f7812 */ /* 0x001fe200078ec0ff */
[----:B--2---:R-:W-:-:S04]  /*94d0*/  IMAD R15, R62, R15, RZ ;  /* 0x0000000f3e0f7224 */ /* 0x004fc800078e02ff */
[----:B------:R-:W-:Y:S02]  /*94e0*/  IMAD R15, R15, 0x20, R122 ;  /* 0x000000200f0f7824 */ /* 0x000fe400078e027a */
[----:B------:R-:W-:Y:S02]  /*94f0*/  IMAD R122, R54, UR6, R79 ;  /* 0x00000006367a7c24 */ /* 0x000fe4000f8e024f */
[----:B------:R-:W-:-:S05]  /*9500*/  IMAD.SHL.U32 R14, R15, 0x4, RZ ;  /* 0x000000040f0e7824 */ /* 0x000fca00078e00ff */
[----:B------:R-:W-:Y:S02]  /*9510*/  SHF.R.S32.HI R15, RZ, 0x1f, R14 ;  /* 0x0000001fff0f7819 */ /* 0x000fe4000001140e */
[----:B------:R-:W-:-:S04]  /*9520*/  IADD3 R79, P3, PT, R122, R14, RZ ;  /* 0x0000000e7a4f7210 */ /* 0x000fc80007f7e0ff */
[----:B------:R-:W-:Y:S02]  /*9530*/  LEA.HI.X.SX32 R122, R122, R15, 0x1, P3 ;  /* 0x0000000f7a7a7211 */ /* 0x000fe400018f0eff */
[----:B------:R-:W-:-:S04]  /*9540*/  LEA R14, P3, R79, UR14, 0x2 ;  /* 0x0000000e4f0e7c11 */ /* 0x000fc8000f8610ff */
[----:B------:R-:W-:-:S05]  /*9550*/  LEA.HI.X R15, R79, UR15, R122, 0x2, P3 ;  /* 0x0000000f4f0f7c11 */ /* 0x000fca00098f147a */
[----:B------:R3:W5:Y:S04]  /*9560*/  LDG.E R79, desc[UR36][R14.64] ;  /* 0x000000240e4f7981 */ /* 0x000768000c1e1900 */
.L_x_1354:
        /* <DEDUP_REMOVED lines=20> */
.L_x_1355:
[----:B------:R-:W-:Y:S05]  /*96b0*/  @P1 BREAK.RELIABLE B3 ;  /* 0x0000000000031942 */ /* 0x000fea0003800100 */
[----:B------:R-:W-:Y:S05]  /*96c0*/  @P1 BRA `(.L_x_1357) ;  /* 0x0000000000a81947 */ /* 0x000fea0003800000 */
[----:B01234-:R-:W2:Y:S01]  /*96d0*/  LDG.E R15, desc[UR36][R12.64] ;  /* 0x000000240c0f7981 */ /* 0x01fea2000c1e1900 */
[----:B------:R-:W-:Y:S01]  /*96e0*/  IMAD.IADD R81, R11, 0x1, R54 ;  /* 0x000000010b517824 */ /* 0x000fe200078e0236 */
[----:B------:R-:W0:Y:S03]  /*96f0*/  S2R R14, SR_TID.X ;  /* 0x00000000000e7919 */ /* 0x000e260000002100 */
[----:B------:R-:W-:-:S04]  /*9700*/  IMAD R81, R54, 0x4, R81 ;  /* 0x0000000436517824 */ /* 0x000fc800078e0251 */
[----:B------:R-:W-:-:S05]  /*9710*/  IMAD R81, R54, 0x2, R81 ;  /* 0x0000000236517824 */ /* 0x000fca00078e0251 */
[----:B------:R-:W-:-:S05]  /*9720*/  LEA R81, R54, R81, 0x1 ;  /* 0x0000005136517211 */ /* 0x000fca00078e08ff */
[----:B------:R-:W-:-:S04]  /*9730*/  IMAD R81, R54, 0x2, R81 ;  /* 0x0000000236517824 */ /* 0x000fc800078e0251 */
        /* <DEDUP_REMOVED lines=12> */
.L_x_1356:
[----:B------:R-:W-:Y:S05]  /*9800*/  @P1 BREAK.RELIABLE B3 ;  /* 0x0000000000031942 */ /* 0x000fea0003800100 */
[----:B------:R-:W-:Y:S05]  /*9810*/  @P1 BRA `(.L_x_1357) ;  /* 0x0000000000541947 */ /* 0x000fea0003800000 */
[----:B------:R-:W-:Y:S05]  /*9820*/  BSYNC.RELIABLE B3 ;  /* 0x0000000000037941 */ /* 0x000fea0003800100 */
.L_x_1348:
        /* <DEDUP_REMOVED lines=8> */
[----:B------:R-:W-:Y:S01]  /*98b0*/  IMAD.IADD R82, R119, 0x1, R54 ;  /* 0x0000000177527824 */ /* 0x000fe200078e0236 */
        /* <DEDUP_REMOVED lines=11> */
.L_x_1357:
[----:B------:R-:W-:Y:S05]  /*9970*/  BSYNC.RECONVERGENT B2 ;  /* 0x0000000000027941 */ /* 0x000fea0003800200 */
.L_x_1347:
[----:B01234-:R-:W-:Y:S01]  /*9980*/  IMAD.IADD R15, R11, 0x1, R54 ;  /* 0x000000010b0f7824 */ /* 0x01ffe200078e0236 */
[----:B------:R-:W-:Y:S04]  /*9990*/  BSSY.RECONVERGENT B2, `(.L_x_1358) ;  /* 0x000001c000027945 */ /* 0x000fe80003800200 */
[----:B------:R-:W-:-:S05]  /*99a0*/  LEA R15, R54, R15, 0x2 ;  /* 0x0000000f360f7211 */ /* 0x000fca00078e10ff */
[----:B------:R-:W-:-:S04]  /*99b0*/  IMAD R15, R54, 0x2, R15 ;  /* 0x00000002360f7824 */ /* 0x000fc800078e020f */
[----:B------:R-:W-:-:S04]  /*99c0*/  IMAD R15, R54, 0x2, R15 ;  /* 0x00000002360f7824 */ /* 0x000fc800078e020f */
[----:B------:R-:W-:-:S04]  /*99d0*/  IMAD R15, R54, 0x2, R15 ;  /* 0x00000002360f7824 */ /* 0x000fc800078e020f */
[----:B------:R-:W-:-:S05]  /*99e0*/  IMAD R15, R54, 0x2, R15 ;  /* 0x00000002360f7824 */ /* 0x000fca00078e020f */
[----:B------:R-:W-:Y:S01]  /*99f0*/  LEA R125, R54, R15, 0x1 ;  /* 0x0000000f367d7211 */ /* 0x000fe200078e08ff */
[----:B------:R-:W-:Y:S06]  /*9a00*/  @P1 BRA `(.L_x_1359) ;  /* 0x0000000000501947 */ /* 0x000fec0003800000 */
[----:B------:R-:W2:Y:S01]  /*9a10*/  LDG.E R15, desc[UR36][R12.64] ;  /* 0x000000240c0f7981 */ /* 0x000ea2000c1e1900 */
[----:B------:R-:W-:Y:S01]  /*9a20*/  IMAD R11, R54, 0x10, R11 ;  /* 0x00000010360b7824 */ /* 0x000fe200078e020b */
[----:B------:R-:W0:Y:S02]  /*9a30*/  S2R R14, SR_TID.X ;  /* 0x00000000000e7919 */ /* 0x000e240000002100 */
[----:B0-----:R-:W-:-:S05]  /*9a40*/  LOP3.LUT R83, R14, 0x3, RZ, 0xc0, !PT ;  /* 0x000000030e537812 */ /* 0x001fca00078ec0ff */
[----:B------:R-:W-:-:S05]  /*9a50*/  IMAD R84, R54, UR6, R83 ;  /* 0x0000000636547c24 */ /* 0x000fca000f8e0253 */
[----:B------:R-:W-:Y:S01]  /*9a60*/  SHF.R.S32.HI R122, RZ, 0x1f, R84 ;  /* 0x0000001fff7a7819 */ /* 0x000fe20000011454 */
[----:B--2---:R-:W-:-:S04]  /*9a70*/  IMAD R15, R62, R15, RZ ;  /* 0x0000000f3e0f7224 */ /* 0x004fc800078e02ff */
[----:B------:R-:W-:-:S04]  /*9a80*/  IMAD.SHL.U32 R14, R15, 0x80, RZ ;  /* 0x000000800f0e7824 */ /* 0x000fc800078e00ff */
[--C-:B------:R-:W-:Y:S02]  /*9a90*/  IMAD.U32 R83, R11, 0x4, R14.reuse ;  /* 0x000000040b537824 */ /* 0x100fe400078e000e */
[----:B------:R-:W-:-:S03]  /*9aa0*/  IMAD R15, R125, 0x4, R14 ;  /* 0x000000047d0f7824 */ /* 0x000fc600078e020e */
        /* <DEDUP_REMOVED lines=10> */
.L_x_1359:
[----:B------:R-:W-:Y:S05]  /*9b50*/  BSYNC.RECONVERGENT B2 ;  /* 0x0000000000027941 */ /* 0x000fea0003800200 */
.L_x_1358:
[----:B------:R-:W2:Y:S04]  /*9b60*/  @!P1 LDG.E R11, desc[UR36][R12.64] ;  /* 0x000000240c0b9981 */ /* 0x000ea8000c1e1900 */
[----:B0-----:R-:W3:Y:S01]  /*9b70*/  @!P1 LDG.E R123, desc[UR36][R12.64] ;  /* 0x000000240c7b9981 */ /* 0x001ee2000c1e1900 */
[----:B------:R-:W-:Y:S01]  /*9b80*/  LEA R125, R54, R125, 0x1 ;  /* 0x0000007d367d7211 */ /* 0x000fe200078e08ff */
[----:B------:R-:W0:Y:S02]  /*9b90*/  @!P1 S2R R15, SR_TID.X ;  /* 0x00000000000f9919 */ /* 0x000e240000002100 */
[----:B0-----:R-:W-:-:S05]  /*9ba0*/  @!P1 LOP3.LUT R15, R15, 0x3, RZ, 0xc0, !PT ;  /* 0x000000030f0f9812 */ /* 0x001fca00078ec0ff */
[----:B------:R-:W-:Y:S01]  /*9bb0*/  @!P1 IMAD R15, R54, UR6, R15 ;  /* 0x00000006360f9c24 */ /* 0x000fe2000f8e020f */
[----:B------:R-:W0:Y:S01]  /*9bc0*/  @!P1 S2R R124, SR_TID.X ;  /* 0x00000000007c9919 */ /* 0x000e220000002100 */
[----:B--2---:R-:W-:Y:S02]  /*9bd0*/  @!P1 IMAD R14, R62, R11, RZ ;  /* 0x0000000b3e0e9224 */ /* 0x004fe400078e02ff */
[----:B------:R-:W2:Y:S02]  /*9be0*/  @!P1 LDG.E R11, desc[UR36][R12.64] ;  /* 0x000000240c0b9981 */ /* 0x000ea4000c1e1900 */
[----:B------:R-:W-:-:S04]  /*9bf0*/  @!P1 IMAD R119, R14, 0x20, R125 ;  /* 0x000000200e779824 */ /* 0x000fc800078e027d */
[----:B------:R-:W-:-:S05]  /*9c00*/  @!P1 IMAD.SHL.U32 R119, R119, 0x4, RZ ;  /* 0x0000000477779824 */ /* 0x000fca00078e00ff */
[----:B------:R-:W-:Y:S02]  /*9c10*/  @!P1 SHF.R.S32.HI R122, RZ, 0x1f, R119 ;  /* 0x0000001fff7a9819 */ /* 0x000fe40000011477 */
[----:B------:R-:W-:-:S04]  /*9c20*/  @!P1 IADD3 R119, P3, PT, R15, R119, RZ ;  /* 0x000000770f779210 */ /* 0x000fc80007f7e0ff */
[----:B------:R-:W-:Y:S02]  /*9c30*/  @!P1 LEA.HI.X.SX32 R122, R15, R122, 0x1, P3 ;  /* 0x0000007a0f7a9211 */ /* 0x000fe400018f0eff */
[----:B------:R-:W1:Y:S02]  /*9c40*/  @!P1 LDC.64 R14, c[0x0][0x3b8] ;  /* 0x0000ee00ff0e9b82 */ /* 0x000e640000000a00 */
[----:B-1----:R-:W-:-:S04]  /*9c50*/  @!P1 LEA R14, P3, R119, R14, 0x2 ;  /* 0x0000000e770e9211 */ /* 0x002fc800078610ff */
[----:B------:R-:W-:Y:S02]  /*9c60*/  @!P1 LEA.HI.X R15, R119, R15, R122, 0x2, P3 ;  /* 0x0000000f770f9211 */ /* 0x000fe400018f147a */
[----:B------:R-:W4:Y:S04]  /*9c70*/  @!P1 LDG.E R119, desc[UR36][R12.64] ;  /* 0x000000240c779981 */ /* 0x000f28000c1e1900 */
[----:B------:R1:W5:Y:S01]  /*9c80*/  @!P1 LDG.E R85, desc[UR36][R14.64] ;  /* 0x000000240e559981 */ /* 0x000362000c1e1900 */
[----:B---3--:R-:W-:Y:S02]  /*9c90*/  @!P1 IMAD R122, R62, R123, RZ ;  /* 0x0000007b3e7a9224 */ /* 0x008fe400078e02ff */
[----:B------:R-:W-:Y:S01]  /*9ca0*/  IMAD.IADD R123, R125, 0x1, R54 ;  /* 0x000000017d7b7824 */ /* 0x000fe200078e0236 */
[----:B-1----:R-:W1:Y:S01]  /*9cb0*/  @!P1 LDC.64 R14, c[0x0][0x3b8] ;  /* 0x0000ee00ff0e9b82 */ /* 0x002e620000000a00 */
[----:B0-----:R-:W-:-:S02]  /*9cc0*/  @!P1 LOP3.LUT R125, R124, 0x3, RZ, 0xc0, !PT ;  /* 0x000000037c7d9812 */ /* 0x001fc400078ec0ff */
[----:B------:R-:W-:-:S03]  /*9cd0*/  @!P1 IMAD R122, R122, 0x20, R123 ;  /* 0x000000207a7a9824 */ /* 0x000fc600078e027b */
[----:B------:R-:W-:Y:S02]  /*9ce0*/  @!P1 IMAD R125, R54, UR6, R125 ;  /* 0x00000006367d9c24 */ /* 0x000fe4000f8e027d */
[----:B------:R-:W-:-:S04]  /*9cf0*/  @!P1 SHF.L.U32 R122, R122, 0x2, RZ ;  /* 0x000000027a7a9819 */ /* 0x000fc800000006ff */
[----:B------:R-:W-:Y:S02]  /*9d00*/  @!P1 SHF.R.S32.HI R124, RZ, 0x1f, R122 ;  /* 0x0000001fff7c9819 */ /* 0x000fe4000001147a */
[----:B------:R-:W-:-:S04]  /*9d10*/  @!P1 IADD3 R122, P3, PT, R125, R122, RZ ;  /* 0x0000007a7d7a9210 */ /* 0x000fc80007f7e0ff */
[----:B------:R-:W-:Y:S02]  /*9d20*/  @!P1 LEA.HI.X.SX32 R124, R125, R124, 0x1, P3 ;  /* 0x0000007c7d7c9211 */ /* 0x000fe400018f0eff */
[----:B-1----:R-:W-:-:S04]  /*9d30*/  @!P1 LEA R14, P3, R122, R14, 0x2 ;  /* 0x0000000e7a0e9211 */ /* 0x002fc800078610ff */
[----:B------:R-:W-:Y:S02]  /*9d40*/  @!P1 LEA.HI.X R15, R122, R15, R124, 0x2, P3 ;  /* 0x0000000f7a0f9211 */ /* 0x000fe400018f147c */
[----:B------:R-:W0:Y:S03]  /*9d50*/  @!P1 S2R R124, SR_TID.X ;  /* 0x00000000007c9919 */ /* 0x000e260000002100 */
[----:B------:R1:W5:Y:S02]  /*9d60*/  @!P1 LDG.E R87, desc[UR36][R14.64] ;  /* 0x000000240e579981 */ /* 0x000364000c1e1900 */
[----:B-1----:R-:W1:Y:S01]  /*9d70*/  @!P1 LDC.64 R14, c[0x0][0x3b8] ;  /* 0x0000ee00ff0e9b82 */ /* 0x002e620000000a00 */
[----:B0-----:R-:W-:-:S05]  /*9d80*/  @!P1 LOP3.LUT R125, R124, 0x3, RZ, 0xc0, !PT ;  /* 0x000000037c7d9812 */ /* 0x001fca00078ec0ff */
[----:B------:R-:W-:Y:S02]  /*9d90*/  @!P1 IMAD R125, R54, UR6, R125 ;  /* 0x00000006367d9c24 */ /* 0x000fe4000f8e027d */
[----:B--2---:R-:W-:Y:S02]  /*9da0*/  @!P1 IMAD R122, R62, R11, RZ ;  /* 0x0000000b3e7a9224 */ /* 0x004fe400078e02ff */
[----:B------:R-:W-:-:S04]  /*9db0*/  IMAD.IADD R11, R123, 0x1, R54 ;  /* 0x000000017b0b7824 */ /* 0x000fc800078e0236 */
[----:B------:R-:W-:-:S04]  /*9dc0*/  @!P1 IMAD R123, R122, 0x20, R11 ;  /* 0x000000207a7b9824 */ /* 0x000fc800078e020b */
[----:B------:R-:W-:-:S05]  /*9dd0*/  @!P1 IMAD.SHL.U32 R123, R123, 0x4, RZ ;  /* 0x000000047b7b9824 */ /* 0x000fca00078e00ff */
[----:B------:R-:W-:Y:S02]  /*9de0*/  @!P1 SHF.R.S32.HI R122, RZ, 0x1f, R123 ;  /* 0x0000001fff7a9819 */ /* 0x000fe4000001147b */
[----:B------:R-:W-:-:S04]  /*9df0*/  @!P1 IADD3 R123, P3, PT, R125, R123, RZ ;  /* 0x0000007b7d7b9210 */ /* 0x000fc80007f7e0ff */
[----:B------:R-:W-:Y:S02]  /*9e00*/  @!P1 LEA.HI.X.SX32 R124, R125, R122, 0x1, P3 ;  /* 0x0000007a7d7c9211 */ /* 0x000fe400018f0eff */
[----:B-1----:R-:W-:-:S04]  /*9e10*/  @!P1 LEA R122, P3, R123, R14, 0x2 ;  /* 0x0000000e7b7a9211 */ /* 0x002fc800078610ff */
[----:B------:R-:W-:Y:S02]  /*9e20*/  @!P1 LEA.HI.X R123, R123, R15, R124, 0x2, P3 ;  /* 0x0000000f7b7b9211 */ /* 0x000fe400018f147c */
[----:B------:R-:W0:Y:S01]  /*9e30*/  @!P1 S2R R15, SR_TID.X ;  /* 0x00000000000f9919 */ /* 0x000e220000002100 */
[----:B------:R-:W-:Y:S02]  /*9e40*/  IMAD.IADD R11, R11, 0x1, R54 ;  /* 0x000000010b0b7824 */ /* 0x000fe400078e0236 */
[----:B------:R1:W5:Y:S01]  /*9e50*/  @!P1 LDG.E R86, desc[UR36][R122.64] ;  /* 0x000000247a569981 */ /* 0x000362000c1e1900 */
[----:B----4-:R-:W-:-:S05]  /*9e60*/  @!P1 IMAD R14, R62, R119, RZ ;  /* 0x000000773e0e9224 */ /* 0x010fca00078e02ff */
[----:B------:R-:W-:Y:S02]  /*9e70*/  @!P1 LEA R119, R14, R11, 0x5 ;  /* 0x0000000b0e779211 */ /* 0x000fe400078e28ff */
[----:B0-----:R-:W-:-:S03]  /*9e80*/  @!P1 LOP3.LUT R15, R15, 0x3, RZ, 0xc0, !PT ;  /* 0x000000030f0f9812 */ /* 0x001fc600078ec0ff */
[----:B------:R-:W-:Y:S02]  /*9e90*/  @!P1 IMAD.SHL.U32 R119, R119, 0x4, RZ ;  /* 0x0000000477779824 */ /* 0x000fe400078e00ff */
[----:B------:R-:W-:-:S03]  /*9ea0*/  @!P1 IMAD R15, R54, UR6, R15 ;  /* 0x00000006360f9c24 */ /* 0x000fc6000f8e020f */
[----:B------:R-:W-:Y:S02]  /*9eb0*/  @!P1 SHF.R.S32.HI R14, RZ, 0x1f, R119 ;  /* 0x0000001fff0e9819 */ /* 0x000fe40000011477 */
[----:B------:R-:W-:-:S04]  /*9ec0*/  @!P1 IADD3 R119, P3, PT, R15, R119, RZ ;  /* 0x000000770f779210 */ /* 0x000fc80007f7e0ff */
[----:B------:R-:W-:Y:S02]  /*9ed0*/  @!P1 LEA.HI.X.SX32 R124, R15, R14, 0x1, P3 ;  /* 0x0000000e0f7c9211 */ /* 0x000fe400018f0eff */
[----:B------:R-:W1:Y:S02]  /*9ee0*/  @!P1 LDC.64 R14, c[0x0][0x3b8] ;  /* 0x0000ee00ff0e9b82 */ /* 0x000e640000000a00 */
[----:B-1----:R-:W-:-:S04]  /*9ef0*/  @!P1 LEA R122, P3, R119, R14, 0x2 ;  /* 0x0000000e777a9211 */ /* 0x002fc800078610ff */
[----:B------:R-:W-:Y:S02]  /*9f00*/  @!P1 LEA.HI.X R123, R119, R15, R124, 0x2, P3 ;  /* 0x0000000f777b9211 */ /* 0x000fe400018f147c */
[----:B------:R-:W2:Y:S01]  /*9f10*/  @!P1 LDG.E R15, desc[UR36][R12.64] ;  /* 0x000000240c0f9981 */ /* 0x000ea2000c1e1900 */
[----:B------:R-:W0:Y:S01]  /*9f20*/  @!P1 S2R R119, SR_TID.X ;  /* 0x0000000000779919 */ /* 0x000e220000002100 */
[----:B------:R-:W-:Y:S02]  /*9f30*/  IMAD.IADD R11, R11, 0x1, R54 ;  /* 0x000000010b0b7824 */ /* 0x000fe400078e0236 */
[----:B------:R1:W5:Y:S01]  /*9f40*/  @!P1 LDG.E R89, desc[UR36][R122.64] ;  /* 0x000000247a599981 */ /* 0x000362000c1e1900 */
[----:B--2---:R-:W-:Y:S01]  /*9f50*/  @!P1 IMAD R14, R62, R15, RZ ;  /* 0x0000000f3e0e9224 */ /* 0x004fe200078e02ff */
[----:B0-----:R-:W-:-:S03]  /*9f60*/  @!P1 LOP3.LUT R15, R119, 0x3, RZ, 0xc0, !PT ;  /* 0x00000003770f9812 */ /* 0x001fc600078ec0ff */
[----:B------:R-:W-:Y:S02]  /*9f70*/  @!P1 IMAD R119, R14, 0x20, R11 ;  /* 0x000000200e779824 */ /* 0x000fe400078e020b */
[----:B------:R-:W-:Y:S02]  /*9f80*/  @!P1 IMAD R15, R54, UR6, R15 ;  /* 0x00000006360f9c24 */ /* 0x000fe4000f8e020f */
[----:B------:R-:W-:-:S05]  /*9f90*/  @!P1 IMAD.SHL.U32 R119, R119, 0x4, RZ ;  /* 0x0000000477779824 */ /* 0x000fca00078e00ff */
        /* <DEDUP_REMOVED lines=8> */
[----:B------:R-:W-:Y:S02]  /*a020*/  IADD3 R11, PT, PT, R11, R54, RZ ;  /* 0x000000360b0b7210 */ /* 0x000fe40007ffe0ff */
        /* <DEDUP_REMOVED lines=19> */
[----:B------:R-:W-:-:S03]  /*a160*/  @!P1 IMAD R15, R54, UR6, R15 ;  /* 0x00000006360f9c24 */ /* 0x000fc6000f8e020f */
[----:B------:R-:W-:-:S04]  /*a170*/  @!P1 SHF.L.U32 R119, R119, 0x2, RZ ;  /* 0x0000000277779819 */ /* 0x000fc800000006ff */
        /* <DEDUP_REMOVED lines=26> */
[----:B0-----:R-:W-:-:S04]  /*a320*/  @!P1 LOP3.LUT R15, R119, 0x3, RZ, 0xc0, !PT ;  /* 0x00000003770f9812 */ /* 0x001fc800078ec0ff */
[----:B------:R-:W-:Y:S01]  /*a330*/  @!P1 LEA R119, R14, R11, 0x5 ;  /* 0x0000000b0e779211 */ /* 0x000fe200078e28ff */
[----:B------:R-:W-:-:S04]  /*a340*/  @!P1 IMAD R15, R54, UR6, R15 ;  /* 0x00000006360f9c24 */ /* 0x000fc8000f8e020f */
        /* <DEDUP_REMOVED lines=64> */
[----:B------:R-:W0:Y:S02]  /*a750*/  @!P1 LDC.64 R14, c[0x0][0x3b8] ;  /* 0x0000ee00ff0e9b82 */ /* 0x000e240000000a00 */
[----:B0-----:R-:W-:-:S04]  /*a760*/  @!P1 LEA R14, P3, R119, R14, 0x2 ;  /* 0x0000000e770e9211 */ /* 0x001fc800078610ff */
[----:B------:R-:W-:-:S05]  /*a770*/  @!P1 LEA.HI.X R15, R119, R15, R124, 0x2, P3 ;  /* 0x0000000f770f9211 */ /* 0x000fca00018f147c */
[----:B------:R1:W5:Y:S01]  /*a780*/  @!P1 LDG.E R96, desc[UR36][R14.64] ;  /* 0x000000240e609981 */ /* 0x000362000c1e1900 */
[----:B------:R-:W-:Y:S05]  /*a790*/  @P1 BRA `(.L_x_1303) ;  /* 0x0000000000701947 */ /* 0x000fea0003800000 */
[----:B-1----:R-:W2:Y:S04]  /*a7a0*/  LDG.E R123, desc[UR36][R12.64] ;  /* 0x000000240c7b7981 */ /* 0x002ea8000c1e1900 */
[----:B------:R-:W3:Y:S01]  /*a7b0*/  LDG.E R99, desc[UR36][R12.64] ;  /* 0x000000240c637981 */ /* 0x000ee2000c1e1900 */
[----:B------:R-:W-:Y:S01]  /*a7c0*/  IMAD.IADD R15, R11, 0x1, R54 ;  /* 0x000000010b0f7824 */ /* 0x000fe200078e0236 */
[----:B------:R-:W0:Y:S04]  /*a7d0*/  S2R R122, SR_TID.X ;  /* 0x00000000007a7919 */ /* 0x000e280000002100 */
[----:B------:R-:W-:Y:S01]  /*a7e0*/  IADD3 R11, PT, PT, R15, R54, RZ ;  /* 0x000000360f0b7210 */ /* 0x000fe20007ffe0ff */
[----:B------:R-:W1:Y:S02]  /*a7f0*/  S2R R119, SR_TID.X ;  /* 0x0000000000777919 */ /* 0x000e640000002100 */
[----:B-1----:R-:W-:-:S05]  /*a800*/  LOP3.LUT R119, R119, 0x3, RZ, 0xc0, !PT ;  /* 0x0000000377777812 */ /* 0x002fca00078ec0ff */
[----:B------:R-:W-:Y:S02]  /*a810*/  IMAD R119, R54, UR6, R119 ;  /* 0x0000000636777c24 */ /* 0x000fe4000f8e0277 */
[C---:B--2---:R-:W-:Y:S02]  /*a820*/  IMAD R14, R62.reuse, R123, RZ ;  /* 0x0000007b3e0e7224 */ /* 0x044fe400078e02ff */
[----:B---3--:R-:W-:Y:S02]  /*a830*/  IMAD R98, R62, R99, RZ ;  /* 0x000000633e627224 */ /* 0x008fe400078e02ff */
[----:B------:R-:W-:Y:S02]  /*a840*/  IMAD R14, R14, 0x20, R11 ;  /* 0x000000200e0e7824 */ /* 0x000fe400078e020b */
[----:B------:R-:W-:Y:S01]  /*a850*/  IMAD R11, R98, 0x20, R15 ;  /* 0x00000020620b7824 */ /* 0x000fe200078e020f */
[----:B0-----:R-:W-:Y:S01]  /*a860*/  LOP3.LUT R15, R122, 0x3, RZ, 0xc0, !PT ;  /* 0x000000037a0f7812 */ /* 0x001fe200078ec0ff */
[----:B------:R-:W-:-:S02]  /*a870*/  IMAD.SHL.U32 R12, R14, 0x4, RZ ;  /* 0x000000040e0c7824 */ /* 0x000fc400078e00ff */
[----:B------:R-:W-:Y:S02]  /*a880*/  IMAD.SHL.U32 R11, R11, 0x4, RZ ;  /* 0x000000040b0b7824 */ /* 0x000fe400078e00ff */
[----:B------:R-:W-:Y:S01]  /*a890*/  IMAD R98, R54, UR6, R15 ;  /* 0x0000000636627c24 */ /* 0x000fe2000f8e020f */
[----:B------:R-:W-:-:S04]  /*a8a0*/  SHF.R.S32.HI R13, RZ, 0x1f, R12 ;  /* 0x0000001fff0d7819 */ /* 0x000fc8000001140c */
[C---:B------:R-:W-:Y:S02]  /*a8b0*/  IADD3 R15, P3, PT, R98.reuse, R12, RZ ;  /* 0x0000000c620f7210 */ /* 0x040fe40007f7e0ff */
[----:B------:R-:W-:Y:S02]  /*a8c0*/  SHF.R.S32.HI R12, RZ, 0x1f, R11 ;  /* 0x0000001fff0c7819 */ /* 0x000fe4000001140b */
[C---:B------:R-:W-:Y:S02]  /*a8d0*/  IADD3 R11, P1, PT, R119.reuse, R11, RZ ;  /* 0x0000000b770b7210 */ /* 0x040fe40007f3e0ff */
[----:B------:R-:W-:Y:S02]  /*a8e0*/  LEA.HI.X.SX32 R98, R98, R13, 0x1, P3 ;  /* 0x0000000d62627211 */ /* 0x000fe400018f0eff */
[----:B------:R-:W-:Y:S02]  /*a8f0*/  LEA.HI.X.SX32 R122, R119, R12, 0x1, P1 ;  /* 0x0000000c777a7211 */ /* 0x000fe400008f0eff */
[----:B------:R-:W-:-:S04]  /*a900*/  LEA R14, P1, R15, UR14, 0x2 ;  /* 0x0000000e0f0e7c11 */ /* 0x000fc8000f8210ff */
[----:B------:R-:W-:Y:S02]  /*a910*/  LEA.HI.X R15, R15, UR15, R98, 0x2, P1 ;  /* 0x0000000f0f0f7c11 */ /* 0x000fe400088f1462 */
[----:B------:R-:W-:-:S03]  /*a920*/  LEA R12, P1, R11, UR14, 0x2 ;  /* 0x0000000e0b0c7c11 */ /* 0x000fc6000f8210ff */
[----:B------:R0:W5:Y:S01]  /*a930*/  LDG.E R98, desc[UR36][R14.64] ;  /* 0x000000240e627981 */ /* 0x000162000c1e1900 */
[----:B------:R-:W-:-:S05]  /*a940*/  LEA.HI.X R13, R11, UR15, R122, 0x2, P1 ;  /* 0x0000000f0b0d7c11 */ /* 0x000fca00088f147a */
[----:B------:R0:W5:Y:S04]  /*a950*/  LDG.E R99, desc[UR36][R12.64] ;  /* 0x000000240c637981 */ /* 0x000168000c1e1900 */
.L_x_1303:
[----:B------:R-:W-:Y:S05]  /*a960*/  BSYNC.RECONVERGENT B0 ;  /* 0x0000000000007941 */ /* 0x000fea0003800200 */
.L_x_1259:
[----:B0----5:R-:W-:Y:S01]  /*a970*/  FMUL.FTZ R12, R116, R69 ;  /* 0x00000045740c7220 */ /* 0x021fe20000410000 */
[----:B------:R-:W0:Y:S01]  /*a980*/  S2R R13, SR_TID.X ;  /* 0x00000000000d7919 */ /* 0x000e220000002100 */
[----:B------:R-:W-:Y:S02]  /*a990*/  UMOV UR5, 0xffffffff ;  /* 0xffffffff00057882 */ /* 0x000fe40000000000 */
[----:B------:R-:W-:-:S04]  /*a9a0*/  FFMA.FTZ R12, R117, R68, R12 ;  /* 0x00000044750c7223 */ /* 0x000fc8000001000c */
[----:B------:R-:W-:-:S04]  /*a9b0*/  FFMA.FTZ R11, R115, R70, R12 ;  /* 0x00000046730b7223 */ /* 0x000fc8000001000c */
[----:B------:R-:W-:-:S04]  /*a9c0*/  FFMA.FTZ R12, R114, R71, R11 ;  /* 0x00000047720c7223 */ /* 0x000fc8000001000b */
[----:B------:R-:W-:-:S04]  /*a9d0*/  FFMA.FTZ R11, R113, R72, R12 ;  /* 0x00000048710b7223 */ /* 0x000fc8000001000c */
[----:B------:R-:W-:-:S04]  /*a9e0*/  FFMA.FTZ R12, R112, R73, R11 ;  /* 0x00000049700c7223 */ /* 0x000fc8000001000b */
[----:B------:R-:W-:-:S04]  /*a9f0*/  FFMA.FTZ R11, R111, R74, R12 ;  /* 0x0000004a6f0b7223 */ /* 0x000fc8000001000c */
[----:B------:R-:W-:-:S04]  /*aa00*/  FFMA.FTZ R12, R110, R75, R11 ;  /* 0x0000004b6e0c7223 */ /* 0x000fc8000001000b */
[----:B------:R-:W-:Y:S01]  /*aa10*/  FFMA.FTZ R11, R109, R76, R12 ;  /* 0x0000004c6d0b7223 */ /* 0x000fe2000001000c */
[----:B0-----:R-:W-:-:S03]  /*aa20*/  LOP3.LUT P1, RZ, R13, 0x3, RZ, 0xc0, !PT ;  /* 0x000000030dff7812 */ /* 0x001fc6000782c0ff */
[----:B------:R-:W-:-:S04]  /*aa30*/  FFMA.FTZ R12, R108, R77, R11 ;  /* 0x0000004d6c0c7223 */ /* 0x000fc8000001000b */
        /* <DEDUP_REMOVED lines=22> */
[----:B------:R-:W-:Y:S06]  /*aba0*/  BRA.DIV UR5, `(.L_x_1360) ;  /* 0x0000005205987947 */ /* 0x000fec000b800000 */
[----:B-1234-:R-:W0:Y:S02]  /*abb0*/  SHFL.BFLY PT, R14, R13, 0x2, 0x1f ;  /* 0x0c401f000d0e7f89 */ /* 0x01ee2400000e0000 */
[----:B0-----:R-:W-:-:S05]  /*abc0*/  FADD.FTZ R13, R13, R14 ;  /* 0x0000000e0d0d7221 */ /* 0x001fca0000010000 */
[----:B------:R0:W1:Y:S02]  /*abd0*/  SHFL.BFLY PT, R14, R13, 0x1, 0x1f ;  /* 0x0c201f000d0e7f89 */ /* 0x00006400000e0000 */
.L_x_1438:
[----:B------:R-:W-:Y:S01]  /*abe0*/  ISETP.GE.OR P1, PT, R67, UR42, P1 ;  /* 0x0000002a43007c0c */ /* 0x000fe20008f26670 */
        /* <DEDUP_REMOVED lines=10> */
[----:B0-----:R-:W0:Y:S02]  /*ac90*/  @P3 LDC.64 R12, c[0x0][0x438] ;  /* 0x00010e00ff0c3b82 */ /* 0x001e240000000a00 */
[----:B0-----:R-:W-:-:S04]  /*aca0*/  @P3 IMAD.WIDE R12, R63, 0x4, R12 ;  /* 0x000000043f0c3825 */ /* 0x001fc800078e020c */
[----:B-1----:R-:W-:Y:S02]  /*acb0*/  @P1 IMAD.WIDE.U32 R14, R119, 0x4, R14 ;  /* 0x00000004770e1825 */ /* 0x002fe400078e000e */
[----:B------:R-:W2:Y:S04]  /*acc0*/  @P3 LDG.E R12, desc[UR36][R12.64] ;  /* 0x000000240c0c3981 */ /* 0x000ea8000c1e1900 */
[----:B------:R-:W3:Y:S01]  /*acd0*/  @P1 LDG.E R14, desc[UR36][R14.64] ;  /* 0x000000240e0e1981 */ /* 0x000ee2000c1e1900 */
[----:B------:R-:W-:-:S04]  /*ace0*/  @P1 ISETP.GE.AND P4, PT, R67, R66, PT ;  /* 0x000000424300120c */ /* 0x000fc80003f86270 */
[----:B------:R-:W-:-:S04]  /*acf0*/  @P1 SEL R67, RZ, UR38, P4 ;  /* 0x00000026ff431c07 */ /* 0x000fc8000a000000 */
[----:B------:R-:W-:-:S04]  /*ad00*/  @P1 IADD3 R67, PT, PT, R64, -UR43, R67 ;  /* 0x8000002b40431c10 */ /* 0x000fc8000fffe043 */
[----:B------:R-:W-:Y:S01]  /*ad10*/  @P1 I2FP.F32.S32 R122, R67 ;  /* 0x00000043007a1245 */ /* 0x000fe20000201400 */
[----:B--2---:R-:W-:-:S04]  /*ad20*/  @P3 FADD.FTZ R11, R11, R12 ;  /* 0x0000000c0b0b3221 */ /* 0x004fc80000010000 */
[----:B---3--:R-:W-:-:S05]  /*ad30*/  @P1 FFMA.FTZ R11, R122, R14, R11 ;  /* 0x0000000e7a0b1223 */ /* 0x008fca000001000b */
[----:B------:R1:W-:Y:S01]  /*ad40*/  STS [R61], R11 ;  /* 0x0000000b3d007388 */ /* 0x0003e20000000800 */
[----:B------:R-:W-:-:S07]  /*ad50*/  @!P2 FMNMX.FTZ R118, R118, R11, !PT ;  /* 0x0000000b7676a209 */ /* 0x000fce0007810000 */
.L_x_1362:
[----:B------:R-:W-:Y:S05]  /*ad60*/  BSYNC.RECONVERGENT B0 ;  /* 0x0000000000007941 */ /* 0x000fea0003800200 */
.L_x_1361:
[C---:B-1----:R-:W-:Y:S01]  /*ad70*/  IADD3 R11, PT, PT, R64.reuse, 0xf, RZ ;  /* 0x0000000f400b7810 */ /* 0x042fe20007ffe0ff */
[----:B------:R-:W-:Y:S01]  /*ad80*/  VIADD R64, R64, 0x10 ;  /* 0x0000001040407836 */ /* 0x000fe20000000000 */
[----:B------:R-:W-:Y:S01]  /*ad90*/  IADD3 R58, P2, PT, R58, 0x10, RZ ;  /* 0x000000103a3a7810 */ /* 0x000fe20007f5e0ff */
[----:B------:R-:W-:Y:S01]  /*ada0*/  VIADD R61, R61, 0x40 ;  /* 0x000000403d3d7836 */ /* 0x000fe20000000000 */
[----:B------:R-:W-:Y:S01]  /*adb0*/  ISETP.GE.AND P1, PT, R11, R60, PT ;  /* 0x0000003c0b00720c */ /* 0x000fe20003f26270 */
[----:B------:R-:W-:Y:S02]  /*adc0*/  VIADD R63, R63, 0x10 ;  /* 0x000000103f3f7836 */ /* 0x000fe40000000000 */
[----:B------:R-:W-:-:S10]  /*add0*/  IMAD.X R59, RZ, RZ, R59, P2 ;  /* 0x000000ffff3b7224 */ /* 0x000fd400010e063b */
[----:B------:R-:W-:Y:S05]  /*ade0*/  @!P1 BRA `(.L_x_1363) ;  /* 0xffffff7800f89947 */ /* 0x000fea000383ffff */
.L_x_1258:
[----:B0--3--:R-:W-:Y:S05]  /*adf0*/  BSYNC B1 ;  /* 0x0000000000017941 */ /* 0x009fea0003800000 */
.L_x_1257:
[----:B------:R-:W-:-:S03]  /*ae00*/  UMOV UR5, 0xffffffff ;  /* 0xffffffff00057882 */ /* 0x000fc60000000000 */
[----:B------:R-:W-:Y:S05]  /*ae10*/  BRA.DIV UR5, `(.L_x_1364) ;  /* 0x00000052053c7947 */ /* 0x000fea000b800000 */
[----:B------:R-:W0:Y:S02]  /*ae20*/  SHFL.BFLY PT, R14, R118, 0x10, 0x1f ;  /* 0x0e001f00760e7f89 */ /* 0x000e2400000e0000 */
[----:B0-----:R-:W-:-:S05]  /*ae30*/  FMNMX.FTZ R13, R14, R118, !PT ;  /* 0x000000760e0d7209 */ /* 0x001fca0007810000 */
[----:B------:R-:W0:Y:S02]  /*ae40*/  SHFL.BFLY PT, R14, R13, 0x8, 0x1f ;  /* 0x0d001f000d0e7f89 */ /* 0x000e2400000e0000 */
[----:B0-----:R-:W-:-:S05]  /*ae50*/  FMNMX.FTZ R0, R13, R14, !PT ;  /* 0x0000000e0d007209 */ /* 0x001fca0007810000 */
[----:B------:R0:W1:Y:S02]  /*ae60*/  SHFL.BFLY PT, R14, R0, 0x4, 0x1f ;  /* 0x0c801f00000e7f89 */ /* 0x00006400000e0000 */
.L_x_1443:
[----:B------:R-:W2:Y:S01]  /*ae70*/  S2R R3, SR_TID.X ;  /* 0x0000000000037919 */ /* 0x000ea20000002100 */
[----:B------:R-:W-:Y:S01]  /*ae80*/  MOV R17, 0x400 ;  /* 0x0000040000117802 */ /* 0x000fe20000000f00 */
[----:B------:R-:W-:Y:S05]  /*ae90*/  WARPSYNC.ALL ;  /* 0x0000000000007948 */ /* 0x000fea0003800000 */
[----:B------:R-:W3:Y:S01]  /*aea0*/  S2R R18, SR_CgaCtaId ;  /* 0x0000000000127919 */ /* 0x000ee20000008800 */
[----:B-1----:R-:W-:Y:S02]  /*aeb0*/  FMNMX.FTZ R7, R0, R14, !PT ;  /* 0x0000000e00077209 */ /* 0x002fe40007810000 */
[----:B--2---:R-:W-:-:S02]  /*aec0*/  LOP3.LUT P0, R6, R3, 0x1f, RZ, 0xc0, !PT ;  /* 0x0000001f03067812 */ /* 0x004fc4000780c0ff */
[----:B---3--:R-:W-:-:S11]  /*aed0*/  LEA R5, R18, R17, 0x18 ;  /* 0x0000001112057211 */ /* 0x008fd600078ec0ff */
[----:B0-----:R-:W-:-:S05]  /*aee0*/  @!P0 LEA.HI R0, R3, R5, RZ, 0x1d ;  /* 0x0000000503008211 */ /* 0x001fca00078fe8ff */
[----:B------:R0:W-:Y:S01]  /*aef0*/  @!P0 STS [R0], R7 ;  /* 0x0000000700008388 */ /* 0x0001e20000000800 */
[----:B------:R-:W-:Y:S01]  /*af00*/  BAR.SYNC.DEFER_BLOCKING 0x0 ;  /* 0x0000000000007b1d */ /* 0x000fe20000010000 */
[C---:B------:R-:W-:Y:S01]  /*af10*/  ISETP.GT.U32.AND P0, PT, R6.reuse, 0x1, PT ;  /* 0x000000010600780c */ /* 0x040fe20003f04070 */
[----:B------:R-:W-:Y:S01]  /*af20*/  IMAD.MOV.U32 R10, RZ, RZ, -0x800001 ;  /* 0xff7fffffff0a7424 */ /* 0x000fe200078e00ff */
[----:B0-----:R-:W-:Y:S01]  /*af30*/  LEA R7, R6, R5, 0x2 ;  /* 0x0000000506077211 */ /* 0x001fe200078e10ff */
[----:B------:R-:W-:-:S04]  /*af40*/  VIADD R4, R3, UR45 ;  /* 0x0000002d03047c36 */ /* 0x000fc80008000000 */
[----:B------:R-:W0:Y:S01]  /*af50*/  S2UR UR9, SR_CTAID.Y ;  /* 0x00000000000979c3 */ /* 0x000e220000002600 */
[----:B------:R-:W-:Y:S01]  /*af60*/  BSSY.RECONVERGENT B0, `(.L_x_1365) ;  /* 0x0000153000007945 */ /* 0x000fe20003800200 */
[----:B------:R-:W-:-:S04]  /*af70*/  IMAD.SHL.U32 R0, R3, 0x4, RZ ;  /* 0x0000000403007824 */ /* 0x000fc800078e00ff */
[----:B------:R-:W1:Y:S01]  /*af80*/  @!P0 LDS R10, [R7] ;  /* 0x00000000070a8984 */ /* 0x000e620000000800 */
[----:B------:R-:W-:Y:S01]  /*af90*/  ISETP.GE.AND P0, PT, R4, UR43, PT ;  /* 0x0000002b04007c0c */ /* 0x000fe2000bf06270 */
[----:B0-----:R-:W-:-:S05]  /*afa0*/  IMAD R13, R54, UR9, RZ ;  /* 0x00000009360d7c24 */ /* 0x001fca000f8e02ff */
[----:B------:R-:W-:Y:S01]  /*afb0*/  SHF.R.S32.HI R12, RZ, 0x1f, R13 ;  /* 0x0000001fff0c7819 */ /* 0x000fe2000001140d */
[----:B-1----:R-:W0:Y:S02]  /*afc0*/  SHFL.BFLY PT, R9, R10, 0x1, 0x1f ;  /* 0x0c201f000a097f89 */ /* 0x002e2400000e0000 */
[----:B0-----:R-:W-:Y:S01]  /*afd0*/  FMNMX.FTZ R8, R9, R10, !PT ;  /* 0x0000000a09087209 */ /* 0x001fe20007810000 */
[----:B------:R-:W-:-:S05]  /*afe0*/  IMAD.MOV.U32 R9, RZ, RZ, RZ ;  /* 0x000000ffff097224 */ /* 0x000fca00078e00ff */
[----:B------:R-:W0:Y:S01]  /*aff0*/  SHFL.IDX PT, R8, R8, RZ, 0x1f ;  /* 0x00001fff08087589 */ /* 0x000e2200000e0000 */
[----:B------:R-:W-:Y:S05]  /*b000*/  @P0 BRA `(.L_x_1366) ;  /* 0x0000001400200947 */ /* 0x000fea0003800000 */
[----:B------:R-:W1:Y:S02]  /*b010*/  LDC.64 R10, c[0x0][0x420] ;  /* 0x00010800ff0a7b82 */ /* 0x000e640000000a00 */
[----:B-1----:R-:W-:-:S04]  /*b020*/  ISETP.NE.U32.AND P0, PT, R10, RZ, PT ;  /* 0x000000ff0a00720c */ /* 0x002fc80003f05070 */
[----:B------:R-:W-:-:S13]  /*b030*/  ISETP.NE.AND.EX P0, PT, R11, RZ, PT, P0 ;  /* 0x000000ff0b00720c */ /* 0x000fda0003f05300 */
[----:B------:R-:W-:Y:S05]  /*b040*/  @P0 BRA `(.L_x_1367) ;  /* 0x0000000c00940947 */ /* 0x000fea0003800000 */
[----:B------:R-:W-:Y:S01]  /*b050*/  HFMA2 R9, -RZ, RZ, 0, 3.814697265625e-06 ;  /* 0x00000040ff097431 */ /* 0x000fe200000001ff */
[----:B------:R-:W-:Y:S01]  /*b060*/  LOP3.LUT R10, RZ, R3, RZ, 0x33, !PT ;  /* 0x00000003ff0a7212 */ /* 0x000fe200078e33ff */
[----:B------:R-:W-:Y:S01]  /*b070*/  BSSY.RECONVERGENT B1, `(.L_x_1368) ;  /* 0x000001c000017945 */ /* 0x000fe20003800200 */
[----:B------:R-:W-:Y:S02]  /*b080*/  IMAD.MOV.U32 R11, RZ, RZ, R4 ;  /* 0x000000ffff0b7224 */ /* 0x000fe400078e0004 */
[----:B------:R-:W-:-:S04]  /*b090*/  VIADDMNMX R9, R4, R9, UR43, !PT ;  /* 0x0000002b04097e46 */ /* 0x000fc8000f800109 */
[----:B------:R-:W-:-:S04]  /*b0a0*/  IADD3 R10, PT, PT, R9, -UR45, R10 ;  /* 0x8000002d090a7c10 */ /* 0x000fc8000fffe00a */
[C---:B------:R-:W-:Y:S02]  /*b0b0*/  LOP3.LUT R9, R10.reuse, 0xc0, RZ, 0xc0, !PT ;  /* 0x000000c00a097812 */ /* 0x040fe400078ec0ff */
[----:B------:R-:W-:Y:S02]  /*b0c0*/  ISETP.GE.U32.AND P1, PT, R10, 0xc0, PT ;  /* 0x000000c00a00780c */ /* 0x000fe40003f26070 */
[----:B------:R-:W-:Y:S01]  /*b0d0*/  ISETP.NE.AND P0, PT, R9, 0xc0, PT ;  /* 0x000000c00900780c */ /* 0x000fe20003f05270 */
[----:B------:R-:W-:-:S12]  /*b0e0*/  IMAD.MOV.U32 R9, RZ, RZ, RZ ;  /* 0x000000ffff097224 */ /* 0x000fd800078e00ff */
[----:B------:R-:W-:Y:S05]  /*b0f0*/  @!P0 BRA `(.L_x_1369) ;  /* 0x00000000004c8947 */ /* 0x000fea0003800000 */
[----:B------:R-:W-:Y:S01]  /*b100*/  VIADD R11, R17, 0x410 ;  /* 0x00000410110b7836 */ /* 0x000fe20000000000 */
[----:B------:R-:W-:-:S04]  /*b110*/  LEA.HI R9, R10, 0x1, RZ, 0x1a ;  /* 0x000000010a097811 */ /* 0x000fc800078fd0ff */
[----:B------:R-:W-:Y:S02]  /*b120*/  LEA R15, R18, R11, 0x18 ;  /* 0x0000000b120f7211 */ /* 0x000fe400078ec0ff */
[----:B------:R-:W-:Y:S01]  /*b130*/  LOP3.LUT R10, R9, 0x3, RZ, 0xc0, !PT ;  /* 0x00000003090a7812 */ /* 0x000fe200078ec0ff */
[----:B------:R-:W-:Y:S01]  /*b140*/  IMAD.MOV.U32 R9, RZ, RZ, RZ ;  /* 0x000000ffff097224 */ /* 0x000fe200078e00ff */
[----:B------:R-:W-:Y:S01]  /*b150*/  MOV R11, R4 ;  /* 0x00000004000b7202 */ /* 0x000fe20000000f00 */
[----:B------:R-:W-:Y:S02]  /*b160*/  IMAD.IADD R14, R0, 0x1, R15 ;  /* 0x00000001000e7824 */ /* 0x000fe400078e020f */
[----:B------:R-:W-:-:S07]  /*b170*/  IMAD.MOV R10, RZ, RZ, -R10 ;  /* 0x000000ffff0a7224 */ /* 0x000fce00078e0a0a */
.L_x_1370:
[----:B------:R-:W0:Y:S01]  /*b180*/  LDS R15, [R14] ;  /* 0x000000000e0f7984 */ /* 0x000e220000000800 */
[----:B------:R-:W-:Y:S02]  /*b190*/  VIADD R10, R10, 0x1 ;  /* 0x000000010a0a7836 */ /* 0x000fe40000000000 */
[----:B------:R-:W-:-:S03]  /*b1a0*/  VIADD R11, R11, 0x40 ;  /* 0x000000400b0b7836 */ /* 0x000fc60000000000 */
[----:B------:R-:W-:Y:S01]  /*b1b0*/  ISETP.NE.AND P0, PT, R10, RZ, PT ;  /* 0x000000ff0a00720c */ /* 0x000fe20003f05270 */
[----:B0-----:R-:W-:-:S04]  /*b1c0*/  FADD.FTZ R15, -R8, R15 ;  /* 0x0000000f080f7221 */ /* 0x001fc80000010100 */
[----:B------:R-:W-:-:S06]  /*b1d0*/  FMUL.FTZ R15, R15, 1.4426950216293334961 ;  /* 0x3fb8aa3b0f0f7820 */ /* 0x000fcc0000410000 */
[----:B------:R-:W0:Y:S02]  /*b1e0*/  MUFU.EX2 R15, R15 ;  /* 0x0000000f000f7308 */ /* 0x000e240000000800 */
[----:B0-----:R0:W-:Y:S01]  /*b1f0*/  STS [R14], R15 ;  /* 0x0000000f0e007388 */ /* 0x0011e20000000800 */
[----:B------:R-:W-:Y:S01]  /*b200*/  FADD.FTZ R9, R15, R9 ;  /* 0x000000090f097221 */ /* 0x000fe20000010000 */
[----:B0-----:R-:W-:Y:S01]  /*b210*/  IADD3 R14, PT, PT, R14, 0x100, RZ ;  /* 0x000001000e0e7810 */ /* 0x001fe20007ffe0ff */
[----:B------:R-:W-:Y:S06]  /*b220*/  @P0 BRA `(.L_x_1370) ;  /* 0xfffffffc00d40947 */ /* 0x000fec000383ffff */
.L_x_1369:
[----:B------:R-:W-:Y:S05]  /*b230*/  BSYNC.RECONVERGENT B1 ;  /* 0x0000000000017941 */ /* 0x000fea0003800200 */
.L_x_1368:
        /* <DEDUP_REMOVED lines=11> */
[----:B------:R-:W-:Y:S01]  /*b2f0*/  IMAD.U32 R14, RZ, RZ, UR43 ;  /* 0x0000002bff0e7e24 */ /* 0x000fe2000f8e00ff */
[----:B------:R-:W-:-:S03]  /*b300*/  PLOP3.LUT P0, PT, PT, PT, PT, 0x8, 0x80 ;  /* 0x000000000080781c */ /* 0x000fc60003f0e170 */
[----:B------:R-:W-:-:S10]  /*b310*/  VIADD R14, R14, 0xfffffd00 ;  /* 0xfffffd000e0e7836 */ /* 0x000fd40000000000 */
.L_x_1373:
[----:B------:R-:W0:Y:S01]  /*b320*/  LDS R15, [R10+-0x200] ;  /* 0xfffe00000a0f7984 */ /* 0x000e220000000800 */
[----:B------:R-:W-:-:S03]  /*b330*/  VIADD R11, R11, 0x400 ;  /* 0x000004000b0b7836 */ /* 0x000fc60000000000 */
[----:B------:R-:W1:Y:S02]  /*b340*/  LDS R17, [R10+-0x100] ;  /* 0xffff00000a117984 */ /* 0x000e640000000800 */
[----:B------:R-:W-:Y:S02]  /*b350*/  ISETP.GE.AND P1, PT, R11, R14, PT ;  /* 0x0000000e0b00720c */ /* 0x000fe40003f26270 */
[----:B------:R-:W2:Y:S04]  /*b360*/  LDS R19, [R10] ;  /* 0x000000000a137984 */ /* 0x000ea80000000800 */
[----:B------:R-:W3:Y:S04]  /*b370*/  LDS R21, [R10+0x100] ;  /* 0x000100000a157984 */ /* 0x000ee80000000800 */
[----:B------:R-:W5:Y:S04]  /*b380*/  LDS R23, [R10+0x200] ;  /* 0x000200000a177984 */ /* 0x000f680000000800 */
[----:B------:R-:W5:Y:S04]  /*b390*/  LDS R25, [R10+0x300] ;  /* 0x000300000a197984 */ /* 0x000f680000000800 */
[----:B------:R-:W5:Y:S04]  /*b3a0*/  LDS R27, [R10+0x400] ;  /* 0x000400000a1b7984 */ /* 0x000f680000000800 */
[----:B------:R-:W5:Y:S04]  /*b3b0*/  LDS R29, [R10+0x500] ;  /* 0x000500000a1d7984 */ /* 0x000f680000000800 */
[----:B------:R-:W5:Y:S04]  /*b3c0*/  LDS R31, [R10+0x600] ;  /* 0x000600000a1f7984 */ /* 0x000f680000000800 */
[----:B----4-:R-:W4:Y:S01]  /*b3d0*/  LDS R33, [R10+0x700] ;  /* 0x000700000a217984 */ /* 0x010f220000000800 */
        /* <DEDUP_REMOVED lines=10> */
[C---:B---3--:R-:W-:Y:S01]  /*b480*/  FADD.FTZ R21, -R8.reuse, R21 ;  /* 0x0000001508157221 */ /* 0x048fe20000010100 */
[----:B------:R-:W3:Y:S01]  /*b490*/  LDS R41, [R10+0xb00] ;  /* 0x000b00000a297984 */ /* 0x000ee20000000800 */
[----:B-----5:R-:W-:-:S02]  /*b4a0*/  FADD.FTZ R23, -R8, R23 ;  /* 0x0000001708177221 */ /* 0x020fc40000010100 */
[----:B------:R-:W-:Y:S01]  /*b4b0*/  FMUL.FTZ R21, R21, 1.4426950216293334961 ;  /* 0x3fb8aa3b15157820 */ /* 0x000fe20000410000 */
[----:B------:R-:W5:Y:S01]  /*b4c0*/  LDS R43, [R10+0xc00] ;  /* 0x000c00000a2b7984 */ /* 0x000f620000000800 */
[----:B------:R-:W0:Y:S01]  /*b4d0*/  MUFU.EX2 R17, R17 ;  /* 0x0000001100117308 */ /* 0x000e220000000800 */
[----:B------:R-:W-:Y:S01]  /*b4e0*/  FMUL.FTZ R23, R23, 1.4426950216293334961 ;  /* 0x3fb8aa3b17177820 */ /* 0x000fe20000410000 */
[C---:B------:R-:W-:Y:S01]  /*b4f0*/  FADD.FTZ R25, -R8.reuse, R25 ;  /* 0x0000001908197221 */ /* 0x040fe20000010100 */
[----:B------:R-:W5:Y:S01]  /*b500*/  LDS R45, [R10+0xd00] ;  /* 0x000d00000a2d7984 */ /* 0x000f620000000800 */
[C---:B------:R-:W-:Y:S02]  /*b510*/  FADD.FTZ R27, -R8.reuse, R27 ;  /* 0x0000001b081b7221 */ /* 0x040fe40000010100 */
[----:B------:R-:W-:Y:S02]  /*b520*/  FMUL.FTZ R25, R25, 1.4426950216293334961 ;  /* 0x3fb8aa3b19197820 */ /* 0x000fe40000410000 */
[----:B------:R-:W1:Y:S01]  /*b530*/  MUFU.EX2 R19, R19 ;  /* 0x0000001300137308 */ /* 0x000e620000000800 */
[----:B----4-:R-:W-:Y:S01]  /*b540*/  FADD.FTZ R9, R15, R9 ;  /* 0x000000090f097221 */ /* 0x010fe20000010000 */
[----:B------:R-:W-:Y:S01]  /*b550*/  FMUL.FTZ R27, R27, 1.4426950216293334961 ;  /* 0x3fb8aa3b1b1b7820 */ /* 0x000fe20000410000 */
[C---:B------:R-:W-:Y:S01]  /*b560*/  FADD.FTZ R29, -R8.reuse, R29 ;  /* 0x0000001d081d7221 */ /* 0x040fe20000010100 */
[----:B------:R-:W-:Y:S01]  /*b570*/  STS [R10+-0x200], R15 ;  /* 0xfffe000f0a007388 */ /* 0x000fe20000000800 */
[----:B------:R-:W-:-:S02]  /*b580*/  FADD.FTZ R31, -R8, R31 ;  /* 0x0000001f081f7221 */ /* 0x000fc40000010100 */
[----:B------:R-:W-:Y:S01]  /*b590*/  FMUL.FTZ R29, R29, 1.4426950216293334961 ;  /* 0x3fb8aa3b1d1d7820 */ /* 0x000fe20000410000 */
[----:B------:R-:W4:Y:S01]  /*b5a0*/  MUFU.EX2 R21, R21 ;  /* 0x0000001500157308 */ /* 0x000f220000000800 */
        /* <DEDUP_REMOVED lines=13> */
[----:B----4-:R-:W-:Y:S01]  /*b680*/  FADD.FTZ R9, R9, R21 ;  /* 0x0000001509097221 */ /* 0x010fe20000010000 */
[C---:B--2---:R-:W-:Y:S01]  /*b690*/  FADD.FTZ R39, -R8.reuse, R39 ;  /* 0x0000002708277221 */ /* 0x044fe20000010100 */
[C---:B---3--:R-:W-:Y:S01]  /*b6a0*/  FADD.FTZ R41, -R8.reuse, R41 ;  /* 0x0000002908297221 */ /* 0x048fe20000010100 */
[----:B------:R-:W-:Y:S02]  /*b6b0*/  STS [R10+0x100], R21 ;  /* 0x000100150a007388 */ /* 0x000fe40000000800 */
[----:B------:R-:W-:Y:S01]  /*b6c0*/  FMUL.FTZ R39, R39, 1.4426950216293334961 ;  /* 0x3fb8aa3b27277820 */ /* 0x000fe20000410000 */
[----:B------:R-:W-:Y:S01]  /*b6d0*/  FMUL.FTZ R41, R41, 1.4426950216293334961 ;  /* 0x3fb8aa3b29297820 */ /* 0x000fe20000410000 */
[----:B------:R-:W2:Y:S01]  /*b6e0*/  MUFU.EX2 R27, R27 ;  /* 0x0000001b001b7308 */ /* 0x000ea20000000800 */
[----:B0-----:R-:W-:Y:S01]  /*b6f0*/  FADD.FTZ R9, R9, R23 ;  /* 0x0000001709097221 */ /* 0x001fe20000010000 */
[C---:B-----5:R-:W-:Y:S01]  /*b700*/  FADD.FTZ R43, -R8.reuse, R43 ;  /* 0x0000002b082b7221 */ /* 0x060fe20000010100 */
        /* <DEDUP_REMOVED lines=37> */
.L_x_1372:
[----:B------:R-:W-:Y:S05]  /*b960*/  BSYNC.RECONVERGENT B1 ;  /* 0x0000000000017941 */ /* 0x000fea0003800200 */
.L_x_1371:
        /* <DEDUP_REMOVED lines=9> */
[----:B------:R-:W3:Y:S04]  /*ba00*/  LDS R21, [R10+0x100] ;  /* 0x000100000a157984 */ /* 0x000ee80000000800 */
[----:B------:R-:W5:Y:S04]  /*ba10*/  LDS R23, [R10+0x200] ;  /* 0x000200000a177984 */ /* 0x000f680000000800 */
[----:B------:R-:W4:Y:S04]  /*ba20*/  LDS R25, [R10+0x300] ;  /* 0x000300000a197984 */ /* 0x000f280000000800 */
[----:B------:R-:W4:Y:S04]  /*ba30*/  LDS R27, [R10+0x400] ;  /* 0x000400000a1b7984 */ /* 0x000f280000000800 */
        /* <DEDUP_REMOVED lines=42> */
.L_x_1375:
[----:B------:R-:W-:Y:S05]  /*bce0*/  BSYNC.RECONVERGENT B1 ;  /* 0x0000000000017941 */ /* 0x000fea0003800200 */
.L_x_1374:
[----:B------:R-:W-:-:S13]  /*bcf0*/  ISETP.LT.OR P0, PT, R11, UR43, P0 ;  /* 0x0000002b0b007c0c */ /* 0x000fda0008701670 */
        /* <DEDUP_REMOVED lines=26> */
.L_x_1367:
[----:B------:R-:W-:Y:S01]  /*bea0*/  IMAD.MOV.U32 R9, RZ, RZ, 0x40 ;  /* 0x00000040ff097424 */ /* 0x000fe200078e00ff */
[----:B------:R-:W-:Y:S01]  /*beb0*/  LOP3.LUT R14, RZ, R3, RZ, 0x33, !PT ;  /* 0x00000003ff0e7212 */ /* 0x000fe200078e33ff */
[----:B------:R-:W-:Y:S03]  /*bec0*/  BSSY.RECONVERGENT B1, `(.L_x_1376) ;  /* 0x0000024000017945 */ /* 0x000fe60003800200 */
[----:B------:R-:W-:-:S04]  /*bed0*/  VIADDMNMX R9, R4, R9, UR43, !PT ;  /* 0x0000002b04097e46 */ /* 0x000fc8000f800109 */
[----:B------:R-:W-:Y:S02]  /*bee0*/  IADD3 R15, PT, PT, R9, -UR45, R14 ;  /* 0x8000002d090f7c10 */ /* 0x000fe4000fffe00e */
[----:B------:R-:W-:Y:S02]  /*bef0*/  MOV R14, R4 ;  /* 0x00000004000e7202 */ /* 0x000fe40000000f00 */
[C---:B------:R-:W-:Y:S02]  /*bf00*/  LOP3.LUT R9, R15.reuse, 0xc0, RZ, 0xc0, !PT ;  /* 0x000000c00f097812 */ /* 0x040fe400078ec0ff */
[----:B------:R-:W-:Y:S02]  /*bf10*/  ISETP.GE.U32.AND P0, PT, R15, 0xc0, PT ;  /* 0x000000c00f00780c */ /* 0x000fe40003f06070 */
[----:B------:R-:W-:Y:S01]  /*bf20*/  ISETP.NE.AND P1, PT, R9, 0xc0, PT ;  /* 0x000000c00900780c */ /* 0x000fe20003f25270 */
[----:B------:R-:W-:-:S12]  /*bf30*/  IMAD.MOV.U32 R9, RZ, RZ, RZ ;  /* 0x000000ffff097224 */ /* 0x000fd800078e00ff */
[----:B------:R-:W-:Y:S05]  /*bf40*/  @!P1 BRA `(.L_x_1377) ;  /* 0x00000000006c9947 */ /* 0x000fea0003800000 */
[----:B------:R-:W-:Y:S01]  /*bf50*/  VIADD R17, R17, 0x410 ;  /* 0x0000041011117836 */ /* 0x000fe20000000000 */
[----:B------:R-:W-:Y:S01]  /*bf60*/  LEA.HI R9, R15, 0x1, RZ, 0x1a ;  /* 0x000000010f097811 */ /* 0x000fe200078fd0ff */
[--C-:B------:R-:W-:Y:S01]  /*bf70*/  IMAD.MOV.U32 R14, RZ, RZ, R4.reuse ;  /* 0x000000ffff0e7224 */ /* 0x100fe200078e0004 */
[----:B------:R-:W-:Y:S02]  /*bf80*/  IADD3 R20, P1, P2, R13, R10, R4 ;  /* 0x0000000a0d147210 */ /* 0x000fe40007a3e004 */
[----:B------:R-:W-:Y:S02]  /*bf90*/  LEA R17, R18, R17, 0x18 ;  /* 0x0000001112117211 */ /* 0x000fe400078ec0ff */
[----:B------:R-:W-:Y:S01]  /*bfa0*/  LOP3.LUT R10, R9, 0x3, RZ, 0xc0, !PT ;  /* 0x00000003090a7812 */ /* 0x000fe200078ec0ff */
[----:B------:R-:W-:Y:S01]  /*bfb0*/  IMAD.MOV.U32 R9, RZ, RZ, RZ ;  /* 0x000000ffff097224 */ /* 0x000fe200078e00ff */
[----:B------:R-:W-:Y:S01]  /*bfc0*/  IADD3.X R11, PT, PT, R12, R11, RZ, P1, P2 ;  /* 0x0000000b0c0b7210 */ /* 0x000fe20000fe44ff */
[----:B------:R-:W-:Y:S01]  /*bfd0*/  IMAD.IADD R15, R0, 0x1, R17 ;  /* 0x00000001000f7824 */ /* 0x000fe200078e0211 */
[----:B------:R-:W-:-:S07]  /*bfe0*/  IADD3 R17, PT, PT, -R10, RZ, RZ ;  /* 0x000000ff0a117210 */ /* 0x000fce0007ffe1ff */
.L_x_1378:
[----:B------:R-:W-:-:S06]  /*bff0*/  IMAD.MOV.U32 R10, RZ, RZ, R20 ;  /* 0x000000ffff0a7224 */ /* 0x000fcc00078e0014 */
[----:B------:R1:W2:Y:S01]  /*c000*/  LDG.E.U8 R10, desc[UR36][R10.64] ;  /* 0x000000240a0a7981 */ /* 0x0002a2000c1e1100 */
[----:B------:R-:W-:Y:S01]  /*c010*/  IMAD.MOV.U32 R18, RZ, RZ, RZ ;  /* 0x000000ffff127224 */ /* 0x000fe200078e00ff */
[----:B------:R-:W-:Y:S01]  /*c020*/  IADD3 R20, P2, PT, R20, 0x40, RZ ;  /* 0x0000004014147810 */ /* 0x000fe20007f5e0ff */
[----:B------:R-:W-:Y:S02]  /*c030*/  VIADD R17, R17, 0x1 ;  /* 0x0000000111117836 */ /* 0x000fe40000000000 */
[----:B------:R-:W-:Y:S01]  /*c040*/  VIADD R14, R14, 0x40 ;  /* 0x000000400e0e7836 */ /* 0x000fe20000000000 */
[----:B-1----:R-:W-:Y:S02]  /*c050*/  IADD3.X R11, PT, PT, RZ, R11, RZ, P2, !PT ;  /* 0x0000000bff0b7210 */ /* 0x002fe400017fe4ff */
        /* <DEDUP_REMOVED lines=10> */
.L_x_1377:
[----:B------:R-:W-:Y:S05]  /*c100*/  BSYNC.RECONVERGENT B1 ;  /* 0x0000000000017941 */ /* 0x000fea0003800200 */
.L_x_1376:
[----:B------:R-:W-:Y:S05]  /*c110*/  @!P0 BRA `(.L_x_1366) ;  /* 0x0000000000dc8947 */ /* 0x000fea0003800000 */
[----:B------:R-:W1:Y:S01]  /*c120*/  S2R R18, SR_CgaCtaId ;  /* 0x0000000000127919 */ /* 0x000e620000008800 */
[----:B------:R-:W2:Y:S01]  /*c130*/  LDCU.64 UR10, c[0x0][0x420] ;  /* 0x00008400ff0a77ac */ /* 0x000ea20008000a00 */
[----:B------:R-:W-:Y:S01]  /*c140*/  MOV R10, 0x400 ;  /* 0x00000400000a7802 */ /* 0x000fe20000000f00 */
[----:B------:R-:W-:-:S04]  /*c150*/  USHF.L.U32 UR5, UR45, 0x2, URZ ;  /* 0x000000022d057899 */ /* 0x000fc800080006ff */
[----:B------:R-:W-:Y:S02]  /*c160*/  VIADD R11, R10, 0x410 ;  /* 0x000004100a0b7836 */ /* 0x000fe40000000000 */
[----:B------:R-:W-:Y:S02]  /*c170*/  LEA R10, R14, -UR5, 0x2 ;  /* 0x800000050e0a7c11 */ /* 0x000fe4000f8e10ff */
[----:B--2---:R-:W-:-:S04]  /*c180*/  IADD3 R17, P0, P1, R13, UR10, R14 ;  /* 0x0000000a0d117c10 */ /* 0x004fc8000f91e00e */
[----:B------:R-:W-:Y:S02]  /*c190*/  IADD3 R17, P2, PT, R17, 0x80, RZ ;  /* 0x0000008011117810 */ /* 0x000fe40007f5e0ff */
[----:B-1----:R-:W-:Y:S02]  /*c1a0*/  LEA R15, R18, R11, 0x18 ;  /* 0x0000000b120f7211 */ /* 0x002fe400078ec0ff */
[----:B------:R-:W-:Y:S02]  /*c1b0*/  IADD3.X R11, PT, PT, R12, UR11, RZ, P0, P1 ;  /* 0x0000000b0c0b7c10 */ /* 0x000fe400087e24ff */
[----:B------:R-:W-:-:S03]  /*c1c0*/  IADD3 R15, PT, PT, R10, 0x200, R15 ;  /* 0x000002000a0f7810 */ /* 0x000fc60007ffe00f */
[----:B------:R-:W-:-:S07]  /*c1d0*/  IMAD.X R11, RZ, RZ, R11, P2 ;  /* 0x000000ffff0b7224 */ /* 0x000fce00010e060b */
.L_x_1379:
[----:B------:R-:W-:-:S05]  /*c1e0*/  IMAD.MOV.U32 R10, RZ, RZ, R17 ;  /* 0x000000ffff0a7224 */ /* 0x000fca00078e0011 */
[----:B------:R-:W2:Y:S04]  /*c1f0*/  LDG.E.U8 R19, desc[UR36][R10.64+-0x80] ;  /* 0xffff80240a137981 */ /* 0x000ea8000c1e1100 */
[----:B------:R-:W3:Y:S04]  /*c200*/  LDG.E.U8 R17, desc[UR36][R10.64+-0x40] ;  /* 0xffffc0240a117981 */ /* 0x000ee8000c1e1100 */
[----:B------:R-:W5:Y:S04]  /*c210*/  LDG.E.U8 R18, desc[UR36][R10.64] ;  /* 0x000000240a127981 */ /* 0x000f68000c1e1100 */
[----:B------:R-:W4:Y:S01]  /*c220*/  LDG.E.U8 R20, desc[UR36][R10.64+0x40] ;  /* 0x000040240a147981 */ /* 0x000f22000c1e1100 */
[----:B------:R-:W-:-:S02]  /*c230*/  IMAD.MOV.U32 R22, RZ, RZ, RZ ;  /* 0x000000ffff167224 */ /* 0x000fc400078e00ff */
[----:B------:R-:W-:Y:S02]  /*c240*/  IMAD.MOV.U32 R24, RZ, RZ, RZ ;  /* 0x000000ffff187224 */ /* 0x000fe400078e00ff */
[----:B------:R-:W-:Y:S01]  /*c250*/  VIADD R14, R14, 0x100 ;  /* 0x000001000e0e7836 */ /* 0x000fe20000000000 */
[----:B--2---:R-:W-:Y:S02]  /*c260*/  ISETP.NE.AND P0, PT, R19, RZ, PT ;  /* 0x000000ff1300720c */ /* 0x004fe40003f05270 */
[----:B---3--:R-:W-:Y:S02]  /*c270*/  ISETP.NE.AND P1, PT, R17, RZ, PT ;  /* 0x000000ff1100720c */ /* 0x008fe40003f25270 */
[----:B-----5:R-:W-:Y:S01]  /*c280*/  ISETP.NE.AND P2, PT, R18, RZ, PT ;  /* 0x000000ff1200720c */ /* 0x020fe20003f45270 */
        /* <DEDUP_REMOVED lines=32> */
.L_x_1366:
[----:B------:R-:W-:Y:S05]  /*c490*/  BSYNC.RECONVERGENT B0 ;  /* 0x0000000000007941 */ /* 0x000fea0003800200 */
.L_x_1365:
[----:B0-----:R-:W0:Y:S01]  /*c4a0*/  SHFL.BFLY PT, R8, R9, 0x10, 0x1f ;  /* 0x0e001f0009087f89 */ /* 0x001e2200000e0000 */
[C---:B------:R-:W-:Y:S01]  /*c4b0*/  ISETP.NE.AND P0, PT, R6.reuse, RZ, PT ;  /* 0x000000ff0600720c */ /* 0x040fe20003f05270 */
[----:B------:R-:W1:Y:S01]  /*c4c0*/  LDCU.U8 UR8, c[0x0][0x48c] ;  /* 0x00009180ff0877ac */ /* 0x000e620008000000 */
[----:B------:R-:W-:Y:S02]  /*c4d0*/  SHF.R.U32.HI R14, RZ, 0x5, R3 ;  /* 0x00000005ff0e7819 */ /* 0x000fe40000011603 */
[----:B------:R-:W-:Y:S01]  /*c4e0*/  ISETP.GT.U32.AND P1, PT, R6, 0x1, PT ;  /* 0x000000010600780c */ /* 0x000fe20003f24070 */
[----:B-1----:R-:W-:Y:S01]  /*c4f0*/  UISETP.NE.AND UP0, UPT, UR8, URZ, UPT ;  /* 0x000000ff0800728c */ /* 0x002fe2000bf05270 */
[----:B0-----:R-:W-:-:S07]  /*c500*/  FADD.FTZ R8, R8, R9 ;  /* 0x0000000908087221 */ /* 0x001fce0000010000 */
[----:B------:R-:W-:Y:S01]  /*c510*/  @!P0 IMAD R9, R14, 0x4, R5 ;  /* 0x000000040e098824 */ /* 0x000fe200078e0205 */
[----:B---3--:R-:W0:Y:S02]  /*c520*/  SHFL.BFLY PT, R11, R8, 0x8, 0x1f ;  /* 0x0d001f00080b7f89 */ /* 0x008e2400000e0000 */
[----:B0-----:R-:W-:-:S05]  /*c530*/  FADD.FTZ R11, R8, R11 ;  /* 0x0000000b080b7221 */ /* 0x001fca0000010000 */
[----:B------:R-:W0:Y:S02]  /*c540*/  SHFL.BFLY PT, R10, R11, 0x4, 0x1f ;  /* 0x0c801f000b0a7f89 */ /* 0x000e2400000e0000 */
[----:B0-----:R-:W-:-:S05]  /*c550*/  FADD.FTZ R10, R11, R10 ;  /* 0x0000000a0b0a7221 */ /* 0x001fca0000010000 */
[----:B------:R-:W0:Y:S02]  /*c560*/  SHFL.BFLY PT, R15, R10, 0x2, 0x1f ;  /* 0x0c401f000a0f7f89 */ /* 0x000e2400000e0000 */
[----:B0-----:R-:W-:-:S05]  /*c570*/  FADD.FTZ R15, R10, R15 ;  /* 0x0000000f0a0f7221 */ /* 0x001fca0000010000 */
[----:B------:R-:W0:Y:S02]  /*c580*/  SHFL.BFLY PT, R18, R15, 0x1, 0x1f ;  /* 0x0c201f000f127f89 */ /* 0x000e2400000e0000 */
[----:B0-----:R-:W-:Y:S02]  /*c590*/  FADD.FTZ R18, R15, R18 ;  /* 0x000000120f127221 */ /* 0x001fe40000010000 */
[----:B------:R-:W0:Y:S03]  /*c5a0*/  S2R R15, SR_CTAID.X ;  /* 0x00000000000f7919 */ /* 0x000e260000002500 */
[----:B------:R1:W-:Y:S01]  /*c5b0*/  @!P0 STS [R9+0x8], R18 ;  /* 0x0000081209008388 */ /* 0x0003e20000000800 */
[----:B------:R-:W-:Y:S01]  /*c5c0*/  BAR.SYNC.DEFER_BLOCKING 0x0 ;  /* 0x0000000000007b1d */ /* 0x000fe20000010000 */
[----:B------:R-:W-:Y:S02]  /*c5d0*/  ISETP.GE.AND P0, PT, R4, UR43, PT ;  /* 0x0000002b04007c0c */ /* 0x000fe4000bf06270 */
[----:B-1----:R-:W-:-:S03]  /*c5e0*/  CS2R R8, SRZ ;  /* 0x0000000000087805 */ /* 0x002fc6000001ff00 */
[----:B------:R-:W1:Y:S04]  /*c5f0*/  @!P1 LDS R18, [R7+0x8] ;  /* 0x0000080007129984 */ /* 0x000e680000000800 */
[----:B-1----:R-:W1:Y:S02]  /*c600*/  SHFL.BFLY PT, R5, R18, 0x1, 0x1f ;  /* 0x0c201f0012057f89 */ /* 0x002e6400000e0000 */
[----:B-1----:R-:W-:-:S06]  /*c610*/  FADD.FTZ R6, R5, R18 ;  /* 0x0000001205067221 */ /* 0x002fcc0000010000 */
[----:B------:R-:W1:Y:S02]  /*c620*/  SHFL.IDX PT, R6, R6, RZ, 0x1f ;  /* 0x00001fff06067589 */ /* 0x000e6400000e0000 */
[----:B-1----:R-:W-:-:S06]  /*c630*/  FADD.FTZ R5, R6, 9.9999999747524270788e-07 ;  /* 0x358637bd06057421 */ /* 0x002fcc0000010000 */
[----:B------:R-:W1:Y:S01]  /*c640*/  MUFU.RCP R5, R5 ;  /* 0x0000000500057308 */ /* 0x000e620000001000 */
[----:B0-----:R-:W-:Y:S05]  /*c650*/  BRA.U !UP0, `(.L_x_1380) ;  /* 0x0000000108207547 */ /* 0x001fea000b800000 */
[----:B------:R-:W0:Y:S08]  /*c660*/  LDC R8, c[0x0][0x3f8] ;  /* 0x0000fe00ff087b82 */ /* 0x000e300000000800 */
[----:B------:R-:W2:Y:S08]  /*c670*/  LDC R6, c[0x0][0x488] ;  /* 0x00012200ff067b82 */ /* 0x000eb00000000800 */
[----:B------:R-:W2:Y:S08]  /*c680*/  LDC R9, c[0x0][0x40c] ;  /* 0x00010300ff097b82 */ /* 0x000eb00000000800 */
[----:B------:R-:W3:Y:S01]  /*c690*/  LDC R11, c[0x0][0x3f4] ;  /* 0x0000fd00ff0b7b82 */ /* 0x000ee20000000800 */
[----:B0-----:R-:W-:-:S04]  /*c6a0*/  IMAD R7, R8, UR9, R15 ;  /* 0x0000000908077c24 */ /* 0x001fc8000f8e020f */
[----:B--2---:R-:W-:-:S04]  /*c6b0*/  IMAD R6, R7, R6, R9 ;  /* 0x0000000607067224 */ /* 0x004fc800078e0209 */
[----:B---3--:R-:W-:-:S05]  /*c6c0*/  IMAD R8, R6, R11, RZ ;  /* 0x0000000b06087224 */ /* 0x008fca00078e02ff */
[----:B------:R-:W-:-:S07]  /*c6d0*/  SHF.R.S32.HI R9, RZ, 0x1f, R8 ;  /* 0x0000001fff097819 */ /* 0x000fce0000011408 */
.L_x_1380:
        /* <DEDUP_REMOVED lines=14> */
[----:B------:R-:W-:Y:S01]  /*c7c0*/  LEA.HI R6, R6, 0x1, RZ, 0x1a ;  /* 0x0000000106067811 */ /* 0x000fe200078fd0ff */
[----:B------:R-:W-:Y:S02]  /*c7d0*/  UMOV UR5, 0x400 ;  /* 0x0000040000057882 */ /* 0x000fe40000000000 */
[----:B------:R-:W-:Y:S02]  /*c7e0*/  UIADD3 UR5, UPT, UPT, UR5, 0x410, URZ ;  /* 0x0000041005057890 */ /* 0x000fe4000fffe0ff */
[C---:B------:R-:W-:Y:S01]  /*c7f0*/  IMAD.SHL.U32 R7, R6.reuse, 0x40, RZ ;  /* 0x0000004006077824 */ /* 0x040fe200078e00ff */
[----:B------:R-:W-:-:S04]  /*c800*/  LOP3.LUT R6, R6, 0x3, RZ, 0xc0, !PT ;  /* 0x0000000306067812 */ /* 0x000fc800078ec0ff */
[----:B------:R-:W-:Y:S02]  /*c810*/  LOP3.LUT R7, R7, 0xc0, RZ, 0xc0, !PT ;  /* 0x000000c007077812 */ /* 0x000fe400078ec0ff */
[----:B------:R-:W-:-:S03]  /*c820*/  IADD3 R8, PT, PT, -R6, RZ, RZ ;  /* 0x000000ff06087210 */ /* 0x000fc60007ffe1ff */
[----:B------:R-:W-:Y:S01]  /*c830*/  IMAD.IADD R4, R4, 0x1, R7 ;  /* 0x0000000104047824 */ /* 0x000fe200078e0207 */
[----:B0-----:R-:W-:-:S06]  /*c840*/  ULEA UR5, UR7, UR5, 0x18 ;  /* 0x0000000507057291 */ /* 0x001fcc000f8ec0ff */
[----:B------:R-:W-:-:S07]  /*c850*/  VIADD R6, R0, UR5 ;  /* 0x0000000500067c36 */ /* 0x000fce0008000000 */
.L_x_1386:
[----:B------:R-:W1:Y:S01]  /*c860*/  LDS R10, [R6] ;  /* 0x00000000060a7984 */ /* 0x000e620000000800 */
[----:B------:R-:W-:-:S05]  /*c870*/  VIADD R8, R8, 0x1 ;  /* 0x0000000108087836 */ /* 0x000fca0000000000 */
[----:B------:R-:W-:Y:S01]  /*c880*/  ISETP.NE.AND P0, PT, R8, RZ, PT ;  /* 0x000000ff0800720c */ /* 0x000fe20003f05270 */
[----:B-1----:R-:W-:-:S05]  /*c890*/  FMUL.FTZ R7, R10, R5 ;  /* 0x000000050a077220 */ /* 0x002fca0000410000 */
[----:B------:R0:W-:Y:S02]  /*c8a0*/  STS [R6], R7 ;  /* 0x0000000706007388 */ /* 0x0001e40000000800 */
[----:B0-----:R-:W-:-:S05]  /*c8b0*/  VIADD R6, R6, 0x100 ;  /* 0x0000010006067836 */ /* 0x001fca0000000000 */
[----:B------:R-:W-:Y:S05]  /*c8c0*/  @P0 BRA `(.L_x_1386) ;  /* 0xfffffffc00e40947 */ /* 0x000fea000383ffff */
.L_x_1385:
[----:B------:R-:W-:Y:S05]  /*c8d0*/  BSYNC.RECONVERGENT B1 ;  /* 0x0000000000017941 */ /* 0x000fea0003800200 */
.L_x_1384:
[----:B------:R-:W-:Y:S05]  /*c8e0*/  @!P1 BRA `(.L_x_1382) ;  /* 0x0000001000dc9947 */ /* 0x000fea0003800000 */
[----:B------:R-:W0:Y:S01]  /*c8f0*/  S2R R8, SR_CgaCtaId ;  /* 0x0000000000087919 */ /* 0x000e220000008800 */
[----:B------:R-:W-:Y:S01]  /*c900*/  IADD3 R7, PT, PT, -R4, UR43, RZ ;  /* 0x0000002b04077c10 */ /* 0x000fe2000fffe1ff */
[----:B------:R-:W-:Y:S01]  /*c910*/  USHF.L.U32 UR5, UR45, 0x2, URZ ;  /* 0x000000022d057899 */ /* 0x000fe200080006ff */
[----:B------:R-:W-:Y:S01]  /*c920*/  MOV R6, 0x400 ;  /* 0x0000040000067802 */ /* 0x000fe20000000f00 */
[----:B------:R-:W-:Y:S01]  /*c930*/  BSSY.RECONVERGENT B1, `(.L_x_1387) ;  /* 0x000003f000017945 */ /* 0x000fe20003800200 */
[----:B------:R-:W-:Y:S02]  /*c940*/  ISETP.GT.AND P1, PT, R7, 0x300, PT ;  /* 0x000003000700780c */ /* 0x000fe40003f24270 */
[----:B------:R-:W-:Y:S02]  /*c950*/  IADD3 R7, PT, PT, R6, 0x410, RZ ;  /* 0x0000041006077810 */ /* 0x000fe40007ffe0ff */
[----:B------:R-:W-:Y:S02]  /*c960*/  LEA R6, R4, -UR5, 0x2 ;  /* 0x8000000504067c11 */ /* 0x000fe4000f8e10ff */
[----:B------:R-:W-:-:S02]  /*c970*/  PLOP3.LUT P0, PT, PT, PT, PT, 0x80, 0x8 ;  /* 0x000000000008781c */ /* 0x000fc40003f0f070 */
[----:B0-----:R-:W-:-:S04]  /*c980*/  LEA R7, R8, R7, 0x18 ;  /* 0x0000000708077211 */ /* 0x001fc800078ec0ff */
[----:B------:R-:W-:Y:S01]  /*c990*/  IADD3 R6, PT, PT, R6, 0x200, R7 ;  /* 0x0000020006067810 */ /* 0x000fe20007ffe007 */
[----:B------:R-:W-:Y:S06]  /*c9a0*/  @!P1 BRA `(.L_x_1388) ;  /* 0x0000000000dc9947 */ /* 0x000fec0003800000 */
[----:B------:R-:W-:Y:S01]  /*c9b0*/  IMAD.U32 R31, RZ, RZ, UR43 ;  /* 0x0000002bff1f7e24 */ /* 0x000fe2000f8e00ff */
[----:B------:R-:W-:-:S03]  /*c9c0*/  PLOP3.LUT P0, PT, PT, PT, PT, 0x8, 0x80 ;  /* 0x000000000080781c */ /* 0x000fc60003f0e170 */
[----:B------:R-:W-:-:S10]  /*c9d0*/  VIADD R31, R31, 0xfffffd00 ;  /* 0xfffffd001f1f7836 */ /* 0x000fd40000000000 */
.L_x_1389:
[----:B------:R-:W1:Y:S01]  /*c9e0*/  LDS R8, [R6+-0x200] ;  /* 0xfffe000006087984 */ /* 0x000e620000000800 */
[----:B------:R-:W-:-:S03]  /*c9f0*/  VIADD R4, R4, 0x400 ;  /* 0x0000040004047836 */ /* 0x000fc60000000000 */
[----:B------:R-:W0:Y:S02]  /*ca00*/  LDS R10, [R6+-0x100] ;  /* 0xffff0000060a7984 */ /* 0x000e240000000800 */
[----:B------:R-:W-:Y:S02]  /*ca10*/  ISETP.GE.AND P1, PT, R4, R31, PT ;  /* 0x0000001f0400720c */ /* 0x000fe40003f26270 */
[----:B------:R-:W2:Y:S04]  /*ca20*/  LDS R18, [R6] ;  /* 0x0000000006127984 */ /* 0x000ea80000000800 */
[----:B------:R-:W3:Y:S04]  /*ca30*/  LDS R20, [R6+0x100] ;  /* 0x0001000006147984 */ /* 0x000ee80000000800 */
[----:B------:R-:W5:Y:S04]  /*ca40*/  LDS R22, [R6+0x200] ;  /* 0x0002000006167984 */ /* 0x000f680000000800 */
[----:B------:R-:W5:Y:S04]  /*ca50*/  LDS R24, [R6+0x300] ;  /* 0x0003000006187984 */ /* 0x000f680000000800 */
[----:B------:R-:W-:Y:S04]  /*ca60*/  LDS R26, [R6+0x400] ;  /* 0x00040000061a7984 */ /* 0x000fe80000000800 */
[----:B------:R-:W5:Y:S04]  /*ca70*/  LDS R28, [R6+0x500] ;  /* 0x00050000061c7984 */ /* 0x000f680000000800 */
[----:B------:R-:W5:Y:S04]  /*ca80*/  LDS R30, [R6+0x600] ;  /* 0x00060000061e7984 */ /* 0x000f680000000800 */
[----:B----4-:R-:W4:Y:S04]  /*ca90*/  LDS R32, [R6+0x700] ;  /* 0x0007000006207984 */ /* 0x010f280000000800 */
[----:B------:R-:W4:Y:S01]  /*caa0*/  LDS R34, [R6+0x800] ;  /* 0x0008000006227984 */ /* 0x000f220000000800 */
[----:B-1----:R-:W-:-:S03]  /*cab0*/  FMUL.FTZ R7, R5, R8 ;  /* 0x0000000805077220 */ /* 0x002fc60000410000 */
[----:B------:R-:W1:Y:S01]  /*cac0*/  LDS R36, [R6+0x900] ;  /* 0x0009000006247984 */ /* 0x000e620000000800 */
[----:B0-----:R-:W-:-:S03]  /*cad0*/  FMUL.FTZ R9, R5, R10 ;  /* 0x0000000a05097220 */ /* 0x001fc60000410000 */
[----:B------:R-:W0:Y:S01]  /*cae0*/  LDS R38, [R6+0xa00] ;  /* 0x000a000006267984 */ /* 0x000e220000000800 */
[----:B--2---:R-:W-:-:S03]  /*caf0*/  FMUL.FTZ R11, R5, R18 ;  /* 0x00000012050b7220 */ /* 0x004fc60000410000 */
[----:B------:R-:W2:Y:S01]  /*cb00*/  LDS R40, [R6+0xb00] ;  /* 0x000b000006287984 */ /* 0x000ea20000000800 */
[----:B---3--:R-:W-:-:S03]  /*cb10*/  FMUL.FTZ R17, R5, R20 ;  /* 0x0000001405117220 */ /* 0x008fc60000410000 */
[----:B------:R-:W3:Y:S01]  /*cb20*/  LDS R42, [R6+0xc00] ;  /* 0x000c0000062a7984 */ /* 0x000ee20000000800 */
[----:B-----5:R-:W-:-:S03]  /*cb30*/  FMUL.FTZ R19, R5, R22 ;  /* 0x0000001605137220 */ /* 0x020fc60000410000 */
[----:B------:R-:W5:Y:S01]  /*cb40*/  LDS R44, [R6+0xd00] ;  /* 0x000d0000062c7984 */ /* 0x000f620000000800 */
[----:B------:R-:W-:-:S03]  /*cb50*/  FMUL.FTZ R21, R5, R24 ;  /* 0x0000001805157220 */ /* 0x000fc60000410000 */
[----:B------:R4:W-:Y:S04]  /*cb60*/  STS [R6+-0x200], R7 ;  /* 0xfffe000706007388 */ /* 0x0009e80000000800 */
[----:B------:R1:W-:Y:S01]  /*cb70*/  STS [R6+-0x100], R9 ;  /* 0xffff000906007388 */ /* 0x0003e20000000800 */
[----:B------:R-:W-:-:S03]  /*cb80*/  FMUL.FTZ R23, R5, R28 ;  /* 0x0000001c05177220 */ /* 0x000fc60000410000 */
[----:B------:R0:W-:Y:S01]  /*cb90*/  STS [R6], R11 ;  /* 0x0000000b06007388 */ /* 0x0001e20000000800 */
[C---:B------:R-:W-:Y:S01]  /*cba0*/  FMUL.FTZ R25, R5.reuse, R30 ;  /* 0x0000001e05197220 */ /* 0x040fe20000410000 */
[C---:B----4-:R-:W-:Y:S02]  /*cbb0*/  FMUL.FTZ R7, R5.reuse, R26 ;  /* 0x0000001a05077220 */ /* 0x050fe40000410000 */
[----:B------:R2:W-:Y:S01]  /*cbc0*/  STS [R6+0x100], R17 ;  /* 0x0001001106007388 */ /* 0x0005e20000000800 */
[----:B------:R-:W-:-:S03]  /*cbd0*/  FMUL.FTZ R27, R5, R32 ;  /* 0x00000020051b7220 */ /* 0x000fc60000410000 */
[----:B------:R3:W-:Y:S01]  /*cbe0*/  STS [R6+0x200], R19 ;  /* 0x0002001306007388 */ /* 0x0007e20000000800 */
[----:B------:R-:W-:-:S03]  /*cbf0*/  FMUL.FTZ R29, R5, R34 ;  /* 0x00000022051d7220 */ /* 0x000fc60000410000 */
[----:B------:R5:W-:Y:S01]  /*cc00*/  STS [R6+0x300], R21 ;  /* 0x0003001506007388 */ /* 0x000be20000000800 */
[C---:B-1----:R-:W-:Y:S01]  /*cc10*/  FMUL.FTZ R9, R5.reuse, R36 ;  /* 0x0000002405097220 */ /* 0x042fe20000410000 */
[C---:B0-----:R-:W-:Y:S02]  /*cc20*/  FMUL.FTZ R11, R5.reuse, R38 ;  /* 0x00000026050b7220 */ /* 0x041fe40000410000 */
[----:B------:R-:W-:Y:S01]  /*cc30*/  STS [R6+0x400], R7 ;  /* 0x0004000706007388 */ /* 0x000fe20000000800 */
[----:B--2---:R-:W-:-:S03]  /*cc40*/  FMUL.FTZ R17, R5, R40 ;  /* 0x0000002805117220 */ /* 0x004fc60000410000 */
[----:B------:R-:W-:Y:S01]  /*cc50*/  STS [R6+0x500], R23 ;  /* 0x0005001706007388 */ /* 0x000fe20000000800 */
[----:B---3--:R-:W-:-:S03]  /*cc60*/  FMUL.FTZ R19, R5, R42 ;  /* 0x0000002a05137220 */ /* 0x008fc60000410000 */
        /* <DEDUP_REMOVED lines=11> */
.L_x_1388:
[----:B------:R-:W-:Y:S05]  /*cd20*/  BSYNC.RECONVERGENT B1 ;  /* 0x0000000000017941 */ /* 0x000fea0003800200 */
.L_x_1387:
        /* <DEDUP_REMOVED lines=10> */
[----:B------:R-:W5:Y:S04]  /*cdd0*/  LDS R22, [R6+0x200] ;  /* 0x0002000006167984 */ /* 0x000f680000000800 */
[----:B------:R-:W4:Y:S04]  /*cde0*/  LDS R24, [R6+0x300] ;  /* 0x0003000006187984 */ /* 0x000f280000000800 */
[----:B------:R-:W4:Y:S04]  /*cdf0*/  LDS R26, [R6+0x400] ;  /* 0x00040000061a7984 */ /* 0x000f280000000800 */
[----:B------:R-:W4:Y:S01]  /*ce00*/  LDS R28, [R6+0x500] ;  /* 0x00050000061c7984 */ /* 0x000f220000000800 */
[C---:B-1----:R-:W-:Y:S01]  /*ce10*/  FMUL.FTZ R7, R5.reuse, R8 ;  /* 0x0000000805077220 */ /* 0x042fe20000410000 */
[----:B0-----:R-:W-:-:S04]  /*ce20*/  FMUL.FTZ R9, R5, R10 ;  /* 0x0000000a05097220 */ /* 0x001fc80000410000 */
[----:B------:R-:W-:Y:S01]  /*ce30*/  STS [R6+-0x200], R7 ;  /* 0xfffe000706007388 */ /* 0x000fe20000000800 */
[----:B--2---:R-:W-:-:S03]  /*ce40*/  FMUL.FTZ R11, R5, R18 ;  /* 0x00000012050b7220 */ /* 0x004fc60000410000 */
[----:B------:R-:W-:Y:S01]  /*ce50*/  STS [R6+-0x100], R9 ;  /* 0xffff000906007388 */ /* 0x000fe20000000800 */
[----:B---3--:R-:W-:-:S03]  /*ce60*/  FMUL.FTZ R17, R5, R20 ;  /* 0x0000001405117220 */ /* 0x008fc60000410000 */
[----:B------:R-:W-:Y:S01]  /*ce70*/  STS [R6], R11 ;  /* 0x0000000b06007388 */ /* 0x000fe20000000800 */
[----:B-----5:R-:W-:-:S03]  /*ce80*/  FMUL.FTZ R19, R5, R22 ;  /* 0x0000001605137220 */ /* 0x020fc60000410000 */
[----:B------:R-:W-:Y:S01]  /*ce90*/  STS [R6+0x100], R17 ;  /* 0x0001001106007388 */ /* 0x000fe20000000800 */
[----:B----4-:R-:W-:-:S03]  /*cea0*/  FMUL.FTZ R21, R5, R24 ;  /* 0x0000001805157220 */ /* 0x010fc60000410000 */
[----:B------:R-:W-:Y:S01]  /*ceb0*/  STS [R6+0x200], R19 ;  /* 0x0002001306007388 */ /* 0x000fe20000000800 */
[----:B------:R-:W-:-:S03]  /*cec0*/  FMUL.FTZ R23, R5, R26 ;  /* 0x0000001a05177220 */ /* 0x000fc60000410000 */
[----:B------:R-:W-:Y:S01]  /*ced0*/  STS [R6+0x300], R21 ;  /* 0x0003001506007388 */ /* 0x000fe20000000800 */
[----:B------:R-:W-:-:S03]  /*cee0*/  FMUL.FTZ R25, R5, R28 ;  /* 0x0000001c05197220 */ /* 0x000fc60000410000 */
[----:B------:R-:W-:Y:S04]  /*cef0*/  STS [R6+0x400], R23 ;  /* 0x0004001706007388 */ /* 0x000fe80000000800 */
[----:B------:R0:W-:Y:S02]  /*cf00*/  STS [R6+0x500], R25 ;  /* 0x0005001906007388 */ /* 0x0001e40000000800 */
[----:B0-----:R-:W-:-:S07]  /*cf10*/  VIADD R6, R6, 0x800 ;  /* 0x0000080006067836 */ /* 0x001fce0000000000 */
.L_x_1391:
[----:B------:R-:W-:Y:S05]  /*cf20*/  BSYNC.RECONVERGENT B1 ;  /* 0x0000000000017941 */ /* 0x000fea0003800200 */
.L_x_1390:
[----:B------:R-:W-:-:S13]  /*cf30*/  ISETP.LT.OR P0, PT, R4, UR43, P0 ;  /* 0x0000002b04007c0c */ /* 0x000fda0008701670 */
[----:B------:R-:W-:Y:S05]  /*cf40*/  @!P0 BRA `(.L_x_1382) ;  /* 0x0000000c00448947 */ /* 0x000fea0003800000 */
[----:B------:R-:W1:Y:S04]  /*cf50*/  LDS R4, [R6+-0x200] ;  /* 0xfffe000006047984 */ /* 0x000e680000000800 */
[----:B------:R-:W0:Y:S04]  /*cf60*/  LDS R8, [R6+-0x100] ;  /* 0xffff000006087984 */ /* 0x000e280000000800 */
[----:B------:R-:W2:Y:S04]  /*cf70*/  LDS R10, [R6] ;  /* 0x00000000060a7984 */ /* 0x000ea80000000800 */
[----:B------:R-:W3:Y:S01]  /*cf80*/  LDS R18, [R6+0x100] ;  /* 0x0001000006127984 */ /* 0x000ee20000000800 */
[-C--:B-1----:R-:W-:Y:S01]  /*cf90*/  FMUL.FTZ R7, R4, R5.reuse ;  /* 0x0000000504077220 */ /* 0x082fe20000410000 */
[----:B0-----:R-:W-:-:S04]  /*cfa0*/  FMUL.FTZ R9, R8, R5 ;  /* 0x0000000508097220 */ /* 0x001fc80000410000 */
[----:B------:R0:W-:Y:S01]  /*cfb0*/  STS [R6+-0x200], R7 ;  /* 0xfffe000706007388 */ /* 0x0001e20000000800 */
[----:B--2---:R-:W-:-:S03]  /*cfc0*/  FMUL.FTZ R11, R10, R5 ;  /* 0x000000050a0b7220 */ /* 0x004fc60000410000 */
[----:B------:R0:W-:Y:S01]  /*cfd0*/  STS [R6+-0x100], R9 ;  /* 0xffff000906007388 */ /* 0x0001e20000000800 */
[----:B---3--:R-:W-:-:S03]  /*cfe0*/  FMUL.FTZ R5, R18, R5 ;  /* 0x0000000512057220 */ /* 0x008fc60000410000 */
[----:B------:R0:W-:Y:S04]  /*cff0*/  STS [R6], R11 ;  /* 0x0000000b06007388 */ /* 0x0001e80000000800 */
[----:B------:R0:W-:Y:S01]  /*d000*/  STS [R6+0x100], R5 ;  /* 0x0001000506007388 */ /* 0x0001e20000000800 */
[----:B------:R-:W-:Y:S05]  /*d010*/  BRA `(.L_x_1382) ;  /* 0x0000000c00107947 */ /* 0x000fea0003800000 */
.L_x_1383:
        /* <DEDUP_REMOVED lines=10> */
[----:B------:R-:W2:Y:S01]  /*d0c0*/  LDCU.64 UR10, c[0x0][0x480] ;  /* 0x00009000ff0a77ac */ /* 0x000ea20008000a00 */
[----:B------:R-:W-:Y:S02]  /*d0d0*/  LEA.HI R6, R6, 0x1, RZ, 0x1a ;  /* 0x0000000106067811 */ /* 0x000fe400078fd0ff */
[----:B------:R-:W-:Y:S01]  /*d0e0*/  IADD3 R19, P1, PT, R4, R8, RZ ;  /* 0x0000000804137210 */ /* 0x000fe20007f3e0ff */
[----:B------:R-:W-:Y:S02]  /*d0f0*/  UMOV UR5, 0x400 ;  /* 0x0000040000057882 */ /* 0x000fe40000000000 */
[----:B------:R-:W-:Y:S01]  /*d100*/  UIADD3 UR5, UPT, UPT, UR5, 0x410, URZ ;  /* 0x0000041005057890 */ /* 0x000fe2000fffe0ff */
[C---:B------:R-:W-:Y:S01]  /*d110*/  IMAD.SHL.U32 R7, R6.reuse, 0x40, RZ ;  /* 0x0000004006077824 */ /* 0x040fe200078e00ff */
[----:B------:R-:W-:Y:S01]  /*d120*/  LOP3.LUT R6, R6, 0x3, RZ, 0xc0, !PT ;  /* 0x0000000306067812 */ /* 0x000fe200078ec0ff */
[----:B------:R-:W-:-:S03]  /*d130*/  IMAD.X R10, RZ, RZ, R9, P1 ;  /* 0x000000ffff0a7224 */ /* 0x000fc600008e0609 */
[----:B------:R-:W-:Y:S01]  /*d140*/  LOP3.LUT R7, R7, 0xc0, RZ, 0xc0, !PT ;  /* 0x000000c007077812 */ /* 0x000fe200078ec0ff */
[----:B------:R-:W-:-:S03]  /*d150*/  IMAD.MOV R11, RZ, RZ, -R6 ;  /* 0x000000ffff0b7224 */ /* 0x000fc600078e0a06 */
[----:B------:R-:W-:Y:S02]  /*d160*/  IADD3 R4, PT, PT, R4, R7, RZ ;  /* 0x0000000704047210 */ /* 0x000fe40007ffe0ff */
[----:B--2---:R-:W-:-:S04]  /*d170*/  LEA R18, P1, R19, UR10, 0x2 ;  /* 0x0000000a13127c11 */ /* 0x004fc8000f8210ff */
[----:B------:R-:W-:Y:S01]  /*d180*/  LEA.HI.X R19, R19, UR11, R10, 0x2, P1 ;  /* 0x0000000b13137c11 */ /* 0x000fe200088f140a */
[----:B0-----:R-:W-:-:S06]  /*d190*/  ULEA UR5, UR7, UR5, 0x18 ;  /* 0x0000000507057291 */ /* 0x001fcc000f8ec0ff */
[----:B------:R-:W-:-:S07]  /*d1a0*/  VIADD R10, R0, UR5 ;  /* 0x00000005000a7c36 */ /* 0x000fce0008000000 */
.L_x_1394:
[----:B--2---:R-:W1:Y:S01]  /*d1b0*/  LDS R6, [R10] ;  /* 0x000000000a067984 */ /* 0x004e620000000800 */
[----:B------:R-:W-:Y:S01]  /*d1c0*/  IMAD.MOV.U32 R7, RZ, RZ, R19 ;  /* 0x000000ffff077224 */ /* 0x000fe200078e0013 */
[----:B------:R-:W-:-:S04]  /*d1d0*/  IADD3 R11, PT, PT, R11, 0x1, RZ ;  /* 0x000000010b0b7810 */ /* 0x000fc80007ffe0ff */
[----:B------:R-:W-:Y:S01]  /*d1e0*/  ISETP.NE.AND P1, PT, R11, RZ, PT ;  /* 0x000000ff0b00720c */ /* 0x000fe20003f25270 */
[----:B-1----:R-:W-:Y:S01]  /*d1f0*/  FMUL.FTZ R17, R6, R5 ;  /* 0x0000000506117220 */ /* 0x002fe20000410000 */
[----:B------:R-:W-:Y:S01]  /*d200*/  IMAD.MOV.U32 R6, RZ, RZ, R18 ;  /* 0x000000ffff067224 */ /* 0x000fe200078e0012 */
[----:B------:R-:W-:-:S03]  /*d210*/  IADD3 R18, P2, PT, R18, 0x100, RZ ;  /* 0x0000010012127810 */ /* 0x000fc60007f5e0ff */
[----:B------:R0:W-:Y:S02]  /*d220*/  STS [R10], R17 ;  /* 0x000000110a007388 */ /* 0x0001e40000000800 */
[----:B------:R-:W-:Y:S02]  /*d230*/  IMAD.X R19, RZ, RZ, R19, P2 ;  /* 0x000000ffff137224 */ /* 0x000fe400010e0613 */
[----:B------:R2:W-:Y:S01]  /*d240*/  STG.E desc[UR36][R6.64], R17 ;  /* 0x0000001106007986 */ /* 0x0005e2000c101924 */
[----:B0-----:R-:W-:Y:S02]  /*d250*/  VIADD R10, R10, 0x100 ;  /* 0x000001000a0a7836 */ /* 0x001fe40000000000 */
[----:B------:R-:W-:Y:S05]  /*d260*/  @P1 BRA `(.L_x_1394) ;  /* 0xfffffffc00d01947 */ /* 0x000fea000383ffff */
.L_x_1393:
[----:B------:R-:W-:Y:S05]  /*d270*/  BSYNC.RECONVERGENT B1 ;  /* 0x0000000000017941 */ /* 0x000fea0003800200 */
.L_x_1392:
[----:B------:R-:W-:Y:S05]  /*d280*/  @!P0 BRA `(.L_x_1382) ;  /* 0x0000000800748947 */ /* 0x000fea0003800000 */
[----:B------:R-:W0:Y:S01]  /*d290*/  S2R R10, SR_CgaCtaId ;  /* 0x00000000000a7919 */ /* 0x000e220000008800 */
[----:B------:R-:W3:Y:S01]  /*d2a0*/  LDCU.64 UR10, c[0x0][0x480] ;  /* 0x00009000ff0a77ac */ /* 0x000ee20008000a00 */
[C---:B------:R-:W-:Y:S01]  /*d2b0*/  IADD3 R18, PT, PT, -R4.reuse, UR43, RZ ;  /* 0x0000002b04127c10 */ /* 0x040fe2000fffe1ff */
[----:B------:R-:W-:Y:S01]  /*d2c0*/  BSSY.RECONVERGENT B1, `(.L_x_1395) ;  /* 0x000005b000017945 */ /* 0x000fe20003800200 */
[----:B------:R-:W-:Y:S01]  /*d2d0*/  IADD3 R8, P0, PT, R4, R8, RZ ;  /* 0x0000000804087210 */ /* 0x000fe20007f1e0ff */
[----:B------:R-:W-:Y:S01]  /*d2e0*/  USHF.L.U32 UR5, UR45, 0x2, URZ ;  /* 0x000000022d057899 */ /* 0x000fe200080006ff */
[----:B------:R-:W-:Y:S02]  /*d2f0*/  ISETP.GT.AND P1, PT, R18, 0x300, PT ;  /* 0x000003001200780c */ /* 0x000fe40003f24270 */
[----:B--2---:R-:W-:Y:S01]  /*d300*/  MOV R6, 0x400 ;  /* 0x0000040000067802 */ /* 0x004fe20000000f00 */
[----:B------:R-:W-:-:S04]  /*d310*/  IMAD.X R9, RZ, RZ, R9, P0 ;  /* 0x000000ffff097224 */ /* 0x000fc800000e0609 */
[----:B------:R-:W-:Y:S01]  /*d320*/  VIADD R7, R6, 0x410 ;  /* 0x0000041006077836 */ /* 0x000fe20000000000 */
[----:B---3--:R-:W-:-:S04]  /*d330*/  LEA R11, P0, R8, UR10, 0x2 ;  /* 0x0000000a080b7c11 */ /* 0x008fc8000f8010ff */
[----:B------:R-:W-:Y:S02]  /*d340*/  LEA.HI.X R17, R8, UR11, R9, 0x2, P0 ;  /* 0x0000000b08117c11 */ /* 0x000fe400080f1409 */
[----:B------:R-:W-:Y:S02]  /*d350*/  IADD3 R6, P0, PT, R11, 0x200, RZ ;  /* 0x000002000b067810 */ /* 0x000fe40007f1e0ff */
[----:B------:R-:W-:Y:S02]  /*d360*/  LEA R8, R4, -UR5, 0x2 ;  /* 0x8000000504087c11 */ /* 0x000fe4000f8e10ff */
[----:B0-----:R-:W-:Y:S02]  /*d370*/  LEA R9, R10, R7, 0x18 ;  /* 0x000000070a097211 */ /* 0x001fe400078ec0ff */
[----:B------:R-:W-:Y:S02]  /*d380*/  IADD3.X R7, PT, PT, RZ, R17, RZ, P0, !PT ;  /* 0x00000011ff077210 */ /* 0x000fe400007fe4ff */
[----:B------:R-:W-:-:S02]  /*d390*/  IADD3 R8, PT, PT, R8, 0x200, R9 ;  /* 0x0000020008087810 */ /* 0x000fc40007ffe009 */
[----:B------:R-:W-:Y:S01]  /*d3a0*/  PLOP3.LUT P0, PT, PT, PT, PT, 0x80, 0x8 ;  /* 0x000000000008781c */ /* 0x000fe20003f0f070 */
[----:B------:R-:W-:-:S12]  /*d3b0*/  @!P1 BRA `(.L_x_1396) ;  /* 0x00000004002c9947 */ /* 0x000fd80003800000 */
[----:B------:R-:W-:Y:S01]  /*d3c0*/  IMAD.U32 R27, RZ, RZ, UR43 ;  /* 0x0000002bff1b7e24 */ /* 0x000fe2000f8e00ff */
[----:B------:R-:W-:-:S03]  /*d3d0*/  PLOP3.LUT P0, PT, PT, PT, PT, 0x8, 0x80 ;  /* 0x000000000080781c */ /* 0x000fc60003f0e170 */
[----:B------:R-:W-:-:S10]  /*d3e0*/  VIADD R27, R27, 0xfffffd00 ;  /* 0xfffffd001b1b7836 */ /* 0x000fd40000000000 */
.L_x_1397:
[----:B------:R-:W1:Y:S01]  /*d3f0*/  LDS R10, [R8+-0x200] ;  /* 0xfffe0000080a7984 */ /* 0x000e620000000800 */
[----:B------:R-:W-:-:S03]  /*d400*/  VIADD R4, R4, 0x400 ;  /* 0x0000040004047836 */ /* 0x000fc60000000000 */
[----:B------:R-:W0:Y:S02]  /*d410*/  LDS R18, [R8+-0x100] ;  /* 0xffff000008127984 */ /* 0x000e240000000800 */
[----:B------:R-:W-:Y:S02]  /*d420*/  ISETP.GE.AND P2, PT, R4, R27, PT ;  /* 0x0000001b0400720c */ /* 0x000fe40003f46270 */
[----:B------:R-:W2:Y:S04]  /*d430*/  LDS R20, [R8] ;  /* 0x0000000008147984 */ /* 0x000ea80000000800 */
[----:B----4-:R-:W-:Y:S04]  /*d440*/  LDS R32, [R8+0x600] ;  /* 0x0006000008207984 */ /* 0x010fe80000000800 */
[----:B------:R-:W3:Y:S04]  /*d450*/  LDS R22, [R8+0x100] ;  /* 0x0001000008167984 */ /* 0x000ee80000000800 */
[----:B------:R-:W4:Y:S04]  /*d460*/  LDS R24, [R8+0x200] ;  /* 0x0002000008187984 */ /* 0x000f280000000800 */
[----:B------:R-:W5:Y:S04]  /*d470*/  LDS R26, [R8+0x300] ;  /* 0x00030000081a7984 */ /* 0x000f680000000800 */
[----:B------:R-:W5:Y:S04]  /*d480*/  LDS R28, [R8+0x400] ;  /* 0x00040000081c7984 */ /* 0x000f680000000800 */
[----:B------:R-:W5:Y:S04]  /*d490*/  LDS R30, [R8+0x500] ;  /* 0x00050000081e7984 */ /* 0x000f680000000800 */
[----:B------:R-:W5:Y:S01]  /*d4a0*/  LDS R34, [R8+0x700] ;  /* 0x0007000008227984 */ /* 0x000f620000000800 */
[----:B-1----:R-:W-:-:S03]  /*d4b0*/  FMUL.FTZ R9, R5, R10 ;  /* 0x0000000a05097220 */ /* 0x002fc60000410000 */
[----:B------:R-:W-:Y:S01]  /*d4c0*/  LDS R36, [R8+0x800] ;  /* 0x0008000008247984 */ /* 0x000fe20000000800 */
[----:B0-----:R-:W-:-:S03]  /*d4d0*/  FMUL.FTZ R11, R5, R18 ;  /* 0x00000012050b7220 */ /* 0x001fc60000410000 */
[----:B------:R-:W0:Y:S01]  /*d4e0*/  LDS R10, [R8+0xd00] ;  /* 0x000d0000080a7984 */ /* 0x000e220000000800 */
[----:B--2---:R-:W-:-:S03]  /*d4f0*/  FMUL.FTZ R17, R5, R20 ;  /* 0x0000001405117220 */ /* 0x004fc60000410000 */
[----:B------:R-:W1:Y:S04]  /*d500*/  LDS R38, [R8+0x900] ;  /* 0x0009000008267984 */ /* 0x000e680000000800 */
[----:B------:R-:W2:Y:S01]  /*d510*/  LDS R40, [R8+0xa00] ;  /* 0x000a000008287984 */ /* 0x000ea20000000800 */
[----:B---3--:R-:W-:-:S03]  /*d520*/  FMUL.FTZ R19, R5, R22 ;  /* 0x0000001605137220 */ /* 0x008fc60000410000 */
[----:B------:R-:W-:Y:S01]  /*d530*/  LDS R42, [R8+0xb00] ;  /* 0x000b0000082a7984 */ /* 0x000fe20000000800 */
[----:B----4-:R-:W-:-:S03]  /*d540*/  FMUL.FTZ R21, R5, R24 ;  /* 0x0000001805157220 */ /* 0x010fc60000410000 */
[----:B------:R-:W3:Y:S01]  /*d550*/  LDS R44, [R8+0xc00] ;  /* 0x000c0000082c7984 */ /* 0x000ee20000000800 */
[----:B-----5:R-:W-:-:S03]  /*d560*/  FMUL.FTZ R23, R5, R26 ;  /* 0x0000001a05177220 */ /* 0x020fc60000410000 */
[----:B------:R-:W-:Y:S01]  /*d570*/  STG.E desc[UR36][R6.64+-0x100], R11 ;  /* 0xffff000b06007986 */ /* 0x000fe2000c101924 */
[----:B------:R-:W-:-:S03]  /*d580*/  FMUL.FTZ R25, R5, R28 ;  /* 0x0000001c05197220 */ /* 0x000fc60000410000 */
[----:B------:R4:W-:Y:S04]  /*d590*/  STS [R8+-0x100], R11 ;  /* 0xffff000b08007388 */ /* 0x0009e80000000800 */
[----:B------:R-:W-:Y:S04]  /*d5a0*/  STG.E desc[UR36][R6.64+-0x200], R9 ;  /* 0xfffe000906007986 */ /* 0x000fe8000c101924 */
[----:B------:R5:W-:Y:S01]  /*d5b0*/  STS [R8+-0x200], R9 ;  /* 0xfffe000908007388 */ /* 0x000be20000000800 */
[----:B----4-:R-:W-:-:S03]  /*d5c0*/  FMUL.FTZ R11, R5, R32 ;  /* 0x00000020050b7220 */ /* 0x010fc60000410000 */
[----:B------:R-:W-:Y:S04]  /*d5d0*/  STG.E desc[UR36][R6.64], R17 ;  /* 0x0000001106007986 */ /* 0x000fe8000c101924 */
[----:B------:R4:W-:Y:S01]  /*d5e0*/  STS [R8], R17 ;  /* 0x0000001108007388 */ /* 0x0009e20000000800 */
[----:B-----5:R-:W-:-:S03]  /*d5f0*/  FMUL.FTZ R9, R5, R30 ;  /* 0x0000001e05097220 */ /* 0x020fc60000410000 */
[----:B------:R-:W-:Y:S04]  /*d600*/  STG.E desc[UR36][R6.64+0x600], R11 ;  /* 0x0006000b06007986 */ /* 0x000fe8000c101924 */
[----:B------:R0:W-:Y:S01]  /*d610*/  STS [R8+0x600], R11 ;  /* 0x0006000b08007388 */ /* 0x0001e20000000800 */
[----:B----4-:R-:W-:-:S03]  /*d620*/  FMUL.FTZ R17, R5, R34 ;  /* 0x0000002205117220 */ /* 0x010fc60000410000 */
[----:B------:R-:W-:Y:S04]  /*d630*/  STG.E desc[UR36][R6.64+0x100], R19 ;  /* 0x0001001306007986 */ /* 0x000fe8000c101924 */
[----:B------:R4:W-:Y:S01]  /*d640*/  STS [R8+0x100], R19 ;  /* 0x0001001308007388 */ /* 0x0009e20000000800 */
[C---:B0-----:R-:W-:Y:S01]  /*d650*/  FMUL.FTZ R11, R5.reuse, R10 ;  /* 0x0000000a050b7220 */ /* 0x041fe20000410000 */
[----:B------:R-:W-:Y:S02]  /*d660*/  IADD3 R10, P1, PT, R6, 0x1000, RZ ;  /* 0x00001000060a7810 */ /* 0x000fe40007f3e0ff */
[----:B------:R-:W-:Y:S04]  /*d670*/  STG.E desc[UR36][R6.64+0x200], R21 ;  /* 0x0002001506007986 */ /* 0x000fe8000c101924 */
[----:B------:R1:W-:Y:S01]  /*d680*/  STS [R8+0x200], R21 ;  /* 0x0002001508007388 */ /* 0x0003e20000000800 */
[----:B----4-:R-:W-:-:S03]  /*d690*/  FMUL.FTZ R19, R5, R36 ;  /* 0x0000002405137220 */ /* 0x010fc60000410000 */
[----:B------:R-:W-:Y:S04]  /*d6a0*/  STG.E desc[UR36][R6.64+0x300], R23 ;  /* 0x0003001706007986 */ /* 0x000fe8000c101924 */
[----:B------:R2:W-:Y:S01]  /*d6b0*/  STS [R8+0x300], R23 ;  /* 0x0003001708007388 */ /* 0x0005e20000000800 */
[----:B-1----:R-:W-:-:S03]  /*d6c0*/  FMUL.FTZ R21, R5, R38 ;  /* 0x0000002605157220 */ /* 0x002fc60000410000 */
[----:B------:R-:W-:Y:S04]  /*d6d0*/  STG.E desc[UR36][R6.64+0x400], R25 ;  /* 0x0004001906007986 */ /* 0x000fe8000c101924 */
[----:B------:R3:W-:Y:S01]  /*d6e0*/  STS [R8+0x400], R25 ;  /* 0x0004001908007388 */ /* 0x0007e20000000800 */
[----:B--2---:R-:W-:-:S03]  /*d6f0*/  FMUL.FTZ R23, R5, R40 ;  /* 0x0000002805177220 */ /* 0x004fc60000410000 */
[----:B------:R-:W-:Y:S04]  /*d700*/  STG.E desc[UR36][R6.64+0x500], R9 ;  /* 0x0005000906007986 */ /* 0x000fe8000c101924 */
[----:B------:R0:W-:Y:S01]  /*d710*/  STS [R8+0x500], R9 ;  /* 0x0005000908007388 */ /* 0x0001e20000000800 */
[----:B---3--:R-:W-:-:S03]  /*d720*/  FMUL.FTZ R25, R5, R44 ;  /* 0x0000002c05197220 */ /* 0x008fc60000410000 */
[----:B------:R-:W-:Y:S04]  /*d730*/  STG.E desc[UR36][R6.64+0x700], R17 ;  /* 0x0007001106007986 */ /* 0x000fe8000c101924 */
[----:B------:R1:W-:Y:S01]  /*d740*/  STS [R8+0x700], R17 ;  /* 0x0007001108007388 */ /* 0x0003e20000000800 */
[----:B0-----:R-:W-:-:S03]  /*d750*/  FMUL.FTZ R9, R5, R42 ;  /* 0x0000002a05097220 */ /* 0x001fc60000410000 */
[----:B------:R-:W-:Y:S04]  /*d760*/  STG.E desc[UR36][R6.64+0x800], R19 ;  /* 0x0008001306007986 */ /* 0x000fe8000c101924 */
[----:B------:R-:W-:Y:S01]  /*d770*/  STS [R8+0x800], R19 ;  /* 0x0008001308007388 */ /* 0x000fe20000000800 */
[----:B-1----:R-:W-:-:S03]  /*d780*/  IMAD.X R17, RZ, RZ, R7, P1 ;  /* 0x000000ffff117224 */ /* 0x002fc600008e0607 */
        /* <DEDUP_REMOVED lines=14> */
.L_x_1396:
[----:B------:R-:W-:Y:S05]  /*d870*/  BSYNC.RECONVERGENT B1 ;  /* 0x0000000000017941 */ /* 0x000fea0003800200 */
.L_x_1395:
[----:B------:R-:W-:Y:S01]  /*d880*/  IADD3 R9, PT, PT, -R4, UR43, RZ ;  /* 0x0000002b04097c10 */ /* 0x000fe2000fffe1ff */
[----:B------:R-:W-:Y:S03]  /*d890*/  BSSY.RECONVERGENT B1, `(.L_x_1398) ;  /* 0x000002a000017945 */ /* 0x000fe60003800200 */
[----:B------:R-:W-:-:S13]  /*d8a0*/  ISETP.GT.AND P1, PT, R9, 0x100, PT ;  /* 0x000001000900780c */ /* 0x000fda0003f24270 */
[----:B------:R-:W-:Y:S05]  /*d8b0*/  @!P1 BRA `(.L_x_1399) ;  /* 0x00000000009c9947 */ /* 0x000fea0003800000 */
[----:B------:R-:W1:Y:S01]  /*d8c0*/  LDS R10, [R8+-0x200] ;  /* 0xfffe0000080a7984 */ /* 0x000e620000000800 */
[----:B------:R-:W-:Y:S01]  /*d8d0*/  PLOP3.LUT P0, PT, PT, PT, PT, 0x8, 0x80 ;  /* 0x000000000080781c */ /* 0x000fe20003f0e170 */
[----:B------:R-:W-:Y:S02]  /*d8e0*/  VIADD R4, R4, 0x200 ;  /* 0x0000020004047836 */ /* 0x000fe40000000000 */
        /* <DEDUP_REMOVED lines=8> */
[----:B------:R-:W-:Y:S01]  /*d970*/  IADD3 R10, P1, PT, R6, 0x800, RZ ;  /* 0x00000800060a7810 */ /* 0x000fe20007f3e0ff */
[----:B0-----:R-:W-:-:S03]  /*d980*/  FMUL.FTZ R11, R5, R18 ;  /* 0x00000012050b7220 */ /* 0x001fc60000410000 */
[----:B------:R-:W-:Y:S01]  /*d990*/  STG.E desc[UR36][R6.64+-0x200], R9 ;  /* 0xfffe000906007986 */ /* 0x000fe2000c101924 */
[----:B--2---:R-:W-:-:S03]  /*d9a0*/  FMUL.FTZ R17, R5, R20 ;  /* 0x0000001405117220 */ /* 0x004fc60000410000 */
[----:B------:R-:W-:Y:S01]  /*d9b0*/  STS [R8+-0x200], R9 ;  /* 0xfffe000908007388 */ /* 0x000fe20000000800 */
[----:B---3--:R-:W-:-:S03]  /*d9c0*/  FMUL.FTZ R19, R5, R22 ;  /* 0x0000001605137220 */ /* 0x008fc60000410000 */
[----:B------:R-:W-:Y:S01]  /*d9d0*/  STG.E desc[UR36][R6.64+-0x100], R11 ;  /* 0xffff000b06007986 */ /* 0x000fe2000c101924 */
[----:B-----5:R-:W-:-:S03]  /*d9e0*/  FMUL.FTZ R21, R5, R24 ;  /* 0x0000001805157220 */ /* 0x020fc60000410000 */
[----:B------:R0:W-:Y:S01]  /*d9f0*/  STS [R8+-0x100], R11 ;  /* 0xffff000b08007388 */ /* 0x0001e20000000800 */
[----:B----4-:R-:W-:-:S03]  /*da00*/  FMUL.FTZ R23, R5, R26 ;  /* 0x0000001a05177220 */ /* 0x010fc60000410000 */
        /* <DEDUP_REMOVED lines=18> */
.L_x_1399:
[----:B------:R-:W-:Y:S05]  /*db30*/  BSYNC.RECONVERGENT B1 ;  /* 0x0000000000017941 */ /* 0x000fea0003800200 */
.L_x_1398:
        /* <DEDUP_REMOVED lines=8> */
[----:B------:R0:W-:Y:S01]  /*dbc0*/  STG.E desc[UR36][R6.64+-0x200], R9 ;  /* 0xfffe000906007986 */ /* 0x0001e2000c101924 */
[----:B--2---:R-:W-:-:S03]  /*dbd0*/  FMUL.FTZ R17, R18, R5 ;  /* 0x0000000512117220 */ /* 0x004fc60000410000 */
[----:B------:R0:W-:Y:S01]  /*dbe0*/  STS [R8+-0x200], R9 ;  /* 0xfffe000908007388 */ /* 0x0001e20000000800 */
[----:B---3--:R-:W-:-:S03]  /*dbf0*/  FMUL.FTZ R5, R20, R5 ;  /* 0x0000000514057220 */ /* 0x008fc60000410000 */
[----:B------:R0:W-:Y:S04]  /*dc00*/  STG.E desc[UR36][R6.64+-0x100], R11 ;  /* 0xffff000b06007986 */ /* 0x0001e8000c101924 */
[----:B------:R0:W-:Y:S04]  /*dc10*/  STS [R8+-0x100], R11 ;  /* 0xffff000b08007388 */ /* 0x0001e80000000800 */
[----:B------:R0:W-:Y:S04]  /*dc20*/  STG.E desc[UR36][R6.64], R17 ;  /* 0x0000001106007986 */ /* 0x0001e8000c101924 */
[----:B------:R0:W-:Y:S04]  /*dc30*/  STS [R8], R17 ;  /* 0x0000001108007388 */ /* 0x0001e80000000800 */
[----:B------:R0:W-:Y:S04]  /*dc40*/  STG.E desc[UR36][R6.64+0x100], R5 ;  /* 0x0001000506007986 */ /* 0x0001e8000c101924 */
[----:B------:R0:W-:Y:S02]  /*dc50*/  STS [R8+0x100], R5 ;  /* 0x0001000508007388 */ /* 0x0001e40000000800 */
.L_x_1382:
[----:B------:R-:W-:Y:S05]  /*dc60*/  BSYNC.RECONVERGENT B0 ;  /* 0x0000000000007941 */ /* 0x000fea0003800200 */
.L_x_1381:
[----:B------:R-:W4:Y:S01]  /*dc70*/  LDCU UR7, c[0x0][0x40c] ;  /* 0x00008180ff0777ac */ /* 0x000f220008000800 */
[----:B------:R-:W3:Y:S01]  /*dc80*/  S2UR UR8, SR_CgaCtaId ;  /* 0x00000000000879c3 */ /* 0x000ee20000008800 */
[----:B------:R-:W-:Y:S01]  /*dc90*/  SHF.L.U32 R24, R3, 0x4, RZ ;  /* 0x0000000403187819 */ /* 0x000fe200000006ff */
[----:B------:R-:W-:Y:S01]  /*dca0*/  BSSY.RECONVERGENT B0, `(.L_x_1400) ;  /* 0x000001a000007945 */ /* 0x000fe20003800200 */
[----:B------:R-:W-:Y:S01]  /*dcb0*/  ULEA.HI UR5, UR42, UR42, URZ, 0x1 ;  /* 0x0000002a2a057291 */ /* 0x000fe2000f8f08ff */
[----:B------:R-:W-:Y:S02]  /*dcc0*/  LOP3.LUT R22, R0, 0x7c, RZ, 0xc0, !PT ;  /* 0x0000007c00167812 */ /* 0x000fe400078ec0ff */
[----:B0-2---:R-:W-:Y:S02]  /*dcd0*/  CS2R R6, SRZ ;  /* 0x0000000000067805 */ /* 0x005fe4000001ff00 */
[----:B-1----:R-:W-:Y:S02]  /*dce0*/  CS2R R4, SRZ ;  /* 0x0000000000047805 */ /* 0x002fe4000001ff00 */
[----:B------:R-:W-:Y:S01]  /*dcf0*/  LOP3.LUT R24, R24, 0x1f0, RZ, 0xc0, !PT ;  /* 0x000001f018187812 */ /* 0x000fe200078ec0ff */
[----:B------:R-:W-:Y:S01]  /*dd00*/  IMAD.U32 R23, RZ, RZ, UR5 ;  /* 0x00000005ff177e24 */ /* 0x000fe2000f8e00ff */
[----:B------:R-:W-:-:S04]  /*dd10*/  UMOV UR5, 0x400 ;  /* 0x0000040000057882 */ /* 0x000fc80000000000 */
[----:B------:R-:W-:Y:S01]  /*dd20*/  LOP3.LUT R23, R23, 0xfffffffe, RZ, 0xc0, !PT ;  /* 0xfffffffe17177812 */ /* 0x000fe200078ec0ff */
[----:B----4-:R-:W-:-:S03]  /*dd30*/  IMAD.U32 R33, RZ, RZ, UR7 ;  /* 0x00000007ff217e24 */ /* 0x010fc6000f8e00ff */
[----:B------:R-:W-:Y:S01]  /*dd40*/  IADD3 R23, PT, PT, -R23, UR42, RZ ;  /* 0x0000002a17177c10 */ /* 0x000fe2000fffe1ff */
[----:B------:R-:W-:-:S03]  /*dd50*/  UIADD3 UR7, UPT, UPT, UR5, 0x210, URZ ;  /* 0x0000021005077890 */ /* 0x000fc6000fffe0ff */
[----:B------:R-:W-:Y:S01]  /*dd60*/  ISETP.NE.AND P0, PT, R14, R23, PT ;  /* 0x000000170e00720c */ /* 0x000fe20003f05270 */
[----:B---3--:R-:W-:-:S03]  /*dd70*/  ULEA UR7, UR8, UR7, 0x18 ;  /* 0x0000000708077291 */ /* 0x008fc6000f8ec0ff */
        /* <DEDUP_REMOVED lines=11> */
.L_x_1402:
[----:B-----5:R0:W-:Y:S02]  /*de30*/  STS.128 [R24+UR7], R4 ;  /* 0x0000000418007988 */ /* 0x0201e40008000c07 */
.L_x_1401:
[----:B------:R-:W-:Y:S05]  /*de40*/  BSYNC.RECONVERGENT B0 ;  /* 0x0000000000007941 */ /* 0x000fea0003800200 */
.L_x_1400:
[----:B------:R-:W1:Y:S01]  /*de50*/  LDC R0, c[0x0][0x3f8] ;  /* 0x0000fe00ff007b82 */ /* 0x000e620000000800 */
[----:B------:R-:W2:Y:S01]  /*de60*/  LDCU UR10, c[0x0][0x3f4] ;  /* 0x00007e80ff0a77ac */ /* 0x000ea20008000800 */
[C---:B------:R-:W-:Y:S01]  /*de70*/  IADD3 R32, PT, PT, R14.reuse, UR45, RZ ;  /* 0x0000002d0e207c10 */ /* 0x040fe2000fffe0ff */
[----:B------:R-:W-:Y:S01]  /*de80*/  BSSY.RECONVERGENT B0, `(.L_x_1403) ;  /* 0x000009d000007945 */ /* 0x000fe20003800200 */
[----:B------:R-:W-:Y:S01]  /*de90*/  CS2R R10, SRZ ;  /* 0x00000000000a7805 */ /* 0x000fe2000001ff00 */
[----:B------:R-:W-:Y:S01]  /*dea0*/  UIADD3 UR5, UPT, UPT, UR5, 0x410, URZ ;  /* 0x0000041005057890 */ /* 0x000fe2000fffe0ff */
[----:B------:R-:W3:Y:S02]  /*deb0*/  LDCU UR11, c[0x0][0x40c] ;  /* 0x00008180ff0b77ac */ /* 0x000ee40008000800 */
[----:B------:R-:W4:Y:S01]  /*dec0*/  LDC.64 R18, c[0x0][0x3c0] ;  /* 0x0000f000ff127b82 */ /* 0x000f220000000a00 */
[----:B------:R-:W-:Y:S01]  /*ded0*/  ULEA UR5, UR8, UR5, 0x18 ;  /* 0x0000000508057291 */ /* 0x000fe2000f8ec0ff */
[----:B------:R-:W0:Y:S05]  /*dee0*/  LDCU.64 UR14, c[0x0][0x3c8] ;  /* 0x00007900ff0e77ac */ /* 0x000e2a0008000a00 */
[----:B------:R-:W-:Y:S01]  /*def0*/  LEA R25, R14, UR5, 0x2 ;  /* 0x000000050e197c11 */ /* 0x000fe2000f8e10ff */
[----:B--2---:R-:W-:-:S02]  /*df00*/  UISETP.LT.AND UP0, UPT, UR42, UR10, UPT ;  /* 0x0000000a2a00728c */ /* 0x004fc4000bf01270 */
[----:B------:R-:W-:Y:S02]  /*df10*/  IMAD.U32 R21, RZ, RZ, UR10 ;  /* 0x0000000aff157e24 */ /* 0x000fe4000f8e00ff */
[----:B-1----:R-:W-:Y:S01]  /*df20*/  IMAD R17, R0, UR9, R15 ;  /* 0x0000000900117c24 */ /* 0x002fe2000f8e020f */
[----:B------:R-:W-:Y:S01]  /*df30*/  USEL UR9, UR42, UR10, UP0 ;  /* 0x0000000a2a097287 */ /* 0x000fe20008000000 */
[--C-:B------:R-:W-:Y:S02]  /*df40*/  IMAD R21, R21, UR6, R22.reuse ;  /* 0x0000000615157c24 */ /* 0x100fe4000f8e0216 */
[----:B------:R-:W-:Y:S01]  /*df50*/  IMAD.SHL.U32 R17, R17, 0x80, RZ ;  /* 0x0000008011117824 */ /* 0x000fe200078e00ff */
[----:B------:R-:W-:Y:S02]  /*df60*/  BAR.SYNC.DEFER_BLOCKING 0x0 ;  /* 0x0000000000007b1d */ /* 0x000fe40000010000 */
[----:B------:R-:W-:Y:S01]  /*df70*/  ISETP.GE.AND P0, PT, R32, UR9, PT ;  /* 0x0000000920007c0c */ /* 0x000fe2000bf06270 */
[----:B------:R-:W-:-:S02]  /*df80*/  IMAD R9, R17, UR10, R22 ;  /* 0x0000000a11097c24 */ /* 0x000fc4000f8e0216 */
[----:B----4-:R-:W-:-:S04]  /*df90*/  IMAD.WIDE R20, R21, 0x4, R18 ;  /* 0x0000000415147825 */ /* 0x010fc800078e0212 */
[----:B------:R-:W-:Y:S01]  /*dfa0*/  IMAD.WIDE R18, R9, 0x4, R18 ;  /* 0x0000000409127825 */ /* 0x000fe200078e0212 */
[----:B------:R-:W-:-:S05]  /*dfb0*/  CS2R R8, SRZ ;  /* 0x0000000000087805 */ /* 0x000fca000001ff00 */
[----:B0--3--:R-:W-:Y:S05]  /*dfc0*/  @P0 BRA `(.L_x_1404) ;  /* 0x0000000800200947 */ /* 0x009fea0003800000 */
[----:B------:R-:W-:Y:S01]  /*dfd0*/  VIADD R28, R32, 0x2 ;  /* 0x00000002201c7836 */ /* 0x000fe20000000000 */
[----:B------:R-:W0:Y:S01]  /*dfe0*/  LDC.64 R26, c[0x0][0x458] ;  /* 0x00011600ff1a7b82 */ /* 0x000e220000000a00 */
[----:B------:R-:W-:Y:S01]  /*dff0*/  ULOP3.LUT UR6, URZ, UR45, URZ, 0x33, !UPT ;  /* 0x0000002dff067292 */ /* 0x000fe2000f8e33ff */
[----:B------:R-:W-:Y:S01]  /*e000*/  IMAD R9, R16, R0, R15 ;  /* 0x0000000010097224 */ /* 0x000fe200078e020f */
[----:B------:R-:W-:Y:S01]  /*e010*/  BSSY.RECONVERGENT B1, `(.L_x_1405) ;  /* 0x0000031000017945 */ /* 0x000fe20003800200 */
[----:B------:R-:W-:Y:S01]  /*e020*/  VIMNMX R11, PT, PT, R28, UR9, !PT ;  /* 0x000000091c0b7c48 */ /* 0x000fe2000ffe0100 */
[----:B------:R-:W-:Y:S02]  /*e030*/  IMAD R49, R0, UR10, RZ ;  /* 0x0000000a00317c24 */ /* 0x000fe4000f8e02ff */
[----:B------:R-:W-:Y:S01]  /*e040*/  IMAD R9, R9, 0x80, R22 ;  /* 0x0000008009097824 */ /* 0x000fe200078e0216 */
[----:B------:R-:W-:Y:S01]  /*e050*/  IADD3 R29, PT, PT, -R14, UR6, R11 ;  /* 0x000000060e1d7c10 */ /* 0x000fe2000fffe10b */
[----:B------:R-:W-:Y:S01]  /*e060*/  IMAD.MOV.U32 R0, RZ, RZ, R32 ;  /* 0x000000ffff007224 */ /* 0x000fe200078e0020 */
[----:B------:R-:W-:-:S02]  /*e070*/  CS2R R10, SRZ ;  /* 0x00000000000a7805 */ /* 0x000fc4000001ff00 */
[----:B------:R-:W-:Y:S01]  /*e080*/  LOP3.LUT P0, RZ, R29, 0x2, RZ, 0xc0, !PT ;  /* 0x000000021dff7812 */ /* 0x000fe2000780c0ff */
[----:B0-----:R-:W-:Y:S01]  /*e090*/  IMAD.WIDE R26, R9, 0x4, R26 ;  /* 0x00000004091a7825 */ /* 0x001fe200078e021a */
[----:B------:R-:W-:-:S11]  /*e0a0*/  CS2R R8, SRZ ;  /* 0x0000000000087805 */ /* 0x000fd6000001ff00 */
[----:B------:R-:W-:Y:S05]  /*e0b0*/  @P0 BRA `(.L_x_1406) ;  /* 0x0000000000980947 */ /* 0x000fea0003800000 */
[----:B------:R-:W0:Y:S01]  /*e0c0*/  LDCU.64 UR12, c[0x0][0x3c8] ;  /* 0x00007900ff0c77ac */ /* 0x000e220008000a00 */
[----:B------:R-:W-:-:S05]  /*e0d0*/  IADD3 R0, P0, PT, R13, R32, RZ ;  /* 0x000000200d007210 */ /* 0x000fca0007f1e0ff */
[----:B------:R-:W-:Y:S01]  /*e0e0*/  IMAD.X R9, RZ, RZ, R12, P0 ;  /* 0x000000ffff097224 */ /* 0x000fe200000e060c */
[----:B0-----:R-:W-:-:S04]  /*e0f0*/  LEA R10, P0, R0, UR12, 0x2 ;  /* 0x0000000c000a7c11 */ /* 0x001fc8000f8010ff */
[----:B------:R-:W-:-:S05]  /*e100*/  LEA.HI.X R11, R0, UR13, R9, 0x2, P0 ;  /* 0x0000000d000b7c11 */ /* 0x000fca00080f1409 */
[----:B------:R-:W2:Y:S01]  /*e110*/  LDG.E R10, desc[UR36][R10.64] ;  /* 0x000000240a0a7981 */ /* 0x000ea2000c1e1900 */
[----:B------:R-:W-:Y:S02]  /*e120*/  SHF.L.U32 R31, R32, 0x7, RZ ;  /* 0x00000007201f7819 */ /* 0x000fe400000006ff */
[----:B------:R-:W-:Y:S01]  /*e130*/  ISETP.NE.AND P0, PT, R33, RZ, PT ;  /* 0x000000ff2100720c */ /* 0x000fe20003f05270 */
[----:B--2---:R-:W-:-:S04]  /*e140*/  IMAD R0, R49, R10, RZ ;  /* 0x0000000a31007224 */ /* 0x004fc800078e02ff */
[----:B------:R-:W-:Y:S02]  /*e150*/  IMAD R9, R0, 0x80, R31 ;  /* 0x0000008000097824 */ /* 0x000fe400078e021f */
[----:B------:R0:W1:Y:S02]  /*e160*/  LDS R0, [R25] ;  /* 0x0000000019007984 */ /* 0x0000640000000800 */
[----:B------:R-:W-:-:S05]  /*e170*/  IMAD.WIDE R8, R9, 0x4, R20 ;  /* 0x0000000409087825 */ /* 0x000fca00078e0214 */
[----:B------:R0:W5:Y:S01]  /*e180*/  LDG.E.128 R36, desc[UR36][R8.64] ;  /* 0x0000002408247981 */ /* 0x000162000c1e1d00 */
[----:B------:R-:W-:Y:S05]  /*e190*/  @P0 BRA `(.L_x_1407) ;  /* 0x00000000004c0947 */ /* 0x000fea0003800000 */
[----:B------:R-:W-:Y:S01]  /*e1a0*/  ISETP.NE.AND P1, PT, R2, RZ, PT ;  /* 0x000000ff0200720c */ /* 0x000fe20003f25270 */
[----:B0-----:R-:W0:-:S12]  /*e1b0*/  LDS.128 R8, [R24+UR7] ;  /* 0x0000000718087984 */ /* 0x001e180008000c00 */
[----:B------:R-:W-:Y:S01]  /*e1c0*/  VOTEU.ANY UP0, P1 ;  /* 0x0000000000ff7886 */ /* 0x000fe20000800100 */
        /* <DEDUP_REMOVED lines=16> */
.L_x_1407:
[C---:B012--5:R-:W-:Y:S01]  /*e2d0*/  FFMA.FTZ R8, R0.reuse, R36, RZ ;  /* 0x0000002400087223 */ /* 0x067fe200000100ff */
[C---:B------:R-:W-:Y:S01]  /*e2e0*/  FFMA.FTZ R9, R0.reuse, R37, RZ ;  /* 0x0000002500097223 */ /* 0x040fe200000100ff */
[C---:B------:R-:W-:Y:S01]  /*e2f0*/  FFMA.FTZ R10, R0.reuse, R38, RZ ;  /* 0x00000026000a7223 */ /* 0x040fe200000100ff */
[----:B------:R-:W-:Y:S01]  /*e300*/  FFMA.FTZ R11, R0, R39, RZ ;  /* 0x00000027000b7223 */ /* 0x000fe200000100ff */
[----:B------:R-:W-:-:S07]  /*e310*/  IMAD.MOV.U32 R0, RZ, RZ, R28 ;  /* 0x000000ffff007224 */ /* 0x000fce00078e001c */
.L_x_1406:
[----:B------:R-:W-:Y:S05]  /*e320*/  BSYNC.RECONVERGENT B1 ;  /* 0x0000000000017941 */ /* 0x000fea0003800200 */
.L_x_1405:
[----:B------:R-:W-:-:S13]  /*e330*/  ISETP.GE.U32.AND P0, PT, R29, 0x2, PT ;  /* 0x000000021d00780c */ /* 0x000fda0003f06070 */
[----:B------:R-:W-:Y:S05]  /*e340*/  @!P0 BRA `(.L_x_1404) ;  /* 0x0000000400408947 */ /* 0x000fea0003800000 */
[----:B------:R-:W-:Y:S01]  /*e350*/  USHF.L.U32 UR6, UR45, 0x2, URZ ;  /* 0x000000022d067899 */ /* 0x000fe200080006ff */
[----:B------:R-:W-:Y:S01]  /*e360*/  IMAD.U32 R29, RZ, RZ, UR5 ;  /* 0x00000005ff1d7e24 */ /* 0x000fe2000f8e00ff */
[----:B------:R-:W-:Y:S01]  /*e370*/  ISETP.NE.AND P0, PT, R33, RZ, PT ;  /* 0x000000ff2100720c */ /* 0x000fe20003f05270 */
[C---:B------:R-:W-:Y:S01]  /*e380*/  IMAD.SHL.U32 R43, R0.reuse, 0x80, RZ ;  /* 0x00000080002b7824 */ /* 0x040fe200078e00ff */
[----:B------:R-:W-:Y:S02]  /*e390*/  SHF.L.U32 R48, R49, 0x7, RZ ;  /* 0x0000000731307819 */ /* 0x000fe400000006ff */
[----:B------:R-:W-:-:S04]  /*e3a0*/  LEA R28, R0, -UR6, 0x2 ;  /* 0x80000006001c7c11 */ /* 0x000fc8000f8e10ff */
[----:B------:R-:W-:-:S07]  /*e3b0*/  IADD3 R42, PT, PT, R28, 0x8, R29 ;  /* 0x000000081c2a7810 */ /* 0x000fce0007ffe01d */
.L_x_1411:
[----:B------:R-:W-:Y:S02]  /*e3c0*/  IADD3 R28, P1, PT, R13, R0, RZ ;  /* 0x000000000d1c7210 */ /* 0x000fe40007f3e0ff */
        /* <DEDUP_REMOVED lines=28> */
.L_x_1409:
[----:B------:R-:W-:Y:S05]  /*e590*/  BSYNC.RECONVERGENT B1 ;  /* 0x0000000000017941 */ /* 0x000fea0003800200 */
.L_x_1408:
[----:B------:R-:W2:Y:S04]  /*e5a0*/  LDG.E R40, desc[UR36][R40.64+0x8] ;  /* 0x0000082428287981 */ /* 0x000ea8000c1e1900 */
[----:B0-----:R-:W0:Y:S01]  /*e5b0*/  LDS R35, [R42+-0x8] ;  /* 0xfffff8002a237984 */ /* 0x001e220000000800 */
[----:B------:R-:W-:Y:S02]  /*e5c0*/  IMAD.U32 R33, RZ, RZ, UR11 ;  /* 0x0000000bff217e24 */ /* 0x000fe4000f8e00ff */
[----:B--2---:R-:W-:-:S04]  /*e5d0*/  IMAD R34, R49, R40, RZ ;  /* 0x0000002831227224 */ /* 0x004fc800078e02ff */
[----:B------:R-:W-:-:S04]  /*e5e0*/  IMAD R34, R34, 0x80, R43 ;  /* 0x0000008022227824 */ /* 0x000fc800078e022b */
[----:B------:R-:W-:-:S04]  /*e5f0*/  VIADD R37, R34, 0x100 ;  /* 0x0000010022257836 */ /* 0x000fc80000000000 */
[----:B------:R-:W-:-:S06]  /*e600*/  IMAD.WIDE R36, R37, 0x4, R20 ;  /* 0x0000000425247825 */ /* 0x000fcc00078e0214 */
[----:B------:R-:W5:Y:S01]  /*e610*/  LDG.E.128 R36, desc[UR36][R36.64] ;  /* 0x0000002424247981 */ /* 0x000f62000c1e1d00 */
[----:B------:R-:W-:Y:S01]  /*e620*/  ISETP.NE.AND P0, PT, R33, RZ, PT ;  /* 0x000000ff2100720c */ /* 0x000fe20003f05270 */
[C---:B0----5:R-:W-:Y:S01]  /*e630*/  FFMA.FTZ R41, R35.reuse, R30, R10 ;  /* 0x0000001e23297223 */ /* 0x061fe2000001000a */
[C---:B------:R-:W-:Y:S01]  /*e640*/  FFMA.FTZ R28, R35.reuse, R28, R8 ;  /* 0x0000001c231c7223 */ /* 0x040fe20000010008 */
[C---:B------:R-:W-:Y:S01]  /*e650*/  FFMA.FTZ R34, R35.reuse, R29, R9 ;  /* 0x0000001d23227223 */ /* 0x040fe20000010009 */
[----:B------:R-:W-:-:S09]  /*e660*/  FFMA.FTZ R30, R35, R31, R11 ;  /* 0x0000001f231e7223 */ /* 0x000fd2000001000b */
        /* <DEDUP_REMOVED lines=20> */
.L_x_1410:
[----:B------:R1:W0:Y:S01]  /*e7b0*/  LDS R11, [R42] ;  /* 0x000000002a0b7984 */ /* 0x0002220000000800 */
[----:B------:R-:W-:Y:S02]  /*e7c0*/  VIADD R0, R0, 0x4 ;  /* 0x0000000400007836 */ /* 0x000fe40000000000 */
[----:B------:R-:W-:-:S03]  /*e7d0*/  VIADD R43, R43, 0x200 ;  /* 0x000002002b2b7836 */ /* 0x000fc60000000000 */
[----:B------:R-:W-:Y:S01]  /*e7e0*/  ISETP.GE.AND P1, PT, R0, UR9, PT ;  /* 0x0000000900007c0c */ /* 0x000fe2000bf26270 */
[----:B-1----:R-:W-:Y:S02]  /*e7f0*/  VIADD R42, R42, 0x10 ;  /* 0x000000102a2a7836 */ /* 0x002fe40000000000 */
[C---:B0-----:R-:W-:Y:S01]  /*e800*/  FFMA.FTZ R8, R11.reuse, R36, R28 ;  /* 0x000000240b087223 */ /* 0x041fe2000001001c */
[C---:B------:R-:W-:Y:S01]  /*e810*/  FFMA.FTZ R9, R11.reuse, R37, R34 ;  /* 0x000000250b097223 */ /* 0x040fe20000010022 */
[C---:B------:R-:W-:Y:S01]  /*e820*/  FFMA.FTZ R10, R11.reuse, R38, R41 ;  /* 0x000000260b0a7223 */ /* 0x040fe20000010029 */
[----:B------:R-:W-:-:S07]  /*e830*/  FFMA.FTZ R11, R11, R39, R30 ;  /* 0x000000270b0b7223 */ /* 0x000fce000001001e */
[----:B------:R-:W-:Y:S05]  /*e840*/  @!P1 BRA `(.L_x_1411) ;  /* 0xfffffff800dc9947 */ /* 0x000fea000383ffff */
.L_x_1404:
[----:B------:R-:W-:Y:S05]  /*e850*/  BSYNC.RECONVERGENT B0 ;  /* 0x0000000000007941 */ /* 0x000fea0003800200 */
.L_x_1403:
[----:B------:R-:W-:Y:S01]  /*e860*/  ISETP.GE.AND P0, PT, R32, UR42, PT ;  /* 0x0000002a20007c0c */ /* 0x000fe2000bf06270 */
[----:B------:R-:W0:Y:S01]  /*e870*/  LDCU UR10, c[0x0][0x40c] ;  /* 0x00008180ff0a77ac */ /* 0x000e220008000800 */
[----:B------:R-:W-:Y:S01]  /*e880*/  BSSY.RECONVERGENT B0, `(.L_x_1412) ;  /* 0x00000df000007945 */ /* 0x000fe20003800200 */
[----:B------:R-:W1:Y:S10]  /*e890*/  LDCU.64 UR12, c[0x0][0x3c8] ;  /* 0x00007900ff0c77ac */ /* 0x000e740008000a00 */
[----:B------:R-:W-:Y:S05]  /*e8a0*/  @P0 BRA `(.L_x_1413) ;  /* 0x0000000c00700947 */ /* 0x000fea0003800000 */
[----:B------:R-:W2:Y:S01]  /*e8b0*/  LDCU UR6, c[0x0][0x3f8] ;  /* 0x00007f00ff0677ac */ /* 0x000ea20008000800 */
[----:B------:R-:W-:Y:S01]  /*e8c0*/  VIADD R40, R32, 0x2 ;  /* 0x0000000220287836 */ /* 0x000fe20000000000 */
[----:B------:R-:W3:Y:S01]  /*e8d0*/  LDC R31, c[0x0][0x3f4] ;  /* 0x0000fd00ff1f7b82 */ /* 0x000ee20000000800 */
[----:B------:R-:W-:Y:S01]  /*e8e0*/  BSSY.RECONVERGENT B1, `(.L_x_1414) ;  /* 0x000004d000017945 */ /* 0x000fe20003800200 */
[----:B------:R-:W-:Y:S01]  /*e8f0*/  ULOP3.LUT UR8, URZ, UR45, URZ, 0x33, !UPT ;  /* 0x0000002dff087292 */ /* 0x000fe2000f8e33ff */
[----:B------:R-:W-:Y:S01]  /*e900*/  IMAD.MOV.U32 R28, RZ, RZ, R32 ;  /* 0x000000ffff1c7224 */ /* 0x000fe200078e0020 */
[----:B------:R-:W-:-:S04]  /*e910*/  VIMNMX R29, PT, PT, R40, UR42, !PT ;  /* 0x0000002a281d7c48 */ /* 0x000fc8000ffe0100 */
[----:B------:R-:W4:Y:S01]  /*e920*/  LDC.64 R26, c[0x0][0x458] ;  /* 0x00011600ff1a7b82 */ /* 0x000f220000000a00 */
[----:B------:R-:W-:-:S04]  /*e930*/  IADD3 R34, PT, PT, -R14, UR8, R29 ;  /* 0x000000080e227c10 */ /* 0x000fc8000fffe11d */
[----:B------:R-:W-:Y:S01]  /*e940*/  LOP3.LUT P0, RZ, R34, 0x2, RZ, 0xc0, !PT ;  /* 0x0000000222ff7812 */ /* 0x000fe2000780c0ff */
[----:B--2---:R-:W-:-:S05]  /*e950*/  IMAD R35, R16, UR6, R15 ;  /* 0x0000000610237c24 */ /* 0x004fca000f8e020f */
[----:B------:R-:W-:Y:S01]  /*e960*/  LEA R35, R35, R22, 0x7 ;  /* 0x0000001623237211 */ /* 0x000fe200078e38ff */
[----:B---3--:R-:W-:-:S04]  /*e970*/  IMAD R0, R31, UR6, RZ ;  /* 0x000000061f007c24 */ /* 0x008fc8000f8e02ff */
[----:B----4-:R-:W-:Y:S02]  /*e980*/  IMAD.WIDE R26, R35, 0x4, R26 ;  /* 0x00000004231a7825 */ /* 0x010fe400078e021a */
[----:B------:R-:W-:Y:S05]  /*e990*/  @P0 BRA `(.L_x_1415) ;  /* 0x0000000400040947 */ /* 0x000fea0003800000 */
[----:B------:R-:W-:Y:S01]  /*e9a0*/  ISETP.GE.AND P0, PT, R32, R31, PT ;  /* 0x0000001f2000720c */ /* 0x000fe20003f06270 */
[----:B------:R-:W-:-:S12]  /*e9b0*/  IMAD.MOV.U32 R28, RZ, RZ, R40 ;  /* 0x000000ffff1c7224 */ /* 0x000fd800078e0028 */
[----:B------:R-:W-:Y:S05]  /*e9c0*/  @!P0 BRA `(.L_x_1415) ;  /* 0x0000000000f88947 */ /* 0x000fea0003800000 */
[----:B------:R-:W-:Y:S01]  /*e9d0*/  IABS R35, R31 ;  /* 0x0000001f00237213 */ /* 0x000fe20000000000 */
[----:B------:R-:W2:Y:S01]  /*e9e0*/  LDCU.64 UR8, c[0x0][0x3c8] ;  /* 0x00007900ff0877ac */ /* 0x000ea20008000a00 */
[----:B------:R-:W-:Y:S01]  /*e9f0*/  IABS R38, R32 ;  /* 0x0000002000267213 */ /* 0x000fe20000000000 */
[----:B------:R-:W3:Y:S01]  /*ea00*/  LDS R25, [R25] ;  /* 0x0000000019197984 */ /* 0x000ee20000000800 */
[----:B------:R-:W4:Y:S01]  /*ea10*/  I2F.RP R30, R35 ;  /* 0x00000023001e7306 */ /* 0x000f220000209400 */
[----:B------:R-:W-:Y:S02]  /*ea20*/  ISETP.GE.AND P1, PT, R32, RZ, PT ;  /* 0x000000ff2000720c */ /* 0x000fe40003f26270 */
[----:B------:R-:W-:-:S05]  /*ea30*/  ISETP.NE.AND P2, PT, R31, RZ, PT ;  /* 0x000000ff1f00720c */ /* 0x000fca0003f45270 */
[----:B----4-:R-:W4:Y:S02]  /*ea40*/  MUFU.RCP R30, R30 ;  /* 0x0000001e001e7308 */ /* 0x010f240000001000 */
[----:B----4-:R-:W-:-:S06]  /*ea50*/  VIADD R36, R30, 0xffffffe ;  /* 0x0ffffffe1e247836 */ /* 0x010fcc0000000000 */
[----:B------:R-:W4:Y:S02]  /*ea60*/  F2I.FTZ.U32.TRUNC.NTZ R29, R36 ;  /* 0x00000024001d7305 */ /* 0x000f24000021f000 */
[----:B----4-:R-:W-:-:S04]  /*ea70*/  IMAD.MOV R28, RZ, RZ, -R29 ;  /* 0x000000ffff1c7224 */ /* 0x010fc800078e0a1d */
[----:B------:R-:W-:Y:S02]  /*ea80*/  IMAD R37, R28, R35, RZ ;  /* 0x000000231c257224 */ /* 0x000fe400078e02ff */
[----:B------:R-:W-:-:S05]  /*ea90*/  HFMA2 R28, -RZ, RZ, 0, 0 ;  /* 0x00000000ff1c7431 */ /* 0x000fca00000001ff */
[----:B------:R-:W-:-:S04]  /*eaa0*/  IMAD.HI.U32 R28, R29, R37, R28 ;  /* 0x000000251d1c7227 */ /* 0x000fc800078e001c */
[----:B------:R-:W-:-:S04]  /*eab0*/  IMAD.MOV.U32 R29, RZ, RZ, R38 ;  /* 0x000000ffff1d7224 */ /* 0x000fc800078e0026 */
[----:B------:R-:W-:-:S04]  /*eac0*/  IMAD.HI.U32 R28, R28, R29, RZ ;  /* 0x0000001d1c1c7227 */ /* 0x000fc800078e00ff */
[----:B------:R-:W-:-:S04]  /*ead0*/  IMAD.MOV R28, RZ, RZ, -R28 ;  /* 0x000000ffff1c7224 */ /* 0x000fc800078e0a1c */
        /* <DEDUP_REMOVED lines=9> */
[----:B--2---:R-:W-:-:S04]  /*eb70*/  LEA R30, P0, R29, UR8, 0x2 ;  /* 0x000000081d1e7c11 */ /* 0x004fc8000f8010ff */
[----:B------:R-:W-:-:S06]  /*eb80*/  LEA.HI.X R31, R29, UR9, R36, 0x2, P0 ;  /* 0x000000091d1f7c11 */ /* 0x000fcc00080f1424 */
[----:B------:R-:W2:Y:S01]  /*eb90*/  LDG.E R31, desc[UR36][R30.64] ;  /* 0x000000241e1f7981 */ /* 0x000ea2000c1e1900 */
[----:B------:R-:W-:Y:S01]  /*eba0*/  ISETP.NE.AND P0, PT, R33, RZ, PT ;  /* 0x000000ff2100720c */ /* 0x000fe20003f05270 */
[----:B--2---:R-:W-:-:S04]  /*ebb0*/  IMAD R29, R0, R31, R28 ;  /* 0x0000001f001d7224 */ /* 0x004fc800078e021c */
[----:B------:R-:W-:-:S04]  /*ebc0*/  IMAD.SHL.U32 R29, R29, 0x80, RZ ;  /* 0x000000801d1d7824 */ /* 0x000fc800078e00ff */
[----:B------:R-:W-:-:S05]  /*ebd0*/  IMAD.WIDE R28, R29, 0x4, R20 ;  /* 0x000000041d1c7825 */ /* 0x000fca00078e0214 */
[----:B------:R2:W5:Y:S01]  /*ebe0*/  LDG.E.128 R36, desc[UR36][R28.64] ;  /* 0x000000241c247981 */ /* 0x000562000c1e1d00 */
[----:B------:R-:W-:Y:S04]  /*ebf0*/  BSSY.RECONVERGENT B2, `(.L_x_1416) ;  /* 0x0000016000027945 */ /* 0x000fe80003800200 */
[----:B---3--:R-:W-:Y:S05]  /*ec00*/  @P0 BRA `(.L_x_1417) ;  /* 0x0000000000500947 */ /* 0x008fea0003800000 */
[----:B------:R-:W-:Y:S01]  /*ec10*/  ISETP.NE.AND P3, PT, R2, RZ, PT ;  /* 0x000000ff0200720c */ /* 0x000fe20003f65270 */
[----:B------:R-:W3:-:S12]  /*ec20*/  LDS.128 R44, [R24+UR7] ;  /* 0x00000007182c7984 */ /* 0x000ed80008000c00 */
        /* <DEDUP_REMOVED lines=8> */
[----:B---3-5:R-:W-:Y:S01]  /*ecb0*/  FADD.FTZ R36, R44, R36 ;  /* 0x000000242c247221 */ /* 0x028fe20000010000 */
[----:B------:R-:W-:Y:S01]  /*ecc0*/  FADD.FTZ R37, R45, R37 ;  /* 0x000000252d257221 */ /* 0x000fe20000010000 */
[----:B------:R-:W-:Y:S01]  /*ecd0*/  FADD.FTZ R38, R46, R38 ;  /* 0x000000262e267221 */ /* 0x000fe20000010000 */
[----:B------:R-:W-:-:S03]  /*ece0*/  FADD.FTZ R39, R47, R39 ;  /* 0x000000272f277221 */ /* 0x000fc60000010000 */
[----:B--2---:R-:W-:Y:S02]  /*ecf0*/  @P0 FMUL.FTZ R36, R36, R28 ;  /* 0x0000001c24240220 */ /* 0x004fe40000410000 */
[----:B------:R-:W-:Y:S02]  /*ed00*/  @P1 FMUL.FTZ R37, R37, R29 ;  /* 0x0000001d25251220 */ /* 0x000fe40000410000 */
[----:B------:R-:W-:Y:S02]  /*ed10*/  @P2 FMUL.FTZ R38, R38, R30 ;  /* 0x0000001e26262220 */ /* 0x000fe40000410000 */
[----:B------:R-:W-:Y:S01]  /*ed20*/  @P3 FMUL.FTZ R39, R39, R31 ;  /* 0x0000001f27273220 */ /* 0x000fe20000410000 */
[----:B------:R-:W-:-:S05]  /*ed30*/  IMAD.WIDE.U32 R28, R33, 0x4, R18 ;  /* 0x00000004211c7825 */ /* 0x000fca00078e0012 */
[----:B------:R3:W-:Y:S02]  /*ed40*/  STG.E.128 desc[UR36][R28.64], R36 ;  /* 0x000000241c007986 */ /* 0x0007e4000c101d24 */
.L_x_1417:
[----:B01----:R-:W-:Y:S05]  /*ed50*/  BSYNC.RECONVERGENT B2 ;  /* 0x0000000000027941 */ /* 0x003fea0003800200 */
.L_x_1416:
[C---:B-----5:R-:W-:Y:S01]  /*ed60*/  FFMA.FTZ R8, R25.reuse, R36, R8 ;  /* 0x0000002419087223 */ /* 0x060fe20000010008 */
[C---:B------:R-:W-:Y:S01]  /*ed70*/  FFMA.FTZ R9, R25.reuse, R37, R9 ;  /* 0x0000002519097223 */ /* 0x040fe20000010009 */
[C---:B------:R-:W-:Y:S01]  /*ed80*/  FFMA.FTZ R10, R25.reuse, R38, R10 ;  /* 0x00000026190a7223 */ /* 0x040fe2000001000a */
[----:B------:R-:W-:Y:S01]  /*ed90*/  FFMA.FTZ R11, R25, R39, R11 ;  /* 0x00000027190b7223 */ /* 0x000fe2000001000b */
[----:B--23--:R-:W-:-:S07]  /*eda0*/  IMAD.MOV.U32 R28, RZ, RZ, R40 ;  /* 0x000000ffff1c7224 */ /* 0x00cfce00078e0028 */
.L_x_1415:
[----:B01----:R-:W-:Y:S05]  /*edb0*/  BSYNC.RECONVERGENT B1 ;  /* 0x0000000000017941 */ /* 0x003fea0003800200 */
.L_x_1414:
[----:B------:R-:W-:-:S13]  /*edc0*/  ISETP.GE.U32.AND P0, PT, R34, 0x2, PT ;  /* 0x000000022200780c */ /* 0x000fda0003f06070 */
[----:B------:R-:W-:Y:S05]  /*edd0*/  @!P0 BRA `(.L_x_1413) ;  /* 0x0000000800248947 */ /* 0x000fea0003800000 */
[----:B------:R-:W-:Y:S01]  /*ede0*/  USHF.L.U32 UR6, UR45, 0x2, URZ ;  /* 0x000000022d067899 */ /* 0x000fe200080006ff */
[----:B------:R-:W-:Y:S01]  /*edf0*/  MOV R30, UR5 ;  /* 0x00000005001e7c02 */ /* 0x000fe20008000f00 */
[C---:B------:R-:W-:Y:S02]  /*ee00*/  VIADD R32, R28.reuse, 0x2 ;  /* 0x000000021c207836 */ /* 0x040fe40000000000 */
[C---:B------:R-:W-:Y:S02]  /*ee10*/  IMAD.SHL.U32 R33, R28.reuse, 0x80, RZ ;  /* 0x000000801c217824 */ /* 0x040fe400078e00ff */
[----:B------:R-:W-:-:S04]  /*ee20*/  LEA R25, R28, -UR6, 0x2 ;  /* 0x800000061c197c11 */ /* 0x000fc8000f8e10ff */
[----:B------:R-:W-:-:S07]  /*ee30*/  IADD3 R25, PT, PT, R25, 0x8, R30 ;  /* 0x0000000819197810 */ /* 0x000fce0007ffe01e */
.L_x_1424:
        /* <DEDUP_REMOVED lines=13> */
[----:B0-----:R0:W2:Y:S01]  /*ef10*/  LDS R35, [R25+-0x8] ;  /* 0xfffff80019237984 */ /* 0x0010a20000000800 */
[----:B-1----:R-:W-:-:S05]  /*ef20*/  IADD3 R28, PT, PT, RZ, -R29, RZ ;  /* 0x8000001dff1c7210 */ /* 0x002fca0007ffe0ff */
[----:B------:R-:W-:Y:S02]  /*ef30*/  IMAD R37, R28, R31, RZ ;  /* 0x0000001f1c257224 */ /* 0x000fe400078e02ff */
[----:B------:R-:W-:-:S04]  /*ef40*/  IMAD.MOV.U32 R28, RZ, RZ, RZ ;  /* 0x000000ffff1c7224 */ /* 0x000fc800078e00ff */
        /* <DEDUP_REMOVED lines=8> */
[----:B------:R-:W-:-:S05]  /*efd0*/  @!P0 IADD3 R28, PT, PT, R28, -R31, RZ ;  /* 0x8000001f1c1c8210 */ /* 0x000fca0007ffe0ff */
[----:B------:R-:W-:Y:S01]  /*efe0*/  @!P1 IMAD.MOV R28, RZ, RZ, -R28 ;  /* 0x000000ffff1c9224 */ /* 0x000fe200078e0a1c */
[----:B------:R-:W-:-:S04]  /*eff0*/  @!P2 LOP3.LUT R28, RZ, R45, RZ, 0x33, !PT ;  /* 0x0000002dff1ca212 */ /* 0x000fc800078e33ff */
[----:B------:R-:W-:-:S05]  /*f000*/  IADD3 R29, P0, PT, R13, R28, RZ ;  /* 0x0000001c0d1d7210 */ /* 0x000fca0007f1e0ff */
[----:B------:R-:W-:Y:S01]  /*f010*/  IMAD.X R34, RZ, RZ, R12, P0 ;  /* 0x000000ffff227224 */ /* 0x000fe200000e060c */
[----:B------:R-:W-:-:S04]  /*f020*/  LEA R30, P0, R29, UR12, 0x2 ;  /* 0x0000000c1d1e7c11 */ /* 0x000fc8000f8010ff */
[----:B------:R-:W-:-:S06]  /*f030*/  LEA.HI.X R31, R29, UR13, R34, 0x2, P0 ;  /* 0x0000000d1d1f7c11 */ /* 0x000fcc00080f1422 */
[----:B------:R-:W3:Y:S01]  /*f040*/  LDG.E R31, desc[UR36][R30.64] ;  /* 0x000000241e1f7981 */ /* 0x000ee2000c1e1900 */
[----:B------:R-:W-:Y:S01]  /*f050*/  UISETP.NE.AND UP0, UPT, UR10, URZ, UPT ;  /* 0x000000ff0a00728c */ /* 0x000fe2000bf05270 */
[----:B---3--:R-:W-:-:S04]  /*f060*/  IMAD R29, R0, R31, R28 ;  /* 0x0000001f001d7224 */ /* 0x008fc800078e021c */
[----:B------:R-:W-:-:S04]  /*f070*/  IMAD.SHL.U32 R29, R29, 0x80, RZ ;  /* 0x000000801d1d7824 */ /* 0x000fc800078e00ff */
[----:B------:R-:W-:-:S05]  /*f080*/  IMAD.WIDE R28, R29, 0x4, R20 ;  /* 0x000000041d1c7825 */ /* 0x000fca00078e0214 */
[----:B------:R0:W5:Y:S01]  /*f090*/  LDG.E.128 R36, desc[UR36][R28.64] ;  /* 0x000000241c247981 */ /* 0x000162000c1e1d00 */
[----:B--2---:R-:W-:Y:S05]  /*f0a0*/  BRA.U UP0, `(.L_x_1420) ;  /* 0x00000001004c7547 */ /* 0x004fea000b800000 */
        /* <DEDUP_REMOVED lines=19> */
.L_x_1420:
[C---:B-----5:R-:W-:Y:S01]  /*f1e0*/  FFMA.FTZ R8, R35.reuse, R36, R8 ;  /* 0x0000002423087223 */ /* 0x060fe20000010008 */
[C---:B------:R-:W-:Y:S01]  /*f1f0*/  FFMA.FTZ R9, R35.reuse, R37, R9 ;  /* 0x0000002523097223 */ /* 0x040fe20000010009 */
[C---:B------:R-:W-:Y:S01]  /*f200*/  FFMA.FTZ R10, R35.reuse, R38, R10 ;  /* 0x00000026230a7223 */ /* 0x040fe2000001000a */
[----:B------:R-:W-:-:S07]  /*f210*/  FFMA.FTZ R11, R35, R39, R11 ;  /* 0x00000027230b7223 */ /* 0x000fce000001000b */
.L_x_1419:
[----:B------:R-:W-:Y:S05]  /*f220*/  BSYNC.RECONVERGENT B1 ;  /* 0x0000000000017941 */ /* 0x000fea0003800200 */
.L_x_1418:
[----:B------:R-:W-:Y:S01]  /*f230*/  ISETP.GE.AND P0, PT, R32, R45, PT ;  /* 0x0000002d2000720c */ /* 0x000fe20003f06270 */
[----:B------:R-:W-:-:S12]  /*f240*/  BSSY.RECONVERGENT B1, `(.L_x_1421) ;  /* 0x000003c000017945 */ /* 0x000fd80003800200 */
[----:B------:R-:W-:Y:S05]  /*f250*/  @!P0 BRA `(.L_x_1422) ;  /* 0x0000000000e88947 */ /* 0x000fea0003800000 */
[----:B------:R-:W-:Y:S01]  /*f260*/  IABS R31, R45 ;  /* 0x0000002d001f7213 */ /* 0x000fe20000000000 */
[----:B------:R2:W3:Y:S01]  /*f270*/  LDS R41, [R25] ;  /* 0x0000000019297984 */ /* 0x0004e20000000800 */
[----:B-1----:R-:W-:Y:S02]  /*f280*/  IABS R36, R32 ;  /* 0x0000002000247213 */ /* 0x002fe40000000000 */
[----:B------:R-:W1:Y:S01]  /*f290*/  I2F.RP R30, R31 ;  /* 0x0000001f001e7306 */ /* 0x000e620000209400 */
[----:B------:R-:W-:Y:S02]  /*f2a0*/  ISETP.GE.AND P1, PT, R32, RZ, PT ;  /* 0x000000ff2000720c */ /* 0x000fe40003f26270 */
[----:B------:R-:W-:-:S05]  /*f2b0*/  ISETP.NE.AND P2, PT, R45, RZ, PT ;  /* 0x000000ff2d00720c */ /* 0x000fca0003f45270 */
[----:B-1----:R-:W1:Y:S02]  /*f2c0*/  MUFU.RCP R30, R30 ;  /* 0x0000001e001e7308 */ /* 0x002e640000001000 */
[----:B-1----:R-:W-:-:S06]  /*f2d0*/  VIADD R34, R30, 0xffffffe ;  /* 0x0ffffffe1e227836 */ /* 0x002fcc0000000000 */
[----:B0-----:R-:W0:Y:S02]  /*f2e0*/  F2I.FTZ.U32.TRUNC.NTZ R29, R34 ;  /* 0x00000022001d7305 */ /* 0x001e24000021f000 */
[----:B0-----:R-:W-:-:S05]  /*f2f0*/  IADD3 R28, PT, PT, RZ, -R29, RZ ;  /* 0x8000001dff1c7210 */ /* 0x001fca0007ffe0ff */
        /* <DEDUP_REMOVED lines=17> */
[----:B------:R-:W4:Y:S01]  /*f410*/  LDG.E R31, desc[UR36][R30.64] ;  /* 0x000000241e1f7981 */ /* 0x000f22000c1e1900 */
[----:B------:R-:W-:Y:S01]  /*f420*/  UISETP.NE.AND UP0, UPT, UR10, URZ, UPT ;  /* 0x000000ff0a00728c */ /* 0x000fe2000bf05270 */
[----:B----4-:R-:W-:-:S04]  /*f430*/  IMAD R29, R0, R31, R28 ;  /* 0x0000001f001d7224 */ /* 0x010fc800078e021c */
[----:B------:R-:W-:-:S04]  /*f440*/  IMAD.SHL.U32 R29, R29, 0x80, RZ ;  /* 0x000000801d1d7824 */ /* 0x000fc800078e00ff */
[----:B------:R-:W-:-:S05]  /*f450*/  IMAD.WIDE R28, R29, 0x4, R20 ;  /* 0x000000041d1c7825 */ /* 0x000fca00078e0214 */
[----:B------:R2:W5:Y:S01]  /*f460*/  LDG.E.128 R36, desc[UR36][R28.64] ;  /* 0x000000241c247981 */ /* 0x000562000c1e1d00 */
[----:B---3--:R-:W-:Y:S05]  /*f470*/  BRA.U UP0, `(.L_x_1423) ;  /* 0x0000000100507547 */ /* 0x008fea000b800000 */
[----:B------:R-:W-:Y:S01]  /*f480*/  ISETP.NE.AND P3, PT, R2, RZ, PT ;  /* 0x000000ff0200720c */ /* 0x000fe20003f65270 */
[----:B------:R-:W0:-:S12]  /*f490*/  LDS.128 R44, [R24+UR7] ;  /* 0x00000007182c7984 */ /* 0x000e180008000c00 */
[----:B------:R-:W-:Y:S01]  /*f4a0*/  VOTEU.ANY UP0, P3 ;  /* 0x0000000000ff7886 */ /* 0x000fe20001800100 */
[----:B------:R-:W-:-:S13]  /*f4b0*/  PLOP3.LUT P0, PT, PT, PT, UP0, 0x80, 0x8 ;  /* 0x000000000008781c */ /* 0x000fda0003f0f008 */
[----:B--2---:R-:W2:Y:S01]  /*f4c0*/  @P0 LDG.E.128 R28, desc[UR36][R26.64] ;  /* 0x000000241a1c0981 */ /* 0x004ea2000c1e1d00 */
[----:B------:R-:W-:Y:S01]  /*f4d0*/  PLOP3.LUT P0, PT, PT, PT, UP0, 0x80, 0x8 ;  /* 0x000000000008781c */ /* 0x000fe20003f0f008 */
[----:B------:R-:W-:Y:S01]  /*f4e0*/  VIADD R35, R33, 0x100 ;  /* 0x0000010021237836 */ /* 0x000fe20000000000 */
        /* <DEDUP_REMOVED lines=13> */
.L_x_1423:
[C---:B-----5:R-:W-:Y:S01]  /*f5c0*/  FFMA.FTZ R8, R41.reuse, R36, R8 ;  /* 0x0000002429087223 */ /* 0x060fe20000010008 */
[C---:B------:R-:W-:Y:S01]  /*f5d0*/  FFMA.FTZ R9, R41.reuse, R37, R9 ;  /* 0x0000002529097223 */ /* 0x040fe20000010009 */
[C---:B------:R-:W-:Y:S01]  /*f5e0*/  FFMA.FTZ R10, R41.reuse, R38, R10 ;  /* 0x00000026290a7223 */ /* 0x040fe2000001000a */
[----:B------:R-:W-:-:S07]  /*f5f0*/  FFMA.FTZ R11, R41, R39, R11 ;  /* 0x00000027290b7223 */ /* 0x000fce000001000b */
.L_x_1422:
[----:B------:R-:W-:Y:S05]  /*f600*/  BSYNC.RECONVERGENT B1 ;  /* 0x0000000000017941 */ /* 0x000fea0003800200 */
.L_x_1421:
[C---:B012---:R-:W-:Y:S01]  /*f610*/  IADD3 R28, PT, PT, R32.reuse, 0x2, RZ ;  /* 0x00000002201c7810 */ /* 0x047fe20007ffe0ff */
[----:B------:R-:W-:Y:S02]  /*f620*/  VIADD R32, R32, 0x4 ;  /* 0x0000000420207836 */ /* 0x000fe40000000000 */
[----:B------:R-:W-:Y:S01]  /*f630*/  VIADD R33, R33, 0x200 ;  /* 0x0000020021217836 */ /* 0x000fe20000000000 */
[----:B------:R-:W-:Y:S01]  /*f640*/  ISETP.GE.AND P0, PT, R28, UR42, PT ;  /* 0x0000002a1c007c0c */ /* 0x000fe2000bf06270 */
[----:B------:R-:W-:-:S12]  /*f650*/  VIADD R25, R25, 0x10 ;  /* 0x0000001019197836 */ /* 0x000fd80000000000 */
[----:B------:R-:W-:Y:S05]  /*f660*/  @!P0 BRA `(.L_x_1424) ;  /* 0xfffffff400f48947 */ /* 0x000fea000383ffff */
.L_x_1413:
[----:B01----:R-:W-:Y:S05]  /*f670*/  BSYNC.RECONVERGENT B0 ;  /* 0x0000000000007941 */ /* 0x003fea0003800200 */
.L_x_1412:
[----:B------:R-:W-:Y:S01]  /*f680*/  ISETP.NE.AND P0, PT, R14, R23, PT ;  /* 0x000000170e00720c */ /* 0x000fe20003f05270 */
[----:B------:R-:W-:-:S12]  /*f690*/  BSSY.RECONVERGENT B0, `(.L_x_1425) ;  /* 0x0000023000007945 */ /* 0x000fd80003800200 */
[----:B------:R-:W-:Y:S05]  /*f6a0*/  @P0 BRA `(.L_x_1426) ;  /* 0x0000000000840947 */ /* 0x000fea0003800000 */
[----:B------:R-:W-:Y:S01]  /*f6b0*/  USHF.L.U32 UR6, UR42, 0x7, URZ ;  /* 0x000000072a067899 */ /* 0x000fe200080006ff */
[----:B------:R-:W0:Y:S05]  /*f6c0*/  LDS R21, [UR4+-0x4] ;  /* 0xfffffc04ff157984 */ /* 0x000e2a0008000800 */
[----:B------:R-:W-:-:S04]  /*f6d0*/  IMAD.U32 R13, RZ, RZ, UR6 ;  /* 0x00000006ff0d7e24 */ /* 0x000fc8000f8e00ff */
[----:B------:R-:W-:Y:S01]  /*f6e0*/  IMAD.WIDE R12, R13, 0x4, R18 ;  /* 0x000000040d0c7825 */ /* 0x000fe200078e0212 */
[----:B------:R-:W1:Y:S04]  /*f6f0*/  LDCU UR6, c[0x0][0x40c] ;  /* 0x00008180ff0677ac */ /* 0x000e680008000800 */
[----:B------:R2:W5:Y:S01]  /*f700*/  LDG.E.128 R24, desc[UR36][R12.64] ;  /* 0x000000240c187981 */ /* 0x000562000c1e1d00 */
[----:B-1----:R-:W-:-:S09]  /*f710*/  UISETP.NE.AND UP0, UPT, UR6, URZ, UPT ;  /* 0x000000ff0600728c */ /* 0x002fd2000bf05270 */
        /* <DEDUP_REMOVED lines=8> */
[----:B--2---:R-:W-:-:S06]  /*f7a0*/  @P0 IMAD.WIDE R12, R15, 0x4, R12 ;  /* 0x000000040f0c0825 */ /* 0x004fcc00078e020c */
[----:B------:R-:W2:Y:S01]  /*f7b0*/  @P0 LDG.E.128 R12, desc[UR36][R12.64] ;  /* 0x000000240c0c0981 */ /* 0x000ea2000c1e1d00 */
[----:B------:R-:W-:Y:S01]  /*f7c0*/  USHF.L.U32 UR6, UR39, 0x7, URZ ;  /* 0x0000000727067899 */ /* 0x000fe200080006ff */
[----:B-----5:R-:W-:Y:S01]  /*f7d0*/  FADD.FTZ R24, R24, R4 ;  /* 0x0000000418187221 */ /* 0x020fe20000010000 */
[----:B------:R-:W-:Y:S01]  /*f7e0*/  FADD.FTZ R25, R25, R5 ;  /* 0x0000000519197221 */ /* 0x000fe20000010000 */
[----:B------:R-:W-:Y:S01]  /*f7f0*/  FADD.FTZ R26, R26, R6 ;  /* 0x000000061a1a7221 */ /* 0x000fe20000010000 */
[----:B------:R-:W-:Y:S02]  /*f800*/  FADD.FTZ R27, R27, R7 ;  /* 0x000000071b1b7221 */ /* 0x000fe40000010000 */
[----:B------:R-:W-:-:S04]  /*f810*/  IMAD.U32 R23, RZ, RZ, UR6 ;  /* 0x00000006ff177e24 */ /* 0x000fc8000f8e00ff */
[----:B------:R-:W-:-:S04]  /*f820*/  IMAD.WIDE R18, R23, 0x4, R18 ;  /* 0x0000000417127825 */ /* 0x000fc800078e0212 */
[----:B--2---:R-:W-:Y:S01]  /*f830*/  @P0 FMUL.FTZ R24, R24, R12 ;  /* 0x0000000c18180220 */ /* 0x004fe20000410000 */
[----:B------:R-:W-:Y:S01]  /*f840*/  @P0 FMUL.FTZ R25, R25, R13 ;  /* 0x0000000d19190220 */ /* 0x000fe20000410000 */
[----:B------:R-:W-:Y:S01]  /*f850*/  @P0 FMUL.FTZ R26, R26, R14 ;  /* 0x0000000e1a1a0220 */ /* 0x000fe20000410000 */
[----:B------:R-:W-:-:S05]  /*f860*/  @P0 FMUL.FTZ R27, R27, R15 ;  /* 0x0000000f1b1b0220 */ /* 0x000fca0000410000 */
[----:B------:R1:W-:Y:S02]  /*f870*/  STG.E.128 desc[UR36][R18.64], R24 ;  /* 0x0000001812007986 */ /* 0x0003e4000c101d24 */
.L_x_1427:
[C---:B0----5:R-:W-:Y:S01]  /*f880*/  FFMA.FTZ R8, R21.reuse, R24, R8 ;  /* 0x0000001815087223 */ /* 0x061fe20000010008 */
[C---:B------:R-:W-:Y:S01]  /*f890*/  FFMA.FTZ R9, R21.reuse, R25, R9 ;  /* 0x0000001915097223 */ /* 0x040fe20000010009 */
[C---:B------:R-:W-:Y:S01]  /*f8a0*/  FFMA.FTZ R10, R21.reuse, R26, R10 ;  /* 0x0000001a150a7223 */ /* 0x040fe2000001000a */
[----:B------:R-:W-:-:S07]  /*f8b0*/  FFMA.FTZ R11, R21, R27, R11 ;  /* 0x0000001b150b7223 */ /* 0x000fce000001000b */
.L_x_1426:
[----:B------:R-:W-:Y:S05]  /*f8c0*/  BSYNC.RECONVERGENT B0 ;  /* 0x0000000000007941 */ /* 0x000fea0003800200 */
.L_x_1425:
[----:B------:R-:W-:Y:S01]  /*f8d0*/  BAR.SYNC.DEFER_BLOCKING 0x0 ;  /* 0x0000000000007b1d */ /* 0x000fe20000010000 */
[C---:B------:R-:W-:Y:S02]  /*f8e0*/  LOP3.LUT R0, R3.reuse, 0x3e0, RZ, 0xc0, !PT ;  /* 0x000003e003007812 */ /* 0x040fe400078ec0ff */
[----:B------:R-:W-:Y:S02]  /*f8f0*/  ISETP.GT.U32.AND P1, PT, R3, 0x1f, PT ;  /* 0x0000001f0300780c */ /* 0x000fe40003f24070 */
[----:B------:R-:W-:Y:S02]  /*f900*/  ISETP.NE.AND P0, PT, R0, 0x20, PT ;  /* 0x000000200000780c */ /* 0x000fe40003f05270 */
[----:B------:R-:W-:-:S11]  /*f910*/  LEA R0, R22, UR5, 0x2 ;  /* 0x0000000516007c11 */ /* 0x000fd6000f8e10ff */
[----:B------:R0:W-:Y:S01]  /*f920*/  @!P0 STS.128 [R0], R8 ;  /* 0x0000000800008388 */ /* 0x0001e20000000c00 */
[----:B------:R-:W-:Y:S06]  /*f930*/  BAR.SYNC.DEFER_BLOCKING 0x0 ;  /* 0x0000000000007b1d */ /* 0x000fec0000010000 */
[----:B------:R0:W2:Y:S02]  /*f940*/  @!P1 LDS.128 R4, [R0] ;  /* 0x0000000000049984 */ /* 0x0000a40000000c00 */
[----:B------:R-:W-:Y:S06]  /*f950*/  BAR.SYNC.DEFER_BLOCKING 0x0 ;  /* 0x0000000000007b1d */ /* 0x000fec0000010000 */
[----:B------:R-:W-:Y:S05]  /*f960*/  @P1 EXIT ;  /* 0x000000000000194d */ /* 0x000fea0003800000 */
[----:B------:R-:W3:Y:S01]  /*f970*/  LDCU UR4, c[0x0][0x478] ;  /* 0x00008f00ff0477ac */ /* 0x000ee20008000800 */
[----:B0-2---:R-:W-:Y:S01]  /*f980*/  @!P1 FADD.FTZ R8, R8, R4 ;  /* 0x0000000408089221 */ /* 0x005fe20000010000 */
[----:B------:R-:W-:Y:S01]  /*f990*/  @!P1 FADD.FTZ R9, R9, R5 ;  /* 0x0000000509099221 */ /* 0x000fe20000010000 */
[----:B------:R-:W-:Y:S01]  /*f9a0*/  @!P1 FADD.FTZ R10, R10, R6 ;  /* 0x000000060a0a9221 */ /* 0x000fe20000010000 */
[----:B------:R-:W-:Y:S01]  /*f9b0*/  @!P1 FADD.FTZ R11, R11, R7 ;  /* 0x000000070b0b9221 */ /* 0x000fe20000010000 */
[----:B---3--:R-:W-:-:S09]  /*f9c0*/  UISETP.NE.AND UP0, UPT, UR4, 0x2, UPT ;  /* 0x000000020400788c */ /* 0x008fd2000bf05270 */
[----:B------:R-:W-:Y:S05]  /*f9d0*/  BRA.U UP0, `(.L_x_1428) ;  /* 0x00000001007c7547 */ /* 0x000fea000b800000 */
[----:B------:R-:W0:Y:S01]  /*f9e0*/  LDC.64 R2, c[0x0][0x470] ;  /* 0x00011c00ff027b82 */ /* 0x000e220000000a00 */
[----:B------:R-:W2:Y:S01]  /*f9f0*/  LDCU.64 UR4, c[0x0][0x380] ;  /* 0x00007000ff0477ac */ /* 0x000ea20008000a00 */
[----:B0-----:R-:W3:Y:S01]  /*fa00*/  LDG.E R2, desc[UR36][R2.64] ;  /* 0x0000002402027981 */ /* 0x001ee2000c1e1900 */
[----:B------:R-:W-:Y:S02]  /*fa10*/  IMAD.IADD R17, R17, 0x1, R22 ;  /* 0x0000000111117824 */ /* 0x000fe400078e0216 */
[C---:B---3--:R-:W-:Y:S01]  /*fa20*/  FMUL.FTZ R10, R2.reuse, R10 ;  /* 0x0000000a020a7220 */ /* 0x048fe20000410000 */
[C---:B------:R-:W-:Y:S01]  /*fa30*/  FMUL.FTZ R11, R2.reuse, R11 ;  /* 0x0000000b020b7220 */ /* 0x040fe20000410000 */
[C---:B------:R-:W-:Y:S01]  /*fa40*/  FMUL.FTZ R9, R2.reuse, R9 ;  /* 0x0000000902097220 */ /* 0x040fe20000410000 */
[----:B------:R-:W-:-:S03]  /*fa50*/  FMUL.FTZ R8, R2, R8 ;  /* 0x0000000802087220 */ /* 0x000fc60000410000 */
[----:B------:R-:W0:Y:S08]  /*fa60*/  F2I.S8.NTZ R10, R10 ;  /* 0x0000000a000a7305 */ /* 0x000e300000202100 */
[----:B------:R-:W3:Y:S01]  /*fa70*/  F2I.S8.NTZ R11, R11 ;  /* 0x0000000b000b7305 */ /* 0x000ee20000202100 */
[----:B0-----:R-:W-:-:S07]  /*fa80*/  PRMT R0, R10, 0x8880, RZ ;  /* 0x000088800a007816 */ /* 0x001fce00000000ff */
[----:B------:R-:W0:Y:S01]  /*fa90*/  F2I.S8.NTZ R9, R9 ;  /* 0x0000000900097305 */ /* 0x000e220000202100 */
[----:B------:R-:W-:Y:S02]  /*faa0*/  PRMT R0, R0, 0x7710, RZ ;  /* 0x0000771000007816 */ /* 0x000fe400000000ff */
[----:B---3--:R-:W-:-:S05]  /*fab0*/  PRMT R3, R11, 0x8880, RZ ;  /* 0x000088800b037816 */ /* 0x008fca00000000ff */
[----:B------:R-:W3:Y:S01]  /*fac0*/  F2I.S8.NTZ R8, R8 ;  /* 0x0000000800087305 */ /* 0x000ee20000202100 */
[----:B------:R-:W-:Y:S01]  /*fad0*/  IMAD.U32 R2, R0, 0x10000, RZ ;  /* 0x0001000000027824 */ /* 0x000fe200078e00ff */
[----:B------:R-:W-:-:S04]  /*fae0*/  PRMT R0, R3, 0x7710, RZ ;  /* 0x0000771003007816 */ /* 0x000fc800000000ff */
[----:B------:R-:W-:Y:S02]  /*faf0*/  LOP3.LUT R3, R2, 0xff0000, RZ, 0xc0, !PT ;  /* 0x00ff000002037812 */ /* 0x000fe400078ec0ff */
[----:B0-----:R-:W-:-:S03]  /*fb00*/  PRMT R9, R9, 0x8880, RZ ;  /* 0x0000888009097816 */ /* 0x001fc600000000ff */
[----:B------:R-:W-:Y:S01]  /*fb10*/  IMAD R3, R0, 0x1000000, R3 ;  /* 0x0100000000037824 */ /* 0x000fe200078e0203 */
[----:B------:R-:W-:Y:S02]  /*fb20*/  PRMT R2, R9, 0x7710, RZ ;  /* 0x0000771009027816 */ /* 0x000fe400000000ff */
[----:B---3--:R-:W-:-:S04]  /*fb30*/  PRMT R4, R8, 0x8880, RZ ;  /* 0x0000888008047816 */ /* 0x008fc800000000ff */
[----:B------:R-:W-:Y:S02]  /*fb40*/  PRMT R0, R4, 0x7710, RZ ;  /* 0x0000771004007816 */ /* 0x000fe400000000ff */
[----:B------:R-:W-:Y:S02]  /*fb50*/  LOP3.LUT R4, R2, 0xff, RZ, 0xc0, !PT ;  /* 0x000000ff02047812 */ /* 0x000fe400078ec0ff */
[----:B------:R-:W-:Y:S02]  /*fb60*/  LOP3.LUT R5, R0, 0xff, RZ, 0xc0, !PT ;  /* 0x000000ff00057812 */ /* 0x000fe400078ec0ff */
[----:B------:R-:W-:Y:S02]  /*fb70*/  LEA R4, R4, R3, 0x8 ;  /* 0x0000000304047211 */ /* 0x000fe400078e40ff */
[----:B--2---:R-:W-:-:S03]  /*fb80*/  IADD3 R2, P0, PT, R17, UR4, RZ ;  /* 0x0000000411027c10 */ /* 0x004fc6000ff1e0ff */
[----:B------:R-:W-:Y:S01]  /*fb90*/  IMAD.IADD R5, R4, 0x1, R5 ;  /* 0x0000000104057824 */ /* 0x000fe200078e0205 */
[----:B------:R-:W-:-:S05]  /*fba0*/  LEA.HI.X.SX32 R3, R17, UR5, 0x1, P0 ;  /* 0x0000000511037c11 */ /* 0x000fca00080f0eff */
[----:B------:R-:W-:Y:S01]  /*fbb0*/  STG.E desc[UR36][R2.64], R5 ;  /* 0x0000000502007986 */ /* 0x000fe2000c101924 */
[----:B------:R-:W-:Y:S05]  /*fbc0*/  EXIT ;  /* 0x000000000000794d */ /* 0x000fea0003800000 */
.L_x_1428:
[----:B------:R-:W0:Y:S01]  /*fbd0*/  LDC.64 R2, c[0x0][0x380] ;  /* 0x0000e000ff027b82 */ /* 0x000e220000000a00 */
[----:B------:R-:W-:-:S04]  /*fbe0*/  IMAD.IADD R17, R17, 0x1, R22 ;  /* 0x0000000111117824 */ /* 0x000fc800078e0216 */
[----:B0-----:R-:W-:-:S05]  /*fbf0*/  IMAD.WIDE R2, R17, 0x4, R2 ;  /* 0x0000000411027825 */ /* 0x001fca00078e0202 */
[----:B------:R-:W-:Y:S01]  /*fc00*/  STG.E.128 desc[UR36][R2.64], R8 ;  /* 0x0000000802007986 */ /* 0x000fe2000c101d24 */
[----:B------:R-:W-:Y:S05]  /*fc10*/  EXIT ;  /* 0x000000000000794d */ /* 0x000fea0003800000 */
.L_x_1254:
[----:B------:R-:W-:Y:S01]  /*fc20*/  IMAD.MOV.U32 R12, RZ, RZ, 0x10 ;  /* 0x00000010ff0c7424 */ /* 0x000fe200078e00ff */
[----:B------:R-:W-:Y:S01]  /*fc30*/  MOV R15, 0xffffffff ;  /* 0xffffffff000f7802 */ /* 0x000fe20000000f00 */
[----:B------:R-:W-:-:S07]  /*fc40*/  IMAD.MOV.U32 R11, RZ, RZ, 0x1f ;  /* 0x0000001fff0b7424 */ /* 0x000fce00078e00ff */
[----:B012---:R-:W-:Y:S05]  /*fc50*/  WARPSYNC.COLLECTIVE R15, `(.L_x_1429) ;  /* 0x000000000f087348 */ /* 0x007fea0003c00000 */
[----:B------:R3:W4:Y:S02]  /*fc60*/  SHFL.BFLY P6, R14, R13, R12, R11 ;  /* 0x0c00000c0d0e7389 */ /* 0x00072400000c000b */
[----:B01234-:R-:W-:Y:S05]  /*fc70*/  ENDCOLLECTIVE ;  /* 0x000000000000791b */ /* 0x01ffea0003800000 */
.L_x_1429:
[----:B------:R-:W-:Y:S02]  /*fc80*/  IMAD.MOV.U32 R12, RZ, RZ, 0x8 ;  /* 0x00000008ff0c7424 */ /* 0x000fe400078e00ff */
[----:B------:R-:W-:-:S04]  /*fc90*/  FADD.FTZ R0, R13, R14 ;  /* 0x0000000e0d007221 */ /* 0x000fc80000010000 */
[----:B------:R-:W-:-:S07]  /*fca0*/  IMAD.MOV.U32 R13, RZ, RZ, R0 ;  /* 0x000000ffff0d7224 */ /* 0x000fce00078e0000 */
[----:B------:R-:W-:Y:S05]  /*fcb0*/  WARPSYNC.COLLECTIVE R15, `(.L_x_1430) ;  /* 0x000000000f087348 */ /* 0x000fea0003c00000 */
[----:B------:R0:W1:Y:S02]  /*fcc0*/  SHFL.BFLY P6, R14, R13, R12, R11 ;  /* 0x0c00000c0d0e7389 */ /* 0x00006400000c000b */
[----:B01----:R-:W-:Y:S05]  /*fcd0*/  ENDCOLLECTIVE ;  /* 0x000000000000791b */ /* 0x003fea0003800000 */
.L_x_1430:
[----:B------:R-:W-:Y:S02]  /*fce0*/  IMAD.MOV.U32 R12, RZ, RZ, 0x4 ;  /* 0x00000004ff0c7424 */ /* 0x000fe400078e00ff */
[----:B------:R-:W-:-:S04]  /*fcf0*/  FADD.FTZ R3, R0, R14 ;  /* 0x0000000e00037221 */ /* 0x000fc80000010000 */
[----:B------:R-:W-:-:S07]  /*fd00*/  IMAD.MOV.U32 R13, RZ, RZ, R3 ;  /* 0x000000ffff0d7224 */ /* 0x000fce00078e0003 */
[----:B------:R-:W-:Y:S05]  /*fd10*/  WARPSYNC.COLLECTIVE R15, `(.L_x_1431) ;  /* 0x000000000f087348 */ /* 0x000fea0003c00000 */
[----:B------:R0:W1:Y:S02]  /*fd20*/  SHFL.BFLY P6, R14, R13, R12, R11 ;  /* 0x0c00000c0d0e7389 */ /* 0x00006400000c000b */
[----:B01----:R-:W-:Y:S05]  /*fd30*/  ENDCOLLECTIVE ;  /* 0x000000000000791b */ /* 0x003fea0003800000 */
.L_x_1431:
[----:B------:R-:W-:Y:S02]  /*fd40*/  IMAD.MOV.U32 R12, RZ, RZ, 0x2 ;  /* 0x00000002ff0c7424 */ /* 0x000fe400078e00ff */
[----:B------:R-:W-:-:S05]  /*fd50*/  FADD.FTZ R4, R3, R14 ;  /* 0x0000000e03047221 */ /* 0x000fca0000010000 */
[----:B------:R-:W-:-:S07]  /*fd60*/  MOV R13, R4 ;  /* 0x00000004000d7202 */ /* 0x000fce0000000f00 */
[----:B------:R-:W-:Y:S05]  /*fd70*/  WARPSYNC.COLLECTIVE R15, `(.L_x_1432) ;  /* 0x000000000f087348 */ /* 0x000fea0003c00000 */
[----:B------:R0:W1:Y:S02]  /*fd80*/  SHFL.BFLY P6, R14, R13, R12, R11 ;  /* 0x0c00000c0d0e7389 */ /* 0x00006400000c000b */
[----:B01----:R-:W-:Y:S05]  /*fd90*/  ENDCOLLECTIVE ;  /* 0x000000000000791b */ /* 0x003fea0003800000 */
.L_x_1432:
[----:B------:R-:W-:Y:S02]  /*fda0*/  IMAD.MOV.U32 R12, RZ, RZ, 0x1 ;  /* 0x00000001ff0c7424 */ /* 0x000fe400078e00ff */
[----:B------:R-:W-:-:S04]  /*fdb0*/  FADD.FTZ R5, R4, R14 ;  /* 0x0000000e04057221 */ /* 0x000fc80000010000 */
[----:B------:R-:W-:-:S07]  /*fdc0*/  IMAD.MOV.U32 R13, RZ, RZ, R5 ;  /* 0x000000ffff0d7224 */ /* 0x000fce00078e0005 */
[----:B------:R-:W-:Y:S05]  /*fdd0*/  WARPSYNC.COLLECTIVE R15, `(.L_x_1433) ;  /* 0x000000000f087348 */ /* 0x000fea0003c00000 */
[----:B------:R0:W1:Y:S02]  /*fde0*/  SHFL.BFLY P6, R14, R13, R12, R11 ;  /* 0x0c00000c0d0e7389 */ /* 0x00006400000c000b */
[----:B01----:R-:W-:Y:S05]  /*fdf0*/  ENDCOLLECTIVE ;  /* 0x000000000000791b */ /* 0x003fea0003800000 */
.L_x_1433:
[----:B------:R-:W-:Y:S05]  /*fe00*/  BRA `(.L_x_1434) ;  /* 0xffffff20008c7947 */ /* 0x000fea000383ffff */
.L_x_1360:
[----:B------:R-:W-:Y:S01]  /*fe10*/  HFMA2 R11, -RZ, RZ, 0, 1.847743988037109375e-06 ;  /* 0x0000001fff0b7431 */ /* 0x000fe200000001ff */
[----:B------:R-:W-:Y:S01]  /*fe20*/  BSSY B0, `(.L_x_1435) ;  /* 0x0000006000007945 */ /* 0x000fe20003800000 */
[----:B------:R-:W-:Y:S02]  /*fe30*/  IMAD.MOV.U32 R12, RZ, RZ, 0x2 ;  /* 0x00000002ff0c7424 */ /* 0x000fe400078e00ff */
[----:B-1234-:R-:W-:-:S07]  /*fe40*/  IMAD.MOV.U32 R15, RZ, RZ, -0x1 ;  /* 0xffffffffff0f7424 */ /* 0x01efce00078e00ff */
[----:B------:R-:W-:Y:S05]  /*fe50*/  WARPSYNC.COLLECTIVE R15, `(.L_x_1436) ;  /* 0x000000000f087348 */ /* 0x000fea0003c00000 */
[----:B------:R0:W1:Y:S02]  /*fe60*/  SHFL.BFLY P6, R14, R13, R12, R11 ;  /* 0x0c00000c0d0e7389 */ /* 0x00006400000c000b */
[----:B01----:R-:W-:Y:S05]  /*fe70*/  ENDCOLLECTIVE ;  /* 0x000000000000791b */ /* 0x003fea0003800000 */
.L_x_1436:
[----:B------:R-:W-:Y:S05]  /*fe80*/  BSYNC B0 ;  /* 0x0000000000007941 */ /* 0x000fea0003800000 */
.L_x_1435:
[----:B------:R-:W-:Y:S01]  /*fe90*/  FADD.FTZ R13, R13, R14 ;  /* 0x0000000e0d0d7221 */ /* 0x000fe20000010000 */
[----:B------:R-:W-:Y:S02]  /*fea0*/  IMAD.MOV.U32 R12, RZ, RZ, 0x1 ;  /* 0x00000001ff0c7424 */ /* 0x000fe400078e00ff */
[----:B------:R-:W-:Y:S02]  /*feb0*/  IMAD.MOV.U32 R11, RZ, RZ, 0x1f ;  /* 0x0000001fff0b7424 */ /* 0x000fe400078e00ff */
[----:B------:R-:W-:-:S07]  /*fec0*/  IMAD.MOV.U32 R15, RZ, RZ, -0x1 ;  /* 0xffffffffff0f7424 */ /* 0x000fce00078e00ff */
[----:B------:R-:W-:Y:S05]  /*fed0*/  WARPSYNC.COLLECTIVE R15, `(.L_x_1437) ;  /* 0x000000000f087348 */ /* 0x000fea0003c00000 */
[----:B------:R0:W1:Y:S02]  /*fee0*/  SHFL.BFLY P6, R14, R13, R12, R11 ;  /* 0x0c00000c0d0e7389 */ /* 0x00006400000c000b */
[----:B01----:R-:W-:Y:S05]  /*fef0*/  ENDCOLLECTIVE ;  /* 0x000000000000791b */ /* 0x003fea0003800000 */
.L_x_1437:
[----:B------:R-:W-:Y:S05]  /*ff00*/  BRA `(.L_x_1438) ;  /* 0xffffffac00347947 */ /* 0x000fea000383ffff */
.L_x_1364:
[----:B------:R-:W-:Y:S01]  /*ff10*/  BSSY B0, `(.L_x_1439) ;  /* 0x0000008000007945 */ /* 0x000fe20003800000 */
[----:B------:R-:W-:Y:S01]  /*ff20*/  MOV R13, R118 ;  /* 0x00000076000d7202 */ /* 0x000fe20000000f00 */
[----:B------:R-:W-:Y:S02]  /*ff30*/  IMAD.MOV.U32 R12, RZ, RZ, 0x10 ;  /* 0x00000010ff0c7424 */ /* 0x000fe400078e00ff */
[----:B------:R-:W-:Y:S02]  /*ff40*/  IMAD.MOV.U32 R11, RZ, RZ, 0x1f ;  /* 0x0000001fff0b7424 */ /* 0x000fe400078e00ff */
[----:B------:R-:W-:-:S07]  /*ff50*/  IMAD.MOV.U32 R15, RZ, RZ, -0x1 ;  /* 0xffffffffff0f7424 */ /* 0x000fce00078e00ff */
[----:B----4-:R-:W-:Y:S05]  /*ff60*/  WARPSYNC.COLLECTIVE R15, `(.L_x_1440) ;  /* 0x000000000f087348 */ /* 0x010fea0003c00000 */
[----:B------:R0:W1:Y:S02]  /*ff70*/  SHFL.BFLY P6, R14, R13, R12, R11 ;  /* 0x0c00000c0d0e7389 */ /* 0x00006400000c000b */
[----:B01--4-:R-:W-:Y:S05]  /*ff80*/  ENDCOLLECTIVE ;  /* 0x000000000000791b */ /* 0x013fea0003800000 */
.L_x_1440:
[----:B------:R-:W-:Y:S05]  /*ff90*/  BSYNC B0 ;  /* 0x0000000000007941 */ /* 0x000fea0003800000 */
.L_x_1439:
[----:B------:R-:W-:Y:S01]  /*ffa0*/  HFMA2 R11, -RZ, RZ, 0, 1.847743988037109375e-06 ;  /* 0x0000001fff0b7431 */ /* 0x000fe200000001ff */
[----:B------:R-:W-:Y:S01]  /*ffb0*/  FMNMX.FTZ R13, R14, R118, !PT ;  /* 0x000000760e0d7209 */ /* 0x000fe20007810000 */
[----:B------:R-:W-:Y:S02]  /*ffc0*/  IMAD.MOV.U32 R12, RZ, RZ, 0x8 ;  /* 0x00000008ff0c7424 */ /* 0x000fe400078e00ff */
[----:B------:R-:W-:-:S07]  /*ffd0*/  IMAD.MOV.U32 R15, RZ, RZ, -0x1 ;  /* 0xffffffffff0f7424 */ /* 0x000fce00078e00ff */
[----:B------:R-:W-:Y:S05]  /*ffe0*/  WARPSYNC.COLLECTIVE R15, `(.L_x_1441) ;  /* 0x000000000f087348 */ /* 0x000fea0003c00000 */
[----:B------:R0:W1:Y:S02]  /*fff0*/  SHFL.BFLY P6, R14, R13, R12, R11 ;  /* 0x0c00000c0d0e7389 */ /* 0x00006400000c000b */
[----:B01----:R-:W-:Y:S05]  /*10000*/  ENDCOLLECTIVE ;  /* 0x000000000000791b */ /* 0x003fea0003800000 */
.L_x_1441:
[----:B------:R-:W-:Y:S01]  /*10010*/  IMAD.MOV.U32 R12, RZ, RZ, 0x4 ;  /* 0x00000004ff0c7424 */ /* 0x000fe200078e00ff */
[----:B------:R-:W-:-:S05]  /*10020*/  FMNMX.FTZ R0, R13, R14, !PT ;  /* 0x0000000e0d007209 */ /* 0x000fca0007810000 */
[----:B------:R-:W-:-:S07]  /*10030*/  IMAD.MOV.U32 R13, RZ, RZ, R0 ;  /* 0x000000ffff0d7224 */ /* 0x000fce00078e0000 */
[----:B------:R-:W-:Y:S05]  /*10040*/  WARPSYNC.COLLECTIVE R15, `(.L_x_1442) ;  /* 0x000000000f087348 */ /* 0x000fea0003c00000 */
[----:B------:R0:W1:Y:S02]  /*10050*/  SHFL.BFLY P6, R14, R13, R12, R11 ;  /* 0x0c00000c0d0e7389 */ /* 0x00006400000c000b */
[----:B01----:R-:W-:Y:S05]  /*10060*/  ENDCOLLECTIVE ;  /* 0x000000000000791b */ /* 0x003fea0003800000 */
.L_x_1442:
[----:B------:R-:W-:Y:S05]  /*10070*/  BRA `(.L_x_1443) ;  /* 0xffffffac007c7947 */ /* 0x000fea000383ffff */
.L_x_1444:
        /* <DEDUP_REMOVED lines=16> */
.L_x_3501:


//--------------------- .text._ZN4mmha33masked_multihead_attention_kernelIfLi128ELi128ELi1ELi32ELi256ELb1ELb0EEEv26Multihead_attention_paramsIT_XT5_EE --------------------------
	.section	.text._ZN4mmha33masked_multihead_attention_kernelIfLi128ELi128ELi1ELi32ELi256ELb1ELb0EEEv26Multihead_attention_paramsIT_XT5_EE,"ax",@progbits
	.align	128
        .global         _ZN4mmha33masked_multihead_attention_kernelIfLi128ELi128ELi1ELi32ELi256ELb1ELb0EEEv26Multihead_attention_paramsIT_XT5_EE
        .type           _ZN4mmha33masked_multihead_attention_kernelIfLi128ELi128ELi1ELi32ELi256ELb1ELb0EEEv26Multihead_attention_paramsIT_XT5_EE,@function
        .size           _ZN4mmha33masked_multihead_attention_kernelIfLi128ELi128ELi1ELi32ELi256ELb1ELb0EEEv26Multihead_attention_paramsIT_XT5_EE,(.L_x_3502 - _ZN4mmha33masked_multihead_attention_kernelIfLi128ELi128ELi1ELi32ELi256ELb1ELb0EEEv26Multihead_attention_paramsIT_XT5_EE)
        .other          _ZN4mmha33masked_multihead_attention_kernelIfLi128ELi128ELi1ELi32ELi256ELb1ELb0EEEv26Multihead_attention_paramsIT_XT5_EE,@"STO_CUDA_ENTRY STV_DEFAULT"
_ZN4mmha33masked_multihead_attention_kernelIfLi128ELi128ELi1ELi32ELi256ELb1ELb0EEEv26Multihead_attention_paramsIT_XT5_EE:
.text._ZN4mmha33masked_multihead_attention_kernelIfLi128ELi128ELi1ELi32ELi256ELb1ELb0EEEv26Multihead_attention_paramsIT_XT5_EE:
        /* <DEDUP_REMOVED lines=13> */
.L_x_1445:
        /* <DEDUP_REMOVED lines=117> */
.L_x_1447:
[----:B------:R-:W-:Y:S05]  /*0820*/  BSYNC.RECONVERGENT B0 ;  /* 0x0000000000007941 */ /* 0x000fea0003800200 */
.L_x_1446:
        /* <DEDUP_REMOVED lines=15> */
[----:B------:R-:W-:Y:S02]  /*0920*/  ISETP.NE.AND.EX P1, PT, R3, RZ, PT, P1 ;  /* 0x000000ff0300720c */ /* 0x000fe40003f25310 */
[C---:B------:R-:W-:Y:S01]  /*0930*/  ISETP.GT.U32.OR P3, PT, R22.reuse, 0x1f, !P3 ;  /* 0x0000001f1600780c */ /* 0x040fe20005f64470 */
[----:B------:R-:W1:Y:S01]  /*0940*/  @!P4 LDC.64 R2, c[0x0][0x3b8] ;  /* 0x0000ee00ff02cb82 */ /* 0x000e620000000a00 */
[----:B------:R-:W-:Y:S01]  /*0950*/  ISETP.NE.AND.EX P0, PT, RZ, UR7, PT, P0 ;  /* 0x00000007ff007c0c */ /* 0x000fe2000bf05300 */
[----:B------:R-:W-:Y:S01]  /*0960*/  VOTEU.ALL UP0, P2 ;  /* 0x0000000000ff7886 */ /* 0x000fe20001000000 */
[----:B------:R-:W-:Y:S01]  /*0970*/  ISETP.NE.OR P3, PT, RZ, UR11, P3 ;  /* 0x0000000bff007c0c */ /* 0x000fe20009f65670 */
[----:B---3--:R-:W-:Y:S01]  /*0980*/  IMAD R13, R13, 0x80, R0 ;  /* 0x000000800d0d7824 */ /* 0x008fe200078e0200 */
[----:B------:R-:W-:-:S02]  /*0990*/  ISETP.GT.U32.OR P0, PT, R22, 0x1f, !P0 ;  /* 0x0000001f1600780c */ /* 0x000fc40004704470 */
[----:B-----5:R-:W-:Y:S01]  /*09a0*/  @P5 R2UR UR38, R8 ;  /* 0x00000000082652ca */ /* 0x020fe200000e0000 */
[----:B------:R-:W-:Y:S02]  /*09b0*/  @!P4 IMAD R8, R22, R21, UR40 ;  /* 0x000000281608ce24 */ /* 0x000fe4000f8e0215 */
[----:B------:R-:W2:Y:S03]  /*09c0*/  @P1 LDC.64 R10, c[0x0][0x418] ;  /* 0x00010600ff0a1b82 */ /* 0x000ea60000000a00 */
[----:B------:R-:W-:-:S05]  /*09d0*/  @!P4 SHF.L.U32 R12, R8, 0x2, RZ ;  /* 0x00000002080cc819 */ /* 0x000fca00000006ff */
[----:B------:R-:W3:Y:S01]  /*09e0*/  @!P3 LDC.64 R6, c[0x0][0x3a0] ;  /* 0x0000e800ff06bb82 */ /* 0x000ee20000000a00 */
[----:B------:R-:W-:Y:S01]  /*09f0*/  @!P4 IMAD R15, R21, UR43, R12 ;  /* 0x0000002b150fcc24 */ /* 0x000fe2000f8e020c */
[----:B------:R-:W-:Y:S01]  /*0a00*/  @!UP0 UIMAD UR4, UR38, UR5, URZ ;  /* 0x00000005260482a4 */ /* 0x000fe2000f8e02ff */
[----:B------:R-:W-:Y:S02]  /*0a10*/  CS2R R18, SRZ ;  /* 0x0000000000127805 */ /* 0x000fe4000001ff00 */
[----:B------:R-:W-:Y:S02]  /*0a20*/  CS2R R26, SRZ ;  /* 0x00000000001a7805 */ /* 0x000fe4000001ff00 */
[----:B------:R-:W-:Y:S01]  /*0a30*/  CS2R R24, SRZ ;  /* 0x0000000000187805 */ /* 0x000fe2000001ff00 */
[----:B-1----:R-:W-:Y:S01]  /*0a40*/  @!P4 IMAD.WIDE R2, R15, 0x4, R2 ;  /* 0x000000040f02c825 */ /* 0x002fe200078e0202 */
[----:B0-----:R-:W0:Y:S03]  /*0a50*/  @!P0 LDC.64 R4, c[0x0][0x390] ;  /* 0x0000e400ff048b82 */ /* 0x001e260000000a00 */
[----:B------:R-:W-:-:S02]  /*0a60*/  IMAD.U32 R12, RZ, RZ, UR4 ;  /* 0x00000004ff0c7e24 */ /* 0x000fc4000f8e00ff */
[----:B------:R-:W-:Y:S01]  /*0a70*/  IMAD.MOV R116, RZ, RZ, -R21 ;  /* 0x000000ffff747224 */ /* 0x000fe200078e0a15 */
[----:B------:R-:W1:Y:S02]  /*0a80*/  LDCU.U8 UR4, c[0x0][0x404] ;  /* 0x00008080ff0477ac */ /* 0x000e640008000000 */
[----:B------:R-:W-:Y:S01]  /*0a90*/  @!P2 LEA R15, R12, R13, 0x7 ;  /* 0x0000000d0c0fa211 */ /* 0x000fe200078e38ff */
[----:B--2---:R-:W-:Y:S01]  /*0aa0*/  @P1 IMAD.WIDE.U32 R10, R17, 0x4, R10 ;  /* 0x00000004110a1825 */ /* 0x004fe200078e000a */
[----:B------:R-:W2:Y:S05]  /*0ab0*/  @!P2 LDC.64 R8, c[0x0][0x450] ;  /* 0x00011400ff08ab82 */ /* 0x000eaa0000000a00 */
[----:B------:R-:W4:Y:S01]  /*0ac0*/  @P1 LDG.E R10, desc[UR36][R10.64] ;  /* 0x000000240a0a1981 */ /* 0x000f22000c1e1900 */
[----:B------:R-:W-:Y:S01]  /*0ad0*/  CS2R R16, SRZ ;  /* 0x0000000000107805 */ /* 0x000fe2000001ff00 */
[----:B---3--:R-:W-:-:S05]  /*0ae0*/  @!P3 IMAD.WIDE.U32 R6, R13, 0x4, R6 ;  /* 0x000000040d06b825 */ /* 0x008fca00078e0006 */
[----:B------:R-:W3:Y:S01]  /*0af0*/  @!P4 LDG.E.128 R16, desc[UR36][R2.64] ;  /* 0x000000240210c981 */ /* 0x000ee2000c1e1d00 */
[----:B0-----:R-:W-:-:S03]  /*0b00*/  @!P0 IMAD.WIDE.U32 R4, R13, 0x4, R4 ;  /* 0x000000040d048825 */ /* 0x001fc600078e0004 */
[----:B------:R-:W3:Y:S04]  /*0b10*/  @!P3 LDG.E.128 R24, desc[UR36][R6.64] ;  /* 0x000000240618b981 */ /* 0x000ee8000c1e1d00 */
[----:B------:R0:W3:Y:S01]  /*0b20*/  @!P0 LDG.E.128 R32, desc[UR36][R4.64] ;  /* 0x0000002404208981 */ /* 0x0000e2000c1e1d00 */
[----:B--2---:R-:W-:-:S05]  /*0b30*/  @!P2 IMAD.WIDE R8, R15, 0x4, R8 ;  /* 0x000000040f08a825 */ /* 0x004fca00078e0208 */
[----:B------:R-:W2:Y:S01]  /*0b40*/  @!P2 LDG.E.128 R12, desc[UR36][R8.64] ;  /* 0x00000024080ca981 */ /* 0x000ea2000c1e1d00 */
[----:B------:R-:W-:Y:S01]  /*0b50*/  VIADDMNMX R116, R116, UR41, RZ, !PT ;  /* 0x0000002974747c46 */ /* 0x000fe2000f8001ff */
[----:B0-----:R-:W0:Y:S03]  /*0b60*/  LDC R5, c[0x0][0x400] ;  /* 0x00010000ff057b82 */ /* 0x001e260000000800 */
[----:B------:R-:W-:-:S13]  /*0b70*/  R2UR UR5, R116 ;  /* 0x00000000740572ca */ /* 0x000fda00000e0000 */
[----:B------:R-:W-:Y:S01]  /*0b80*/  IMAD.U32 R2, RZ, RZ, UR5 ;  /* 0x00000005ff027e24 */ /* 0x000fe2000f8e00ff */
[----:B------:R-:W-:Y:S01]  /*0b90*/  UMOV UR5, URZ ;  /* 0x000000ff00057c82 */ /* 0x000fe20008000000 */
[----:B-1----:R-:W-:Y:S02]  /*0ba0*/  ISETP.NE.AND P0, PT, RZ, UR4, PT ;  /* 0x00000004ff007c0c */ /* 0x002fe4000bf05270 */
[----:B------:R-:W-:Y:S02]  /*0bb0*/  ISETP.NE.AND P3, PT, RZ, UR11, PT ;  /* 0x0000000bff007c0c */ /* 0x000fe4000bf65270 */
[----:B0-----:R-:W-:Y:S01]  /*0bc0*/  ISETP.LT.OR P0, PT, R5, 0x1, P0 ;  /* 0x000000010500780c */ /* 0x001fe20000701670 */
[----:B------:R-:W-:Y:S01]  /*0bd0*/  BSSY.RECONVERGENT B6, `(.L_x_1448) ;  /* 0x0000124000067945 */ /* 0x000fe20003800200 */
[----:B----4-:R-:W-:-:S13]  /*0be0*/  @P1 R2UR UR5, R10 ;  /* 0x000000000a0512ca */ /* 0x010fda00000e0000 */
[----:B------:R-:W-:-:S05]  /*0bf0*/  MOV R36, UR5 ;  /* 0x0000000500247c02 */ /* 0x000fca0008000f00 */
[----:B------:R0:W-:Y:S01]  /*0c00*/  STL [R1+0x174], R36 ;  /* 0x0001742401007387 */ /* 0x0001e20000100800 */
[----:B---3--:R-:W-:Y:S01]  /*0c10*/  @!P3 FADD.FTZ R16, R16, R24 ;  /* 0x000000181010b221 */ /* 0x008fe20000010000 */
[----:B------:R-:W-:Y:S01]  /*0c20*/  @!P3 FADD.FTZ R17, R17, R25 ;  /* 0x000000191111b221 */ /* 0x000fe20000010000 */
[----:B------:R-:W-:Y:S01]  /*0c30*/  @!P3 FADD.FTZ R18, R18, R26 ;  /* 0x0000001a1212b221 */ /* 0x000fe20000010000 */
[----:B------:R-:W-:Y:S01]  /*0c40*/  @!P3 FADD.FTZ R19, R19, R27 ;  /* 0x0000001b1313b221 */ /* 0x000fe20000010000 */
[----:B------:R-:W-:Y:S01]  /*0c50*/  FADD.FTZ R28, R32, R28 ;  /* 0x0000001c201c7221 */ /* 0x000fe20000010000 */
[----:B------:R-:W-:Y:S01]  /*0c60*/  FADD.FTZ R29, R33, R29 ;  /* 0x0000001d211d7221 */ /* 0x000fe20000010000 */
[----:B------:R-:W-:Y:S01]  /*0c70*/  FADD.FTZ R30, R34, R30 ;  /* 0x0000001e221e7221 */ /* 0x000fe20000010000 */
[----:B------:R-:W-:Y:S01]  /*0c80*/  FADD.FTZ R31, R35, R31 ;  /* 0x0000001f231f7221 */ /* 0x000fe20000010000 */
[----:B--2---:R-:W-:Y:S01]  /*0c90*/  @!P2 FMUL.FTZ R16, R16, R12 ;  /* 0x0000000c1010a220 */ /* 0x004fe20000410000 */
[----:B------:R-:W-:Y:S01]  /*0ca0*/  @!P2 FMUL.FTZ R17, R17, R13 ;  /* 0x0000000d1111a220 */ /* 0x000fe20000410000 */
[----:B------:R-:W-:Y:S01]  /*0cb0*/  @!P2 FMUL.FTZ R18, R18, R14 ;  /* 0x0000000e1212a220 */ /* 0x000fe20000410000 */
[----:B------:R-:W-:Y:S01]  /*0cc0*/  @!P2 FMUL.FTZ R19, R19, R15 ;  /* 0x0000000f1313a220 */ /* 0x000fe20000410000 */
[----:B0-----:R-:W-:Y:S06]  /*0cd0*/  @P0 BRA `(.L_x_1449) ;  /* 0x0000000400340947 */ /* 0x001fec0003800000 */
[----:B------:R-:W-:Y:S05]  /*0ce0*/  @P3 BRA `(.L_x_1450) ;  /* 0x0000000000ac3947 */ /* 0x000fea0003800000 */
[----:B------:R-:W-:-:S13]  /*0cf0*/  ISETP.GE.AND P0, PT, R0, R5, PT ;  /* 0x000000050000720c */ /* 0x000fda0003f06270 */
[----:B------:R-:W-:Y:S05]  /*0d00*/  @P0 BRA `(.L_x_1451) ;  /* 0x0000001000400947 */ /* 0x000fea0003800000 */
[----:B------:R-:W-:Y:S01]  /*0d10*/  I2FP.F32.U32 R2, R5 ;  /* 0x0000000500027245 */ /* 0x000fe20000201000 */
[----:B------:R-:W-:Y:S01]  /*0d20*/  VIADD R3, R0, 0x2 ;  /* 0x0000000200037836 */ /* 0x000fe20000000000 */
[----:B------:R-:W-:Y:S02]  /*0d30*/  I2FP.F32.U32 R0, R0 ;  /* 0x0000000000007245 */ /* 0x000fe40000201000 */
[----:B------:R-:W-:Y:S02]  /*0d40*/  R2UR UR4, R36 ;  /* 0x00000000240472ca */ /* 0x000fe400000e0000 */
[----:B------:R-:W0:Y:S01]  /*0d50*/  MUFU.RCP R2, R2 ;  /* 0x0000000200027308 */ /* 0x000e220000001000 */
[----:B------:R-:W-:-:S10]  /*0d60*/  I2FP.F32.U32 R3, R3 ;  /* 0x0000000300037245 */ /* 0x000fd40000201000 */
[----:B------:R-:W-:Y:S01]  /*0d70*/  UIADD3 UR4, UPT, UPT, -UR4, UR11, URZ ;  /* 0x0000000b04047290 */ /* 0x000fe2000fffe1ff */
        /* <DEDUP_REMOVED lines=26> */
[----:B------:R-:W-:Y:S02]  /*0f20*/  FFMA.FTZ R17, R17, R0, R2 ;  /* 0x0000000011117223 */ /* 0x000fe40000010002 */
[----:B------:R-:W-:Y:S01]  /*0f30*/  MOV R28, R3 ;  /* 0x00000003001c7202 */ /* 0x000fe20000000f00 */
[-C--:B0-----:R-:W-:Y:S01]  /*0f40*/  FFMA.FTZ R7, R30, R6.reuse, -R7 ;  /* 0x000000061e077223 */ /* 0x081fe20000010807 */
[-C--:B------:R-:W-:Y:S01]  /*0f50*/  FFMA.FTZ R18, R18, R6.reuse, -R9 ;  /* 0x0000000612127223 */ /* 0x080fe20000010809 */
[-C--:B------:R-:W-:Y:S01]  /*0f60*/  FFMA.FTZ R31, R31, R6.reuse, R8 ;  /* 0x000000061f1f7223 */ /* 0x080fe20000010008 */
[----:B------:R-:W-:Y:S01]  /*0f70*/  FFMA.FTZ R19, R19, R6, R10 ;  /* 0x0000000613137223 */ /* 0x000fe2000001000a */
[----:B------:R-:W-:Y:S01]  /*0f80*/  IMAD.MOV.U32 R30, RZ, RZ, R7 ;  /* 0x000000ffff1e7224 */ /* 0x000fe200078e0007 */
[----:B------:R-:W-:Y:S06]  /*0f90*/  BRA `(.L_x_1451) ;  /* 0x0000000c009c7947 */ /* 0x000fec0003800000 */
.L_x_1450:
        /* <DEDUP_REMOVED lines=33> */
.L_x_1449:
        /* <DEDUP_REMOVED lines=53> */
[----:B--2---:R-:W-:Y:S05]  /*1500*/  CALL.ABS.NOINC R2 ;  /* 0x0000000002007343 */ /* 0x004fea0003c00000 */
.L_x_1452:
        /* <DEDUP_REMOVED lines=15> */
.L_x_1453:
        /* <DEDUP_REMOVED lines=33> */
[----:B------:R-:W-:Y:S01]  /*1810*/  VIADD R3, R6, 0x2 ;  /* 0x0000000206037836 */ /* 0x000fe20000000000 */
[----:B------:R-:W-:-:S04]  /*1820*/  R2UR UR4, R36 ;  /* 0x00000000240472ca */ /* 0x000fc800000e0000 */
[----:B------:R-:W0:Y:S01]  /*1830*/  MUFU.RCP R4, R4 ;  /* 0x0000000400047308 */ /* 0x000e220000001000 */
[----:B------:R-:W-:-:S08]  /*1840*/  I2FP.F32.S32 R3, R3 ;  /* 0x0000000300037245 */ /* 0x000fd00000201400 */
[----:B------:R-:W-:-:S05]  /*1850*/  VIADD R8, R8, -UR4 ;  /* 0x8000000408087c36 */ /* 0x000fca0008000000 */
[----:B------:R-:W-:Y:S01]  /*1860*/  I2FP.F32.S32 R8, R8 ;  /* 0x0000000800087245 */ /* 0x000fe20000201400 */
        /* <DEDUP_REMOVED lines=27> */
[----:B------:R-:W-:Y:S01]  /*1a20*/  MOV R30, R10 ;  /* 0x0000000a001e7202 */ /* 0x000fe20000000f00 */
[-C--:B--2---:R-:W-:Y:S01]  /*1a30*/  FFMA.FTZ R3, R28, R4.reuse, -R3 ;  /* 0x000000041c037223 */ /* 0x084fe20000010803 */
[-C--:B------:R-:W-:Y:S01]  /*1a40*/  FFMA.FTZ R16, R16, R4.reuse, -R7 ;  /* 0x0000000410107223 */ /* 0x080fe20000010807 */
[-C--:B------:R-:W-:Y:S01]  /*1a50*/  FFMA.FTZ R29, R29, R4.reuse, R6 ;  /* 0x000000041d1d7223 */ /* 0x080fe20000010006 */
[----:B------:R-:W-:Y:S01]  /*1a60*/  FFMA.FTZ R17, R17, R4, R8 ;  /* 0x0000000411117223 */ /* 0x000fe20000010008 */
[----:B------:R-:W-:-:S07]  /*1a70*/  IMAD.MOV.U32 R28, RZ, RZ, R3 ;  /* 0x000000ffff1c7224 */ /* 0x000fce00078e0003 */
.L_x_1459:
[----:B------:R-:W-:Y:S05]  /*1a80*/  BSYNC.RECONVERGENT B2 ;  /* 0x0000000000027941 */ /* 0x000fea0003800200 */
.L_x_1458:
[----:B-1----:R0:W-:Y:S04]  /*1a90*/  STS [R21], R16 ;  /* 0x0000001015007388 */ /* 0x0021e80000000800 */
[----:B--2---:R0:W-:Y:S04]  /*1aa0*/  STS [R21+0x4], R18 ;  /* 0x0000041215007388 */ /* 0x0041e80000000800 */
[----:B---3--:R0:W-:Y:S04]  /*1ab0*/  STS [R34], R17 ;  /* 0x0000001122007388 */ /* 0x0081e80000000800 */
[----:B----4-:R0:W-:Y:S01]  /*1ac0*/  STS [R34+0x4], R19 ;  /* 0x0000041322007388 */ /* 0x0101e20000000800 */
[----:B------:R-:W-:Y:S05]  /*1ad0*/  BRA `(.L_x_1460) ;  /* 0x0000000000847947 */ /* 0x000fea0003800000 */
.L_x_1457:
        /* <DEDUP_REMOVED lines=33> */
.L_x_1460:
[----:B------:R-:W-:Y:S05]  /*1cf0*/  BSYNC.RECONVERGENT B1 ;  /* 0x0000000000017941 */ /* 0x000fea0003800200 */
.L_x_1456:
[----:B------:R1:W-:Y:S04]  /*1d00*/  STS [R15], R28 ;  /* 0x0000001c0f007388 */ /* 0x0003e80000000800 */
[----:B------:R1:W-:Y:S04]  /*1d10*/  STS [R15+0x4], R30 ;  /* 0x0000041e0f007388 */ /* 0x0003e80000000800 */
[----:B------:R1:W-:Y:S04]  /*1d20*/  STS [R20], R29 ;  /* 0x0000001d14007388 */ /* 0x0003e80000000800 */
[----:B------:R1:W-:Y:S02]  /*1d30*/  STS [R20+0x4], R31 ;  /* 0x0000041f14007388 */ /* 0x0003e40000000800 */
.L_x_1455:
[----:B------:R-:W-:Y:S05]  /*1d40*/  BSYNC.RECONVERGENT B0 ;  /* 0x0000000000007941 */ /* 0x000fea0003800200 */
.L_x_1454:
        /* <DEDUP_REMOVED lines=10> */
.L_x_1462:
[----:B------:R-:W-:Y:S05]  /*1df0*/  BSYNC.RECONVERGENT B0 ;  /* 0x0000000000007941 */ /* 0x000fea0003800200 */
.L_x_1461:
[----:B------:R-:W-:Y:S06]  /*1e00*/  BAR.SYNC.DEFER_BLOCKING 0x0 ;  /* 0x0000000000007b1d */ /* 0x000fec0000010000 */
.L_x_1451:
[----:B------:R-:W-:Y:S05]  /*1e10*/  BSYNC.RECONVERGENT B6 ;  /* 0x0000000000067941 */ /* 0x000fea0003800200 */
.L_x_1448:
[----:B------:R-:W5:Y:S01]  /*1e20*/  S2UR UR10, SR_CgaCtaId ;  /* 0x00000000000a79c3 */ /* 0x000f620000008800 */
[----:B---3--:R-:W-:Y:S01]  /*1e30*/  MOV R0, 0xff7fffff ;  /* 0xff7fffff00007802 */ /* 0x008fe20000000f00 */
[----:B------:R-:W-:Y:S01]  /*1e40*/  UMOV UR34, 0x400 ;  /* 0x0000040000227882 */ /* 0x000fe20000000000 */
[----:B------:R-:W-:Y:S01]  /*1e50*/  R2UR UR4, R116 ;  /* 0x00000000740472ca */ /* 0x000fe200000e0000 */
[----:B------:R-:W-:Y:S01]  /*1e60*/  UIADD3 UR74, UPT, UPT, UR34, 0x440, URZ ;  /* 0x00000440224a7890 */ /* 0x000fe2000fffe0ff */
[----:B------:R-:W-:Y:S01]  /*1e70*/  ISETP.GT.U32.AND P0, PT, R22, 0x1f, PT ;  /* 0x0000001f1600780c */ /* 0x000fe20003f04070 */
[----:B------:R3:W-:Y:S10]  /*1e80*/  STL [R1+0x170], R0 ;  /* 0x0001700001007387 */ /* 0x0007f40000100800 */
        /* <DEDUP_REMOVED lines=17> */
[----:B--2---:R-:W-:Y:S01]  /*1fa0*/  IMAD.U32 R5, RZ, RZ, UR4 ;  /* 0x00000004ff057e24 */ /* 0x004fe2000f8e00ff */
        /* <DEDUP_REMOVED lines=9> */
.L_x_1464:
        /* <DEDUP_REMOVED lines=12> */
.L_x_1657:
        /* <DEDUP_REMOVED lines=11> */
[----:B------:R-:W-:Y:S01]  /*21b0*/  R2UR UR7, R36 ;  /* 0x00000000240772ca */ /* 0x000fe200000e0000 */
[----:B------:R-:W3:-:S12]  /*21c0*/  LDCU.64 UR4, c[0x0][0x438] ;  /* 0x00008700ff0477ac */ /* 0x000ed80008000a00 */
[----:B------:R-:W-:-:S04]  /*21d0*/  UIADD3 UR7, UPT, UPT, UR40, -UR7, URZ ;  /* 0x8000000728077290 */ /* 0x000fc8000fffe0ff */
[----:B--2---:R-:W-:-:S04]  /*21e0*/  UIMAD UR8, UR44, UR9, UR7 ;  /* 0x000000092c0872a4 */ /* 0x004fc8000f8e0207 */
[----:B------:R-:W-:-:S04]  /*21f0*/  UIMAD UR8, UR8, UR9, UR7 ;  /* 0x00000009080872a4 */ /* 0x000fc8000f8e0207 */
[----:B---3--:R-:W-:-:S06]  /*2200*/  UIMAD.WIDE UR4, UR8, 0x4, UR4 ;  /* 0x00000004080478a5 */ /* 0x008fcc000f8e0204 */
[----:B------:R-:W-:Y:S01]  /*2210*/  MOV R2, UR4 ;  /* 0x0000000400027c02 */ /* 0x000fe20008000f00 */
[----:B------:R-:W-:-:S05]  /*2220*/  IMAD.U32 R3, RZ, RZ, UR5 ;  /* 0x00000005ff037e24 */ /* 0x000fca000f8e00ff */
[----:B------:R-:W2:Y:S02]  /*2230*/  LDG.E R2, desc[UR36][R2.64] ;  /* 0x0000002402027981 */ /* 0x000ea4000c1e1900 */
[----:B--2---:R-:W-:-:S05]  /*2240*/  FADD.FTZ R0, R0, R2 ;  /* 0x0000000200007221 */ /* 0x004fca0000010000 */
[----:B------:R2:W-:Y:S02]  /*2250*/  STL [R1+0x170], R0 ;  /* 0x0001700001007387 */ /* 0x0005e40000100800 */
.L_x_1466:
[----:B--2---:R-:W2:Y:S04]  /*2260*/  LDL R0, [R1+0x170] ;  /* 0x0001700001007983 */ /* 0x004ea80000100800 */
[----:B--2---:R3:W-:Y:S02]  /*2270*/  STS [UR6+-0x4], R0 ;  /* 0xfffffc00ff007988 */ /* 0x0047e40008000806 */
.L_x_1463:
[----:B------:R-:W-:Y:S05]  /*2280*/  WARPSYNC.ALL ;  /* 0x0000000000007948 */ /* 0x000fea0003800000 */
[----:B------:R-:W-:Y:S01]  /*2290*/  BAR.SYNC.DEFER_BLOCKING 0x0 ;  /* 0x0000000000007b1d */ /* 0x000fe20000010000 */
[----:B------:R-:W-:Y:S01]  /*22a0*/  ULEA UR34, UR10, UR34, 0x18 ;  /* 0x000000220a227291 */ /* 0x000fe2000f8ec0ff */
[----:B------:R-:W-:-:S04]  /*22b0*/  R2UR UR24, R116 ;  /* 0x00000000741872ca */ /* 0x000fc800000e0000 */
[----:B------:R-:W5:Y:S02]  /*22c0*/  LDCU UR35, c[0x0][0x40c] ;  /* 0x00008180ff2377ac */ /* 0x000f640008000800 */
[----:B------:R-:W2:Y:S01]  /*22d0*/  S2UR UR76, SR_CTAID.X ;  /* 0x00000000004c79c3 */ /* 0x000ea20000002500 */
[----:B------:R-:W3:Y:S01]  /*22e0*/  S2R R118, SR_TID.X ;  /* 0x0000000000767919 */ /* 0x000ee20000002100 */
[----:B------:R-:W2:Y:S05]  /*22f0*/  LDCU UR43, c[0x0][0x3f0] ;  /* 0x00007e00ff2b77ac */ /* 0x000eaa0008000800 */
[----:B------:R-:W-:-:S04]  /*2300*/  UIADD3 UR31, UPT, UPT, UR40, 0x1f, -UR24 ;  /* 0x0000001f281f7890 */ /* 0x000fc8000fffe818 */
[----:B------:R-:W-:-:S04]  /*2310*/  USHF.R.S32.HI UR32, URZ, 0x1f, UR31 ;  /* 0x0000001fff207899 */ /* 0x000fc8000801141f */
[----:B------:R-:W-:Y:S01]  /*2320*/  ULEA.HI UR75, UR32, UR31, URZ, 0x5 ;  /* 0x0000001f204b7291 */ /* 0x000fe2000f8f28ff */
[----:B------:R-:W3:Y:S01]  /*2330*/  LDS.128 R24, [UR34+0x1b0] ;  /* 0x0001b022ff187984 */ /* 0x000ee20008000c00 */
[----:B-----5:R-:W-:Y:S02]  /*2340*/  UISETP.NE.AND UP0, UPT, UR35, URZ, UPT ;  /* 0x000000ff2300728c */ /* 0x020fe4000bf05270 */
[----:B------:R-:W-:Y:S01]  /*2350*/  ULOP3.LUT UR75, UR75, 0xffffffe0, URZ, 0xc0, !UPT ;  /* 0xffffffe04b4b7892 */ /* 0x000fe2000f8ec0ff */
[----:B01----:R-:W0:Y:S01]  /*2360*/  LDS.128 R20, [UR34+0x1a0] ;  /* 0x0001a022ff147984 */ /* 0x003e220008000c00 */
[----:B--2---:R-:W-:-:S03]  /*2370*/  UIMAD UR42, UR42, UR43, UR76 ;  /* 0x0000002b2a2a72a4 */ /* 0x004fc6000f8e024c */
[----:B----4-:R-:W-:Y:S01]  /*2380*/  LDS.128 R28, [UR34+0x1c0] ;  /* 0x0001c022ff1c7984 */ /* 0x010fe20008000c00 */
[----:B------:R-:W-:-:S03]  /*2390*/  USHF.L.U32 UR44, UR42, 0x7, URZ ;  /* 0x000000072a2c7899 */ /* 0x000fc600080006ff */
[----:B------:R-:W1:Y:S04]  /*23a0*/  LDS.128 R44, [UR34+0x150] ;  /* 0x00015022ff2c7984 */ /* 0x000e680008000c00 */
[----:B------:R-:W2:Y:S01]  /*23b0*/  LDS.128 R4, [UR34+0x160] ;  /* 0x00016022ff047984 */ /* 0x000ea20008000c00 */
[----:B---3--:R-:W-:-:S03]  /*23c0*/  ISETP.GE.AND P0, PT, R118, UR75, PT ;  /* 0x0000004b76007c0c */ /* 0x008fc6000bf06270 */
[----:B------:R-:W3:Y:S04]  /*23d0*/  LDS.128 R8, [UR34+0x170] ;  /* 0x00017022ff087984 */ /* 0x000ee80008000c00 */
[----:B------:R-:W4:Y:S04]  /*23e0*/  LDS.128 R12, [UR34+0x180] ;  /* 0x00018022ff0c7984 */ /* 0x000f280008000c00 */
[----:B------:R-:W-:Y:S04]  /*23f0*/  LDS.128 R16, [UR34+0x190] ;  /* 0x00019022ff107984 */ /* 0x000fe80008000c00 */
[----:B------:R-:W-:Y:S04]  /*2400*/  LDS.128 R32, [UR34+0x1d0] ;  /* 0x0001d022ff207984 */ /* 0x000fe80008000c00 */
[----:B------:R-:W-:Y:S01]  /*2410*/  LDS.128 R36, [UR34+0x1e0] ;  /* 0x0001e022ff247984 */ /* 0x000fe20008000c00 */
[----:B------:R-:W-:-:S03]  /*2420*/  R2UR UR47, R27 ;  /* 0x000000001b2f72ca */ /* 0x000fc600000e0000 */
[----:B------:R-:W-:Y:S01]  /*2430*/  LDS.128 R40, [UR34+0x1f0] ;  /* 0x0001f022ff287984 */ /* 0x000fe20008000c00 */
[----:B------:R-:W-:Y:S02]  /*2440*/  R2UR UR48, R26 ;  /* 0x000000001a3072ca */ /* 0x000fe400000e0000 */
[----:B------:R-:W-:Y:S02]  /*2450*/  R2UR UR49, R25 ;  /* 0x00000000193172ca */ /* 0x000fe400000e0000 */
[----:B------:R-:W-:Y:S02]  /*2460*/  R2UR UR50, R24 ;  /* 0x00000000183272ca */ /* 0x000fe400000e0000 */
[----:B------:R-:W5:Y:S01]  /*2470*/  LDS.128 R24, [UR34+0x40] ;  /* 0x00004022ff187984 */ /* 0x000f620008000c00 */
[----:B0-----:R-:W-:Y:S02]  /*2480*/  R2UR UR51, R23 ;  /* 0x00000000173372ca */ /* 0x001fe400000e0000 */
[----:B------:R-:W-:Y:S01]  /*2490*/  R2UR UR52, R22 ;  /* 0x00000000163472ca */ /* 0x000fe200000e0000 */
[----:B-1----:R-:W-:Y:S01]  /*24a0*/  STL [R1+0x188], R44 ;  /* 0x0001882c01007387 */ /* 0x002fe20000100800 */
[----:B------:R-:W-:Y:S01]  /*24b0*/  R2UR UR53, R21 ;  /* 0x00000000153572ca */ /* 0x000fe200000e0000 */
[----:B------:R-:W-:Y:S01]  /*24c0*/  IMAD.MOV.U32 R3, RZ, RZ, R47 ;  /* 0x000000ffff037224 */ /* 0x000fe200078e002f */
[----:B------:R-:W-:Y:S01]  /*24d0*/  R2UR UR54, R20 ;  /* 0x00000000143672ca */ /* 0x000fe200000e0000 */
[----:B------:R-:W-:Y:S01]  /*24e0*/  IMAD.MOV.U32 R0, RZ, RZ, R45 ;  /* 0x000000ffff007224 */ /* 0x000fe200078e002d */
[----:B------:R-:W0:Y:S01]  /*24f0*/  LDS.128 R20, [UR34+0x50] ;  /* 0x00005022ff147984 */ /* 0x000e220008000c00 */
[----:B------:R-:W-:-:S02]  /*2500*/  R2UR UR4, R31 ;  /* 0x000000001f0472ca */ /* 0x000fc400000e0000 */
[----:B------:R-:W-:Y:S02]  /*2510*/  R2UR UR5, R30 ;  /* 0x000000001e0572ca */ /* 0x000fe400000e0000 */
[----:B------:R-:W-:Y:S02]  /*2520*/  R2UR UR45, R29 ;  /* 0x000000001d2d72ca */ /* 0x000fe400000e0000 */
[----:B------:R-:W-:Y:S02]  /*2530*/  R2UR UR46, R28 ;  /* 0x000000001c2e72ca */ /* 0x000fe400000e0000 */
[----:B------:R-:W1:Y:S01]  /*2540*/  LDS.128 R28, [UR34+0x60] ;  /* 0x00006022ff1c7984 */ /* 0x000e620008000c00 */
[----:B--2---:R-:W-:Y:S02]  /*2550*/  R2UR UR67, R7 ;  /* 0x00000000074372ca */ /* 0x004fe400000e0000 */
[----:B------:R-:W-:Y:S02]  /*2560*/  R2UR UR68, R6 ;  /* 0x00000000064472ca */ /* 0x000fe400000e0000 */
[----:B------:R-:W-:-:S02]  /*2570*/  R2UR UR69, R5 ;  /* 0x00000000054572ca */ /* 0x000fc400000e0000 */
[----:B------:R-:W-:Y:S02]  /*2580*/  R2UR UR70, R4 ;  /* 0x00000000044672ca */ /* 0x000fe400000e0000 */
[----:B---3--:R-:W-:Y:S01]  /*2590*/  R2UR UR63, R11 ;  /* 0x000000000b3f72ca */ /* 0x008fe200000e0000 */
[----:B------:R-:W2:Y:S01]  /*25a0*/  LDS.128 R4, [UR34+0x200] ;  /* 0x00020022ff047984 */ /* 0x000ea20008000c00 */
[----:B------:R-:W-:Y:S02]  /*25b0*/  R2UR UR64, R10 ;  /* 0x000000000a4072ca */ /* 0x000fe400000e0000 */
[----:B------:R-:W-:Y:S02]  /*25c0*/  R2UR UR65, R9 ;  /* 0x00000000094172ca */ /* 0x000fe400000e0000 */
[----:B------:R-:W-:Y:S02]  /*25d0*/  R2UR UR66, R8 ;  /* 0x00000000084272ca */ /* 0x000fe400000e0000 */
[----:B----4-:R-:W-:Y:S01]  /*25e0*/  R2UR UR59, R15 ;  /* 0x000000000f3b72ca */ /* 0x010fe200000e0000 */
[----:B------:R-:W3:Y:S01]  /*25f0*/  LDS.128 R8, [UR34+0x210] ;  /* 0x00021022ff087984 */ /* 0x000ee20008000c00 */
[----:B------:R-:W-:-:S02]  /*2600*/  R2UR UR60, R14 ;  /* 0x000000000e3c72ca */ /* 0x000fc400000e0000 */
[----:B------:R-:W-:Y:S01]  /*2610*/  R2UR UR61, R13 ;  /* 0x000000000d3d72ca */ /* 0x000fe200000e0000 */
[----:B-----5:R-:W-:Y:S01]  /*2620*/  STL.64 [R1+0x160], R24 ;  /* 0x0001601801007387 */ /* 0x020fe20000100a00 */
[----:B------:R-:W-:Y:S02]  /*2630*/  R2UR UR62, R12 ;  /* 0x000000000c3e72ca */ /* 0x000fe400000e0000 */
[----:B------:R-:W-:Y:S01]  /*2640*/  R2UR UR55, R19 ;  /* 0x00000000133772ca */ /* 0x000fe200000e0000 */
[----:B------:R-:W-:Y:S01]  /*2650*/  STL.64 [R1+0x168], R26 ;  /* 0x0001681a01007387 */ /* 0x000fe20000100a00 */
[----:B------:R-:W-:Y:S02]  /*2660*/  R2UR UR56, R18 ;  /* 0x00000000123872ca */ /* 0x000fe400000e0000 */
[----:B------:R-:W-:Y:S01]  /*2670*/  R2UR UR57, R17 ;  /* 0x00000000113972ca */ /* 0x000fe200000e0000 */
[----:B------:R-:W4:Y:S01]  /*2680*/  LDS.128 R24, [UR34+0x70] ;  /* 0x00007022ff187984 */ /* 0x000f220008000c00 */
[----:B------:R-:W-:-:S02]  /*2690*/  R2UR UR58, R16 ;  /* 0x00000000103a72ca */ /* 0x000fc400000e0000 */
[----:B------:R-:W-:Y:S01]  /*26a0*/  MOV R2, R46 ;  /* 0x0000002e00027202 */ /* 0x000fe20000000f00 */
        /* <DEDUP_REMOVED lines=8> */
[----:B------:R-:W-:Y:S01]  /*2730*/  R2UR UR11, R38 ;  /* 0x00000000260b72ca */ /* 0x000fe200000e0000 */
        /* <DEDUP_REMOVED lines=9> */
[----:B------:R-:W5:Y:S01]  /*27d0*/  LDS.128 R12, [UR34+0x220] ;  /* 0x00022022ff0c7984 */ /* 0x000f620008000c00 */
[----:B--2---:R-:W-:Y:S02]  /*27e0*/  R2UR UR18, R7 ;  /* 0x00000000071272ca */ /* 0x004fe400000e0000 */
[----:B------:R-:W-:Y:S01]  /*27f0*/  R2UR UR19, R6 ;  /* 0x00000000061372ca */ /* 0x000fe200000e0000 */
[----:B------:R-:W2:Y:S01]  /*2800*/  LDS.128 R16, [UR34+0x230] ;  /* 0x00023022ff107984 */ /* 0x000ea20008000c00 */
[----:B------:R-:W-:Y:S02]  /*2810*/  R2UR UR20, R5 ;  /* 0x00000000051472ca */ /* 0x000fe400000e0000 */
[----:B------:R-:W-:Y:S02]  /*2820*/  R2UR UR21, R4 ;  /* 0x00000000041572ca */ /* 0x000fe400000e0000 */
[----:B---3--:R-:W-:-:S02]  /*2830*/  R2UR UR22, R11 ;  /* 0x000000000b1672ca */ /* 0x008fc400000e0000 */
[----:B------:R-:W-:Y:S01]  /*2840*/  R2UR UR23, R10 ;  /* 0x000000000a1772ca */ /* 0x000fe200000e0000 */
[----:B----4-:R-:W-:Y:S01]  /*2850*/  STL.64 [R1+0x130], R24 ;  /* 0x0001301801007387 */ /* 0x010fe20000100a00 */
[----:B------:R-:W-:Y:S02]  /*2860*/  R2UR UR24, R9 ;  /* 0x00000000091872ca */ /* 0x000fe400000e0000 */
[----:B------:R-:W-:Y:S01]  /*2870*/  R2UR UR25, R8 ;  /* 0x00000000081972ca */ /* 0x000fe200000e0000 */
[----:B------:R-:W-:Y:S01]  /*2880*/  STL.64 [R1+0x138], R26 ;  /* 0x0001381a01007387 */ /* 0x000fe20000100a00 */
[----:B------:R-:W-:Y:S02]  /*2890*/  R2UR UR71, R3 ;  /* 0x00000000034772ca */ /* 0x000fe400000e0000 */
[----:B------:R-:W-:Y:S01]  /*28a0*/  R2UR UR72, R2 ;  /* 0x00000000024872ca */ /* 0x000fe200000e0000 */
[----:B------:R-:W3:Y:S01]  /*28b0*/  LDS.128 R24, [UR34+0xa0] ;  /* 0x0000a022ff187984 */ /* 0x000ee20008000c00 */
[----:B------:R-:W-:-:S03]  /*28c0*/  R2UR UR73, R0 ;  /* 0x00000000004972ca */ /* 0x000fc600000e0000 */
[----:B0-----:R-:W-:Y:S04]  /*28d0*/  STL.64 [R1+0x120], R20 ;  /* 0x0001201401007387 */ /* 0x001fe80000100a00 */
[----:B------:R-:W-:Y:S04]  /*28e0*/  STL.64 [R1+0x128], R22 ;  /* 0x0001281601007387 */ /* 0x000fe80000100a00 */
[----:B------:R-:W0:Y:S04]  /*28f0*/  LDS.128 R20, [UR34+0xb0] ;  /* 0x0000b022ff147984 */ /* 0x000e280008000c00 */
[----:B-1----:R-:W-:Y:S04]  /*2900*/  STL.64 [R1+0x110], R28 ;  /* 0x0001101c01007387 */ /* 0x002fe80000100a00 */
[----:B------:R-:W-:Y:S01]  /*2910*/  STL.64 [R1+0x118], R30 ;  /* 0x0001181e01007387 */ /* 0x000fe20000100a00 */
[----:B-----5:R-:W-:-:S02]  /*2920*/  R2UR UR26, R15 ;  /* 0x000000000f1a72ca */ /* 0x020fc400000e0000 */
[----:B------:R-:W-:Y:S01]  /*2930*/  R2UR UR27, R14 ;  /* 0x000000000e1b72ca */ /* 0x000fe200000e0000 */
[----:B------:R-:W1:Y:S01]  /*2940*/  LDS.128 R28, [UR34+0xc0] ;  /* 0x0000c022ff1c7984 */ /* 0x000e620008000c00 */
[----:B------:R-:W-:Y:S02]  /*2950*/  R2UR UR28, R13 ;  /* 0x000000000d1c72ca */ /* 0x000fe400000e0000 */
[----:B------:R-:W-:Y:S02]  /*2960*/  R2UR UR29, R12 ;  /* 0x000000000c1d72ca */ /* 0x000fe400000e0000 */
[----:B--2---:R-:W-:Y:S02]  /*2970*/  R2UR UR30, R19 ;  /* 0x00000000131e72ca */ /* 0x004fe400000e0000 */
[----:B------:R-:W-:Y:S02]  /*2980*/  R2UR UR31, R18 ;  /* 0x00000000121f72ca */ /* 0x000fe400000e0000 */
[----:B------:R-:W-:-:S02]  /*2990*/  R2UR UR32, R17 ;  /* 0x00000000112072ca */ /* 0x000fc400000e0000 */
[----:B------:R-:W-:Y:S01]  /*29a0*/  R2UR UR33, R16 ;  /* 0x00000000102172ca */ /* 0x000fe200000e0000 */
[----:B---3--:R-:W-:Y:S04]  /*29b0*/  STL.64 [R1+0x100], R24 ;  /* 0x0001001801007387 */ /* 0x008fe80000100a00 */
        /* <DEDUP_REMOVED lines=23> */
[----:B-1----:R1:W-:Y:S04]  /*2b30*/  STL.64 [R1+0x80], R28 ;  /* 0x0000801c01007387 */ /* 0x0023e80000100a00 */
[----:B------:R1:W-:Y:S04]  /*2b40*/  STL.64 [R1+0x88], R30 ;  /* 0x0000881e01007387 */ /* 0x0003e80000100a00 */
[----:B--2---:R1:W-:Y:S04]  /*2b50*/  STL.64 [R1+0x70], R24 ;  /* 0x0000701801007387 */ /* 0x0043e80000100a00 */
[----:B------:R1:W-:Y:S04]  /*2b60*/  STL.64 [R1+0x78], R26 ;  /* 0x0000781a01007387 */ /* 0x0003e80000100a00 */
[----:B0-----:R1:W-:Y:S04]  /*2b70*/  STL.64 [R1+0x60], R20 ;  /* 0x0000601401007387 */ /* 0x0013e80000100a00 */
[----:B------:R1:W-:Y:S01]  /*2b80*/  STL.64 [R1+0x68], R22 ;  /* 0x0000681601007387 */ /* 0x0003e20000100a00 */
[----:B------:R-:W-:Y:S05]  /*2b90*/  BRA.U UP0, `(.L_x_1467) ;  /* 0x0000000100a07547 */ /* 0x000fea000b800000 */
[----:B------:R-:W0:Y:S04]  /*2ba0*/  LDS.128 R4, [UR34+0x240] ;  /* 0x00024022ff047984 */ /* 0x000e280008000c00 */
[----:B------:R-:W2:Y:S04]  /*2bb0*/  LDS.128 R12, [UR34+0x250] ;  /* 0x00025022ff0c7984 */ /* 0x000ea80008000c00 */
        /* <DEDUP_REMOVED lines=11> */
[----:B--2---:R2:W-:Y:S04]  /*2c70*/  STL.64 [R1+0x30], R12 ;  /* 0x0000300c01007387 */ /* 0x0045e80000100a00 */
        /* <DEDUP_REMOVED lines=19> */
[----:B-1----:R-:W1:Y:S04]  /*2db0*/  LDS.128 R28, [UR34+0x3d0] ;  /* 0x0003d022ff1c7984 */ /* 0x002e680008000c00 */
[----:B------:R-:W0:Y:S04]  /*2dc0*/  LDS.128 R24, [UR34+0x3e0] ;  /* 0x0003e022ff187984 */ /* 0x000e280008000c00 */
[----:B------:R-:W0:Y:S04]  /*2dd0*/  LDS.128 R20, [UR34+0x3f0] ;  /* 0x0003f022ff147984 */ /* 0x000e280008000c00 */
[----:B------:R-:W0:Y:S04]  /*2de0*/  LDS.128 R16, [UR34+0x400] ;  /* 0x00040022ff107984 */ /* 0x000e280008000c00 */
[----:B------:R-:W0:Y:S04]  /*2df0*/  LDS.128 R12, [UR34+0x410] ;  /* 0x00041022ff0c7984 */ /* 0x000e280008000c00 */
[----:B------:R-:W0:Y:S04]  /*2e00*/  LDS.128 R8, [UR34+0x420] ;  /* 0x00042022ff087984 */ /* 0x000e280008000c00 */
[----:B--234-:R-:W0:Y:S02]  /*2e10*/  LDS.128 R4, [UR34+0x430] ;  /* 0x00043022ff047984 */ /* 0x01ce240008000c00 */
.L_x_1467:
[----:B------:R-:W-:Y:S04]  /*2e20*/  BSSY.RECONVERGENT B1, `(.L_x_1468) ;  /* 0x0000b70000017945 */ /* 0x000fe80003800200 */
[----:B------:R-:W-:Y:S05]  /*2e30*/  @P0 BRA `(.L_x_1469) ;  /* 0x000000b400b80947 */ /* 0x000fea0003800000 */
[----:B------:R-:W2:Y:S01]  /*2e40*/  LDC R117, c[0x0][0x3f4] ;  /* 0x0000fd00ff757b82 */ /* 0x000ea20000000800 */
[----:B------:R-:W3:Y:S01]  /*2e50*/  LDCU.64 UR34, c[0x0][0x420] ;  /* 0x00008400ff2277ac */ /* 0x000ee20008000a00 */
[----:B------:R-:W-:Y:S01]  /*2e60*/  R2UR UR77, R116 ;  /* 0x00000000744d72ca */ /* 0x000fe200000e0000 */
[----:B------:R-:W4:Y:S05]  /*2e70*/  LDCU UR43, c[0x0][0x408] ;  /* 0x00008100ff2b77ac */ /* 0x000f2a0008000800 */
[----:B------:R-:W5:Y:S08]  /*2e80*/  S2UR UR42, SR_CTAID.Y ;  /* 0x00000000002a79c3 */ /* 0x000f700000002600 */
[----:B------:R-:W4:Y:S01]  /*2e90*/  LDC R116, c[0x0][0x430] ;  /* 0x00010c00ff747b82 */ /* 0x000f220000000800 */
[----:B---3--:R-:W-:-:S04]  /*2ea0*/  ISETP.NE.U32.AND P0, PT, RZ, UR34, PT ;  /* 0x00000022ff007c0c */ /* 0x008fc8000bf05070 */
[----:B------:R-:W-:Y:S02]  /*2eb0*/  ISETP.NE.AND.EX P0, PT, RZ, UR35, PT, P0 ;  /* 0x00000023ff007c0c */ /* 0x000fe4000bf05300 */
[----:B--2---:R-:W-:-:S05]  /*2ec0*/  IABS R0, R117 ;  /* 0x0000007500007213 */ /* 0x004fca0000000000 */
[----:B------:R-:W-:Y:S02]  /*2ed0*/  IMAD.MOV.U32 R120, RZ, RZ, R0 ;  /* 0x000000ffff787224 */ /* 0x000fe400078e0000 */
[----:B-----5:R-:W-:Y:S01]  /*2ee0*/  IMAD R117, R117, UR42, RZ ;  /* 0x0000002a75757c24 */ /* 0x020fe2000f8e02ff */
[----:B------:R-:W2:Y:S01]  /*2ef0*/  LDCU UR42, c[0x0][0x440] ;  /* 0x00008800ff2a77ac */ /* 0x000ea20008000800 */
[----:B------:R-:W3:Y:S01]  /*2f00*/  I2F.RP R119, R120 ;  /* 0x0000007800777306 */ /* 0x000ee20000209400 */
[C---:B------:R-:W-:Y:S01]  /*2f10*/  VIADD R0, R118.reuse, UR77 ;  /* 0x0000004d76007c36 */ /* 0x040fe20008000000 */
[----:B------:R-:W-:-:S04]  /*2f20*/  LEA R118, R118, UR74, 0x2 ;  /* 0x0000004a76767c11 */ /* 0x000fc8000f8e10ff */
[----:B------:R-:W-:Y:S02]  /*2f30*/  IADD3 R121, P1, P2, R117, UR34, R0 ;  /* 0x0000002275797c10 */ /* 0x000fe4000fa3e000 */
[----:B------:R-:W-:-:S03]  /*2f40*/  SHF.R.S32.HI R117, RZ, 0x1f, R117 ;  /* 0x0000001fff757819 */ /* 0x000fc60000011475 */
[----:B------:R5:W-:Y:S01]  /*2f50*/  STL [R1+0x54], R121 ;  /* 0x0000547901007387 */ /* 0x000be20000100800 */
[----:B---3--:R-:W3:Y:S01]  /*2f60*/  MUFU.RCP R119, R119 ;  /* 0x0000007700777308 */ /* 0x008ee20000001000 */
[----:B--2---:R-:W-:Y:S01]  /*2f70*/  UIMAD UR34, UR76, UR42, UR40 ;  /* 0x0000002a4c2272a4 */ /* 0x004fe2000f8e0228 */
[----:B-----5:R-:W-:-:S05]  /*2f80*/  IADD3.X R121, PT, PT, R117, UR35, RZ, P1, P2 ;  /* 0x0000002375797c10 */ /* 0x020fca0008fe44ff */
[----:B------:R-:W-:Y:S01]  /*2f90*/  STL [R1+0x50], R121 ;  /* 0x0000507901007387 */ /* 0x000fe20000100800 */
[----:B---3--:R-:W-:-:S04]  /*2fa0*/  IADD3 R2, PT, PT, R119, 0xffffffe, RZ ;  /* 0x0ffffffe77027810 */ /* 0x008fc80007ffe0ff */
[----:B------:R2:W3:Y:S02]  /*2fb0*/  F2I.FTZ.U32.TRUNC.NTZ R3, R2 ;  /* 0x0000000200037305 */ /* 0x0004e4000021f000 */
[----:B--2---:R-:W-:Y:S02]  /*2fc0*/  IMAD.MOV.U32 R2, RZ, RZ, RZ ;  /* 0x000000ffff027224 */ /* 0x004fe400078e00ff */
[----:B---3--:R-:W-:-:S04]  /*2fd0*/  IMAD.MOV R119, RZ, RZ, -R3 ;  /* 0x000000ffff777224 */ /* 0x008fc800078e0a03 */
[----:B------:R-:W-:Y:S01]  /*2fe0*/  IMAD R117, R119, R120, RZ ;  /* 0x0000007877757224 */ /* 0x000fe200078e02ff */
[----:B------:R-:W-:-:S03]  /*2ff0*/  MOV R119, UR42 ;  /* 0x0000002a00777c02 */ /* 0x000fc60008000f00 */
[----:B------:R-:W-:-:S04]  /*3000*/  IMAD.HI.U32 R3, R3, R117, R2 ;  /* 0x0000007503037227 */ /* 0x000fc800078e0002 */
[----:B------:R-:W-:Y:S01]  /*3010*/  IMAD.U32 R2, RZ, RZ, UR77 ;  /* 0x0000004dff027e24 */ /* 0x000fe2000f8e00ff */
[----:B------:R2:W-:Y:S01]  /*3020*/  STL [R1+0x178], R3 ;  /* 0x0001780301007387 */ /* 0x0005e20000100800 */
[----:B------:R-:W-:Y:S02]  /*3030*/  IMAD R117, R119, UR34, R0 ;  /* 0x0000002277757c24 */ /* 0x000fe4000f8e0200 */
[----:B------:R-:W-:Y:S01]  /*3040*/  VIADD R2, R2, UR75 ;  /* 0x0000004b02027c36 */ /* 0x000fe20008000000 */
[----:B------:R3:W-:Y:S04]  /*3050*/  STL [R1+0x5c], R118 ;  /* 0x00005c7601007387 */ /* 0x0007e80000100800 */
[----:B------:R3:W-:Y:S01]  /*3060*/  STL [R1+0x58], R117 ;  /* 0x0000587501007387 */ /* 0x0007e20000100800 */
[----:B--2---:R-:W-:Y:S01]  /*3070*/  IADD3 R3, PT, PT, R0, 0x1, RZ ;  /* 0x0000000100037810 */ /* 0x004fe20007ffe0ff */
[----:B----4-:R-:W-:-:S04]  /*3080*/  VIADD R0, R116, UR43 ;  /* 0x0000002b74007c36 */ /* 0x010fc80008000000 */
[----:B------:R3:W-:Y:S04]  /*3090*/  STL [R1+0x8], R3 ;  /* 0x0000080301007387 */ /* 0x0007e80000100800 */
[----:B------:R3:W-:Y:S04]  /*30a0*/  STL [R1+0x184], R0 ;  /* 0x0001840001007387 */ /* 0x0007e80000100800 */
[----:B------:R3:W-:Y:S02]  /*30b0*/  STL [R1+0x17c], R2 ;  /* 0x00017c0201007387 */ /* 0x0007e40000100800 */
.L_x_1585:
[----:B---34-:R-:W2:Y:S01]  /*30c0*/  LDL R0, [R1+0x8] ;  /* 0x0000080001007983 */ /* 0x018ea20000100800 */
[----:B------:R-:W3:Y:S01]  /*30d0*/  LDC R2, c[0x0][0x3f4] ;  /* 0x0000fd00ff027b82 */ /* 0x000ee20000000800 */
[----:B------:R-:W4:Y:S02]  /*30e0*/  LDCU UR34, c[0x0][0x40c] ;  /* 0x00008180ff2277ac */ /* 0x000f240008000800 */
[----:B-----5:R-:W5:Y:S04]  /*30f0*/  LDL R3, [R1+0x178] ;  /* 0x0001780001037983 */ /* 0x020f680000100800 */
[----:B------:R-:W4:Y:S01]  /*3100*/  LDL R241, [R1+0x54] ;  /* 0x0000540001f17983 */ /* 0x000f220000100800 */
[----:B------:R-:W0:Y:S03]  /*3110*/  LDC R243, c[0x0][0x3f4] ;  /* 0x0000fd00fff37b82 */ /* 0x000e260000000800 */
[----:B------:R-:W4:Y:S01]  /*3120*/  LDL R242, [R1+0x50] ;  /* 0x0000500001f27983 */ /* 0x000f220000100800 */
[----:B---3--:R-:W-:-:S02]  /*3130*/  IABS R240, R2 ;  /* 0x0000000200f07213 */ /* 0x008fc40000000000 */
[----:B0-----:R-:W-:Y:S02]  /*3140*/  IABS R243, R243 ;  /* 0x000000f300f37213 */ /* 0x001fe40000000000 */
[----:B--2---:R-:W-:-:S04]  /*3150*/  IADD3 R250, PT, PT, R0, -0x1, RZ ;  /* 0xffffffff00fa7810 */ /* 0x004fc80007ffe0ff */
[----:B------:R-:W-:-:S05]  /*3160*/  IABS R0, R250 ;  /* 0x000000fa00007213 */ /* 0x000fca0000000000 */
[----:B-----5:R-:W-:-:S04]  /*3170*/  IMAD.HI.U32 R3, R3, R0, RZ ;  /* 0x0000000003037227 */ /* 0x020fc800078e00ff */
[----:B------:R-:W-:-:S04]  /*3180*/  IMAD.MOV R3, RZ, RZ, -R3 ;  /* 0x000000ffff037224 */ /* 0x000fc800078e0a03 */
[----:B------:R-:W-:-:S05]  /*3190*/  IMAD R0, R240, R3, R0 ;  /* 0x00000003f0007224 */ /* 0x000fca00078e0200 */
[----:B------:R-:W-:-:S13]  /*31a0*/  ISETP.GT.U32.AND P1, PT, R243, R0, PT ;  /* 0x00000000f300720c */ /* 0x000fda0003f24070 */
[----:B------:R-:W-:-:S05]  /*31b0*/  @!P1 IMAD.IADD R0, R0, 0x1, -R240 ;  /* 0x0000000100009824 */ /* 0x000fca00078e0af0 */
[----:B------:R-:W-:-:S13]  /*31c0*/  ISETP.GT.U32.AND P1, PT, R243, R0, PT ;  /* 0x00000000f300720c */ /* 0x000fda0003f24070 */
[----:B------:R-:W-:Y:S01]  /*31d0*/  @!P1 IADD3 R0, PT, PT, R0, -R240, RZ ;  /* 0x800000f000009210 */ /* 0x000fe20007ffe0ff */
[----:B----4-:R-:W-:Y:S02]  /*31e0*/  @P0 IMAD.MOV.U32 R240, RZ, RZ, R241 ;  /* 0x000000fffff00224 */ /* 0x010fe400078e00f1 */
[----:B------:R-:W-:-:S05]  /*31f0*/  @P0 IMAD.MOV.U32 R241, RZ, RZ, R242 ;  /* 0x000000fffff10224 */ /* 0x000fca00078e00f2 */
[----:B------:R-:W2:Y:S01]  /*3200*/  @P0 LDG.E.U8 R3, desc[UR36][R240.64] ;  /* 0x00000024f0030981 */ /* 0x000ea2000c1e1100 */
[----:B------:R-:W-:Y:S02]  /*3210*/  ISETP.GE.AND P1, PT, R250, RZ, PT ;  /* 0x000000fffa00720c */ /* 0x000fe40003f26270 */
[----:B------:R-:W-:Y:S01]  /*3220*/  ISETP.NE.AND P2, PT, R2, RZ, PT ;  /* 0x000000ff0200720c */ /* 0x000fe20003f45270 */
[----:B------:R-:W-:Y:S01]  /*3230*/  UISETP.NE.AND UP0, UPT, UR34, URZ, UPT ;  /* 0x000000ff2200728c */ /* 0x000fe2000bf05270 */
[----:B------:R-:W-:Y:S09]  /*3240*/  BSSY.RECONVERGENT B0, `(.L_x_1470) ;  /* 0x0000a11000007945 */ /* 0x000ff20003800200 */
[----:B------:R-:W-:-:S02]  /*3250*/  @!P1 IADD3 R0, PT, PT, -R0, RZ, RZ ;  /* 0x000000ff00009210 */ /* 0x000fc40007ffe1ff */
[----:B------:R-:W-:Y:S02]  /*3260*/  @!P2 LOP3.LUT R0, RZ, R2, RZ, 0x33, !PT ;  /* 0x00000002ff00a212 */ /* 0x000fe400078e33ff */
[----:B--2---:R-:W-:Y:S01]  /*3270*/  ISETP.NE.AND P3, PT, R3, RZ, P0 ;  /* 0x000000ff0300720c */ /* 0x004fe20000765270 */
[----:B------:R-:W-:-:S12]  /*3280*/  BRA.U UP0, `(.L_x_1471) ;  /* 0x0000008500f07547 */ /* 0x000fd8000b800000 */
[----:B------:R-:W-:-:S09]  /*3290*/  UISETP.NE.AND UP0, UPT, UR39, URZ, UPT ;  /* 0x000000ff2700728c */ /* 0x000fd2000bf05270 */
[----:B------:R-:W-:Y:S05]  /*32a0*/  BRA.U !UP0, `(.L_x_1472) ;  /* 0x0000004d08a07547 */ /* 0x000fea000b800000 */
[----:B------:R-:W-:Y:S01]  /*32b0*/  ISETP.GE.AND P1, PT, R250, UR40, PT ;  /* 0x00000028fa007c0c */ /* 0x000fe2000bf26270 */
[----:B------:R-:W-:-:S12]  /*32c0*/  BSSY.RECONVERGENT B2, `(.L_x_1473) ;  /* 0x0000028000027945 */ /* 0x000fd80003800200 */
[----:B------:R-:W-:Y:S05]  /*32d0*/  @P1 BRA `(.L_x_1474) ;  /* 0x0000000000981947 */ /* 0x000fea0003800000 */
[----:B------:R-:W0:Y:S01]  /*32e0*/  S2UR UR34, SR_CTAID.X ;  /* 0x00000000002279c3 */ /* 0x000e220000002500 */
[----:B------:R-:W0:Y:S01]  /*32f0*/  LDCU UR35, c[0x0][0x3f8] ;  /* 0x00007f00ff2377ac */ /* 0x000e220008000800 */
[----:B------:R-:W2:Y:S04]  /*3300*/  LDL R252, [R1+0x40] ;  /* 0x0000400001fc7983 */ /* 0x000ea80000100800 */
[----:B------:R-:W3:Y:S02]  /*3310*/  LDL R251, [R1+0x44] ;  /* 0x0000440001fb7983 */ /* 0x000ee40000100800 */
[----:B------:R-:W4:Y:S02]  /*3320*/  S2UR UR42, SR_CTAID.Y ;  /* 0x00000000002a79c3 */ /* 0x000f240000002600 */
[----:B------:R-:W5:Y:S04]  /*3330*/  LDL R249, [R1+0x48] ;  /* 0x0000480001f97983 */ /* 0x000f680000100800 */
[----:B------:R-:W5:Y:S01]  /*3340*/  LDL R248, [R1+0x4c] ;  /* 0x00004c0001f87983 */ /* 0x000f620000100800 */
[----:B------:R-:W-:Y:S01]  /*3350*/  IMAD R242, R2, UR44, RZ ;  /* 0x0000002c02f27c24 */ /* 0x000fe2000f8e02ff */
[----:B------:R-:W-:-:S04]  /*3360*/  SHF.L.U32 R3, R0, 0x2, RZ ;  /* 0x0000000200037819 */ /* 0x000fc800000006ff */
[----:B------:R-:W-:Y:S01]  /*3370*/  IADD3 R241, P2, PT, R3, R242, RZ ;  /* 0x000000f203f17210 */ /* 0x000fe20007f5e0ff */
[----:B0-----:R-:W-:-:S03]  /*3380*/  UIMAD UR43, UR38, UR35, UR34 ;  /* 0x00000023262b72a4 */ /* 0x001fc6000f8e0222 */
[----:B------:R-:W-:Y:S01]  /*3390*/  LEA.HI.X.SX32 R242, R242, RZ, 0x1, P2 ;  /* 0x000000fff2f27211 */ /* 0x000fe200010f0eff */
[----:B------:R-:W-:Y:S02]  /*33a0*/  USHF.L.U32 UR43, UR43, 0x7, URZ ;  /* 0x000000072b2b7899 */ /* 0x000fe400080006ff */
[----:B----4-:R-:W-:Y:S01]  /*33b0*/  UIMAD UR42, UR42, UR35, UR34 ;  /* 0x000000232a2a72a4 */ /* 0x010fe2000f8e0222 */
[----:B------:R-:W0:Y:S02]  /*33c0*/  LDCU.64 UR34, c[0x0][0x450] ;  /* 0x00008a00ff2277ac */ /* 0x000e240008000a00 */
[----:B0-----:R-:W-:-:S06]  /*33d0*/  UIMAD.WIDE UR34, UR43, 0x4, UR34 ;  /* 0x000000042b2278a5 */ /* 0x001fcc000f8e0222 */
[----:B------:R-:W-:Y:S02]  /*33e0*/  IMAD.U32 R244, RZ, RZ, UR34 ;  /* 0x00000022fff47e24 */ /* 0x000fe4000f8e00ff */
[----:B------:R-:W-:-:S03]  /*33f0*/  IMAD.U32 R245, RZ, RZ, UR35 ;  /* 0x00000023fff57e24 */ /* 0x000fc6000f8e00ff */
[----:B------:R-:W0:Y:S03]  /*3400*/  LDCU.64 UR34, c[0x0][0x3b8] ;  /* 0x00007700ff2277ac */ /* 0x000e260008000a00 */
[----:B------:R-:W4:Y:S01]  /*3410*/  LDG.E.128 R244, desc[UR36][R244.64] ;  /* 0x00000024f4f47981 */ /* 0x000f22000c1e1d00 */
[----:B0-----:R-:W-:-:S04]  /*3420*/  LEA R240, P2, R241, UR34, 0x2 ;  /* 0x00000022f1f07c11 */ /* 0x001fc8000f8410ff */
[----:B------:R-:W-:-:S06]  /*3430*/  LEA.HI.X R241, R241, UR35, R242, 0x2, P2 ;  /* 0x00000023f1f17c11 */ /* 0x000fcc00090f14f2 */
[----:B------:R-:W2:Y:S02]  /*3440*/  LDG.E.128 R240, desc[UR36][R240.64] ;  /* 0x00000024f0f07981 */ /* 0x000ea4000c1e1d00 */
[----:B--2---:R-:W-:-:S04]  /*3450*/  FADD.FTZ R240, R252, R240 ;  /* 0x000000f0fcf07221 */ /* 0x004fc80000010000 */
[----:B----4-:R-:W-:Y:S01]  /*3460*/  FMUL.FTZ R244, R240, R244 ;  /* 0x000000f4f0f47220 */ /* 0x010fe20000410000 */
[----:B------:R-:W-:-:S04]  /*3470*/  IMAD R240, R2, UR42, RZ ;  /* 0x0000002a02f07c24 */ /* 0x000fc8000f8e02ff */
[----:B------:R-:W-:Y:S02]  /*3480*/  IMAD.SHL.U32 R240, R240, 0x80, RZ ;  /* 0x00000080f0f07824 */ /* 0x000fe400078e00ff */
[----:B---3--:R-:W-:-:S03]  /*3490*/  FADD.FTZ R241, R251, R241 ;  /* 0x000000f1fbf17221 */ /* 0x008fc60000010000 */
[----:B------:R-:W-:Y:S01]  /*34a0*/  IADD3 R3, P2, PT, R3, R240, RZ ;  /* 0x000000f003037210 */ /* 0x000fe20007f5e0ff */
[----:B------:R-:W-:Y:S01]  /*34b0*/  FMUL.FTZ R245, R241, R245 ;  /* 0x000000f5f1f57220 */ /* 0x000fe20000410000 */
[----:B-----5:R-:W-:Y:S01]  /*34c0*/  FADD.FTZ R242, R249, R242 ;  /* 0x000000f2f9f27221 */ /* 0x020fe20000010000 */
[----:B------:R-:W-:Y:S01]  /*34d0*/  FADD.FTZ R243, R248, R243 ;  /* 0x000000f3f8f37221 */ /* 0x000fe20000010000 */
[----:B------:R-:W-:Y:S02]  /*34e0*/  LEA.HI.X.SX32 R241, R240, RZ, 0x1, P2 ;  /* 0x000000fff0f17211 */ /* 0x000fe400010f0eff */
[----:B------:R-:W-:Y:S01]  /*34f0*/  LEA R240, P2, R3, UR34, 0x2 ;  /* 0x0000002203f07c11 */ /* 0x000fe2000f8410ff */
[----:B------:R-:W-:Y:S01]  /*3500*/  FMUL.FTZ R246, R242, R246 ;  /* 0x000000f6f2f67220 */ /* 0x000fe20000410000 */
[----:B------:R-:W-:Y:S02]  /*3510*/  FMUL.FTZ R247, R243, R247 ;  /* 0x000000f7f3f77220 */ /* 0x000fe40000410000 */
[----:B------:R-:W-:-:S05]  /*3520*/  LEA.HI.X R241, R3, UR35, R241, 0x2, P2 ;  /* 0x0000002303f17c11 */ /* 0x000fca00090f14f1 */
[----:B------:R0:W-:Y:S04]  /*3530*/  STG.E.128 desc[UR36][R240.64], R244 ;  /* 0x000000f4f0007986 */ /* 0x0001e8000c101d24 */
.L_x_1474:
[----:B------:R-:W-:Y:S05]  /*3540*/  BSYNC.RECONVERGENT B2 ;  /* 0x0000000000027941 */ /* 0x000fea0003800200 */
.L_x_1473:
[----:B------:R-:W-:Y:S04]  /*3550*/  BSSY.RECONVERGENT B2, `(.L_x_1475) ;  /* 0x000004b000027945 */ /* 0x000fe80003800200 */
[----:B------:R-:W-:Y:S05]  /*3560*/  @P1 BRA `(.L_x_1476) ;  /* 0x0000000400241947 */ /* 0x000fea0003800000 */
[----:B------:R-:W2:Y:S01]  /*3570*/  S2UR UR34, SR_CTAID.X ;  /* 0x00000000002279c3 */ /* 0x000ea20000002500 */
[----:B------:R-:W2:Y:S01]  /*3580*/  LDCU UR35, c[0x0][0x3f8] ;  /* 0x00007f00ff2377ac */ /* 0x000ea20008000800 */
[----:B------:R-:W3:Y:S04]  /*3590*/  LDL R252, [R1+0x30] ;  /* 0x0000300001fc7983 */ /* 0x000ee80000100800 */
[----:B------:R-:W4:Y:S02]  /*35a0*/  LDL R251, [R1+0x34] ;  /* 0x0000340001fb7983 */ /* 0x000f240000100800 */
[----:B------:R-:W5:Y:S02]  /*35b0*/  S2UR UR42, SR_CTAID.Y ;  /* 0x00000000002a79c3 */ /* 0x000f640000002600 */
[----:B------:R-:W4:Y:S04]  /*35c0*/  LDL R249, [R1+0x38] ;  /* 0x0000380001f97983 */ /* 0x000f280000100800 */
[----:B------:R-:W4:Y:S01]  /*35d0*/  LDL R248, [R1+0x3c] ;  /* 0x00003c0001f87983 */ /* 0x000f220000100800 */
[----:B------:R-:W-:Y:S01]  /*35e0*/  IADD3 R3, PT, PT, R0, R2, RZ ;  /* 0x0000000200037210 */ /* 0x000fe20007ffe0ff */
[----:B0-----:R-:W-:-:S04]  /*35f0*/  IMAD R240, R2, UR44, RZ ;  /* 0x0000002c02f07c24 */ /* 0x001fc8000f8e02ff */
[----:B------:R-:W-:Y:S01]  /*3600*/  IMAD.SHL.U32 R242, R3, 0x4, RZ ;  /* 0x0000000403f27824 */ /* 0x000fe200078e00ff */
[----:B------:R-:W-:Y:S01]  /*3610*/  SHF.R.S32.HI R243, RZ, 0x1f, R240 ;  /* 0x0000001ffff37819 */ /* 0x000fe200000114f0 */
[----:B--2---:R-:W-:-:S03]  /*3620*/  UIMAD UR43, UR38, UR35, UR34 ;  /* 0x00000023262b72a4 */ /* 0x004fc6000f8e0222 */
[----:B------:R-:W-:Y:S02]  /*3630*/  SHF.R.S32.HI R241, RZ, 0x1f, R242 ;  /* 0x0000001ffff17819 */ /* 0x000fe400000114f2 */
[----:B------:R-:W-:Y:S01]  /*3640*/  IADD3 R3, P2, PT, R240, R242, RZ ;  /* 0x000000f2f0037210 */ /* 0x000fe20007f5e0ff */
[----:B------:R-:W-:Y:S02]  /*3650*/  USHF.L.U32 UR43, UR43, 0x7, URZ ;  /* 0x000000072b2b7899 */ /* 0x000fe400080006ff */
[----:B-----5:R-:W-:Y:S01]  /*3660*/  UIMAD UR42, UR42, UR35, UR34 ;  /* 0x000000232a2a72a4 */ /* 0x020fe2000f8e0222 */
[----:B------:R-:W0:Y:S02]  /*3670*/  LDCU.64 UR34, c[0x0][0x450] ;  /* 0x00008a00ff2277ac */ /* 0x000e240008000a00 */
[----:B0-----:R-:W-:-:S06]  /*3680*/  UIMAD.WIDE UR34, UR43, 0x4, UR34 ;  /* 0x000000042b2278a5 */ /* 0x001fcc000f8e0222 */
[----:B------:R-:W-:Y:S01]  /*3690*/  IMAD.U32 R116, RZ, RZ, UR34 ;  /* 0x00000022ff747e24 */ /* 0x000fe2000f8e00ff */
[----:B------:R-:W-:Y:S01]  /*36a0*/  MOV R117, UR35 ;  /* 0x0000002300757c02 */ /* 0x000fe20008000f00 */
[----:B------:R-:W-:Y:S02]  /*36b0*/  IMAD.U32 R118, RZ, RZ, UR34 ;  /* 0x00000022ff767e24 */ /* 0x000fe4000f8e00ff */
[----:B------:R-:W-:Y:S01]  /*36c0*/  IMAD.U32 R119, RZ, RZ, UR35 ;  /* 0x00000023ff777e24 */ /* 0x000fe2000f8e00ff */
[----:B------:R-:W0:Y:S04]  /*36d0*/  LDCU.64 UR34, c[0x0][0x3b8] ;  /* 0x00007700ff2277ac */ /* 0x000e280008000a00 */
[----:B------:R2:W-:Y:S02]  /*36e0*/  STL.64 [R1], R118 ;  /* 0x0000007601007387 */ /* 0x0005e40000100a00 */
[----:B--2---:R-:W-:Y:S01]  /*36f0*/  IMAD.X R119, R243, 0x1, R241, P2 ;  /* 0x00000001f3777824 */ /* 0x004fe200010e06f1 */
[----:B0-----:R-:W-:-:S04]  /*3700*/  LEA R118, P2, R3, UR34, 0x2 ;  /* 0x0000002203767c11 */ /* 0x001fc8000f8410ff */
[----:B------:R-:W-:-:S05]  /*3710*/  LEA.HI.X R119, R3, UR35, R119, 0x2, P2 ;  /* 0x0000002303777c11 */ /* 0x000fca00090f1477 */
[----:B------:R-:W3:Y:S04]  /*3720*/  LDG.E.128 R120, desc[UR36][R118.64] ;  /* 0x0000002476787981 */ /* 0x000ee8000c1e1d00 */
[----:B------:R-:W2:Y:S01]  /*3730*/  LDG.E.128 R116, desc[UR36][R116.64+0x10] ;  /* 0x0000102474747981 */ /* 0x000ea2000c1e1d00 */
[----:B---3--:R-:W-:Y:S01]  /*3740*/  FADD.FTZ R3, R252, R120 ;  /* 0x00000078fc037221 */ /* 0x008fe20000010000 */
[----:B----4-:R-:W-:Y:S01]  /*3750*/  FADD.FTZ R121, R251, R121 ;  /* 0x00000079fb797221 */ /* 0x010fe20000010000 */
[----:B------:R-:W-:Y:S01]  /*3760*/  FADD.FTZ R122, R249, R122 ;  /* 0x0000007af97a7221 */ /* 0x000fe20000010000 */
[----:B------:R-:W-:Y:S01]  /*3770*/  FADD.FTZ R123, R248, R123 ;  /* 0x0000007bf87b7221 */ /* 0x000fe20000010000 */
[----:B------:R-:W3:Y:S01]  /*3780*/  LDL R252, [R1+0x2c] ;  /* 0x00002c0001fc7983 */ /* 0x000ee20000100800 */
[----:B--2---:R-:W-:Y:S01]  /*3790*/  FMUL.FTZ R116, R3, R116 ;  /* 0x0000007403747220 */ /* 0x004fe20000410000 */
[----:B------:R-:W-:-:S02]  /*37a0*/  IMAD R3, R2, UR42, RZ ;  /* 0x0000002a02037c24 */ /* 0x000fc4000f8e02ff */
[----:B------:R-:W-:Y:S01]  /*37b0*/  FMUL.FTZ R117, R121, R117 ;  /* 0x0000007579757220 */ /* 0x000fe20000410000 */
[----:B------:R-:W-:Y:S02]  /*37c0*/  IMAD R120, R2, 0x2, R0 ;  /* 0x0000000202787824 */ /* 0x000fe400078e0200 */
[----:B------:R-:W-:Y:S01]  /*37d0*/  FMUL.FTZ R118, R122, R118 ;  /* 0x000000767a767220 */ /* 0x000fe20000410000 */
[----:B------:R-:W-:Y:S01]  /*37e0*/  FMUL.FTZ R119, R123, R119 ;  /* 0x000000777b777220 */ /* 0x000fe20000410000 */
[----:B------:R-:W-:Y:S01]  /*37f0*/  SHF.L.U32 R3, R3, 0x7, RZ ;  /* 0x0000000703037819 */ /* 0x000fe200000006ff */
[----:B------:R-:W2:Y:S03]  /*3800*/  LDL R2, [R1+0x20] ;  /* 0x0000200001027983 */ /* 0x000ea60000100800 */
[----:B------:R-:W-:Y:S02]  /*3810*/  IADD3 R121, P2, PT, R3, R242, RZ ;  /* 0x000000f203797210 */ /* 0x000fe40007f5e0ff */
[----:B------:R-:W-:Y:S01]  /*3820*/  SHF.R.S32.HI R251, RZ, 0x1f, R3 ;  /* 0x0000001ffffb7819 */ /* 0x000fe20000011403 */
[----:B------:R-:W-:-:S03]  /*3830*/  IMAD.SHL.U32 R249, R120, 0x4, RZ ;  /* 0x0000000478f97824 */ /* 0x000fc600078e00ff */
[----:B------:R-:W-:Y:S02]  /*3840*/  IADD3.X R122, PT, PT, R251, R241, RZ, P2, !PT ;  /* 0x000000f1fb7a7210 */ /* 0x000fe400017fe4ff */
[----:B------:R-:W-:-:S04]  /*3850*/  LEA R120, P2, R121, UR34, 0x2 ;  /* 0x0000002279787c11 */ /* 0x000fc8000f8410ff */
[----:B------:R-:W-:Y:S02]  /*3860*/  LEA.HI.X R121, R121, UR35, R122, 0x2, P2 ;  /* 0x0000002379797c11 */ /* 0x000fe400090f147a */
[----:B------:R-:W-:Y:S02]  /*3870*/  IADD3 R123, P2, PT, R240, R249, RZ ;  /* 0x000000f9f07b7210 */ /* 0x000fe40007f5e0ff */
[----:B------:R-:W4:Y:S01]  /*3880*/  LDL.LU.64 R240, [R1] ;  /* 0x0000000001f07983 */ /* 0x000f220000300a00 */
[----:B------:R-:W-:-:S05]  /*3890*/  SHF.R.S32.HI R248, RZ, 0x1f, R249 ;  /* 0x0000001ffff87819 */ /* 0x000fca00000114f9 */
[----:B------:R-:W-:Y:S01]  /*38a0*/  IMAD.X R243, R243, 0x1, R248, P2 ;  /* 0x00000001f3f37824 */ /* 0x000fe200010e06f8 */
[----:B------:R-:W-:-:S04]  /*38b0*/  LEA R122, P2, R123, UR34, 0x2 ;  /* 0x000000227b7a7c11 */ /* 0x000fc8000f8410ff */
[----:B------:R-:W-:Y:S01]  /*38c0*/  LEA.HI.X R123, R123, UR35, R243, 0x2, P2 ;  /* 0x000000237b7b7c11 */ /* 0x000fe200090f14f3 */
[----:B------:R0:W-:Y:S01]  /*38d0*/  STG.E.128 desc[UR36][R120.64], R116 ;  /* 0x0000007478007986 */ /* 0x0001e2000c101d24 */
[----:B------:R-:W-:-:S03]  /*38e0*/  IADD3 R3, P2, PT, R3, R249, RZ ;  /* 0x000000f903037210 */ /* 0x000fc60007f5e0ff */
[----:B------:R-:W5:Y:S02]  /*38f0*/  LDL R249, [R1+0x28] ;  /* 0x0000280001f97983 */ /* 0x000f640000100800 */
[----:B------:R-:W-:Y:S02]  /*3900*/  IMAD.X R248, R251, 0x1, R248, P2 ;  /* 0x00000001fbf87824 */ /* 0x000fe400010e06f8 */
[----:B------:R-:W3:Y:S04]  /*3910*/  LDL R251, [R1+0x24] ;  /* 0x0000240001fb7983 */ /* 0x000ee80000100800 */
[----:B0-----:R-:W2:Y:S04]  /*3920*/  LDG.E.128 R120, desc[UR36][R122.64] ;  /* 0x000000247a787981 */ /* 0x001ea8000c1e1d00 */
[----:B----4-:R-:W4:Y:S01]  /*3930*/  LDG.E.128 R240, desc[UR36][R240.64+0x20] ;  /* 0x00002024f0f07981 */ /* 0x010f22000c1e1d00 */
[----:B--2---:R-:W-:Y:S01]  /*3940*/  FADD.FTZ R120, R2, R120 ;  /* 0x0000007802787221 */ /* 0x004fe20000010000 */
[----:B---3--:R-:W-:Y:S01]  /*3950*/  FADD.FTZ R121, R251, R121 ;  /* 0x00000079fb797221 */ /* 0x008fe20000010000 */
[----:B-----5:R-:W-:Y:S01]  /*3960*/  FADD.FTZ R122, R249, R122 ;  /* 0x0000007af97a7221 */ /* 0x020fe20000010000 */
[----:B------:R-:W-:Y:S01]  /*3970*/  FADD.FTZ R123, R252, R123 ;  /* 0x0000007bfc7b7221 */ /* 0x000fe20000010000 */
[----:B------:R-:W2:Y:S01]  /*3980*/  LDC R2, c[0x0][0x3f4] ;  /* 0x0000fd00ff027b82 */ /* 0x000ea20000000800 */
[----:B----4-:R-:W-:Y:S01]  /*3990*/  FMUL.FTZ R120, R120, R240 ;  /* 0x000000f078787220 */ /* 0x010fe20000410000 */
[----:B------:R-:W-:Y:S01]  /*39a0*/  LEA R240, P2, R3, UR34, 0x2 ;  /* 0x0000002203f07c11 */ /* 0x000fe2000f8410ff */
[----:B------:R-:W-:Y:S01]  /*39b0*/  FMUL.FTZ R121, R121, R241 ;  /* 0x000000f179797220 */ /* 0x000fe20000410000 */
[----:B------:R-:W-:Y:S01]  /*39c0*/  FMUL.FTZ R122, R122, R242 ;  /* 0x000000f27a7a7220 */ /* 0x000fe20000410000 */
[----:B------:R-:W-:Y:S01]  /*39d0*/  FMUL.FTZ R123, R123, R243 ;  /* 0x000000f37b7b7220 */ /* 0x000fe20000410000 */
[----:B------:R-:W-:-:S05]  /*39e0*/  LEA.HI.X R241, R3, UR35, R248, 0x2, P2 ;  /* 0x0000002303f17c11 */ /* 0x000fca00090f14f8 */
[----:B--2---:R3:W-:Y:S04]  /*39f0*/  STG.E.128 desc[UR36][R240.64], R120 ;  /* 0x00000078f0007986 */ /* 0x0047e8000c101d24 */
.L_x_1476:
[----:B------:R-:W-:Y:S05]  /*3a00*/  BSYNC.RECONVERGENT B2 ;  /* 0x0000000000027941 */ /* 0x000fea0003800200 */
.L_x_1475:
[----:B------:R-:W-:Y:S04]  /*3a10*/  BSSY.RECONVERGENT B2, `(.L_x_1477) ;  /* 0x0000047000027945 */ /* 0x000fe80003800200 */
[----:B------:R-:W-:Y:S05]  /*3a20*/  @P1 BRA `(.L_x_1478) ;  /* 0x0000000400141947 */ /* 0x000fea0003800000 */
[----:B------:R-:W2:Y:S01]  /*3a30*/  S2UR UR34, SR_CTAID.X ;  /* 0x00000000002279c3 */ /* 0x000ea20000002500 */
[----:B------:R-:W2:Y:S01]  /*3a40*/  LDCU UR35, c[0x0][0x3f8] ;  /* 0x00007f00ff2377ac */ /* 0x000ea20008000800 */
[----:B------:R-:W4:Y:S04]  /*3a50*/  LDL R252, [R1+0x10] ;  /* 0x0000100001fc7983 */ /* 0x000f280000100800 */
[----:B------:R-:W5:Y:S02]  /*3a60*/  LDL R251, [R1+0x14] ;  /* 0x0000140001fb7983 */ /* 0x000f640000100800 */
[----:B------:R-:W1:Y:S02]  /*3a70*/  S2UR UR42, SR_CTAID.Y ;  /* 0x00000000002a79c3 */ /* 0x000e640000002600 */
[----:B------:R-:W5:Y:S04]  /*3a80*/  LDL R249, [R1+0x18] ;  /* 0x0000180001f97983 */ /* 0x000f680000100800 */
[----:B------:R-:W5:Y:S01]  /*3a90*/  LDL R248, [R1+0x1c] ;  /* 0x00001c0001f87983 */ /* 0x000f620000100800 */
[----:B------:R-:W-:-:S02]  /*3aa0*/  IMAD.IADD R3, R0, 0x1, R2 ;  /* 0x0000000100037824 */ /* 0x000fc400078e0202 */
[C---:B0--3--:R-:W-:Y:S02]  /*3ab0*/  IMAD R240, R2.reuse, UR44, RZ ;  /* 0x0000002c02f07c24 */ /* 0x049fe4000f8e02ff */
[----:B------:R-:W-:-:S03]  /*3ac0*/  IMAD R3, R2, 0x2, R3 ;  /* 0x0000000202037824 */ /* 0x000fc600078e0203 */
[----:B------:R-:W-:Y:S01]  /*3ad0*/  SHF.R.S32.HI R243, RZ, 0x1f, R240 ;  /* 0x0000001ffff37819 */ /* 0x000fe200000114f0 */
[----:B--2---:R-:W-:Y:S01]  /*3ae0*/  UIMAD UR43, UR38, UR35, UR34 ;  /* 0x00000023262b72a4 */ /* 0x004fe2000f8e0222 */
[----:B------:R-:W-:-:S03]  /*3af0*/  SHF.L.U32 R242, R3, 0x2, RZ ;  /* 0x0000000203f27819 */ /* 0x000fc600000006ff */
[----:B------:R-:W-:Y:S01]  /*3b00*/  USHF.L.U32 UR43, UR43, 0x7, URZ ;  /* 0x000000072b2b7899 */ /* 0x000fe200080006ff */
[----:B------:R-:W-:Y:S02]  /*3b10*/  SHF.R.S32.HI R241, RZ, 0x1f, R242 ;  /* 0x0000001ffff17819 */ /* 0x000fe400000114f2 */
[----:B------:R-:W-:Y:S01]  /*3b20*/  IADD3 R3, P2, PT, R240, R242, RZ ;  /* 0x000000f2f0037210 */ /* 0x000fe20007f5e0ff */
[----:B-1----:R-:W-:Y:S01]  /*3b30*/  UIMAD UR42, UR42, UR35, UR34 ;  /* 0x000000232a2a72a4 */ /* 0x002fe2000f8e0222 */
[----:B------:R-:W0:Y:S02]  /*3b40*/  LDCU.64 UR34, c[0x0][0x450] ;  /* 0x00008a00ff2277ac */ /* 0x000e240008000a00 */
[----:B0-----:R-:W-:-:S06]  /*3b50*/  UIMAD.WIDE UR34, UR43, 0x4, UR34 ;  /* 0x000000042b2278a5 */ /* 0x001fcc000f8e0222 */
[----:B------:R-:W-:Y:S01]  /*3b60*/  MOV R124, UR34 ;  /* 0x00000022007c7c02 */ /* 0x000fe20008000f00 */
[----:B------:R-:W-:Y:S01]  /*3b70*/  IMAD.U32 R125, RZ, RZ, UR35 ;  /* 0x00000023ff7d7e24 */ /* 0x000fe2000f8e00ff */
[----:B------:R-:W-:Y:S01]  /*3b80*/  MOV R127, UR35 ;  /* 0x00000023007f7c02 */ /* 0x000fe20008000f00 */
[----:B------:R-:W-:Y:S02]  /*3b90*/  IMAD.U32 R126, RZ, RZ, UR34 ;  /* 0x00000022ff7e7e24 */ /* 0x000fe4000f8e00ff */
[----:B------:R-:W0:Y:S03]  /*3ba0*/  LDCU.64 UR34, c[0x0][0x3b8] ;  /* 0x00007700ff2277ac */ /* 0x000e260008000a00 */
[----:B------:R1:W-:Y:S02]  /*3bb0*/  STL.64 [R1], R126 ;  /* 0x0000007e01007387 */ /* 0x0003e40000100a00 */
[----:B-1----:R-:W-:Y:S01]  /*3bc0*/  IMAD.X R127, R243, 0x1, R241, P2 ;  /* 0x00000001f37f7824 */ /* 0x002fe200010e06f1 */
[----:B0-----:R-:W-:-:S04]  /*3bd0*/  LEA R126, P2, R3, UR34, 0x2 ;  /* 0x00000022037e7c11 */ /* 0x001fc8000f8410ff */
[----:B------:R-:W-:-:S05]  /*3be0*/  LEA.HI.X R127, R3, UR35, R127, 0x2, P2 ;  /* 0x00000023037f7c11 */ /* 0x000fca00090f147f */
[----:B------:R-:W4:Y:S04]  /*3bf0*/  LDG.E.128 R128, desc[UR36][R126.64] ;  /* 0x000000247e807981 */ /* 0x000f28000c1e1d00 */
[----:B------:R-:W2:Y:S01]  /*3c00*/  LDG.E.128 R124, desc[UR36][R124.64+0x30] ;  /* 0x000030247c7c7981 */ /* 0x000ea2000c1e1d00 */
[----:B----4-:R-:W-:Y:S01]  /*3c10*/  FADD.FTZ R3, R252, R128 ;  /* 0x00000080fc037221 */ /* 0x010fe20000010000 */
[----:B-----5:R-:W-:Y:S01]  /*3c20*/  FADD.FTZ R129, R251, R129 ;  /* 0x00000081fb817221 */ /* 0x020fe20000010000 */
[----:B------:R-:W-:Y:S01]  /*3c30*/  FADD.FTZ R130, R249, R130 ;  /* 0x00000082f9827221 */ /* 0x000fe20000010000 */
[----:B------:R-:W-:Y:S01]  /*3c40*/  LEA R128, R2, R0, 0x2 ;  /* 0x0000000002807211 */ /* 0x000fe200078e10ff */
[----:B------:R-:W-:-:S04]  /*3c50*/  FADD.FTZ R131, R248, R131 ;  /* 0x00000083f8837221 */ /* 0x000fc80000010000 */
[----:B------:R-:W-:Y:S02]  /*3c60*/  IMAD.SHL.U32 R249, R128, 0x4, RZ ;  /* 0x0000000480f97824 */ /* 0x000fe400078e00ff */
[----:B--2---:R-:W-:Y:S01]  /*3c70*/  FMUL.FTZ R124, R3, R124 ;  /* 0x0000007c037c7220 */ /* 0x004fe20000410000 */
[----:B------:R-:W-:Y:S02]  /*3c80*/  IMAD R3, R2, UR42, RZ ;  /* 0x0000002a02037c24 */ /* 0x000fe4000f8e02ff */
[----:B------:R-:W-:Y:S01]  /*3c90*/  FMUL.FTZ R125, R129, R125 ;  /* 0x0000007d817d7220 */ /* 0x000fe20000410000 */
[----:B------:R-:W-:Y:S01]  /*3ca0*/  FMUL.FTZ R126, R130, R126 ;  /* 0x0000007e827e7220 */ /* 0x000fe20000410000 */
[----:B------:R-:W-:Y:S01]  /*3cb0*/  FMUL.FTZ R127, R131, R127 ;  /* 0x0000007f837f7220 */ /* 0x000fe20000410000 */
[----:B------:R-:W-:-:S05]  /*3cc0*/  IMAD.SHL.U32 R3, R3, 0x80, RZ ;  /* 0x0000008003037824 */ /* 0x000fca00078e00ff */
[----:B------:R-:W-:Y:S02]  /*3cd0*/  IADD3 R129, P2, PT, R3, R242, RZ ;  /* 0x000000f203817210 */ /* 0x000fe40007f5e0ff */
[----:B------:R-:W-:-:S05]  /*3ce0*/  SHF.R.S32.HI R251, RZ, 0x1f, R3 ;  /* 0x0000001ffffb7819 */ /* 0x000fca0000011403 */
[----:B------:R-:W-:Y:S01]  /*3cf0*/  IMAD.X R130, R251, 0x1, R241, P2 ;  /* 0x00000001fb827824 */ /* 0x000fe200010e06f1 */
[----:B------:R-:W-:-:S04]  /*3d00*/  LEA R128, P2, R129, UR34, 0x2 ;  /* 0x0000002281807c11 */ /* 0x000fc8000f8410ff */
[----:B------:R-:W-:Y:S02]  /*3d10*/  LEA.HI.X R129, R129, UR35, R130, 0x2, P2 ;  /* 0x0000002381817c11 */ /* 0x000fe400090f1482 */
[----:B------:R-:W-:Y:S02]  /*3d20*/  IADD3 R131, P2, PT, R240, R249, RZ ;  /* 0x000000f9f0837210 */ /* 0x000fe40007f5e0ff */
[----:B------:R-:W2:Y:S01]  /*3d30*/  LDL.LU.64 R240, [R1] ;  /* 0x0000000001f07983 */ /* 0x000ea20000300a00 */
[----:B------:R-:W-:-:S03]  /*3d40*/  SHF.R.S32.HI R248, RZ, 0x1f, R249 ;  /* 0x0000001ffff87819 */ /* 0x000fc600000114f9 */
[----:B------:R0:W-:Y:S01]  /*3d50*/  STG.E.128 desc[UR36][R128.64], R124 ;  /* 0x0000007c80007986 */ /* 0x0001e2000c101d24 */
[----:B------:R-:W-:Y:S02]  /*3d60*/  IADD3.X R243, PT, PT, R243, R248, RZ, P2, !PT ;  /* 0x000000f8f3f37210 */ /* 0x000fe400017fe4ff */
[----:B------:R-:W-:-:S04]  /*3d70*/  LEA R130, P2, R131, UR34, 0x2 ;  /* 0x0000002283827c11 */ /* 0x000fc8000f8410ff */
[----:B------:R-:W-:-:S06]  /*3d80*/  LEA.HI.X R131, R131, UR35, R243, 0x2, P2 ;  /* 0x0000002383837c11 */ /* 0x000fcc00090f14f3 */
[----:B0-----:R-:W3:Y:S04]  /*3d90*/  LDG.E.128 R128, desc[UR36][R130.64] ;  /* 0x0000002482807981 */ /* 0x001ee8000c1e1d00 */
[----:B--2---:R-:W2:Y:S01]  /*3da0*/  LDG.E.128 R240, desc[UR36][R240.64+0x40] ;  /* 0x00004024f0f07981 */ /* 0x004ea2000c1e1d00 */
[----:B------:R-:W-:-:S05]  /*3db0*/  IADD3 R3, P2, PT, R3, R249, RZ ;  /* 0x000000f903037210 */ /* 0x000fca0007f5e0ff */
[----:B------:R-:W-:Y:S02]  /*3dc0*/  IMAD.X R248, R251, 0x1, R248, P2 ;  /* 0x00000001fbf87824 */ /* 0x000fe400010e06f8 */
        /* <DEDUP_REMOVED lines=11> */
.L_x_1478:
[----:B------:R-:W-:Y:S05]  /*3e80*/  BSYNC.RECONVERGENT B2 ;  /* 0x0000000000027941 */ /* 0x000fea0003800200 */
.L_x_1477:
[----:B------:R-:W-:Y:S04]  /*3e90*/  BSSY.RECONVERGENT B2, `(.L_x_1479) ;  /* 0x0000027000027945 */ /* 0x000fe80003800200 */
[----:B------:R-:W-:Y:S05]  /*3ea0*/  @P1 BRA `(.L_x_1480) ;  /* 0x0000000000941947 */ /* 0x000fea0003800000 */
[----:B------:R-:W4:Y:S01]  /*3eb0*/  S2UR UR34, SR_CTAID.X ;  /* 0x00000000002279c3 */ /* 0x000f220000002500 */
[----:B------:R-:W4:Y:S01]  /*3ec0*/  LDCU UR35, c[0x0][0x3f8] ;  /* 0x00007f00ff2377ac */ /* 0x000f220008000800 */
[----:B------:R-:W-:Y:S01]  /*3ed0*/  IADD3 R3, PT, PT, R0, R2, RZ ;  /* 0x0000000200037210 */ /* 0x000fe20007ffe0ff */
[----:B------:R-:W-:-:S04]  /*3ee0*/  IMAD R134, R2, UR44, RZ ;  /* 0x0000002c02867c24 */ /* 0x000fc8000f8e02ff */
[----:B------:R-:W-:Y:S01]  /*3ef0*/  IMAD R3, R2, 0x4, R3 ;  /* 0x0000000402037824 */ /* 0x000fe200078e0203 */
[----:B------:R-:W5:Y:S04]  /*3f00*/  S2UR UR42, SR_CTAID.Y ;  /* 0x00000000002a79c3 */ /* 0x000f680000002600 */
[----:B------:R-:W-:-:S04]  /*3f10*/  SHF.L.U32 R3, R3, 0x2, RZ ;  /* 0x0000000203037819 */ /* 0x000fc800000006ff */
[----:B------:R-:W-:Y:S02]  /*3f20*/  SHF.R.S32.HI R248, RZ, 0x1f, R3 ;  /* 0x0000001ffff87819 */ /* 0x000fe40000011403 */
[----:B------:R-:W-:-:S04]  /*3f30*/  IADD3 R133, P2, PT, R134, R3, RZ ;  /* 0x0000000386857210 */ /* 0x000fc80007f5e0ff */
[----:B------:R-:W-:Y:S01]  /*3f40*/  LEA.HI.X.SX32 R134, R134, R248, 0x1, P2 ;  /* 0x000000f886867211 */ /* 0x000fe200010f0eff */
[----:B----4-:R-:W-:-:S04]  /*3f50*/  UIMAD UR43, UR38, UR35, UR34 ;  /* 0x00000023262b72a4 */ /* 0x010fc8000f8e0222 */
[----:B------:R-:W-:Y:S02]  /*3f60*/  USHF.L.U32 UR43, UR43, 0x7, URZ ;  /* 0x000000072b2b7899 */ /* 0x000fe400080006ff */
[----:B-----5:R-:W-:Y:S01]  /*3f70*/  UIMAD UR42, UR42, UR35, UR34 ;  /* 0x000000232a2a72a4 */ /* 0x020fe2000f8e0222 */
[----:B------:R-:W4:Y:S02]  /*3f80*/  LDCU.64 UR34, c[0x0][0x450] ;  /* 0x00008a00ff2277ac */ /* 0x000f240008000a00 */
[----:B----4-:R-:W-:-:S06]  /*3f90*/  UIMAD.WIDE UR34, UR43, 0x4, UR34 ;  /* 0x000000042b2278a5 */ /* 0x010fcc000f8e0222 */
[----:B0-23--:R-:W-:Y:S01]  /*3fa0*/  MOV R240, UR34 ;  /* 0x0000002200f07c02 */ /* 0x00dfe20008000f00 */
[----:B------:R-:W-:-:S04]  /*3fb0*/  IMAD.U32 R241, RZ, RZ, UR35 ;  /* 0x00000023fff17e24 */ /* 0x000fc8000f8e00ff */
[----:B------:R-:W0:Y:S02]  /*3fc0*/  LDCU.64 UR34, c[0x0][0x3b8] ;  /* 0x00007700ff2277ac */ /* 0x000e240008000a00 */
[----:B------:R-:W2:Y:S01]  /*3fd0*/  LDG.E.128 R240, desc[UR36][R240.64+0x50] ;  /* 0x00005024f0f07981 */ /* 0x000ea2000c1e1d00 */
[----:B0-----:R-:W-:-:S04]  /*3fe0*/  LEA R132, P2, R133, UR34, 0x2 ;  /* 0x0000002285847c11 */ /* 0x001fc8000f8410ff */
[----:B------:R-:W-:-:S06]  /*3ff0*/  LEA.HI.X R133, R133, UR35, R134, 0x2, P2 ;  /* 0x0000002385857c11 */ /* 0x000fcc00090f1486 */
[----:B------:R-:W3:Y:S01]  /*4000*/  LDG.E.128 R132, desc[UR36][R132.64] ;  /* 0x0000002484847981 */ /* 0x000ee2000c1e1d00 */
[----:B------:R-:W-:-:S04]  /*4010*/  IMAD R249, R2, UR42, RZ ;  /* 0x0000002a02f97c24 */ /* 0x000fc8000f8e02ff */
[----:B------:R-:W-:-:S05]  /*4020*/  IMAD.SHL.U32 R249, R249, 0x80, RZ ;  /* 0x00000080f9f97824 */ /* 0x000fca00078e00ff */
        /* <DEDUP_REMOVED lines=13> */
.L_x_1480:
[----:B------:R-:W-:Y:S05]  /*4100*/  BSYNC.RECONVERGENT B2 ;  /* 0x0000000000027941 */ /* 0x000fea0003800200 */
.L_x_1479:
[----:B------:R-:W-:Y:S04]  /*4110*/  BSSY.RECONVERGENT B2, `(.L_x_1481) ;  /* 0x0000028000027945 */ /* 0x000fe80003800200 */
[----:B------:R-:W-:Y:S05]  /*4120*/  @P1 BRA `(.L_x_1482) ;  /* 0x0000000000981947 */ /* 0x000fea0003800000 */
[----:B------:R-:W5:Y:S01]  /*4130*/  S2UR UR34, SR_CTAID.X ;  /* 0x00000000002279c3 */ /* 0x000f620000002500 */
[----:B------:R-:W5:Y:S01]  /*4140*/  LDCU UR35, c[0x0][0x3f8] ;  /* 0x00007f00ff2377ac */ /* 0x000f620008000800 */
[----:B------:R-:W-:Y:S01]  /*4150*/  IADD3 R3, PT, PT, R0, R2, RZ ;  /* 0x0000000200037210 */ /* 0x000fe20007ffe0ff */
[----:B------:R-:W-:-:S04]  /*4160*/  IMAD R138, R2, UR44, RZ ;  /* 0x0000002c028a7c24 */ /* 0x000fc8000f8e02ff */
[----:B------:R-:W-:Y:S01]  /*4170*/  IMAD R3, R2, 0x4, R3 ;  /* 0x0000000402037824 */ /* 0x000fe200078e0203 */
[----:B------:R-:W0:Y:S04]  /*4180*/  S2UR UR42, SR_CTAID.Y ;  /* 0x00000000002a79c3 */ /* 0x000e280000002600 */
[----:B------:R-:W-:-:S05]  /*4190*/  IADD3 R3, PT, PT, R3, R2, RZ ;  /* 0x0000000203037210 */ /* 0x000fca0007ffe0ff */
[----:B------:R-:W-:-:S05]  /*41a0*/  IMAD.SHL.U32 R3, R3, 0x4, RZ ;  /* 0x0000000403037824 */ /* 0x000fca00078e00ff */
[----:B------:R-:W-:Y:S01]  /*41b0*/  SHF.R.S32.HI R248, RZ, 0x1f, R3 ;  /* 0x0000001ffff87819 */ /* 0x000fe20000011403 */
[----:B-----5:R-:W-:Y:S01]  /*41c0*/  UIMAD UR43, UR38, UR35, UR34 ;  /* 0x00000023262b72a4 */ /* 0x020fe2000f8e0222 */
[----:B------:R-:W-:-:S03]  /*41d0*/  IADD3 R137, P2, PT, R138, R3, RZ ;  /* 0x000000038a897210 */ /* 0x000fc60007f5e0ff */
[----:B------:R-:W-:Y:S01]  /*41e0*/  USHF.L.U32 UR43, UR43, 0x7, URZ ;  /* 0x000000072b2b7899 */ /* 0x000fe200080006ff */
[----:B------:R-:W-:Y:S01]  /*41f0*/  LEA.HI.X.SX32 R138, R138, R248, 0x1, P2 ;  /* 0x000000f88a8a7211 */ /* 0x000fe200010f0eff */
[----:B0-----:R-:W-:Y:S01]  /*4200*/  UIMAD UR42, UR42, UR35, UR34 ;  /* 0x000000232a2a72a4 */ /* 0x001fe2000f8e0222 */
[----:B------:R-:W0:Y:S02]  /*4210*/  LDCU.64 UR34, c[0x0][0x450] ;  /* 0x00008a00ff2277ac */ /* 0x000e240008000a00 */
[----:B0-----:R-:W-:-:S06]  /*4220*/  UIMAD.WIDE UR34, UR43, 0x4, UR34 ;  /* 0x000000042b2278a5 */ /* 0x001fcc000f8e0222 */
[----:B--234-:R-:W-:Y:S01]  /*4230*/  MOV R240, UR34 ;  /* 0x0000002200f07c02 */ /* 0x01cfe20008000f00 */
[----:B------:R-:W-:-:S04]  /*4240*/  IMAD.U32 R241, RZ, RZ, UR35 ;  /* 0x00000023fff17e24 */ /* 0x000fc8000f8e00ff */
[----:B------:R-:W0:Y:S02]  /*4250*/  LDCU.64 UR34, c[0x0][0x3b8] ;  /* 0x00007700ff2277ac */ /* 0x000e240008000a00 */
[----:B------:R-:W2:Y:S01]  /*4260*/  LDG.E.128 R240, desc[UR36][R240.64+0x60] ;  /* 0x00006024f0f07981 */ /* 0x000ea2000c1e1d00 */
[----:B0-----:R-:W-:-:S04]  /*4270*/  LEA R136, P2, R137, UR34, 0x2 ;  /* 0x0000002289887c11 */ /* 0x001fc8000f8410ff */
[----:B------:R-:W-:-:S06]  /*4280*/  LEA.HI.X R137, R137, UR35, R138, 0x2, P2 ;  /* 0x0000002389897c11 */ /* 0x000fcc00090f148a */
[----:B------:R-:W3:Y:S01]  /*4290*/  LDG.E.128 R136, desc[UR36][R136.64] ;  /* 0x0000002488887981 */ /* 0x000ee2000c1e1d00 */
[----:B------:R-:W-:-:S05]  /*42a0*/  IMAD R249, R2, UR42, RZ ;  /* 0x0000002a02f97c24 */ /* 0x000fca000f8e02ff */
        /* <DEDUP_REMOVED lines=14> */
.L_x_1482:
[----:B------:R-:W-:Y:S05]  /*4390*/  BSYNC.RECONVERGENT B2 ;  /* 0x0000000000027941 */ /* 0x000fea0003800200 */
.L_x_1481:
[----:B------:R-:W-:Y:S04]  /*43a0*/  BSSY.RECONVERGENT B2, `(.L_x_1483) ;  /* 0x0000044000027945 */ /* 0x000fe80003800200 */
[----:B------:R-:W-:Y:S05]  /*43b0*/  @P1 BRA `(.L_x_1484) ;  /* 0x0000000400081947 */ /* 0x000fea0003800000 */
[----:B------:R-:W5:Y:S01]  /*43c0*/  S2UR UR34, SR_CTAID.X ;  /* 0x00000000002279c3 */ /* 0x000f620000002500 */
[----:B------:R-:W5:Y:S01]  /*43d0*/  LDCU UR35, c[0x0][0x3f8] ;  /* 0x00007f00ff2377ac */ /* 0x000f620008000800 */
[----:B------:R-:W-:Y:S02]  /*43e0*/  IMAD.IADD R3, R0, 0x1, R2 ;  /* 0x0000000100037824 */ /* 0x000fe400078e0202 */
[----:B0-234-:R-:W-:-:S03]  /*43f0*/  IMAD R240, R2, UR44, RZ ;  /* 0x0000002c02f07c24 */ /* 0x01dfc6000f8e02ff */
[----:B------:R-:W-:Y:S01]  /*4400*/  LEA R3, R2, R3, 0x2 ;  /* 0x0000000302037211 */ /* 0x000fe200078e10ff */
[----:B------:R-:W0:Y:S01]  /*4410*/  S2UR UR42, SR_CTAID.Y ;  /* 0x00000000002a79c3 */ /* 0x000e220000002600 */
[----:B------:R-:W-:-:S03]  /*4420*/  SHF.R.S32.HI R243, RZ, 0x1f, R240 ;  /* 0x0000001ffff37819 */ /* 0x000fc600000114f0 */
[----:B------:R-:W-:-:S05]  /*4430*/  IMAD R3, R2, 0x2, R3 ;  /* 0x0000000202037824 */ /* 0x000fca00078e0203 */
[----:B------:R-:W-:-:S04]  /*4440*/  SHF.L.U32 R242, R3, 0x2, RZ ;  /* 0x0000000203f27819 */ /* 0x000fc800000006ff */
[----:B------:R-:W-:Y:S02]  /*4450*/  SHF.R.S32.HI R241, RZ, 0x1f, R242 ;  /* 0x0000001ffff17819 */ /* 0x000fe400000114f2 */
[----:B------:R-:W-:Y:S01]  /*4460*/  IADD3 R3, P2, PT, R240, R242, RZ ;  /* 0x000000f2f0037210 */ /* 0x000fe20007f5e0ff */
[----:B-----5:R-:W-:-:S04]  /*4470*/  UIMAD UR43, UR38, UR35, UR34 ;  /* 0x00000023262b72a4 */ /* 0x020fc8000f8e0222 */
[----:B------:R-:W-:Y:S02]  /*4480*/  USHF.L.U32 UR43, UR43, 0x7, URZ ;  /* 0x000000072b2b7899 */ /* 0x000fe400080006ff */
[----:B0-----:R-:W-:Y:S01]  /*4490*/  UIMAD UR42, UR42, UR35, UR34 ;  /* 0x000000232a2a72a4 */ /* 0x001fe2000f8e0222 */
        /* <DEDUP_REMOVED lines=8> */
[----:B--2---:R-:W-:Y:S01]  /*4520*/  IMAD.X R143, R243, 0x1, R241, P2 ;  /* 0x00000001f38f7824 */ /* 0x004fe200010e06f1 */
[----:B0-----:R-:W-:-:S04]  /*4530*/  LEA R142, P2, R3, UR34, 0x2 ;  /* 0x00000022038e7c11 */ /* 0x001fc8000f8410ff */
[----:B------:R-:W-:-:S05]  /*4540*/  LEA.HI.X R143, R3, UR35, R143, 0x2, P2 ;  /* 0x00000023038f7c11 */ /* 0x000fca00090f148f */
[----:B------:R-:W2:Y:S04]  /*4550*/  LDG.E.128 R144, desc[UR36][R142.64] ;  /* 0x000000248e907981 */ /* 0x000ea8000c1e1d00 */
[----:B------:R-:W3:Y:S01]  /*4560*/  LDG.E.128 R140, desc[UR36][R140.64+0x70] ;  /* 0x000070248c8c7981 */ /* 0x000ee2000c1e1d00 */
[----:B--2---:R-:W-:Y:S01]  /*4570*/  FADD.FTZ R3, R100, R144 ;  /* 0x0000009064037221 */ /* 0x004fe20000010000 */
[----:B------:R-:W-:Y:S01]  /*4580*/  FADD.FTZ R145, R101, R145 ;  /* 0x0000009165917221 */ /* 0x000fe20000010000 */
[----:B------:R-:W-:Y:S01]  /*4590*/  FADD.FTZ R146, R102, R146 ;  /* 0x0000009266927221 */ /* 0x000fe20000010000 */
[----:B------:R-:W-:Y:S02]  /*45a0*/  IMAD R144, R2, 0x8, R0 ;  /* 0x0000000802907824 */ /* 0x000fe400078e0200 */
[----:B------:R-:W-:-:S03]  /*45b0*/  FADD.FTZ R147, R103, R147 ;  /* 0x0000009367937221 */ /* 0x000fc60000010000 */
[----:B------:R-:W-:Y:S01]  /*45c0*/  SHF.L.U32 R249, R144, 0x2, RZ ;  /* 0x0000000290f97819 */ /* 0x000fe200000006ff */
[----:B---3--:R-:W-:Y:S01]  /*45d0*/  FMUL.FTZ R140, R3, R140 ;  /* 0x0000008c038c7220 */ /* 0x008fe20000410000 */
[----:B------:R-:W-:Y:S02]  /*45e0*/  IMAD R3, R2, UR42, RZ ;  /* 0x0000002a02037c24 */ /* 0x000fe4000f8e02ff */
[----:B------:R-:W-:Y:S01]  /*45f0*/  FMUL.FTZ R141, R145, R141 ;  /* 0x0000008d918d7220 */ /* 0x000fe20000410000 */
[----:B------:R-:W-:Y:S01]  /*4600*/  FMUL.FTZ R142, R146, R142 ;  /* 0x0000008e928e7220 */ /* 0x000fe20000410000 */
[----:B------:R-:W-:Y:S01]  /*4610*/  FMUL.FTZ R143, R147, R143 ;  /* 0x0000008f938f7220 */ /* 0x000fe20000410000 */
[----:B------:R-:W-:-:S04]  /*4620*/  SHF.L.U32 R3, R3, 0x7, RZ ;  /* 0x0000000703037819 */ /* 0x000fc800000006ff */
        /* <DEDUP_REMOVED lines=27> */
.L_x_1484:
[----:B------:R-:W-:Y:S05]  /*47e0*/  BSYNC.RECONVERGENT B2 ;  /* 0x0000000000027941 */ /* 0x000fea0003800200 */
.L_x_1483:
[----:B------:R-:W-:Y:S04]  /*47f0*/  BSSY.RECONVERGENT B2, `(.L_x_1485) ;  /* 0x0000029000027945 */ /* 0x000fe80003800200 */
[----:B------:R-:W-:Y:S05]  /*4800*/  @P1 BRA `(.L_x_1486) ;  /* 0x00000000009c1947 */ /* 0x000fea0003800000 */
[----:B------:R-:W5:Y:S01]  /*4810*/  S2UR UR34, SR_CTAID.X ;  /* 0x00000000002279c3 */ /* 0x000f620000002500 */
[----:B------:R-:W5:Y:S01]  /*4820*/  LDCU UR35, c[0x0][0x3f8] ;  /* 0x00007f00ff2377ac */ /* 0x000f620008000800 */
[----:B------:R-:W-:Y:S01]  /*4830*/  IADD3 R3, PT, PT, R0, R2, RZ ;  /* 0x0000000200037210 */ /* 0x000fe20007ffe0ff */
[----:B------:R-:W-:-:S04]  /*4840*/  IMAD R150, R2, UR44, RZ ;  /* 0x0000002c02967c24 */ /* 0x000fc8000f8e02ff */
[C---:B------:R-:W-:Y:S01]  /*4850*/  IMAD R3, R2.reuse, 0x4, R3 ;  /* 0x0000000402037824 */ /* 0x040fe200078e0203 */
[----:B------:R-:W0:Y:S04]  /*4860*/  S2UR UR42, SR_CTAID.Y ;  /* 0x00000000002a79c3 */ /* 0x000e280000002600 */
[----:B------:R-:W-:-:S05]  /*4870*/  LEA R3, R2, R3, 0x1 ;  /* 0x0000000302037211 */ /* 0x000fca00078e08ff */
[----:B------:R-:W-:-:S05]  /*4880*/  IMAD R3, R2, 0x2, R3 ;  /* 0x0000000202037824 */ /* 0x000fca00078e0203 */
[----:B------:R-:W-:Y:S01]  /*4890*/  SHF.L.U32 R3, R3, 0x2, RZ ;  /* 0x0000000203037819 */ /* 0x000fe200000006ff */
[----:B-----5:R-:W-:-:S03]  /*48a0*/  UIMAD UR43, UR38, UR35, UR34 ;  /* 0x00000023262b72a4 */ /* 0x020fc6000f8e0222 */
[----:B------:R-:W-:Y:S01]  /*48b0*/  SHF.R.S32.HI R248, RZ, 0x1f, R3 ;  /* 0x0000001ffff87819 */ /* 0x000fe20000011403 */
[----:B------:R-:W-:Y:S01]  /*48c0*/  USHF.L.U32 UR43, UR43, 0x7, URZ ;  /* 0x000000072b2b7899 */ /* 0x000fe200080006ff */
[----:B------:R-:W-:Y:S01]  /*48d0*/  IADD3 R149, P2, PT, R150, R3, RZ ;  /* 0x0000000396957210 */ /* 0x000fe20007f5e0ff */
[----:B0-----:R-:W-:-:S03]  /*48e0*/  UIMAD UR42, UR42, UR35, UR34 ;  /* 0x000000232a2a72a4 */ /* 0x001fc6000f8e0222 */
[----:B------:R-:W-:Y:S01]  /*48f0*/  LEA.HI.X.SX32 R150, R150, R248, 0x1, P2 ;  /* 0x000000f896967211 */ /* 0x000fe200010f0eff */
[----:B------:R-:W0:Y:S02]  /*4900*/  LDCU.64 UR34, c[0x0][0x450] ;  /* 0x00008a00ff2277ac */ /* 0x000e240008000a00 */
[----:B0-----:R-:W-:-:S06]  /*4910*/  UIMAD.WIDE UR34, UR43, 0x4, UR34 ;  /* 0x000000042b2278a5 */ /* 0x001fcc000f8e0222 */
[----:B--234-:R-:W-:Y:S01]  /*4920*/  IMAD.U32 R240, RZ, RZ, UR34 ;  /* 0x00000022fff07e24 */ /* 0x01cfe2000f8e00ff */
[----:B------:R-:W-:-:S04]  /*4930*/  MOV R241, UR35 ;  /* 0x0000002300f17c02 */ /* 0x000fc80008000f00 */
        /* <DEDUP_REMOVED lines=20> */
.L_x_1486:
[----:B------:R-:W-:Y:S05]  /*4a80*/  BSYNC.RECONVERGENT B2 ;  /* 0x0000000000027941 */ /* 0x000fea0003800200 */
.L_x_1485:
        /* <DEDUP_REMOVED lines=10> */
[----:B------:R-:W-:Y:S01]  /*4b30*/  IADD3 R3, PT, PT, R3, R2, RZ ;  /* 0x0000000203037210 */ /* 0x000fe20007ffe0ff */
[----:B-----5:R-:W-:-:S04]  /*4b40*/  UIMAD UR43, UR38, UR35, UR34 ;  /* 0x00000023262b72a4 */ /* 0x020fc8000f8e0222 */
[----:B------:R-:W-:Y:S01]  /*4b50*/  IMAD.SHL.U32 R3, R3, 0x4, RZ ;  /* 0x0000000403037824 */ /* 0x000fe200078e00ff */
[----:B------:R-:W-:Y:S02]  /*4b60*/  USHF.L.U32 UR43, UR43, 0x7, URZ ;  /* 0x000000072b2b7899 */ /* 0x000fe400080006ff */
[----:B0-----:R-:W-:Y:S02]  /*4b70*/  UIMAD UR42, UR42, UR35, UR34 ;  /* 0x000000232a2a72a4 */ /* 0x001fe4000f8e0222 */
[----:B------:R-:W-:Y:S01]  /*4b80*/  SHF.R.S32.HI R248, RZ, 0x1f, R3 ;  /* 0x0000001ffff87819 */ /* 0x000fe20000011403 */
[----:B------:R-:W0:Y:S01]  /*4b90*/  LDCU.64 UR34, c[0x0][0x450] ;  /* 0x00008a00ff2277ac */ /* 0x000e220008000a00 */
[----:B------:R-:W-:-:S04]  /*4ba0*/  IADD3 R153, P2, PT, R154, R3, RZ ;  /* 0x000000039a997210 */ /* 0x000fc80007f5e0ff */
[----:B------:R-:W-:Y:S01]  /*4bb0*/  LEA.HI.X.SX32 R154, R154, R248, 0x1, P2 ;  /* 0x000000f89a9a7211 */ /* 0x000fe200010f0eff */
        /* <DEDUP_REMOVED lines=23> */
.L_x_1488:
[----:B------:R-:W-:Y:S05]  /*4d30*/  BSYNC.RECONVERGENT B2 ;  /* 0x0000000000027941 */ /* 0x000fea0003800200 */
.L_x_1487:
[----:B------:R-:W-:Y:S04]  /*4d40*/  BSSY.RECONVERGENT B2, `(.L_x_1489) ;  /* 0x000002a000027945 */ /* 0x000fe80003800200 */
[----:B------:R-:W-:Y:S05]  /*4d50*/  @P1 BRA `(.L_x_1490) ;  /* 0x0000000000a01947 */ /* 0x000fea0003800000 */
[----:B------:R-:W5:Y:S01]  /*4d60*/  S2UR UR34, SR_CTAID.X ;  /* 0x00000000002279c3 */ /* 0x000f620000002500 */
[----:B------:R-:W5:Y:S01]  /*4d70*/  LDCU UR35, c[0x0][0x3f8] ;  /* 0x00007f00ff2377ac */ /* 0x000f620008000800 */
[----:B------:R-:W-:Y:S02]  /*4d80*/  IMAD.IADD R3, R0, 0x1, R2 ;  /* 0x0000000100037824 */ /* 0x000fe400078e0202 */
[----:B------:R-:W-:-:S03]  /*4d90*/  IMAD R158, R2, UR44, RZ ;  /* 0x0000002c029e7c24 */ /* 0x000fc6000f8e02ff */
[C---:B------:R-:W-:Y:S01]  /*4da0*/  LEA R3, R2.reuse, R3, 0x2 ;  /* 0x0000000302037211 */ /* 0x040fe200078e10ff */
[----:B------:R-:W0:Y:S04]  /*4db0*/  S2UR UR42, SR_CTAID.Y ;  /* 0x00000000002a79c3 */ /* 0x000e280000002600 */
[----:B------:R-:W-:-:S05]  /*4dc0*/  IMAD R3, R2, 0x2, R3 ;  /* 0x0000000202037824 */ /* 0x000fca00078e0203 */
[----:B------:R-:W-:-:S05]  /*4dd0*/  LEA R3, R2, R3, 0x1 ;  /* 0x0000000302037211 */ /* 0x000fca00078e08ff */
[----:B------:R-:W-:Y:S01]  /*4de0*/  IMAD R3, R2, 0x2, R3 ;  /* 0x0000000202037824 */ /* 0x000fe200078e0203 */
[----:B-----5:R-:W-:-:S04]  /*4df0*/  UIMAD UR43, UR38, UR35, UR34 ;  /* 0x00000023262b72a4 */ /* 0x020fc8000f8e0222 */
[----:B------:R-:W-:Y:S01]  /*4e00*/  SHF.L.U32 R3, R3, 0x2, RZ ;  /* 0x0000000203037819 */ /* 0x000fe200000006ff */
[----:B------:R-:W-:-:S03]  /*4e10*/  USHF.L.U32 UR43, UR43, 0x7, URZ ;  /* 0x000000072b2b7899 */ /* 0x000fc600080006ff */
[----:B------:R-:W-:Y:S01]  /*4e20*/  SHF.R.S32.HI R248, RZ, 0x1f, R3 ;  /* 0x0000001ffff87819 */ /* 0x000fe20000011403 */
[----:B0-----:R-:W-:Y:S01]  /*4e30*/  UIMAD UR42, UR42, UR35, UR34 ;  /* 0x000000232a2a72a4 */ /* 0x001fe2000f8e0222 */
[C---:B------:R-:W-:Y:S01]  /*4e40*/  IADD3 R157, P2, PT, R158.reuse, R3, RZ ;  /* 0x000000039e9d7210 */ /* 0x040fe20007f5e0ff */
[----:B------:R-:W0:Y:S03]  /*4e50*/  LDCU.64 UR34, c[0x0][0x450] ;  /* 0x00008a00ff2277ac */ /* 0x000e260008000a00 */
[----:B------:R-:W-:Y:S01]  /*4e60*/  LEA.HI.X.SX32 R158, R158, R248, 0x1, P2 ;  /* 0x000000f89e9e7211 */ /* 0x000fe200010f0eff */
        /* <DEDUP_REMOVED lines=23> */
.L_x_1490:
[----:B------:R-:W-:Y:S05]  /*4fe0*/  BSYNC.RECONVERGENT B2 ;  /* 0x0000000000027941 */ /* 0x000fea0003800200 */
.L_x_1489:
        /* <DEDUP_REMOVED lines=10> */
[----:B------:R-:W-:Y:S01]  /*5090*/  LEA R3, R2, R3, 0x1 ;  /* 0x0000000302037211 */ /* 0x000fe200078e08ff */
[----:B-----5:R-:W-:-:S04]  /*50a0*/  UIMAD UR43, UR38, UR35, UR34 ;  /* 0x00000023262b72a4 */ /* 0x020fc8000f8e0222 */
[----:B------:R-:W-:Y:S01]  /*50b0*/  IMAD.IADD R3, R3, 0x1, R2 ;  /* 0x0000000103037824 */ /* 0x000fe200078e0202 */
[----:B------:R-:W-:Y:S02]  /*50c0*/  USHF.L.U32 UR43, UR43, 0x7, URZ ;  /* 0x000000072b2b7899 */ /* 0x000fe400080006ff */
[----:B0-----:R-:W-:Y:S02]  /*50d0*/  UIMAD UR42, UR42, UR35, UR34 ;  /* 0x000000232a2a72a4 */ /* 0x001fe4000f8e0222 */
[----:B------:R-:W-:Y:S01]  /*50e0*/  SHF.L.U32 R3, R3, 0x2, RZ ;  /* 0x0000000203037819 */ /* 0x000fe200000006ff */
[----:B------:R-:W0:Y:S03]  /*50f0*/  LDCU.64 UR34, c[0x0][0x450] ;  /* 0x00008a00ff2277ac */ /* 0x000e260008000a00 */
[----:B------:R-:W-:Y:S02]  /*5100*/  SHF.R.S32.HI R248, RZ, 0x1f, R3 ;  /* 0x0000001ffff87819 */ /* 0x000fe40000011403 */
[----:B------:R-:W-:-:S04]  /*5110*/  IADD3 R161, P2, PT, R162, R3, RZ ;  /* 0x00000003a2a17210 */ /* 0x000fc80007f5e0ff */
        /* <DEDUP_REMOVED lines=24> */
.L_x_1492:
[----:B------:R-:W-:Y:S05]  /*52a0*/  BSYNC.RECONVERGENT B2 ;  /* 0x0000000000027941 */ /* 0x000fea0003800200 */
.L_x_1491:
        /* <DEDUP_REMOVED lines=12> */
[----:B------:R-:W-:Y:S01]  /*5370*/  IMAD R3, R2, 0x2, R3 ;  /* 0x0000000202037824 */ /* 0x000fe200078e0203 */
        /* <DEDUP_REMOVED lines=30> */
.L_x_1494:
[----:B------:R-:W-:Y:S05]  /*5560*/  BSYNC.RECONVERGENT B2 ;  /* 0x0000000000027941 */ /* 0x000fea0003800200 */
.L_x_1493:
        /* <DEDUP_REMOVED lines=15> */
[----:B------:R-:W-:Y:S01]  /*5660*/  IADD3 R3, PT, PT, R3, R2, RZ ;  /* 0x0000000203037210 */ /* 0x000fe20007ffe0ff */
[----:B------:R-:W0:Y:S04]  /*5670*/  LDCU.64 UR34, c[0x0][0x450] ;  /* 0x00008a00ff2277ac */ /* 0x000e280008000a00 */
[----:B------:R-:W-:-:S05]  /*5680*/  IMAD.SHL.U32 R3, R3, 0x4, RZ ;  /* 0x0000000403037824 */ /* 0x000fca00078e00ff */
[----:B------:R-:W-:Y:S02]  /*5690*/  SHF.R.S32.HI R248, RZ, 0x1f, R3 ;  /* 0x0000001ffff87819 */ /* 0x000fe40000011403 */
        /* <DEDUP_REMOVED lines=25> */
.L_x_1496:
[----:B------:R-:W-:Y:S05]  /*5830*/  BSYNC.RECONVERGENT B2 ;  /* 0x0000000000027941 */ /* 0x000fea0003800200 */
.L_x_1495:
        /* <DEDUP_REMOVED lines=9> */
[----:B------:R-:W5:Y:S01]  /*58d0*/  S2UR UR34, SR_CTAID.X ;  /* 0x00000000002279c3 */ /* 0x000f620000002500 */
[----:B------:R-:W5:Y:S01]  /*58e0*/  LDCU UR35, c[0x0][0x3f8] ;  /* 0x00007f00ff2377ac */ /* 0x000f620008000800 */
[----:B0-234-:R-:W-:Y:S01]  /*58f0*/  IMAD R241, R2, UR44, RZ ;  /* 0x0000002c02f17c24 */ /* 0x01dfe2000f8e02ff */
[----:B------:R-:W-:-:S04]  /*5900*/  SHF.L.U32 R240, R3, 0x2, RZ ;  /* 0x0000000203f07819 */ /* 0x000fc800000006ff */
[----:B------:R-:W-:Y:S01]  /*5910*/  SHF.R.S32.HI R251, RZ, 0x1f, R240 ;  /* 0x0000001ffffb7819 */ /* 0x000fe200000114f0 */
[----:B------:R-:W0:Y:S01]  /*5920*/  S2UR UR42, SR_CTAID.Y ;  /* 0x00000000002a79c3 */ /* 0x000e220000002600 */
[----:B------:R-:W-:Y:S02]  /*5930*/  SHF.R.S32.HI R249, RZ, 0x1f, R241 ;  /* 0x0000001ffff97819 */ /* 0x000fe400000114f1 */
[----:B------:R-:W-:-:S05]  /*5940*/  IADD3 R173, P2, PT, R241, R240, RZ ;  /* 0x000000f0f1ad7210 */ /* 0x000fca0007f5e0ff */
[----:B------:R-:W-:Y:S01]  /*5950*/  IMAD.X R174, R249, 0x1, R251, P2 ;  /* 0x00000001f9ae7824 */ /* 0x000fe200010e06fb */
        /* <DEDUP_REMOVED lines=9> */
[----:B------:R-:W0:Y:S02]  /*59f0*/  LDCU.64 UR34, c[0x0][0x3b8] ;  /* 0x00007700ff2277ac */ /* 0x000e240008000a00 */
[----:B------:R-:W2:Y:S01]  /*5a00*/  LDG.E.128 R176, desc[UR36][R176.64+0xf0] ;  /* 0x0000f024b0b07981 */ /* 0x000ea2000c1e1d00 */
[----:B0-----:R-:W-:-:S04]  /*5a10*/  LEA R172, P2, R173, UR34, 0x2 ;  /* 0x00000022adac7c11 */ /* 0x001fc8000f8410ff */
[----:B------:R-:W-:-:S06]  /*5a20*/  LEA.HI.X R173, R173, UR35, R174, 0x2, P2 ;  /* 0x00000023adad7c11 */ /* 0x000fcc00090f14ae */
[----:B------:R-:W3:Y:S01]  /*5a30*/  LDG.E.128 R172, desc[UR36][R172.64] ;  /* 0x00000024acac7981 */ /* 0x000ee2000c1e1d00 */
[----:B------:R-:W-:-:S05]  /*5a40*/  IMAD R0, R2, 0x10, R0 ;  /* 0x0000001002007824 */ /* 0x000fca00078e0200 */
[----:B------:R-:W-:Y:S01]  /*5a50*/  SHF.L.U32 R0, R0, 0x2, RZ ;  /* 0x0000000200007819 */ /* 0x000fe200000006ff */
[----:B---3--:R-:W-:-:S04]  /*5a60*/  FADD.FTZ R172, R68, R172 ;  /* 0x000000ac44ac7221 */ /* 0x008fc80000010000 */
[----:B--2---:R-:W-:Y:S01]  /*5a70*/  FMUL.FTZ R172, R172, R176 ;  /* 0x000000b0acac7220 */ /* 0x004fe20000410000 */
[----:B------:R-:W-:Y:S02]  /*5a80*/  IMAD R176, R2, UR42, RZ ;  /* 0x0000002a02b07c24 */ /* 0x000fe4000f8e02ff */
[----:B------:R-:W-:-:S03]  /*5a90*/  FADD.FTZ R173, R69, R173 ;  /* 0x000000ad45ad7221 */ /* 0x000fc60000010000 */
[----:B------:R-:W-:Y:S01]  /*5aa0*/  SHF.L.U32 R248, R176, 0x7, RZ ;  /* 0x00000007b0f87819 */ /* 0x000fe200000006ff */
[----:B------:R-:W-:Y:S01]  /*5ab0*/  FMUL.FTZ R173, R173, R177 ;  /* 0x000000b1adad7220 */ /* 0x000fe20000410000 */
[----:B------:R-:W-:Y:S02]  /*5ac0*/  FADD.FTZ R174, R70, R174 ;  /* 0x000000ae46ae7221 */ /* 0x000fe40000010000 */
[----:B------:R-:W-:Y:S02]  /*5ad0*/  IADD3 R177, P2, PT, R248, R240, RZ ;  /* 0x000000f0f8b17210 */ /* 0x000fe40007f5e0ff */
[----:B------:R-:W-:Y:S01]  /*5ae0*/  SHF.R.S32.HI R252, RZ, 0x1f, R248 ;  /* 0x0000001ffffc7819 */ /* 0x000fe200000114f8 */
[----:B------:R-:W-:Y:S01]  /*5af0*/  FMUL.FTZ R174, R174, R178 ;  /* 0x000000b2aeae7220 */ /* 0x000fe20000410000 */
[----:B------:R-:W-:-:S03]  /*5b00*/  FADD.FTZ R175, R71, R175 ;  /* 0x000000af47af7221 */ /* 0x000fc60000010000 */
[----:B------:R-:W-:Y:S01]  /*5b10*/  IMAD.X R178, R252, 0x1, R251, P2 ;  /* 0x00000001fcb27824 */ /* 0x000fe200010e06fb */
[----:B------:R-:W-:Y:S01]  /*5b20*/  LEA R176, P2, R177, UR34, 0x2 ;  /* 0x00000022b1b07c11 */ /* 0x000fe2000f8410ff */
[----:B------:R-:W-:Y:S01]  /*5b30*/  FMUL.FTZ R175, R175, R179 ;  /* 0x000000b3afaf7220 */ /* 0x000fe20000410000 */
[----:B------:R-:W-:Y:S02]  /*5b40*/  SHF.R.S32.HI R251, RZ, 0x1f, R0 ;  /* 0x0000001ffffb7819 */ /* 0x000fe40000011400 */
[----:B------:R-:W-:Y:S02]  /*5b50*/  LEA.HI.X R177, R177, UR35, R178, 0x2, P2 ;  /* 0x00000023b1b17c11 */ /* 0x000fe400090f14b2 */
[----:B------:R-:W-:-:S04]  /*5b60*/  IADD3 R179, P2, PT, R241, R0, RZ ;  /* 0x00000000f1b37210 */ /* 0x000fc80007f5e0ff */
[----:B------:R-:W-:Y:S02]  /*5b70*/  IADD3.X R240, PT, PT, R249, R251, RZ, P2, !PT ;  /* 0x000000fbf9f07210 */ /* 0x000fe400017fe4ff */
[----:B------:R-:W-:-:S04]  /*5b80*/  LEA R178, P2, R179, UR34, 0x2 ;  /* 0x00000022b3b27c11 */ /* 0x000fc8000f8410ff */
[----:B------:R-:W-:Y:S01]  /*5b90*/  LEA.HI.X R179, R179, UR35, R240, 0x2, P2 ;  /* 0x00000023b3b37c11 */ /* 0x000fe200090f14f0 */
[----:B------:R0:W-:Y:S04]  /*5ba0*/  STG.E.128 desc[UR36][R176.64], R172 ;  /* 0x000000acb0007986 */ /* 0x0001e8000c101d24 */
[----:B------:R-:W2:Y:S04]  /*5bb0*/  LDG.E.128 R240, desc[UR36][R242.64+0x100] ;  /* 0x00010024f2f07981 */ /* 0x000ea8000c1e1d00 */
[----:B0-----:R-:W3:Y:S01]  /*5bc0*/  LDG.E.128 R176, desc[UR36][R178.64] ;  /* 0x00000024b2b07981 */ /* 0x001ee2000c1e1d00 */
        /* <DEDUP_REMOVED lines=13> */
.L_x_1498:
[----:B------:R-:W-:Y:S05]  /*5ca0*/  BSYNC.RECONVERGENT B2 ;  /* 0x0000000000027941 */ /* 0x000fea0003800200 */
.L_x_1497:
[----:B------:R-:W-:Y:S01]  /*5cb0*/  BSSY.RECONVERGENT B2, `(.L_x_1499) ;  /* 0x0000026000027945 */ /* 0x000fe20003800200 */
[----:B------:R-:W-:-:S03]  /*5cc0*/  LEA R3, R2, R3, 0x1 ;  /* 0x0000000302037211 */ /* 0x000fc600078e08ff */
[----:B------:R-:W-:Y:S05]  /*5cd0*/  @P1 BRA `(.L_x_1500) ;  /* 0x00000000008c1947 */ /* 0x000fea0003800000 */
[----:B------:R-:W5:Y:S01]  /*5ce0*/  S2UR UR34, SR_CTAID.X ;  /* 0x00000000002279c3 */ /* 0x000f620000002500 */
[----:B------:R-:W5:Y:S01]  /*5cf0*/  LDCU UR35, c[0x0][0x3f8] ;  /* 0x00007f00ff2377ac */ /* 0x000f620008000800 */
[----:B------:R-:W-:Y:S02]  /*5d00*/  IMAD.SHL.U32 R0, R3, 0x4, RZ ;  /* 0x0000000403007824 */ /* 0x000fe400078e00ff */
[----:B------:R-:W-:-:S03]  /*5d10*/  IMAD R182, R2, UR44, RZ ;  /* 0x0000002c02b67c24 */ /* 0x000fc6000f8e02ff */
[----:B------:R-:W-:Y:S01]  /*5d20*/  SHF.R.S32.HI R248, RZ, 0x1f, R0 ;  /* 0x0000001ffff87819 */ /* 0x000fe20000011400 */
[----:B------:R-:W0:Y:S01]  /*5d30*/  S2UR UR42, SR_CTAID.Y ;  /* 0x00000000002a79c3 */ /* 0x000e220000002600 */
[----:B------:R-:W-:-:S04]  /*5d40*/  IADD3 R181, P2, PT, R182, R0, RZ ;  /* 0x00000000b6b57210 */ /* 0x000fc80007f5e0ff */
[----:B------:R-:W-:Y:S01]  /*5d50*/  LEA.HI.X.SX32 R182, R182, R248, 0x1, P2 ;  /* 0x000000f8b6b67211 */ /* 0x000fe200010f0eff */
[----:B-----5:R-:W-:-:S04]  /*5d60*/  UIMAD UR43, UR38, UR35, UR34 ;  /* 0x00000023262b72a4 */ /* 0x020fc8000f8e0222 */
[----:B------:R-:W-:Y:S02]  /*5d70*/  USHF.L.U32 UR43, UR43, 0x7, URZ ;  /* 0x000000072b2b7899 */ /* 0x000fe400080006ff */
[----:B0-----:R-:W-:Y:S01]  /*5d80*/  UIMAD UR42, UR42, UR35, UR34 ;  /* 0x000000232a2a72a4 */ /* 0x001fe2000f8e0222 */
        /* <DEDUP_REMOVED lines=24> */
.L_x_1500:
[----:B------:R-:W-:Y:S05]  /*5f10*/  BSYNC.RECONVERGENT B2 ;  /* 0x0000000000027941 */ /* 0x000fea0003800200 */
.L_x_1499:
[----:B------:R-:W-:Y:S01]  /*5f20*/  BSSY.RECONVERGENT B2, `(.L_x_1501) ;  /* 0x0000026000027945 */ /* 0x000fe20003800200 */
[----:B------:R-:W-:-:S03]  /*5f30*/  IMAD.IADD R3, R3, 0x1, R2 ;  /* 0x0000000103037824 */ /* 0x000fc600078e0202 */
[----:B------:R-:W-:Y:S05]  /*5f40*/  @P1 BRA `(.L_x_1502) ;  /* 0x00000000008c1947 */ /* 0x000fea0003800000 */
[----:B------:R-:W5:Y:S01]  /*5f50*/  S2UR UR34, SR_CTAID.X ;  /* 0x00000000002279c3 */ /* 0x000f620000002500 */
[----:B------:R-:W5:Y:S01]  /*5f60*/  LDCU UR35, c[0x0][0x3f8] ;  /* 0x00007f00ff2377ac */ /* 0x000f620008000800 */
[----:B------:R-:W-:Y:S01]  /*5f70*/  IMAD R186, R2, UR44, RZ ;  /* 0x0000002c02ba7c24 */ /* 0x000fe2000f8e02ff */
[----:B------:R-:W-:-:S04]  /*5f80*/  SHF.L.U32 R0, R3, 0x2, RZ ;  /* 0x0000000203007819 */ /* 0x000fc800000006ff */
        /* <DEDUP_REMOVED lines=31> */
.L_x_1502:
[----:B------:R-:W-:Y:S05]  /*6180*/  BSYNC.RECONVERGENT B2 ;  /* 0x0000000000027941 */ /* 0x000fea0003800200 */
.L_x_1501:
[----:B------:R-:W-:Y:S01]  /*6190*/  BSSY.RECONVERGENT B2, `(.L_x_1503) ;  /* 0x0000026000027945 */ /* 0x000fe20003800200 */
[----:B------:R-:W-:-:S03]  /*61a0*/  IADD3 R3, PT, PT, R3, R2, RZ ;  /* 0x0000000203037210 */ /* 0x000fc60007ffe0ff */
        /* <DEDUP_REMOVED lines=36> */
.L_x_1504:
[----:B------:R-:W-:Y:S05]  /*63f0*/  BSYNC.RECONVERGENT B2 ;  /* 0x0000000000027941 */ /* 0x000fea0003800200 */
.L_x_1503:
        /* <DEDUP_REMOVED lines=38> */
.L_x_1506:
[----:B------:R-:W-:Y:S05]  /*6660*/  BSYNC.RECONVERGENT B2 ;  /* 0x0000000000027941 */ /* 0x000fea0003800200 */
.L_x_1505:
        /* <DEDUP_REMOVED lines=38> */
.L_x_1508:
[----:B------:R-:W-:Y:S05]  /*68d0*/  BSYNC.RECONVERGENT B2 ;  /* 0x0000000000027941 */ /* 0x000fea0003800200 */
.L_x_1507:
        /* <DEDUP_REMOVED lines=38> */
.L_x_1510:
[----:B------:R-:W-:Y:S05]  /*6b40*/  BSYNC.RECONVERGENT B2 ;  /* 0x0000000000027941 */ /* 0x000fea0003800200 */
.L_x_1509:
        /* <DEDUP_REMOVED lines=38> */
.L_x_1512:
[----:B------:R-:W-:Y:S05]  /*6db0*/  BSYNC.RECONVERGENT B2 ;  /* 0x0000000000027941 */ /* 0x000fea0003800200 */
.L_x_1511:
        /* <DEDUP_REMOVED lines=38> */
.L_x_1514:
[----:B------:R-:W-:Y:S05]  /*7020*/  BSYNC.RECONVERGENT B2 ;  /* 0x0000000000027941 */ /* 0x000fea0003800200 */
.L_x_1513:
        /* <DEDUP_REMOVED lines=22> */
[----:B------:R-:W1:Y:S01]  /*7190*/  LDG.E.128 R212, desc[UR36][R212.64] ;  /* 0x00000024d4d47981 */ /* 0x000e62000c1e1d00 */
[----:B------:R-:W-:-:S05]  /*71a0*/  IMAD R249, R2, UR42, RZ ;  /* 0x0000002a02f97c24 */ /* 0x000fca000f8e02ff */
[----:B------:R-:W-:-:S04]  /*71b0*/  SHF.L.U32 R249, R249, 0x7, RZ ;  /* 0x00000007f9f97819 */ /* 0x000fc800000006ff */
[----:B------:R-:W-:-:S04]  /*71c0*/  IADD3 R0, P2, PT, R249, R0, RZ ;  /* 0x00000000f9007210 */ /* 0x000fc80007f5e0ff */
[----:B------:R-:W-:Y:S01]  /*71d0*/  LEA.HI.X.SX32 R248, R249, R248, 0x1, P2 ;  /* 0x000000f8f9f87211 */ /* 0x000fe200010f0eff */
[----:B-1----:R-:W-:Y:S01]  /*71e0*/  FADD.FTZ R212, R28, R212 ;  /* 0x000000d41cd47221 */ /* 0x002fe20000010000 */
        /* <DEDUP_REMOVED lines=10> */
.L_x_1516:
[----:B------:R-:W-:Y:S05]  /*7290*/  BSYNC.RECONVERGENT B2 ;  /* 0x0000000000027941 */ /* 0x000fea0003800200 */
.L_x_1515:
        /* <DEDUP_REMOVED lines=38> */
.L_x_1518:
[----:B------:R-:W-:Y:S05]  /*7500*/  BSYNC.RECONVERGENT B2 ;  /* 0x0000000000027941 */ /* 0x000fea0003800200 */
.L_x_1517:
        /* <DEDUP_REMOVED lines=38> */
.L_x_1520:
[----:B------:R-:W-:Y:S05]  /*7770*/  BSYNC.RECONVERGENT B2 ;  /* 0x0000000000027941 */ /* 0x000fea0003800200 */
.L_x_1519:
        /* <DEDUP_REMOVED lines=38> */
.L_x_1522:
[----:B------:R-:W-:Y:S05]  /*79e0*/  BSYNC.RECONVERGENT B2 ;  /* 0x0000000000027941 */ /* 0x000fea0003800200 */
.L_x_1521:
        /* <DEDUP_REMOVED lines=38> */
.L_x_1524:
[----:B------:R-:W-:Y:S05]  /*7c50*/  BSYNC.RECONVERGENT B2 ;  /* 0x0000000000027941 */ /* 0x000fea0003800200 */
.L_x_1523:
        /* <DEDUP_REMOVED lines=38> */
.L_x_1526:
[----:B------:R-:W-:Y:S05]  /*7ec0*/  BSYNC.RECONVERGENT B2 ;  /* 0x0000000000027941 */ /* 0x000fea0003800200 */
.L_x_1525:
[----:B------:R-:W-:Y:S05]  /*7ed0*/  @P1 BRA `(.L_x_1527) ;  /* 0x00000054001c1947 */ /* 0x000fea0003800000 */
[----:B------:R-:W5:Y:S01]  /*7ee0*/  S2UR UR34, SR_CTAID.X ;  /* 0x00000000002279c3 */ /* 0x000f620000002500 */
[----:B------:R-:W5:Y:S01]  /*7ef0*/  LDCU UR35, c[0x0][0x3f8] ;  /* 0x00007f00ff2377ac */ /* 0x000f620008000800 */
[----:B------:R-:W-:Y:S01]  /*7f00*/  IADD3 R0, PT, PT, R3, R2, RZ ;  /* 0x0000000203007210 */ /* 0x000fe20007ffe0ff */
[----:B------:R-:W-:-:S04]  /*7f10*/  IMAD R238, R2, UR44, RZ ;  /* 0x0000002c02ee7c24 */ /* 0x000fc8000f8e02ff */
[----:B------:R-:W-:Y:S01]  /*7f20*/  IMAD.SHL.U32 R0, R0, 0x4, RZ ;  /* 0x0000000400007824 */ /* 0x000fe200078e00ff */
[----:B------:R-:W1:Y:S04]  /*7f30*/  S2UR UR42, SR_CTAID.Y ;  /* 0x00000000002a79c3 */ /* 0x000e680000002600 */
[----:B------:R-:W-:Y:S02]  /*7f40*/  SHF.R.S32.HI R3, RZ, 0x1f, R0 ;  /* 0x0000001fff037819 */ /* 0x000fe40000011400 */
[----:B------:R-:W-:-:S04]  /*7f50*/  IADD3 R237, P2, PT, R238, R0, RZ ;  /* 0x00000000eeed7210 */ /* 0x000fc80007f5e0ff */
[----:B------:R-:W-:Y:S01]  /*7f60*/  LEA.HI.X.SX32 R238, R238, R3, 0x1, P2 ;  /* 0x00000003eeee7211 */ /* 0x000fe200010f0eff */
[----:B-----5:R-:W-:-:S04]  /*7f70*/  UIMAD UR43, UR38, UR35, UR34 ;  /* 0x00000023262b72a4 */ /* 0x020fc8000f8e0222 */
[----:B------:R-:W-:Y:S02]  /*7f80*/  USHF.L.U32 UR43, UR43, 0x7, URZ ;  /* 0x000000072b2b7899 */ /* 0x000fe400080006ff */
[----:B-1----:R-:W-:Y:S01]  /*7f90*/  UIMAD UR42, UR42, UR35, UR34 ;  /* 0x000000232a2a72a4 */ /* 0x002fe2000f8e0222 */
[----:B------:R-:W1:Y:S02]  /*7fa0*/  LDCU.64 UR34, c[0x0][0x450] ;  /* 0x00008a00ff2277ac */ /* 0x000e640008000a00 */
[----:B-1----:R-:W-:-:S06]  /*7fb0*/  UIMAD.WIDE UR34, UR43, 0x4, UR34 ;  /* 0x000000042b2278a5 */ /* 0x002fcc000f8e0222 */
[----:B0-234-:R-:W-:Y:S01]  /*7fc0*/  MOV R240, UR34 ;  /* 0x0000002200f07c02 */ /* 0x01dfe20008000f00 */
        /* <DEDUP_REMOVED lines=12> */
[----:B------:R-:W-:Y:S02]  /*8090*/  FADD.FTZ R238, R6, R238 ;  /* 0x000000ee06ee7221 */ /* 0x000fe40000010000 */
[----:B--2---:R-:W-:Y:S01]  /*80a0*/  FMUL.FTZ R236, R3, R240 ;  /* 0x000000f003ec7220 */ /* 0x004fe20000410000 */
[----:B------:R-:W-:Y:S01]  /*80b0*/  FADD.FTZ R3, R7, R239 ;  /* 0x000000ef07037221 */ /* 0x000fe20000010000 */
[----:B------:R-:W-:Y:S01]  /*80c0*/  LEA R240, P2, R0, UR34, 0x2 ;  /* 0x0000002200f07c11 */ /* 0x000fe2000f8410ff */
[----:B------:R-:W-:Y:S01]  /*80d0*/  FMUL.FTZ R237, R237, R241 ;  /* 0x000000f1eded7220 */ /* 0x000fe20000410000 */
[----:B------:R-:W-:Y:S01]  /*80e0*/  FMUL.FTZ R238, R238, R242 ;  /* 0x000000f2eeee7220 */ /* 0x000fe20000410000 */
[----:B------:R-:W-:Y:S01]  /*80f0*/  FMUL.FTZ R239, R3, R243 ;  /* 0x000000f303ef7220 */ /* 0x000fe20000410000 */
[----:B------:R-:W-:-:S05]  /*8100*/  LEA.HI.X R241, R0, UR35, R2, 0x2, P2 ;  /* 0x0000002300f17c11 */ /* 0x000fca00090f1402 */
[----:B------:R0:W-:Y:S01]  /*8110*/  STG.E.128 desc[UR36][R240.64], R236 ;  /* 0x000000ecf0007986 */ /* 0x0001e2000c101d24 */
[----:B------:R-:W-:Y:S05]  /*8120*/  BRA `(.L_x_1527) ;  /* 0x0000005000887947 */ /* 0x000fea0003800000 */
.L_x_1472:
[----:B------:R-:W-:Y:S01]  /*8130*/  ISETP.GE.AND P1, PT, R250, UR40, PT ;  /* 0x00000028fa007c0c */ /* 0x000fe2000bf26270 */
[----:B------:R-:W-:-:S12]  /*8140*/  BSSY.RECONVERGENT B2, `(.L_x_1528) ;  /* 0x000001d000027945 */ /* 0x000fd80003800200 */
[----:B------:R-:W-:Y:S05]  /*8150*/  @P1 BRA `(.L_x_1529) ;  /* 0x00000000006c1947 */ /* 0x000fea0003800000 */
[----:B------:R-:W-:Y:S01]  /*8160*/  S2UR UR34, SR_CTAID.Y ;  /* 0x00000000002279c3 */ /* 0x000fe20000002600 */
[----:B------:R-:W0:Y:S01]  /*8170*/  LDCU UR42, c[0x0][0x3f8] ;  /* 0x00007f00ff2a77ac */ /* 0x000e220008000800 */
[----:B------:R-:W2:Y:S04]  /*8180*/  LDL R252, [R1+0x40] ;  /* 0x0000400001fc7983 */ /* 0x000ea80000100800 */
[----:B------:R-:W3:Y:S02]  /*8190*/  LDL R251, [R1+0x44] ;  /* 0x0000440001fb7983 */ /* 0x000ee40000100800 */
[----:B------:R-:W0:Y:S01]  /*81a0*/  S2UR UR35, SR_CTAID.X ;  /* 0x00000000002379c3 */ /* 0x000e220000002500 */
[----:B------:R-:W-:Y:S01]  /*81b0*/  IMAD R243, R2, UR44, RZ ;  /* 0x0000002c02f37c24 */ /* 0x000fe2000f8e02ff */
[----:B------:R-:W4:Y:S01]  /*81c0*/  LDL R249, [R1+0x48] ;  /* 0x0000480001f97983 */ /* 0x000f220000100800 */
[----:B------:R-:W-:-:S03]  /*81d0*/  IMAD.SHL.U32 R3, R0, 0x4, RZ ;  /* 0x0000000400037824 */ /* 0x000fc600078e00ff */
[----:B------:R-:W5:Y:S02]  /*81e0*/  LDL R248, [R1+0x4c] ;  /* 0x00004c0001f87983 */ /* 0x000f640000100800 */
[----:B------:R-:W-:-:S04]  /*81f0*/  IADD3 R241, P2, PT, R3, R243, RZ ;  /* 0x000000f303f17210 */ /* 0x000fc80007f5e0ff */
[----:B------:R-:W-:Y:S01]  /*8200*/  LEA.HI.X.SX32 R243, R243, RZ, 0x1, P2 ;  /* 0x000000fff3f37211 */ /* 0x000fe200010f0eff */
[----:B0-----:R-:W-:Y:S01]  /*8210*/  UIMAD UR42, UR34, UR42, UR35 ;  /* 0x0000002a222a72a4 */ /* 0x001fe2000f8e0223 */
[----:B------:R-:W0:Y:S05]  /*8220*/  LDCU.64 UR34, c[0x0][0x3b8] ;  /* 0x00007700ff2277ac */ /* 0x000e2a0008000a00 */
[----:B------:R-:W-:-:S05]  /*8230*/  IMAD R240, R2, UR42, RZ ;  /* 0x0000002a02f07c24 */ /* 0x000fca000f8e02ff */
[----:B------:R-:W-:-:S04]  /*8240*/  SHF.L.U32 R240, R240, 0x7, RZ ;  /* 0x00000007f0f07819 */ /* 0x000fc800000006ff */
[----:B------:R-:W-:Y:S02]  /*8250*/  IADD3 R3, P4, PT, R3, R240, RZ ;  /* 0x000000f003037210 */ /* 0x000fe40007f9e0ff */
[----:B0-----:R-:W-:-:S04]  /*8260*/  LEA R242, P2, R241, UR34, 0x2 ;  /* 0x00000022f1f27c11 */ /* 0x001fc8000f8410ff */
[----:B------:R-:W-:Y:S02]  /*8270*/  LEA.HI.X R243, R241, UR35, R243, 0x2, P2 ;  /* 0x00000023f1f37c11 */ /* 0x000fe400090f14f3 */
[----:B------:R-:W-:Y:S02]  /*8280*/  LEA.HI.X.SX32 R241, R240, RZ, 0x1, P4 ;  /* 0x000000fff0f17211 */ /* 0x000fe400020f0eff */
[C---:B------:R-:W-:Y:S01]  /*8290*/  LEA R240, P2, R3.reuse, UR34, 0x2 ;  /* 0x0000002203f07c11 */ /* 0x040fe2000f8410ff */
[----:B------:R-:W2:Y:S03]  /*82a0*/  LDG.E.128 R244, desc[UR36][R242.64] ;  /* 0x00000024f2f47981 */ /* 0x000ea6000c1e1d00 */
[----:B------:R-:W-:Y:S01]  /*82b0*/  LEA.HI.X R241, R3, UR35, R241, 0x2, P2 ;  /* 0x0000002303f17c11 */ /* 0x000fe200090f14f1 */
[----:B--2---:R-:W-:Y:S01]  /*82c0*/  FADD.FTZ R244, R252, R244 ;  /* 0x000000f4fcf47221 */ /* 0x004fe20000010000 */
[----:B---3--:R-:W-:Y:S01]  /*82d0*/  FADD.FTZ R245, R251, R245 ;  /* 0x000000f5fbf57221 */ /* 0x008fe20000010000 */
[----:B----4-:R-:W-:Y:S01]  /*82e0*/  FADD.FTZ R246, R249, R246 ;  /* 0x000000f6f9f67221 */ /* 0x010fe20000010000 */
[----:B-----5:R-:W-:-:S05]  /*82f0*/  FADD.FTZ R247, R248, R247 ;  /* 0x000000f7f8f77221 */ /* 0x020fca0000010000 */
[----:B------:R0:W-:Y:S02]  /*8300*/  STG.E.128 desc[UR36][R240.64], R244 ;  /* 0x000000f4f0007986 */ /* 0x0001e4000c101d24 */
.L_x_1529:
[----:B------:R-:W-:Y:S05]  /*8310*/  BSYNC.RECONVERGENT B2 ;  /* 0x0000000000027941 */ /* 0x000fea0003800200 */
.L_x_1528:
[----:B------:R-:W-:Y:S04]  /*8320*/  BSSY.RECONVERGENT B2, `(.L_x_1530) ;  /* 0x0000037000027945 */ /* 0x000fe80003800200 */
[----:B------:R-:W-:Y:S05]  /*8330*/  @P1 BRA `(.L_x_1531) ;  /* 0x0000000000d41947 */ /* 0x000fea0003800000 */
[----:B------:R-:W-:Y:S01]  /*8340*/  S2UR UR34, SR_CTAID.Y ;  /* 0x00000000002279c3 */ /* 0x000fe20000002600 */
[----:B------:R-:W2:Y:S01]  /*8350*/  LDCU UR42, c[0x0][0x3f8] ;  /* 0x00007f00ff2a77ac */ /* 0x000ea20008000800 */
[----:B------:R-:W3:Y:S04]  /*8360*/  LDL R252, [R1+0x38] ;  /* 0x0000380001fc7983 */ /* 0x000ee80000100800 */
[----:B------:R-:W4:Y:S02]  /*8370*/  LDL R251, [R1+0x3c] ;  /* 0x00003c0001fb7983 */ /* 0x000f240000100800 */
[----:B------:R-:W2:Y:S01]  /*8380*/  S2UR UR35, SR_CTAID.X ;  /* 0x00000000002379c3 */ /* 0x000ea20000002500 */
[----:B------:R-:W-:Y:S01]  /*8390*/  IMAD.IADD R3, R0, 0x1, R2 ;  /* 0x0000000100037824 */ /* 0x000fe200078e0202 */
[----:B------:R-:W5:Y:S01]  /*83a0*/  LDL R249, [R1+0x20] ;  /* 0x0000200001f97983 */ /* 0x000f620000100800 */
[----:B------:R-:W-:-:S03]  /*83b0*/  IMAD R123, R2, UR44, RZ ;  /* 0x0000002c027b7c24 */ /* 0x000fc6000f8e02ff */
[----:B------:R-:W-:Y:S01]  /*83c0*/  SHF.L.U32 R3, R3, 0x2, RZ ;  /* 0x0000000203037819 */ /* 0x000fe200000006ff */
[----:B------:R-:W5:Y:S01]  /*83d0*/  LDL R248, [R1+0x24] ;  /* 0x0000240001f87983 */ /* 0x000f620000100800 */
[----:B------:R-:W-:Y:S02]  /*83e0*/  SHF.R.S32.HI R122, RZ, 0x1f, R123 ;  /* 0x0000001fff7a7819 */ /* 0x000fe4000001147b */
[----:B------:R-:W-:Y:S01]  /*83f0*/  SHF.R.S32.HI R120, RZ, 0x1f, R3 ;  /* 0x0000001fff787819 */ /* 0x000fe20000011403 */
[----:B------:R-:W5:Y:S04]  /*8400*/  LDL R243, [R1+0x28] ;  /* 0x0000280001f37983 */ /* 0x000f680000100800 */
[----:B------:R-:W5:Y:S01]  /*8410*/  LDL R242, [R1+0x2c] ;  /* 0x00002c0001f27983 */ /* 0x000f620000100800 */
[----:B------:R-:W-:-:S05]  /*8420*/  IADD3 R117, P2, PT, R123, R3, RZ ;  /* 0x000000037b757210 */ /* 0x000fca0007f5e0ff */
[----:B------:R-:W-:Y:S01]  /*8430*/  IMAD.X R118, R122, 0x1, R120, P2 ;  /* 0x000000017a767824 */ /* 0x000fe200010e0678 */
[----:B--2---:R-:W-:Y:S01]  /*8440*/  UIMAD UR42, UR34, UR42, UR35 ;  /* 0x0000002a222a72a4 */ /* 0x004fe2000f8e0223 */
[----:B------:R-:W2:Y:S05]  /*8450*/  LDCU.64 UR34, c[0x0][0x3b8] ;  /* 0x00007700ff2277ac */ /* 0x000eaa0008000a00 */
[----:B------:R-:W-:Y:S02]  /*8460*/  IMAD R121, R2, UR42, RZ ;  /* 0x0000002a02797c24 */ /* 0x000fe4000f8e02ff */
[----:B------:R-:W3:Y:S01]  /*8470*/  LDL R2, [R1+0x30] ;  /* 0x0000300001027983 */ /* 0x000ee20000100800 */
[----:B--2---:R-:W-:-:S04]  /*8480*/  LEA R116, P2, R117, UR34, 0x2 ;  /* 0x0000002275747c11 */ /* 0x004fc8000f8410ff */
[----:B------:R-:W-:Y:S02]  /*8490*/  LEA.HI.X R117, R117, UR35, R118, 0x2, P2 ;  /* 0x0000002375757c11 */ /* 0x000fe400090f1476 */
[----:B0-----:R-:W-:-:S04]  /*84a0*/  SHF.L.U32 R240, R121, 0x7, RZ ;  /* 0x0000000779f07819 */ /* 0x001fc800000006ff */
[----:B------:R-:W3:Y:S01]  /*84b0*/  LDG.E.128 R116, desc[UR36][R116.64] ;  /* 0x0000002474747981 */ /* 0x000ee2000c1e1d00 */
[----:B------:R-:W-:Y:S02]  /*84c0*/  IADD3 R121, P2, PT, R240, R3, RZ ;  /* 0x00000003f0797210 */ /* 0x000fe40007f5e0ff */
[----:B------:R-:W-:-:S05]  /*84d0*/  SHF.R.S32.HI R3, RZ, 0x1f, R240 ;  /* 0x0000001fff037819 */ /* 0x000fca00000114f0 */
[----:B------:R-:W-:Y:S01]  /*84e0*/  IMAD.X R241, R3, 0x1, R120, P2 ;  /* 0x0000000103f17824 */ /* 0x000fe200010e0678 */
[----:B------:R-:W-:-:S04]  /*84f0*/  LEA R120, P2, R121, UR34, 0x2 ;  /* 0x0000002279787c11 */ /* 0x000fc8000f8410ff */
[----:B------:R-:W-:Y:S02]  /*8500*/  LEA.HI.X R121, R121, UR35, R241, 0x2, P2 ;  /* 0x0000002379797c11 */ /* 0x000fe400090f14f1 */
[----:B------:R-:W2:Y:S01]  /*8510*/  LDL R241, [R1+0x34] ;  /* 0x0000340001f17983 */ /* 0x000ea20000100800 */
[----:B---3--:R-:W-:Y:S02]  /*8520*/  FADD.FTZ R116, R2, R116 ;  /* 0x0000007402747221 */ /* 0x008fe40000010000 */
[----:B------:R-:W0:Y:S01]  /*8530*/  LDC R2, c[0x0][0x3f4] ;  /* 0x0000fd00ff027b82 */ /* 0x000e220000000800 */
[----:B------:R-:W-:Y:S01]  /*8540*/  FADD.FTZ R118, R252, R118 ;  /* 0x00000076fc767221 */ /* 0x000fe20000010000 */
[----:B----4-:R-:W-:Y:S01]  /*8550*/  FADD.FTZ R119, R251, R119 ;  /* 0x00000077fb777221 */ /* 0x010fe20000010000 */
[----:B--2---:R-:W-:-:S05]  /*8560*/  FADD.FTZ R117, R241, R117 ;  /* 0x00000075f1757221 */ /* 0x004fca0000010000 */
[----:B------:R0:W-:Y:S02]  /*8570*/  STG.E.128 desc[UR36][R120.64], R116 ;  /* 0x0000007478007986 */ /* 0x0001e4000c101d24 */
[----:B0-----:R-:W-:-:S05]  /*8580*/  LEA R120, R2, R0, 0x1 ;  /* 0x0000000002787211 */ /* 0x001fca00078e08ff */
[----:B------:R-:W-:-:S05]  /*8590*/  IMAD.SHL.U32 R120, R120, 0x4, RZ ;  /* 0x0000000478787824 */ /* 0x000fca00078e00ff */
[-C--:B------:R-:W-:Y:S02]  /*85a0*/  IADD3 R241, P4, PT, R240, R120.reuse, RZ ;  /* 0x00000078f0f17210 */ /* 0x080fe40007f9e0ff */
[----:B------:R-:W-:Y:S02]  /*85b0*/  IADD3 R123, P2, PT, R123, R120, RZ ;  /* 0x000000787b7b7210 */ /* 0x000fe40007f5e0ff */
[----:B------:R-:W-:-:S04]  /*85c0*/  SHF.R.S32.HI R240, RZ, 0x1f, R120 ;  /* 0x0000001ffff07819 */ /* 0x000fc80000011478 */
[----:B------:R-:W-:Y:S02]  /*85d0*/  IADD3.X R122, PT, PT, R122, R240, RZ, P2, !PT ;  /* 0x000000f07a7a7210 */ /* 0x000fe400017fe4ff */
[----:B------:R-:W-:-:S04]  /*85e0*/  LEA R120, P2, R123, UR34, 0x2 ;  /* 0x000000227b787c11 */ /* 0x000fc8000f8410ff */
[----:B------:R-:W-:-:S06]  /*85f0*/  LEA.HI.X R121, R123, UR35, R122, 0x2, P2 ;  /* 0x000000237b797c11 */ /* 0x000fcc00090f147a */
[----:B------:R-:W5:Y:S01]  /*8600*/  LDG.E.128 R120, desc[UR36][R120.64] ;  /* 0x0000002478787981 */ /* 0x000f62000c1e1d00 */
[----:B------:R-:W-:Y:S01]  /*8610*/  IMAD.X R3, R3, 0x1, R240, P4 ;  /* 0x0000000103037824 */ /* 0x000fe200020e06f0 */
[----:B------:R-:W-:-:S04]  /*8620*/  LEA R240, P2, R241, UR34, 0x2 ;  /* 0x00000022f1f07c11 */ /* 0x000fc8000f8410ff */
[----:B------:R-:W-:Y:S01]  /*8630*/  LEA.HI.X R241, R241, UR35, R3, 0x2, P2 ;  /* 0x00000023f1f17c11 */ /* 0x000fe200090f1403 */
[----:B-----5:R-:W-:Y:S01]  /*8640*/  FADD.FTZ R120, R249, R120 ;  /* 0x00000078f9787221 */ /* 0x020fe20000010000 */
[----:B------:R-:W-:Y:S01]  /*8650*/  FADD.FTZ R121, R248, R121 ;  /* 0x00000079f8797221 */ /* 0x000fe20000010000 */
[----:B------:R-:W-:Y:S01]  /*8660*/  FADD.FTZ R122, R243, R122 ;  /* 0x0000007af37a7221 */ /* 0x000fe20000010000 */
[----:B------:R-:W-:-:S05]  /*8670*/  FADD.FTZ R123, R242, R123 ;  /* 0x0000007bf27b7221 */ /* 0x000fca0000010000 */
[----:B------:R2:W-:Y:S02]  /*8680*/  STG.E.128 desc[UR36][R240.64], R120 ;  /* 0x00000078f0007986 */ /* 0x0005e4000c101d24 */
.L_x_1531:
[----:B------:R-:W-:Y:S05]  /*8690*/  BSYNC.RECONVERGENT B2 ;  /* 0x0000000000027941 */ /* 0x000fea0003800200 */
.L_x_1530:
[----:B------:R-:W-:Y:S04]  /*86a0*/  BSSY.RECONVERGENT B2, `(.L_x_1532) ;  /* 0x0000033000027945 */ /* 0x000fe80003800200 */
[----:B------:R-:W-:Y:S05]  /*86b0*/  @P1 BRA `(.L_x_1533) ;  /* 0x0000000000c41947 */ /* 0x000fea0003800000 */
[----:B------:R-:W-:Y:S01]  /*86c0*/  S2UR UR34, SR_CTAID.Y ;  /* 0x00000000002279c3 */ /* 0x000fe20000002600 */
[----:B------:R-:W3:Y:S01]  /*86d0*/  LDCU UR42, c[0x0][0x3f8] ;  /* 0x00007f00ff2a77ac */ /* 0x000ee20008000800 */
[----:B------:R-:W4:Y:S04]  /*86e0*/  LDL R249, [R1+0x10] ;  /* 0x0000100001f97983 */ /* 0x000f280000100800 */
[----:B------:R-:W5:Y:S02]  /*86f0*/  LDL R248, [R1+0x14] ;  /* 0x0000140001f87983 */ /* 0x000f640000100800 */
[----:B------:R-:W3:Y:S01]  /*8700*/  S2UR UR35, SR_CTAID.X ;  /* 0x00000000002379c3 */ /* 0x000ee20000002500 */
[----:B------:R-:W-:Y:S01]  /*8710*/  IADD3 R3, PT, PT, R0, R2, RZ ;  /* 0x0000000200037210 */ /* 0x000fe20007ffe0ff */
[C---:B------:R-:W-:Y:S01]  /*8720*/  IMAD R131, R2.reuse, UR44, RZ ;  /* 0x0000002c02837c24 */ /* 0x040fe2000f8e02ff */
[----:B------:R-:W5:Y:S03]  /*8730*/  LDL R243, [R1+0x18] ;  /* 0x0000180001f37983 */ /* 0x000f660000100800 */
[----:B------:R-:W-:Y:S01]  /*8740*/  IMAD R3, R2, 0x2, R3 ;  /* 0x0000000202037824 */ /* 0x000fe200078e0203 */
[----:B------:R-:W-:Y:S01]  /*8750*/  SHF.R.S32.HI R130, RZ, 0x1f, R131 ;  /* 0x0000001fff827819 */ /* 0x000fe20000011483 */
[----:B------:R-:W5:Y:S03]  /*8760*/  LDL R242, [R1+0x1c] ;  /* 0x00001c0001f27983 */ /* 0x000f660000100800 */
[----:B------:R-:W-:-:S04]  /*8770*/  SHF.L.U32 R3, R3, 0x2, RZ ;  /* 0x0000000203037819 */ /* 0x000fc800000006ff */
[----:B------:R-:W-:Y:S02]  /*8780*/  SHF.R.S32.HI R128, RZ, 0x1f, R3 ;  /* 0x0000001fff807819 */ /* 0x000fe40000011403 */
[----:B------:R-:W-:-:S05]  /*8790*/  IADD3 R125, P2, PT, R131, R3, RZ ;  /* 0x00000003837d7210 */ /* 0x000fca0007f5e0ff */
[----:B------:R-:W-:Y:S01]  /*87a0*/  IMAD.X R126, R130, 0x1, R128, P2 ;  /* 0x00000001827e7824 */ /* 0x000fe200010e0680 */
[----:B---3--:R-:W-:Y:S01]  /*87b0*/  UIMAD UR42, UR34, UR42, UR35 ;  /* 0x0000002a222a72a4 */ /* 0x008fe2000f8e0223 */
[----:B------:R-:W3:Y:S02]  /*87c0*/  LDCU.64 UR34, c[0x0][0x3b8] ;  /* 0x00007700ff2277ac */ /* 0x000ee40008000a00 */
[----:B---3--:R-:W-:-:S04]  /*87d0*/  LEA R124, P2, R125, UR34, 0x2 ;  /* 0x000000227d7c7c11 */ /* 0x008fc8000f8410ff */
[----:B------:R-:W-:-:S06]  /*87e0*/  LEA.HI.X R125, R125, UR35, R126, 0x2, P2 ;  /* 0x000000237d7d7c11 */ /* 0x000fcc00090f147e */
[----:B------:R-:W4:Y:S01]  /*87f0*/  LDG.E.128 R124, desc[UR36][R124.64] ;  /* 0x000000247c7c7981 */ /* 0x000f22000c1e1d00 */
[----:B------:R-:W-:-:S05]  /*8800*/  IMAD R129, R2, UR42, RZ ;  /* 0x0000002a02817c24 */ /* 0x000fca000f8e02ff */
[----:B0-2---:R-:W-:-:S04]  /*8810*/  SHF.L.U32 R240, R129, 0x7, RZ ;  /* 0x0000000781f07819 */ /* 0x005fc800000006ff */
[----:B------:R-:W-:Y:S02]  /*8820*/  IADD3 R129, P2, PT, R240, R3, RZ ;  /* 0x00000003f0817210 */ /* 0x000fe40007f5e0ff */
[----:B------:R-:W-:-:S05]  /*8830*/  SHF.R.S32.HI R3, RZ, 0x1f, R240 ;  /* 0x0000001fff037819 */ /* 0x000fca00000114f0 */
[----:B------:R-:W-:Y:S01]  /*8840*/  IMAD.X R241, R3, 0x1, R128, P2 ;  /* 0x0000000103f17824 */ /* 0x000fe200010e0680 */
[----:B------:R-:W-:-:S04]  /*8850*/  LEA R128, P2, R129, UR34, 0x2 ;  /* 0x0000002281807c11 */ /* 0x000fc8000f8410ff */
[----:B------:R-:W-:Y:S01]  /*8860*/  LEA.HI.X R129, R129, UR35, R241, 0x2, P2 ;  /* 0x0000002381817c11 */ /* 0x000fe200090f14f1 */
[----:B----4-:R-:W-:Y:S01]  /*8870*/  FADD.FTZ R124, R249, R124 ;  /* 0x0000007cf97c7221 */ /* 0x010fe20000010000 */
[----:B-----5:R-:W-:Y:S01]  /*8880*/  FADD.FTZ R125, R248, R125 ;  /* 0x0000007df87d7221 */ /* 0x020fe20000010000 */
[----:B------:R-:W-:Y:S01]  /*8890*/  FADD.FTZ R126, R243, R126 ;  /* 0x0000007ef37e7221 */ /* 0x000fe20000010000 */
[----:B------:R-:W-:-:S05]  /*88a0*/  FADD.FTZ R127, R242, R127 ;  /* 0x0000007ff27f7221 */ /* 0x000fca0000010000 */
        /* <DEDUP_REMOVED lines=9> */
[----:B------:R-:W2:Y:S01]  /*8940*/  LDG.E.128 R128, desc[UR36][R128.64] ;  /* 0x0000002480807981 */ /* 0x000ea2000c1e1d00 */
[----:B------:R-:W-:Y:S01]  /*8950*/  IMAD.X R3, R3, 0x1, R240, P4 ;  /* 0x0000000103037824 */ /* 0x000fe200020e06f0 */
[----:B------:R-:W-:-:S04]  /*8960*/  LEA R240, P2, R241, UR34, 0x2 ;  /* 0x00000022f1f07c11 */ /* 0x000fc8000f8410ff */
[----:B------:R-:W-:Y:S01]  /*8970*/  LEA.HI.X R241, R241, UR35, R3, 0x2, P2 ;  /* 0x00000023f1f17c11 */ /* 0x000fe200090f1403 */
[----:B--2---:R-:W-:Y:S01]  /*8980*/  FADD.FTZ R128, R112, R128 ;  /* 0x0000008070807221 */ /* 0x004fe20000010000 */
[----:B------:R-:W-:Y:S01]  /*8990*/  FADD.FTZ R129, R113, R129 ;  /* 0x0000008171817221 */ /* 0x000fe20000010000 */
[----:B------:R-:W-:Y:S01]  /*89a0*/  FADD.FTZ R130, R114, R130 ;  /* 0x0000008272827221 */ /* 0x000fe20000010000 */
[----:B------:R-:W-:-:S05]  /*89b0*/  FADD.FTZ R131, R115, R131 ;  /* 0x0000008373837221 */ /* 0x000fca0000010000 */
[----:B------:R3:W-:Y:S02]  /*89c0*/  STG.E.128 desc[UR36][R240.64], R128 ;  /* 0x00000080f0007986 */ /* 0x0007e4000c101d24 */
.L_x_1533:
[----:B------:R-:W-:Y:S05]  /*89d0*/  BSYNC.RECONVERGENT B2 ;  /* 0x0000000000027941 */ /* 0x000fea0003800200 */
.L_x_1532:
[----:B------:R-:W-:Y:S04]  /*89e0*/  BSSY.RECONVERGENT B2, `(.L_x_1534) ;  /* 0x000001c000027945 */ /* 0x000fe80003800200 */
[----:B------:R-:W-:Y:S05]  /*89f0*/  @P1 BRA `(.L_x_1535) ;  /* 0x0000000000681947 */ /* 0x000fea0003800000 */
[----:B------:R-:W-:Y:S01]  /*8a00*/  S2UR UR34, SR_CTAID.Y ;  /* 0x00000000002279c3 */ /* 0x000fe20000002600 */
[----:B------:R-:W4:Y:S01]  /*8a10*/  LDCU UR42, c[0x0][0x3f8] ;  /* 0x00007f00ff2a77ac */ /* 0x000f220008000800 */
[----:B------:R-:W-:Y:S01]  /*8a20*/  IADD3 R3, PT, PT, R0, R2, RZ ;  /* 0x0000000200037210 */ /* 0x000fe20007ffe0ff */
[----:B------:R-:W-:-:S04]  /*8a30*/  IMAD R135, R2, UR44, RZ ;  /* 0x0000002c02877c24 */ /* 0x000fc8000f8e02ff */
[----:B------:R-:W-:Y:S01]  /*8a40*/  IMAD R3, R2, 0x4, R3 ;  /* 0x0000000402037824 */ /* 0x000fe200078e0203 */
[----:B------:R-:W4:Y:S04]  /*8a50*/  S2UR UR35, SR_CTAID.X ;  /* 0x00000000002379c3 */ /* 0x000f280000002500 */
[----:B------:R-:W-:-:S04]  /*8a60*/  SHF.L.U32 R3, R3, 0x2, RZ ;  /* 0x0000000203037819 */ /* 0x000fc800000006ff */
[----:B------:R-:W-:Y:S02]  /*8a70*/  SHF.R.S32.HI R134, RZ, 0x1f, R3 ;  /* 0x0000001fff867819 */ /* 0x000fe40000011403 */
[----:B------:R-:W-:-:S04]  /*8a80*/  IADD3 R133, P2, PT, R135, R3, RZ ;  /* 0x0000000387857210 */ /* 0x000fc80007f5e0ff */
[----:B------:R-:W-:Y:S01]  /*8a90*/  LEA.HI.X.SX32 R135, R135, R134, 0x1, P2 ;  /* 0x0000008687877211 */ /* 0x000fe200010f0eff */
[----:B----4-:R-:W-:Y:S01]  /*8aa0*/  UIMAD UR42, UR34, UR42, UR35 ;  /* 0x0000002a222a72a4 */ /* 0x010fe2000f8e0223 */
[----:B------:R-:W4:Y:S02]  /*8ab0*/  LDCU.64 UR34, c[0x0][0x3b8] ;  /* 0x00007700ff2277ac */ /* 0x000f240008000a00 */
[----:B----4-:R-:W-:-:S04]  /*8ac0*/  LEA R132, P2, R133, UR34, 0x2 ;  /* 0x0000002285847c11 */ /* 0x010fc8000f8410ff */
[----:B------:R-:W-:Y:S01]  /*8ad0*/  LEA.HI.X R133, R133, UR35, R135, 0x2, P2 ;  /* 0x0000002385857c11 */ /* 0x000fe200090f1487 */
[----:B------:R-:W-:-:S04]  /*8ae0*/  IMAD R135, R2, UR42, RZ ;  /* 0x0000002a02877c24 */ /* 0x000fc8000f8e02ff */
[----:B------:R-:W-:-:S05]  /*8af0*/  IMAD.SHL.U32 R135, R135, 0x80, RZ ;  /* 0x0000008087877824 */ /* 0x000fca00078e00ff */
[----:B------:R-:W-:-:S04]  /*8b00*/  IADD3 R3, P2, PT, R135, R3, RZ ;  /* 0x0000000387037210 */ /* 0x000fc80007f5e0ff */
[----:B------:R-:W-:Y:S02]  /*8b10*/  LEA.HI.X.SX32 R134, R135, R134, 0x1, P2 ;  /* 0x0000008687867211 */ /* 0x000fe400010f0eff */
[----:B0-23--:R-:W-:-:S04]  /*8b20*/  LEA R240, P2, R3, UR34, 0x2 ;  /* 0x0000002203f07c11 */ /* 0x00dfc8000f8410ff */
[----:B------:R-:W-:Y:S02]  /*8b30*/  LEA.HI.X R241, R3, UR35, R134, 0x2, P2 ;  /* 0x0000002303f17c11 */ /* 0x000fe400090f1486 */
[----:B------:R-:W2:Y:S02]  /*8b40*/  LDG.E.128 R132, desc[UR36][R132.64] ;  /* 0x0000002484847981 */ /* 0x000ea4000c1e1d00 */
[----:B--2---:R-:W-:Y:S01]  /*8b50*/  FADD.FTZ R132, R108, R132 ;  /* 0x000000846c847221 */ /* 0x004fe20000010000 */
[----:B------:R-:W-:Y:S01]  /*8b60*/  FADD.FTZ R133, R109, R133 ;  /* 0x000000856d857221 */ /* 0x000fe20000010000 */
[----:B------:R-:W-:Y:S01]  /*8b70*/  FADD.FTZ R134, R110, R134 ;  /* 0x000000866e867221 */ /* 0x000fe20000010000 */
[----:B------:R-:W-:-:S05]  /*8b80*/  FADD.FTZ R135, R111, R135 ;  /* 0x000000876f877221 */ /* 0x000fca0000010000 */
[----:B------:R4:W-:Y:S02]  /*8b90*/  STG.E.128 desc[UR36][R240.64], R132 ;  /* 0x00000084f0007986 */ /* 0x0009e4000c101d24 */
.L_x_1535:
[----:B------:R-:W-:Y:S05]  /*8ba0*/  BSYNC.RECONVERGENT B2 ;  /* 0x0000000000027941 */ /* 0x000fea0003800200 */
.L_x_1534:
[----:B------:R-:W-:Y:S04]  /*8bb0*/  BSSY.RECONVERGENT B2, `(.L_x_1536) ;  /* 0x000001d000027945 */ /* 0x000fe80003800200 */
[----:B------:R-:W-:Y:S05]  /*8bc0*/  @P1 BRA `(.L_x_1537) ;  /* 0x00000000006c1947 */ /* 0x000fea0003800000 */
[----:B------:R-:W-:Y:S01]  /*8bd0*/  S2UR UR34, SR_CTAID.Y ;  /* 0x00000000002279c3 */ /* 0x000fe20000002600 */
[----:B------:R-:W5:Y:S01]  /*8be0*/  LDCU UR42, c[0x0][0x3f8] ;  /* 0x00007f00ff2a77ac */ /* 0x000f620008000800 */
[----:B------:R-:W-:Y:S01]  /*8bf0*/  IADD3 R3, PT, PT, R0, R2, RZ ;  /* 0x0000000200037210 */ /* 0x000fe20007ffe0ff */
[----:B------:R-:W-:-:S04]  /*8c00*/  IMAD R139, R2, UR44, RZ ;  /* 0x0000002c028b7c24 */ /* 0x000fc8000f8e02ff */
[----:B------:R-:W-:Y:S01]  /*8c10*/  IMAD R3, R2, 0x4, R3 ;  /* 0x0000000402037824 */ /* 0x000fe200078e0203 */
[----:B------:R-:W5:Y:S04]  /*8c20*/  S2UR UR35, SR_CTAID.X ;  /* 0x00000000002379c3 */ /* 0x000f680000002500 */
[----:B------:R-:W-:-:S05]  /*8c30*/  IADD3 R3, PT, PT, R3, R2, RZ ;  /* 0x0000000203037210 */ /* 0x000fca0007ffe0ff */
[----:B------:R-:W-:-:S05]  /*8c40*/  IMAD.SHL.U32 R3, R3, 0x4, RZ ;  /* 0x0000000403037824 */ /* 0x000fca00078e00ff */
[----:B------:R-:W-:Y:S02]  /*8c50*/  SHF.R.S32.HI R138, RZ, 0x1f, R3 ;  /* 0x0000001fff8a7819 */ /* 0x000fe40000011403 */
[----:B------:R-:W-:-:S04]  /*8c60*/  IADD3 R137, P2, PT, R139, R3, RZ ;  /* 0x000000038b897210 */ /* 0x000fc80007f5e0ff */
[----:B------:R-:W-:Y:S01]  /*8c70*/  LEA.HI.X.SX32 R139, R139, R138, 0x1, P2 ;  /* 0x0000008a8b8b7211 */ /* 0x000fe200010f0eff */
[----:B-----5:R-:W-:Y:S01]  /*8c80*/  UIMAD UR42, UR34, UR42, UR35 ;  /* 0x0000002a222a72a4 */ /* 0x020fe2000f8e0223 */
[----:B------:R-:W5:Y:S02]  /*8c90*/  LDCU.64 UR34, c[0x0][0x3b8] ;  /* 0x00007700ff2277ac */ /* 0x000f640008000a00 */
[----:B-----5:R-:W-:-:S04]  /*8ca0*/  LEA R136, P2, R137, UR34, 0x2 ;  /* 0x0000002289887c11 */ /* 0x020fc8000f8410ff */
[----:B------:R-:W-:Y:S01]  /*8cb0*/  LEA.HI.X R137, R137, UR35, R139, 0x2, P2 ;  /* 0x0000002389897c11 */ /* 0x000fe200090f148b */
[----:B------:R-:W-:-:S05]  /*8cc0*/  IMAD R139, R2, UR42, RZ ;  /* 0x0000002a028b7c24 */ /* 0x000fca000f8e02ff */
[----:B------:R-:W-:-:S04]  /*8cd0*/  SHF.L.U32 R139, R139, 0x7, RZ ;  /* 0x000000078b8b7819 */ /* 0x000fc800000006ff */
[----:B------:R-:W-:-:S04]  /*8ce0*/  IADD3 R3, P2, PT, R139, R3, RZ ;  /* 0x000000038b037210 */ /* 0x000fc80007f5e0ff */
[----:B------:R-:W-:Y:S02]  /*8cf0*/  LEA.HI.X.SX32 R138, R139, R138, 0x1, P2 ;  /* 0x0000008a8b8a7211 */ /* 0x000fe400010f0eff */
[----:B0-234-:R-:W-:-:S04]  /*8d00*/  LEA R240, P2, R3, UR34, 0x2 ;  /* 0x0000002203f07c11 */ /* 0x01dfc8000f8410ff */
[----:B------:R-:W-:Y:S02]  /*8d10*/  LEA.HI.X R241, R3, UR35, R138, 0x2, P2 ;  /* 0x0000002303f17c11 */ /* 0x000fe400090f148a */
[----:B------:R-:W2:Y:S02]  /*8d20*/  LDG.E.128 R136, desc[UR36][R136.64] ;  /* 0x0000002488887981 */ /* 0x000ea4000c1e1d00 */
[----:B--2---:R-:W-:Y:S01]  /*8d30*/  FADD.FTZ R136, R104, R136 ;  /* 0x0000008868887221 */ /* 0x004fe20000010000 */
[----:B------:R-:W-:Y:S01]  /*8d40*/  FADD.FTZ R137, R105, R137 ;  /* 0x0000008969897221 */ /* 0x000fe20000010000 */
[----:B------:R-:W-:Y:S01]  /*8d50*/  FADD.FTZ R138, R106, R138 ;  /* 0x0000008a6a8a7221 */ /* 0x000fe20000010000 */
[----:B------:R-:W-:-:S05]  /*8d60*/  FADD.FTZ R139, R107, R139 ;  /* 0x0000008b6b8b7221 */ /* 0x000fca0000010000 */
[----:B------:R0:W-:Y:S02]  /*8d70*/  STG.E.128 desc[UR36][R240.64], R136 ;  /* 0x00000088f0007986 */ /* 0x0001e4000c101d24 */
.L_x_1537:
[----:B------:R-:W-:Y:S05]  /*8d80*/  BSYNC.RECONVERGENT B2 ;  /* 0x0000000000027941 */ /* 0x000fea0003800200 */
.L_x_1536:
[----:B------:R-:W-:Y:S04]  /*8d90*/  BSSY.RECONVERGENT B2, `(.L_x_1538) ;  /* 0x0000030000027945 */ /* 0x000fe80003800200 */
[----:B------:R-:W-:Y:S05]  /*8da0*/  @P1 BRA `(.L_x_1539) ;  /* 0x0000000000b81947 */ /* 0x000fea0003800000 */
[----:B------:R-:W-:Y:S01]  /*8db0*/  S2UR UR34, SR_CTAID.Y ;  /* 0x00000000002279c3 */ /* 0x000fe20000002600 */
[----:B------:R-:W5:Y:S01]  /*8dc0*/  LDCU UR42, c[0x0][0x3f8] ;  /* 0x00007f00ff2a77ac */ /* 0x000f620008000800 */
[----:B------:R-:W-:Y:S02]  /*8dd0*/  IMAD.IADD R3, R0, 0x1, R2 ;  /* 0x0000000100037824 */ /* 0x000fe400078e0202 */
[----:B------:R-:W-:-:S03]  /*8de0*/  IMAD R147, R2, UR44, RZ ;  /* 0x0000002c02937c24 */ /* 0x000fc6000f8e02ff */
[----:B------:R-:W-:Y:S01]  /*8df0*/  LEA R3, R2, R3, 0x2 ;  /* 0x0000000302037211 */ /* 0x000fe200078e10ff */
[----:B------:R-:W5:Y:S01]  /*8e00*/  S2UR UR35, SR_CTAID.X ;  /* 0x00000000002379c3 */ /* 0x000f620000002500 */
[----:B------:R-:W-:-:S03]  /*8e10*/  SHF.R.S32.HI R146, RZ, 0x1f, R147 ;  /* 0x0000001fff927819 */ /* 0x000fc60000011493 */
[----:B------:R-:W-:-:S05]  /*8e20*/  IMAD R3, R2, 0x2, R3 ;  /* 0x0000000202037824 */ /* 0x000fca00078e0203 */
[----:B------:R-:W-:-:S04]  /*8e30*/  SHF.L.U32 R3, R3, 0x2, RZ ;  /* 0x0000000203037819 */ /* 0x000fc800000006ff */
[----:B------:R-:W-:Y:S02]  /*8e40*/  SHF.R.S32.HI R144, RZ, 0x1f, R3 ;  /* 0x0000001fff907819 */ /* 0x000fe40000011403 */
[----:B------:R-:W-:-:S05]  /*8e50*/  IADD3 R141, P2, PT, R147, R3, RZ ;  /* 0x00000003938d7210 */ /* 0x000fca0007f5e0ff */
[----:B------:R-:W-:Y:S01]  /*8e60*/  IMAD.X R142, R146, 0x1, R144, P2 ;  /* 0x00000001928e7824 */ /* 0x000fe200010e0690 */
[----:B-----5:R-:W-:Y:S01]  /*8e70*/  UIMAD UR42, UR34, UR42, UR35 ;  /* 0x0000002a222a72a4 */ /* 0x020fe2000f8e0223 */
[----:B------:R-:W5:Y:S02]  /*8e80*/  LDCU.64 UR34, c[0x0][0x3b8] ;  /* 0x00007700ff2277ac */ /* 0x000f640008000a00 */
[----:B-----5:R-:W-:-:S04]  /*8e90*/  LEA R140, P2, R141, UR34, 0x2 ;  /* 0x000000228d8c7c11 */ /* 0x020fc8000f8410ff */
[----:B------:R-:W-:-:S06]  /*8ea0*/  LEA.HI.X R141, R141, UR35, R142, 0x2, P2 ;  /* 0x000000238d8d7c11 */ /* 0x000fcc00090f148e */
[----:B------:R-:W5:Y:S01]  /*8eb0*/  LDG.E.128 R140, desc[UR36][R140.64] ;  /* 0x000000248c8c7981 */ /* 0x000f62000c1e1d00 */
[----:B------:R-:W-:-:S05]  /*8ec0*/  IMAD R145, R2, UR42, RZ ;  /* 0x0000002a02917c24 */ /* 0x000fca000f8e02ff */
[----:B0-234-:R-:W-:-:S04]  /*8ed0*/  SHF.L.U32 R240, R145, 0x7, RZ ;  /* 0x0000000791f07819 */ /* 0x01dfc800000006ff */
[----:B------:R-:W-:Y:S02]  /*8ee0*/  IADD3 R145, P2, PT, R240, R3, RZ ;  /* 0x00000003f0917210 */ /* 0x000fe40007f5e0ff */
[----:B------:R-:W-:-:S05]  /*8ef0*/  SHF.R.S32.HI R3, RZ, 0x1f, R240 ;  /* 0x0000001fff037819 */ /* 0x000fca00000114f0 */
        /* <DEDUP_REMOVED lines=25> */
.L_x_1539:
[----:B------:R-:W-:Y:S05]  /*9090*/  BSYNC.RECONVERGENT B2 ;  /* 0x0000000000027941 */ /* 0x000fea0003800200 */
.L_x_1538:
[----:B------:R-:W-:Y:S04]  /*90a0*/  BSSY.RECONVERGENT B2, `(.L_x_1540) ;  /* 0x000001e000027945 */ /* 0x000fe80003800200 */
[----:B------:R-:W-:Y:S05]  /*90b0*/  @P1 BRA `(.L_x_1541) ;  /* 0x0000000000701947 */ /* 0x000fea0003800000 */
[----:B------:R-:W-:Y:S01]  /*90c0*/  S2UR UR34, SR_CTAID.Y ;  /* 0x00000000002279c3 */ /* 0x000fe20000002600 */
[----:B------:R-:W5:Y:S01]  /*90d0*/  LDCU UR42, c[0x0][0x3f8] ;  /* 0x00007f00ff2a77ac */ /* 0x000f620008000800 */
[----:B------:R-:W-:Y:S01]  /*90e0*/  IADD3 R3, PT, PT, R0, R2, RZ ;  /* 0x0000000200037210 */ /* 0x000fe20007ffe0ff */
[----:B------:R-:W-:-:S04]  /*90f0*/  IMAD R151, R2, UR44, RZ ;  /* 0x0000002c02977c24 */ /* 0x000fc8000f8e02ff */
[C---:B------:R-:W-:Y:S01]  /*9100*/  IMAD R3, R2.reuse, 0x4, R3 ;  /* 0x0000000402037824 */ /* 0x040fe200078e0203 */
[----:B------:R-:W5:Y:S04]  /*9110*/  S2UR UR35, SR_CTAID.X ;  /* 0x00000000002379c3 */ /* 0x000f680000002500 */
[----:B------:R-:W-:-:S05]  /*9120*/  LEA R3, R2, R3, 0x1 ;  /* 0x0000000302037211 */ /* 0x000fca00078e08ff */
[----:B------:R-:W-:-:S05]  /*9130*/  IMAD R3, R2, 0x2, R3 ;  /* 0x0000000202037824 */ /* 0x000fca00078e0203 */
[----:B------:R-:W-:-:S04]  /*9140*/  SHF.L.U32 R3, R3, 0x2, RZ ;  /* 0x0000000203037819 */ /* 0x000fc800000006ff */
[----:B------:R-:W-:Y:S02]  /*9150*/  SHF.R.S32.HI R150, RZ, 0x1f, R3 ;  /* 0x0000001fff967819 */ /* 0x000fe40000011403 */
[----:B------:R-:W-:Y:S01]  /*9160*/  IADD3 R149, P2, PT, R151, R3, RZ ;  /* 0x0000000397957210 */ /* 0x000fe20007f5e0ff */
[----:B-----5:R-:W-:-:S03]  /*9170*/  UIMAD UR42, UR34, UR42, UR35 ;  /* 0x0000002a222a72a4 */ /* 0x020fc6000f8e0223 */
[----:B------:R-:W-:Y:S01]  /*9180*/  LEA.HI.X.SX32 R151, R151, R150, 0x1, P2 ;  /* 0x0000009697977211 */ /* 0x000fe200010f0eff */
[----:B------:R-:W5:Y:S02]  /*9190*/  LDCU.64 UR34, c[0x0][0x3b8] ;  /* 0x00007700ff2277ac */ /* 0x000f640008000a00 */
[----:B-----5:R-:W-:-:S04]  /*91a0*/  LEA R148, P2, R149, UR34, 0x2 ;  /* 0x0000002295947c11 */ /* 0x020fc8000f8410ff */
[----:B------:R-:W-:Y:S01]  /*91b0*/  LEA.HI.X R149, R149, UR35, R151, 0x2, P2 ;  /* 0x0000002395957c11 */ /* 0x000fe200090f1497 */
[----:B------:R-:W-:-:S04]  /*91c0*/  IMAD R151, R2, UR42, RZ ;  /* 0x0000002a02977c24 */ /* 0x000fc8000f8e02ff */
[----:B------:R-:W-:-:S05]  /*91d0*/  IMAD.SHL.U32 R151, R151, 0x80, RZ ;  /* 0x0000008097977824 */ /* 0x000fca00078e00ff */
        /* <DEDUP_REMOVED lines=10> */
.L_x_1541:
[----:B------:R-:W-:Y:S05]  /*9280*/  BSYNC.RECONVERGENT B2 ;  /* 0x0000000000027941 */ /* 0x000fea0003800200 */
.L_x_1540:
        /* <DEDUP_REMOVED lines=10> */
[----:B------:R-:W-:-:S05]  /*9330*/  IADD3 R3, PT, PT, R3, R2, RZ ;  /* 0x0000000203037210 */ /* 0x000fca0007ffe0ff */
[----:B------:R-:W-:Y:S01]  /*9340*/  IMAD.SHL.U32 R3, R3, 0x4, RZ ;  /* 0x0000000403037824 */ /* 0x000fe200078e00ff */
[----:B-----5:R-:W-:-:S04]  /*9350*/  UIMAD UR42, UR34, UR42, UR35 ;  /* 0x0000002a222a72a4 */ /* 0x020fc8000f8e0223 */
[----:B------:R-:W-:Y:S01]  /*9360*/  SHF.R.S32.HI R154, RZ, 0x1f, R3 ;  /* 0x0000001fff9a7819 */ /* 0x000fe20000011403 */
[----:B------:R-:W5:Y:S01]  /*9370*/  LDCU.64 UR34, c[0x0][0x3b8] ;  /* 0x00007700ff2277ac */ /* 0x000f620008000a00 */
[----:B------:R-:W-:-:S04]  /*9380*/  IADD3 R153, P2, PT, R155, R3, RZ ;  /* 0x000000039b997210 */ /* 0x000fc80007f5e0ff */
[----:B------:R-:W-:Y:S02]  /*9390*/  LEA.HI.X.SX32 R155, R155, R154, 0x1, P2 ;  /* 0x0000009a9b9b7211 */ /* 0x000fe400010f0eff */
        /* <DEDUP_REMOVED lines=14> */
.L_x_1543:
[----:B------:R-:W-:Y:S05]  /*9480*/  BSYNC.RECONVERGENT B2 ;  /* 0x0000000000027941 */ /* 0x000fea0003800200 */
.L_x_1542:
[----:B------:R-:W-:Y:S04]  /*9490*/  BSSY.RECONVERGENT B2, `(.L_x_1544) ;  /* 0x000001f000027945 */ /* 0x000fe80003800200 */
[----:B------:R-:W-:Y:S05]  /*94a0*/  @P1 BRA `(.L_x_1545) ;  /* 0x0000000000741947 */ /* 0x000fea0003800000 */
[----:B------:R-:W-:Y:S01]  /*94b0*/  S2UR UR34, SR_CTAID.Y ;  /* 0x00000000002279c3 */ /* 0x000fe20000002600 */
[----:B------:R-:W5:Y:S01]  /*94c0*/  LDCU UR42, c[0x0][0x3f8] ;  /* 0x00007f00ff2a77ac */ /* 0x000f620008000800 */
[----:B------:R-:W-:Y:S02]  /*94d0*/  IMAD.IADD R3, R0, 0x1, R2 ;  /* 0x0000000100037824 */ /* 0x000fe400078e0202 */
[----:B------:R-:W-:-:S03]  /*94e0*/  IMAD R159, R2, UR44, RZ ;  /* 0x0000002c029f7c24 */ /* 0x000fc6000f8e02ff */
[C---:B------:R-:W-:Y:S01]  /*94f0*/  LEA R3, R2.reuse, R3, 0x2 ;  /* 0x0000000302037211 */ /* 0x040fe200078e10ff */
[----:B------:R-:W5:Y:S04]  /*9500*/  S2UR UR35, SR_CTAID.X ;  /* 0x00000000002379c3 */ /* 0x000f680000002500 */
[----:B------:R-:W-:-:S05]  /*9510*/  IMAD R3, R2, 0x2, R3 ;  /* 0x0000000202037824 */ /* 0x000fca00078e0203 */
[----:B------:R-:W-:-:S05]  /*9520*/  LEA R3, R2, R3, 0x1 ;  /* 0x0000000302037211 */ /* 0x000fca00078e08ff */
[----:B------:R-:W-:-:S05]  /*9530*/  IMAD R3, R2, 0x2, R3 ;  /* 0x0000000202037824 */ /* 0x000fca00078e0203 */
[----:B------:R-:W-:-:S04]  /*9540*/  SHF.L.U32 R3, R3, 0x2, RZ ;  /* 0x0000000203037819 */ /* 0x000fc800000006ff */
[----:B------:R-:W-:Y:S01]  /*9550*/  SHF.R.S32.HI R158, RZ, 0x1f, R3 ;  /* 0x0000001fff9e7819 */ /* 0x000fe20000011403 */
[----:B-----5:R-:W-:Y:S01]  /*9560*/  UIMAD UR42, UR34, UR42, UR35 ;  /* 0x0000002a222a72a4 */ /* 0x020fe2000f8e0223 */
[C---:B------:R-:W-:Y:S01]  /*9570*/  IADD3 R157, P2, PT, R159.reuse, R3, RZ ;  /* 0x000000039f9d7210 */ /* 0x040fe20007f5e0ff */
[----:B------:R-:W5:Y:S03]  /*9580*/  LDCU.64 UR34, c[0x0][0x3b8] ;  /* 0x00007700ff2277ac */ /* 0x000f660008000a00 */
[----:B------:R-:W-:Y:S02]  /*9590*/  LEA.HI.X.SX32 R159, R159, R158, 0x1, P2 ;  /* 0x0000009e9f9f7211 */ /* 0x000fe400010f0eff */
        /* <DEDUP_REMOVED lines=14> */
.L_x_1545:
[----:B------:R-:W-:Y:S05]  /*9680*/  BSYNC.RECONVERGENT B2 ;  /* 0x0000000000027941 */ /* 0x000fea0003800200 */
.L_x_1544:
[----:B------:R-:W-:Y:S04]  /*9690*/  BSSY.RECONVERGENT B2, `(.L_x_1546) ;  /* 0x0000020000027945 */ /* 0x000fe80003800200 */
[----:B------:R-:W-:Y:S05]  /*96a0*/  @P1 BRA `(.L_x_1547) ;  /* 0x0000000000781947 */ /* 0x000fea0003800000 */
[----:B------:R-:W-:Y:S01]  /*96b0*/  S2UR UR34, SR_CTAID.Y ;  /* 0x00000000002279c3 */ /* 0x000fe20000002600 */
[----:B------:R-:W-:Y:S01]  /*96c0*/  IADD3 R3, PT, PT, R0, R2, RZ ;  /* 0x0000000200037210 */ /* 0x000fe20007ffe0ff */
[----:B------:R-:W5:Y:S01]  /*96d0*/  LDCU UR42, c[0x0][0x3f8] ;  /* 0x00007f00ff2a77ac */ /* 0x000f620008000800 */
[----:B------:R-:W-:-:S03]  /*96e0*/  IMAD R163, R2, UR44, RZ ;  /* 0x0000002c02a37c24 */ /* 0x000fc6000f8e02ff */
[C---:B------:R-:W-:Y:S02]  /*96f0*/  IMAD R3, R2.reuse, 0x4, R3 ;  /* 0x0000000402037824 */ /* 0x040fe400078e0203 */
[----:B------:R-:W5:Y:S03]  /*9700*/  S2UR UR35, SR_CTAID.X ;  /* 0x00000000002379c3 */ /* 0x000f660000002500 */
[----:B------:R-:W-:-:S05]  /*9710*/  LEA R3, R2, R3, 0x1 ;  /* 0x0000000302037211 */ /* 0x000fca00078e08ff */
[----:B------:R-:W-:-:S05]  /*9720*/  IMAD R3, R2, 0x2, R3 ;  /* 0x0000000202037824 */ /* 0x000fca00078e0203 */
[----:B------:R-:W-:-:S05]  /*9730*/  LEA R3, R2, R3, 0x1 ;  /* 0x0000000302037211 */ /* 0x000fca00078e08ff */
[----:B------:R-:W-:-:S05]  /*9740*/  IMAD.IADD R3, R3, 0x1, R2 ;  /* 0x0000000103037824 */ /* 0x000fca00078e0202 */
[----:B------:R-:W-:Y:S01]  /*9750*/  SHF.L.U32 R3, R3, 0x2, RZ ;  /* 0x0000000203037819 */ /* 0x000fe200000006ff */
[----:B-----5:R-:W-:Y:S01]  /*9760*/  UIMAD UR42, UR34, UR42, UR35 ;  /* 0x0000002a222a72a4 */ /* 0x020fe2000f8e0223 */
[----:B------:R-:W5:Y:S02]  /*9770*/  LDCU.64 UR34, c[0x0][0x3b8] ;  /* 0x00007700ff2277ac */ /* 0x000f640008000a00 */
[----:B------:R-:W-:Y:S02]  /*9780*/  SHF.R.S32.HI R162, RZ, 0x1f, R3 ;  /* 0x0000001fffa27819 */ /* 0x000fe40000011403 */
[----:B------:R-:W-:-:S04]  /*9790*/  IADD3 R161, P2, PT, R163, R3, RZ ;  /* 0x00000003a3a17210 */ /* 0x000fc80007f5e0ff */
        /* <DEDUP_REMOVED lines=15> */
.L_x_1547:
[----:B------:R-:W-:Y:S05]  /*9890*/  BSYNC.RECONVERGENT B2 ;  /* 0x0000000000027941 */ /* 0x000fea0003800200 */
.L_x_1546:
        /* <DEDUP_REMOVED lines=11> */
[----:B------:R-:W-:-:S05]  /*9950*/  IMAD R3, R2, 0x2, R3 ;  /* 0x0000000202037824 */ /* 0x000fca00078e0203 */
        /* <DEDUP_REMOVED lines=20> */
.L_x_1549:
[----:B------:R-:W-:Y:S05]  /*9aa0*/  BSYNC.RECONVERGENT B2 ;  /* 0x0000000000027941 */ /* 0x000fea0003800200 */
.L_x_1548:
[----:B------:R-:W-:Y:S04]  /*9ab0*/  BSSY.RECONVERGENT B2, `(.L_x_1550) ;  /* 0x0000021000027945 */ /* 0x000fe80003800200 */
[----:B------:R-:W-:Y:S05]  /*9ac0*/  @P1 BRA `(.L_x_1551) ;  /* 0x00000000007c1947 */ /* 0x000fea0003800000 */
[----:B------:R-:W-:Y:S01]  /*9ad0*/  IADD3 R3, PT, PT, R0, R2, RZ ;  /* 0x0000000200037210 */ /* 0x000fe20007ffe0ff */
[----:B------:R-:W-:Y:S01]  /*9ae0*/  S2UR UR34, SR_CTAID.Y ;  /* 0x00000000002279c3 */ /* 0x000fe20000002600 */
[----:B------:R-:W5:Y:S01]  /*9af0*/  LDCU UR42, c[0x0][0x3f8] ;  /* 0x00007f00ff2a77ac */ /* 0x000f620008000800 */
[C---:B------:R-:W-:Y:S02]  /*9b00*/  IMAD R171, R2.reuse, UR44, RZ ;  /* 0x0000002c02ab7c24 */ /* 0x040fe4000f8e02ff */
[----:B------:R-:W-:-:S04]  /*9b10*/  IMAD R3, R2, 0x4, R3 ;  /* 0x0000000402037824 */ /* 0x000fc800078e0203 */
[----:B------:R-:W5:Y:S01]  /*9b20*/  S2UR UR35, SR_CTAID.X ;  /* 0x00000000002379c3 */ /* 0x000f620000002500 */
[----:B------:R-:W-:-:S05]  /*9b30*/  LEA R3, R2, R3, 0x1 ;  /* 0x0000000302037211 */ /* 0x000fca00078e08ff */
[----:B------:R-:W-:-:S05]  /*9b40*/  IMAD R3, R2, 0x2, R3 ;  /* 0x0000000202037824 */ /* 0x000fca00078e0203 */
[----:B------:R-:W-:-:S05]  /*9b50*/  LEA R3, R2, R3, 0x1 ;  /* 0x0000000302037211 */ /* 0x000fca00078e08ff */
[----:B------:R-:W-:-:S05]  /*9b60*/  IMAD R3, R2, 0x2, R3 ;  /* 0x0000000202037824 */ /* 0x000fca00078e0203 */
[----:B------:R-:W-:Y:S01]  /*9b70*/  IADD3 R3, PT, PT, R3, R2, RZ ;  /* 0x0000000203037210 */ /* 0x000fe20007ffe0ff */
[----:B-----5:R-:W-:Y:S01]  /*9b80*/  UIMAD UR42, UR34, UR42, UR35 ;  /* 0x0000002a222a72a4 */ /* 0x020fe2000f8e0223 */
[----:B------:R-:W5:Y:S03]  /*9b90*/  LDCU.64 UR34, c[0x0][0x3b8] ;  /* 0x00007700ff2277ac */ /* 0x000f660008000a00 */
[----:B------:R-:W-:-:S05]  /*9ba0*/  IMAD.SHL.U32 R3, R3, 0x4, RZ ;  /* 0x0000000403037824 */ /* 0x000fca00078e00ff */
[----:B------:R-:W-:Y:S02]  /*9bb0*/  SHF.R.S32.HI R170, RZ, 0x1f, R3 ;  /* 0x0000001fffaa7819 */ /* 0x000fe40000011403 */
        /* <DEDUP_REMOVED lines=16> */
.L_x_1551:
[----:B------:R-:W-:Y:S05]  /*9cc0*/  BSYNC.RECONVERGENT B2 ;  /* 0x0000000000027941 */ /* 0x000fea0003800200 */
.L_x_1550:
        /* <DEDUP_REMOVED lines=9> */
[----:B------:R-:W-:Y:S01]  /*9d60*/  S2UR UR34, SR_CTAID.Y ;  /* 0x00000000002279c3 */ /* 0x000fe20000002600 */
[----:B------:R-:W5:Y:S01]  /*9d70*/  LDCU UR42, c[0x0][0x3f8] ;  /* 0x00007f00ff2a77ac */ /* 0x000f620008000800 */
[----:B------:R-:W-:Y:S01]  /*9d80*/  IMAD R179, R2, UR44, RZ ;  /* 0x0000002c02b37c24 */ /* 0x000fe2000f8e02ff */
[----:B------:R-:W-:-:S04]  /*9d90*/  SHF.L.U32 R174, R3, 0x2, RZ ;  /* 0x0000000203ae7819 */ /* 0x000fc800000006ff */
[----:B------:R-:W-:Y:S01]  /*9da0*/  SHF.R.S32.HI R175, RZ, 0x1f, R174 ;  /* 0x0000001fffaf7819 */ /* 0x000fe200000114ae */
[----:B------:R-:W5:Y:S01]  /*9db0*/  S2UR UR35, SR_CTAID.X ;  /* 0x00000000002379c3 */ /* 0x000f620000002500 */
[----:B------:R-:W-:Y:S02]  /*9dc0*/  SHF.R.S32.HI R178, RZ, 0x1f, R179 ;  /* 0x0000001fffb27819 */ /* 0x000fe400000114b3 */
[----:B------:R-:W-:-:S04]  /*9dd0*/  IADD3 R173, P2, PT, R179, R174, RZ ;  /* 0x000000aeb3ad7210 */ /* 0x000fc80007f5e0ff */
[----:B------:R-:W-:Y:S01]  /*9de0*/  IADD3.X R176, PT, PT, R178, R175, RZ, P2, !PT ;  /* 0x000000afb2b07210 */ /* 0x000fe200017fe4ff */
[----:B-----5:R-:W-:Y:S01]  /*9df0*/  UIMAD UR42, UR34, UR42, UR35 ;  /* 0x0000002a222a72a4 */ /* 0x020fe2000f8e0223 */
[----:B------:R-:W5:Y:S05]  /*9e00*/  LDCU.64 UR34, c[0x0][0x3b8] ;  /* 0x00007700ff2277ac */ /* 0x000f6a0008000a00 */
[----:B------:R-:W-:-:S04]  /*9e10*/  IMAD R172, R2, UR42, RZ ;  /* 0x0000002a02ac7c24 */ /* 0x000fc8000f8e02ff */
[----:B0-234-:R-:W-:-:S05]  /*9e20*/  IMAD.SHL.U32 R241, R172, 0x80, RZ ;  /* 0x00000080acf17824 */ /* 0x01dfca00078e00ff */
[----:B------:R-:W-:Y:S02]  /*9e30*/  SHF.R.S32.HI R240, RZ, 0x1f, R241 ;  /* 0x0000001ffff07819 */ /* 0x000fe400000114f1 */
[----:B-----5:R-:W-:-:S04]  /*9e40*/  LEA R172, P2, R173, UR34, 0x2 ;  /* 0x00000022adac7c11 */ /* 0x020fc8000f8410ff */
[----:B------:R-:W-:Y:S02]  /*9e50*/  LEA.HI.X R173, R173, UR35, R176, 0x2, P2 ;  /* 0x00000023adad7c11 */ /* 0x000fe400090f14b0 */
[----:B------:R-:W-:-:S05]  /*9e60*/  IADD3 R174, P2, PT, R241, R174, RZ ;  /* 0x000000aef1ae7210 */ /* 0x000fca0007f5e0ff */
[----:B------:R-:W-:Y:S01]  /*9e70*/  IMAD.X R175, R240, 0x1, R175, P2 ;  /* 0x00000001f0af7824 */ /* 0x000fe200010e06af */
[----:B------:R-:W-:-:S04]  /*9e80*/  LEA R176, P2, R174, UR34, 0x2 ;  /* 0x00000022aeb07c11 */ /* 0x000fc8000f8410ff */
[----:B------:R-:W-:Y:S02]  /*9e90*/  LEA.HI.X R177, R174, UR35, R175, 0x2, P2 ;  /* 0x00000023aeb17c11 */ /* 0x000fe400090f14af */
[----:B------:R-:W2:Y:S01]  /*9ea0*/  LDG.E.128 R172, desc[UR36][R172.64] ;  /* 0x00000024acac7981 */ /* 0x000ea2000c1e1d00 */
[----:B------:R-:W-:Y:S01]  /*9eb0*/  LEA R0, R2, R0, 0x4 ;  /* 0x0000000002007211 */ /* 0x000fe200078e20ff */
[----:B--2---:R-:W-:Y:S01]  /*9ec0*/  FADD.FTZ R172, R68, R172 ;  /* 0x000000ac44ac7221 */ /* 0x004fe20000010000 */
[----:B------:R-:W-:Y:S01]  /*9ed0*/  FADD.FTZ R173, R69, R173 ;  /* 0x000000ad45ad7221 */ /* 0x000fe20000010000 */
[----:B------:R-:W-:Y:S01]  /*9ee0*/  FADD.FTZ R174, R70, R174 ;  /* 0x000000ae46ae7221 */ /* 0x000fe20000010000 */
[----:B------:R-:W-:-:S05]  /*9ef0*/  FADD.FTZ R175, R71, R175 ;  /* 0x000000af47af7221 */ /* 0x000fca0000010000 */
[----:B------:R0:W-:Y:S02]  /*9f00*/  STG.E.128 desc[UR36][R176.64], R172 ;  /* 0x000000acb0007986 */ /* 0x0001e4000c101d24 */
[----:B0-----:R-:W-:-:S05]  /*9f10*/  IMAD.SHL.U32 R176, R0, 0x4, RZ ;  /* 0x0000000400b07824 */ /* 0x001fca00078e00ff */
        /* <DEDUP_REMOVED lines=15> */
.L_x_1553:
[----:B------:R-:W-:Y:S05]  /*a010*/  BSYNC.RECONVERGENT B2 ;  /* 0x0000000000027941 */ /* 0x000fea0003800200 */
.L_x_1552:
[----:B------:R-:W-:Y:S01]  /*a020*/  BSSY.RECONVERGENT B2, `(.L_x_1554) ;  /* 0x000001b000027945 */ /* 0x000fe20003800200 */
[----:B------:R-:W-:-:S03]  /*a030*/  LEA R3, R2, R3, 0x1 ;  /* 0x0000000302037211 */ /* 0x000fc600078e08ff */
[----:B------:R-:W-:Y:S05]  /*a040*/  @P1 BRA `(.L_x_1555) ;  /* 0x0000000000601947 */ /* 0x000fea0003800000 */
[----:B------:R-:W-:Y:S01]  /*a050*/  S2UR UR34, SR_CTAID.Y ;  /* 0x00000000002279c3 */ /* 0x000fe20000002600 */
[----:B------:R-:W5:Y:S01]  /*a060*/  LDCU UR42, c[0x0][0x3f8] ;  /* 0x00007f00ff2a77ac */ /* 0x000f620008000800 */
[----:B------:R-:W-:Y:S02]  /*a070*/  IMAD.SHL.U32 R0, R3, 0x4, RZ ;  /* 0x0000000403007824 */ /* 0x000fe400078e00ff */
[----:B------:R-:W-:-:S03]  /*a080*/  IMAD R183, R2, UR44, RZ ;  /* 0x0000002c02b77c24 */ /* 0x000fc6000f8e02ff */
[----:B------:R-:W-:Y:S01]  /*a090*/  SHF.R.S32.HI R182, RZ, 0x1f, R0 ;  /* 0x0000001fffb67819 */ /* 0x000fe20000011400 */
[----:B------:R-:W5:Y:S01]  /*a0a0*/  S2UR UR35, SR_CTAID.X ;  /* 0x00000000002379c3 */ /* 0x000f620000002500 */
        /* <DEDUP_REMOVED lines=18> */
.L_x_1555:
[----:B------:R-:W-:Y:S05]  /*a1d0*/  BSYNC.RECONVERGENT B2 ;  /* 0x0000000000027941 */ /* 0x000fea0003800200 */
.L_x_1554:
[----:B------:R-:W-:Y:S01]  /*a1e0*/  BSSY.RECONVERGENT B2, `(.L_x_1556) ;  /* 0x000001b000027945 */ /* 0x000fe20003800200 */
[----:B------:R-:W-:-:S03]  /*a1f0*/  IMAD.IADD R3, R3, 0x1, R2 ;  /* 0x0000000103037824 */ /* 0x000fc600078e0202 */
[----:B------:R-:W-:Y:S05]  /*a200*/  @P1 BRA `(.L_x_1557) ;  /* 0x0000000000601947 */ /* 0x000fea0003800000 */
[----:B------:R-:W-:Y:S01]  /*a210*/  S2UR UR34, SR_CTAID.Y ;  /* 0x00000000002279c3 */ /* 0x000fe20000002600 */
[----:B------:R-:W5:Y:S01]  /*a220*/  LDCU UR42, c[0x0][0x3f8] ;  /* 0x00007f00ff2a77ac */ /* 0x000f620008000800 */
[----:B------:R-:W-:Y:S01]  /*a230*/  IMAD R187, R2, UR44, RZ ;  /* 0x0000002c02bb7c24 */ /* 0x000fe2000f8e02ff */
[----:B------:R-:W-:-:S04]  /*a240*/  SHF.L.U32 R0, R3, 0x2, RZ ;  /* 0x0000000203007819 */ /* 0x000fc800000006ff */
        /* <DEDUP_REMOVED lines=20> */
.L_x_1557:
[----:B------:R-:W-:Y:S05]  /*a390*/  BSYNC.RECONVERGENT B2 ;  /* 0x0000000000027941 */ /* 0x000fea0003800200 */
.L_x_1556:
[----:B------:R-:W-:Y:S01]  /*a3a0*/  BSSY.RECONVERGENT B2, `(.L_x_1558) ;  /* 0x000001b000027945 */ /* 0x000fe20003800200 */
[----:B------:R-:W-:-:S03]  /*a3b0*/  IADD3 R3, PT, PT, R3, R2, RZ ;  /* 0x0000000203037210 */ /* 0x000fc60007ffe0ff */
        /* <DEDUP_REMOVED lines=25> */
.L_x_1559:
[----:B------:R-:W-:Y:S05]  /*a550*/  BSYNC.RECONVERGENT B2 ;  /* 0x0000000000027941 */ /* 0x000fea0003800200 */
.L_x_1558:
        /* <DEDUP_REMOVED lines=27> */
.L_x_1561:
[----:B------:R-:W-:Y:S05]  /*a710*/  BSYNC.RECONVERGENT B2 ;  /* 0x0000000000027941 */ /* 0x000fea0003800200 */
.L_x_1560:
        /* <DEDUP_REMOVED lines=27> */
.L_x_1563:
[----:B------:R-:W-:Y:S05]  /*a8d0*/  BSYNC.RECONVERGENT B2 ;  /* 0x0000000000027941 */ /* 0x000fea0003800200 */
.L_x_1562:
        /* <DEDUP_REMOVED lines=27> */
.L_x_1565:
[----:B------:R-:W-:Y:S05]  /*aa90*/  BSYNC.RECONVERGENT B2 ;  /* 0x0000000000027941 */ /* 0x000fea0003800200 */
.L_x_1564:
        /* <DEDUP_REMOVED lines=27> */
.L_x_1567:
[----:B------:R-:W-:Y:S05]  /*ac50*/  BSYNC.RECONVERGENT B2 ;  /* 0x0000000000027941 */ /* 0x000fea0003800200 */
.L_x_1566:
        /* <DEDUP_REMOVED lines=27> */
.L_x_1569:
[----:B------:R-:W-:Y:S05]  /*ae10*/  BSYNC.RECONVERGENT B2 ;  /* 0x0000000000027941 */ /* 0x000fea0003800200 */
.L_x_1568:
        /* <DEDUP_REMOVED lines=21> */
[----:B------:R-:W1:Y:S02]  /*af70*/  LDG.E.128 R212, desc[UR36][R212.64] ;  /* 0x00000024d4d47981 */ /* 0x000e64000c1e1d00 */
[----:B-1----:R-:W-:Y:S01]  /*af80*/  FADD.FTZ R212, R28, R212 ;  /* 0x000000d41cd47221 */ /* 0x002fe20000010000 */
[----:B------:R-:W-:Y:S01]  /*af90*/  FADD.FTZ R213, R29, R213 ;  /* 0x000000d51dd57221 */ /* 0x000fe20000010000 */
[----:B------:R-:W-:Y:S01]  /*afa0*/  FADD.FTZ R214, R30, R214 ;  /* 0x000000d61ed67221 */ /* 0x000fe20000010000 */
[----:B------:R-:W-:-:S05]  /*afb0*/  FADD.FTZ R215, R31, R215 ;  /* 0x000000d71fd77221 */ /* 0x000fca0000010000 */
[----:B------:R0:W-:Y:S02]  /*afc0*/  STG.E.128 desc[UR36][R240.64], R212 ;  /* 0x000000d4f0007986 */ /* 0x0001e4000c101d24 */
.L_x_1571:
[----:B------:R-:W-:Y:S05]  /*afd0*/  BSYNC.RECONVERGENT B2 ;  /* 0x0000000000027941 */ /* 0x000fea0003800200 */
.L_x_1570:
        /* <DEDUP_REMOVED lines=27> */
.L_x_1573:
[----:B------:R-:W-:Y:S05]  /*b190*/  BSYNC.RECONVERGENT B2 ;  /* 0x0000000000027941 */ /* 0x000fea0003800200 */
.L_x_1572:
        /* <DEDUP_REMOVED lines=27> */
.L_x_1575:
[----:B------:R-:W-:Y:S05]  /*b350*/  BSYNC.RECONVERGENT B2 ;  /* 0x0000000000027941 */ /* 0x000fea0003800200 */
.L_x_1574:
        /* <DEDUP_REMOVED lines=27> */
.L_x_1577:
[----:B------:R-:W-:Y:S05]  /*b510*/  BSYNC.RECONVERGENT B2 ;  /* 0x0000000000027941 */ /* 0x000fea0003800200 */
.L_x_1576:
        /* <DEDUP_REMOVED lines=27> */
.L_x_1579:
[----:B------:R-:W-:Y:S05]  /*b6d0*/  BSYNC.RECONVERGENT B2 ;  /* 0x0000000000027941 */ /* 0x000fea0003800200 */
.L_x_1578:
        /* <DEDUP_REMOVED lines=27> */
.L_x_1581:
[----:B------:R-:W-:Y:S05]  /*b890*/  BSYNC.RECONVERGENT B2 ;  /* 0x0000000000027941 */ /* 0x000fea0003800200 */
.L_x_1580:
[----:B------:R-:W-:Y:S05]  /*b8a0*/  @P1 BRA `(.L_x_1527) ;  /* 0x0000001800a81947 */ /* 0x000fea0003800000 */
[----:B------:R-:W-:Y:S01]  /*b8b0*/  S2UR UR34, SR_CTAID.Y ;  /* 0x00000000002279c3 */ /* 0x000fe20000002600 */
[----:B------:R-:W5:Y:S01]  /*b8c0*/  LDCU UR42, c[0x0][0x3f8] ;  /* 0x00007f00ff2a77ac */ /* 0x000f620008000800 */
[----:B------:R-:W-:Y:S01]  /*b8d0*/  IADD3 R0, PT, PT, R3, R2, RZ ;  /* 0x0000000203007210 */ /* 0x000fe20007ffe0ff */
[----:B------:R-:W-:-:S04]  /*b8e0*/  IMAD R237, R2, UR44, RZ ;  /* 0x0000002c02ed7c24 */ /* 0x000fc8000f8e02ff */
[----:B------:R-:W-:Y:S01]  /*b8f0*/  IMAD.SHL.U32 R0, R0, 0x4, RZ ;  /* 0x0000000400007824 */ /* 0x000fe200078e00ff */
[----:B------:R-:W5:Y:S04]  /*b900*/  S2UR UR35, SR_CTAID.X ;  /* 0x00000000002379c3 */ /* 0x000f680000002500 */
[----:B------:R-:W-:Y:S01]  /*b910*/  SHF.R.S32.HI R236, RZ, 0x1f, R0 ;  /* 0x0000001fffec7819 */ /* 0x000fe20000011400 */
[----:B-----5:R-:W-:Y:S01]  /*b920*/  UIMAD UR42, UR34, UR42, UR35 ;  /* 0x0000002a222a72a4 */ /* 0x020fe2000f8e0223 */
[----:B------:R-:W5:Y:S05]  /*b930*/  LDCU.64 UR34, c[0x0][0x3b8] ;  /* 0x00007700ff2277ac */ /* 0x000f6a0008000a00 */
[----:B------:R-:W-:Y:S01]  /*b940*/  IMAD R3, R2, UR42, RZ ;  /* 0x0000002a02037c24 */ /* 0x000fe2000f8e02ff */
[----:B------:R-:W-:-:S04]  /*b950*/  IADD3 R2, P2, PT, R237, R0, RZ ;  /* 0x00000000ed027210 */ /* 0x000fc80007f5e0ff */
[----:B------:R-:W-:Y:S02]  /*b960*/  SHF.L.U32 R3, R3, 0x7, RZ ;  /* 0x0000000703037819 */ /* 0x000fe400000006ff */
[----:B------:R-:W-:Y:S02]  /*b970*/  LEA.HI.X.SX32 R237, R237, R236, 0x1, P2 ;  /* 0x000000eceded7211 */ /* 0x000fe400010f0eff */
[----:B------:R-:W-:-:S04]  /*b980*/  IADD3 R0, P4, PT, R3, R0, RZ ;  /* 0x0000000003007210 */ /* 0x000fc80007f9e0ff */
[----:B------:R-:W-:Y:S02]  /*b990*/  LEA.HI.X.SX32 R3, R3, R236, 0x1, P4 ;  /* 0x000000ec03037211 */ /* 0x000fe400020f0eff */
[----:B-----5:R-:W-:-:S04]  /*b9a0*/  LEA R236, P2, R2, UR34, 0x2 ;  /* 0x0000002202ec7c11 */ /* 0x020fc8000f8410ff */
[----:B------:R-:W-:Y:S02]  /*b9b0*/  LEA.HI.X R237, R2, UR35, R237, 0x2, P2 ;  /* 0x0000002302ed7c11 */ /* 0x000fe400090f14ed */
[----:B------:R-:W-:-:S04]  /*b9c0*/  LEA R2, P2, R0, UR34, 0x2 ;  /* 0x0000002200027c11 */ /* 0x000fc8000f8410ff */
[----:B------:R-:W5:Y:S01]  /*b9d0*/  LDG.E.128 R236, desc[UR36][R236.64] ;  /* 0x00000024ecec7981 */ /* 0x000f62000c1e1d00 */
[----:B------:R-:W-:Y:S01]  /*b9e0*/  LEA.HI.X R3, R0, UR35, R3, 0x2, P2 ;  /* 0x0000002300037c11 */ /* 0x000fe200090f1403 */
[----:B-----5:R-:W-:Y:S01]  /*b9f0*/  FADD.FTZ R236, R4, R236 ;  /* 0x000000ec04ec7221 */ /* 0x020fe20000010000 */
[----:B------:R-:W-:Y:S01]  /*ba00*/  FADD.FTZ R237, R5, R237 ;  /* 0x000000ed05ed7221 */ /* 0x000fe20000010000 */
[----:B------:R-:W-:Y:S01]  /*ba10*/  FADD.FTZ R238, R6, R238 ;  /* 0x000000ee06ee7221 */ /* 0x000fe20000010000 */
[----:B------:R-:W-:-:S05]  /*ba20*/  FADD.FTZ R239, R7, R239 ;  /* 0x000000ef07ef7221 */ /* 0x000fca0000010000 */
[----:B------:R0:W-:Y:S01]  /*ba30*/  STG.E.128 desc[UR36][R2.64], R236 ;  /* 0x000000ec02007986 */ /* 0x0001e2000c101d24 */
[----:B------:R-:W-:Y:S05]  /*ba40*/  BRA `(.L_x_1527) ;  /* 0x0000001800407947 */ /* 0x000fea0003800000 */
.L_x_1471:
[----:B------:R-:W-:Y:S01]  /*ba50*/  ISETP.GE.AND P1, PT, R250, UR40, PT ;  /* 0x00000028fa007c0c */ /* 0x000fe2000bf26270 */
[----:B------:R-:W-:Y:S04]  /*ba60*/  STL [R1+0x1a8], R11 ;  /* 0x0001a80b01007387 */ /* 0x000fe80000100800 */
[----:B------:R-:W-:Y:S04]  /*ba70*/  STL [R1+0x1a4], R10 ;  /* 0x0001a40a01007387 */ /* 0x000fe80000100800 */
[----:B------:R0:W-:Y:S04]  /*ba80*/  STL [R1+0x1a0], R9 ;  /* 0x0001a00901007387 */ /* 0x0001e80000100800 */
[----:B------:R-:W0:Y:S01]  /*ba90*/  @!P1 LDC.64 R240, c[0x0][0x3b8] ;  /* 0x0000ee00fff09b82 */ /* 0x000e220000000a00 */
[----:B------:R-:W-:Y:S01]  /*baa0*/  @!P1 IMAD.IADD R243, R0, 0x1, R2 ;  /* 0x0000000100f39824 */ /* 0x000fe200078e0202 */
[C---:B------:R-:W-:Y:S01]  /*bab0*/  @!P1 LEA R242, R2.reuse, R0, 0x1 ;  /* 0x0000000002f29211 */ /* 0x040fe200078e08ff */
[----:B------:R-:W-:Y:S01]  /*bac0*/  @!P1 IMAD R3, R2, UR44, RZ ;  /* 0x0000002c02039c24 */ /* 0x000fe2000f8e02ff */
[----:B------:R-:W-:Y:S01]  /*bad0*/  STL [R1+0x19c], R8 ;  /* 0x00019c0801007387 */ /* 0x000fe20000100800 */
[----:B------:R-:W-:Y:S01]  /*bae0*/  @!P1 IMAD.SHL.U32 R248, R243, 0x4, RZ ;  /* 0x00000004f3f89824 */ /* 0x000fe200078e00ff */
[----:B------:R-:W-:-:S02]  /*baf0*/  @!P1 SHF.L.U32 R242, R242, 0x2, RZ ;  /* 0x00000002f2f29819 */ /* 0x000fc400000006ff */
[----:B------:R-:W-:Y:S01]  /*bb00*/  @!P1 SHF.R.S32.HI R249, RZ, 0x1f, R3 ;  /* 0x0000001ffff99819 */ /* 0x000fe20000011403 */
[----:B------:R2:W-:Y:S01]  /*bb10*/  STL [R1+0x198], R7 ;  /* 0x0001980701007387 */ /* 0x0005e20000100800 */
[C---:B------:R-:W-:Y:S02]  /*bb20*/  @!P1 IADD3 R243, P2, PT, R3.reuse, R248, RZ ;  /* 0x000000f803f39210 */ /* 0x040fe40007f5e0ff */
[----:B------:R-:W-:Y:S01]  /*bb30*/  @!P1 IADD3 R3, P4, PT, R3, R242, RZ ;  /* 0x000000f203039210 */ /* 0x000fe20007f9e0ff */
[----:B------:R-:W-:Y:S01]  /*bb40*/  STL [R1+0x194], R6 ;  /* 0x0001940601007387 */ /* 0x000fe20000100800 */
[-C--:B------:R-:W-:Y:S02]  /*bb50*/  @!P1 LEA.HI.X.SX32 R248, R248, R249.reuse, 0x1, P2 ;  /* 0x000000f9f8f89211 */ /* 0x080fe400010f0eff */
[----:B------:R-:W-:Y:S01]  /*bb60*/  @!P1 LEA.HI.X.SX32 R242, R242, R249, 0x1, P4 ;  /* 0x000000f9f2f29211 */ /* 0x000fe200020f0eff */
[----:B------:R3:W-:Y:S04]  /*bb70*/  STL [R1+0x190], R5 ;  /* 0x0001900501007387 */ /* 0x0007e80000100800 */
[----:B------:R4:W-:Y:S01]  /*bb80*/  STL [R1+0x18c], R4 ;  /* 0x00018c0401007387 */ /* 0x0009e20000100800 */
[----:B0-----:R-:W-:-:S02]  /*bb90*/  @!P1 LEA R9, P2, R243, R240, 0x2 ;  /* 0x000000f0f3099211 */ /* 0x001fc400078410ff */
[----:B--2---:R-:W-:Y:S02]  /*bba0*/  @!P1 LEA R7, P4, R3, R240, 0x2 ;  /* 0x000000f003079211 */ /* 0x004fe400078810ff */
[-C--:B------:R-:W-:Y:S02]  /*bbb0*/  @!P1 LEA.HI.X R8, R243, R241.reuse, R248, 0x2, P2 ;  /* 0x000000f1f3089211 */ /* 0x080fe400010f14f8 */
[----:B---3--:R-:W-:Y:S01]  /*bbc0*/  @!P1 LEA.HI.X R5, R3, R241, R242, 0x2, P4 ;  /* 0x000000f103059211 */ /* 0x008fe200020f14f2 */
[----:B------:R-:W-:Y:S01]  /*bbd0*/  @!P1 IMAD.IADD R3, R0, 0x1, R2 ;  /* 0x0000000100039824 */ /* 0x000fe200078e0202 */
[----:B------:R-:W0:Y:S01]  /*bbe0*/  @!P1 LDC.64 R242, c[0x0][0x3b8] ;  /* 0x0000ee00fff29b82 */ /* 0x000e220000000a00 */
[----:B------:R-:W-:-:S03]  /*bbf0*/  @!P1 IMAD R241, R2, 0x4, R0 ;  /* 0x0000000402f19824 */ /* 0x000fc600078e0200 */
[C---:B------:R-:W-:Y:S01]  /*bc00*/  @!P1 LEA R240, R2.reuse, R3, 0x1 ;  /* 0x0000000302f09211 */ /* 0x040fe200078e08ff */
[----:B------:R-:W-:Y:S01]  /*bc10*/  @!P1 IMAD R3, R2, UR44, RZ ;  /* 0x0000002c02039c24 */ /* 0x000fe2000f8e02ff */
[----:B------:R-:W-:-:S03]  /*bc20*/  @!P1 SHF.L.U32 R252, R241, 0x2, RZ ;  /* 0x00000002f1fc9819 */ /* 0x000fc600000006ff */
[----:B------:R-:W-:Y:S01]  /*bc30*/  @!P1 IMAD.SHL.U32 R248, R240, 0x4, RZ ;  /* 0x00000004f0f89824 */ /* 0x000fe200078e00ff */
[----:B------:R-:W-:Y:S01]  /*bc40*/  @!P1 SHF.R.S32.HI R249, RZ, 0x1f, R3 ;  /* 0x0000001ffff99819 */ /* 0x000fe20000011403 */
[----:B------:R-:W2:Y:S01]  /*bc50*/  @!P1 LDC.64 R240, c[0x0][0x3b8] ;  /* 0x0000ee00fff09b82 */ /* 0x000ea20000000a00 */
[C---:B------:R-:W-:Y:S02]  /*bc60*/  @!P1 IADD3 R251, P4, PT, R3.reuse, R252, RZ ;  /* 0x000000fc03fb9210 */ /* 0x040fe40007f9e0ff */
[----:B------:R-:W-:Y:S02]  /*bc70*/  @!P1 IADD3 R3, P2, PT, R3, R248, RZ ;  /* 0x000000f803039210 */ /* 0x000fe40007f5e0ff */
[-C--:B------:R-:W-:Y:S02]  /*bc80*/  @!P1 LEA.HI.X.SX32 R252, R252, R249.reuse, 0x1, P4 ;  /* 0x000000f9fcfc9211 */ /* 0x080fe400020f0eff */
[----:B------:R-:W-:Y:S02]  /*bc90*/  @!P1 LEA.HI.X.SX32 R248, R248, R249, 0x1, P2 ;  /* 0x000000f9f8f89211 */ /* 0x000fe400010f0eff */
[----:B0-----:R-:W-:-:S02]  /*bca0*/  @!P1 LEA R6, P2, R3, R242, 0x2 ;  /* 0x000000f203069211 */ /* 0x001fc400078410ff */
[----:B------:R-:W-:Y:S02]  /*bcb0*/  @!P1 LEA R249, P4, R251, R242, 0x2 ;  /* 0x000000f2fbf99211 */ /* 0x000fe400078810ff */
[-C--:B------:R-:W-:Y:S01]  /*bcc0*/  @!P1 LEA.HI.X R3, R3, R243.reuse, R248, 0x2, P2 ;  /* 0x000000f303039211 */ /* 0x080fe200010f14f8 */
[----:B------:R-:W-:Y:S01]  /*bcd0*/  @!P1 IMAD R248, R2, UR44, RZ ;  /* 0x0000002c02f89c24 */ /* 0x000fe2000f8e02ff */
[----:B------:R-:W-:-:S04]  /*bce0*/  @!P1 LEA.HI.X R242, R251, R243, R252, 0x2, P4 ;  /* 0x000000f3fbf29211 */ /* 0x000fc800020f14fc */
[----:B------:R-:W-:-:S04]  /*bcf0*/  @!P1 LEA R243, P2, R0, R248, 0x2 ;  /* 0x000000f800f39211 */ /* 0x000fc800078410ff */
[----:B------:R-:W-:Y:S02]  /*bd00*/  @!P1 LEA.HI.X.SX32 R248, R248, RZ, 0x1, P2 ;  /* 0x000000fff8f89211 */ /* 0x000fe400010f0eff */
[C---:B--2---:R-:W-:Y:S02]  /*bd10*/  @!P1 LEA R10, P2, R243.reuse, R240, 0x2 ;  /* 0x000000f0f30a9211 */ /* 0x044fe400078410ff */
[----:B------:R-:W-:Y:S02]  /*bd20*/  @!P1 IADD3 R240, PT, PT, R0, R2, RZ ;  /* 0x0000000200f09210 */ /* 0x000fe40007ffe0ff */
[----:B------:R-:W-:-:S03]  /*bd30*/  @!P1 LEA.HI.X R251, R243, R241, R248, 0x2, P2 ;  /* 0x000000f1f3fb9211 */ /* 0x000fc600010f14f8 */
[----:B------:R-:W-:-:S05]  /*bd40*/  @!P1 IMAD R240, R2, 0x4, R240 ;  /* 0x0000000402f09824 */ /* 0x000fca00078e02f0 */
[----:B------:R-:W-:Y:S01]  /*bd50*/  @!P1 SHF.L.U32 R243, R240, 0x2, RZ ;  /* 0x00000002f0f39819 */ /* 0x000fe200000006ff */
[----:B------:R-:W-:-:S03]  /*bd60*/  @!P1 IMAD R240, R2, UR44, RZ ;  /* 0x0000002c02f09c24 */ /* 0x000fc6000f8e02ff */
[----:B------:R-:W-:Y:S02]  /*bd70*/  @!P1 SHF.R.S32.HI R241, RZ, 0x1f, R243 ;  /* 0x0000001ffff19819 */ /* 0x000fe400000114f3 */
[----:B------:R-:W-:-:S04]  /*bd80*/  @!P1 IADD3 R243, P2, PT, R240, R243, RZ ;  /* 0x000000f3f0f39210 */ /* 0x000fc80007f5e0ff */
[----:B------:R-:W-:Y:S02]  /*bd90*/  @!P1 LEA.HI.X.SX32 R248, R240, R241, 0x1, P2 ;  /* 0x000000f1f0f89211 */ /* 0x000fe400010f0eff */
[----:B------:R-:W0:Y:S02]  /*bda0*/  @!P1 LDC.64 R240, c[0x0][0x3b8] ;  /* 0x0000ee00fff09b82 */ /* 0x000e240000000a00 */
[----:B0-----:R-:W-:Y:S01]  /*bdb0*/  @!P1 LEA R11, P2, R243, R240, 0x2 ;  /* 0x000000f0f30b9211 */ /* 0x001fe200078410ff */
[----:B------:R-:W-:-:S03]  /*bdc0*/  @!P1 IMAD.MOV.U32 R240, RZ, RZ, R9 ;  /* 0x000000fffff09224 */ /* 0x000fc600078e0009 */
[----:B------:R-:W-:Y:S02]  /*bdd0*/  @!P1 LEA.HI.X R252, R243, R241, R248, 0x2, P2 ;  /* 0x000000f1f3fc9211 */ /* 0x000fe400010f14f8 */
[----:B------:R-:W-:-:S05]  /*bde0*/  @!P1 MOV R241, R8 ;  /* 0x0000000800f19202 */ /* 0x000fca0000000f00 */
[----:B------:R0:W5:Y:S02]  /*bdf0*/  @!P1 LDG.E.128 R116, desc[UR36][R240.64] ;  /* 0x00000024f0749981 */ /* 0x000164000c1e1d00 */
[----:B0-----:R-:W-:-:S05]  /*be00*/  @!P1 IMAD.IADD R240, R0, 0x1, R2 ;  /* 0x0000000100f09824 */ /* 0x001fca00078e0202 */
[----:B------:R-:W-:-:S05]  /*be10*/  @!P1 LEA R240, R2, R240, 0x2 ;  /* 0x000000f002f09211 */ /* 0x000fca00078e10ff */
[----:B------:R-:W-:-:S05]  /*be20*/  @!P1 IMAD.IADD R240, R240, 0x1, R2 ;  /* 0x00000001f0f09824 */ /* 0x000fca00078e0202 */
        /* <DEDUP_REMOVED lines=8> */
[----:B------:R-:W-:Y:S01]  /*beb0*/  @!P1 LEA.HI.X R9, R243, R241, R248, 0x2, P2 ;  /* 0x000000f1f3099211 */ /* 0x000fe200010f14f8 */
[----:B------:R-:W-:Y:S01]  /*bec0*/  @!P1 IMAD.MOV.U32 R243, RZ, RZ, R242 ;  /* 0x000000fffff39224 */ /* 0x000fe200078e00f2 */
[----:B------:R-:W-:Y:S02]  /*bed0*/  @!P1 MOV R242, R249 ;  /* 0x000000f900f29202 */ /* 0x000fe40000000f00 */
[----:B------:R-:W-:-:S03]  /*bee0*/  @!P1 MOV R241, R5 ;  /* 0x0000000500f19202 */ /* 0x000fc60000000f00 */
[----:B------:R0:W5:Y:S04]  /*bef0*/  @!P1 LDG.E.128 R128, desc[UR36][R242.64] ;  /* 0x00000024f2809981 */ /* 0x000168000c1e1d00 */
[----:B------:R2:W5:Y:S01]  /*bf00*/  @!P1 LDG.E.128 R120, desc[UR36][R240.64] ;  /* 0x00000024f0789981 */ /* 0x000562000c1e1d00 */
[----:B0-----:R-:W-:Y:S01]  /*bf10*/  IMAD.IADD R242, R0, 0x1, R2 ;  /* 0x0000000100f27824 */ /* 0x001fe200078e0202 */
[----:B--2---:R-:W0:Y:S04]  /*bf20*/  @!P1 LDC.64 R240, c[0x0][0x3b8] ;  /* 0x0000ee00fff09b82 */ /* 0x004e280000000a00 */
[----:B------:R-:W-:-:S05]  /*bf30*/  LEA R242, R2, R242, 0x2 ;  /* 0x000000f202f27211 */ /* 0x000fca00078e10ff */
[----:B------:R-:W-:-:S05]  /*bf40*/  IMAD R242, R2, 0x2, R242 ;  /* 0x0000000202f27824 */ /* 0x000fca00078e02f2 */
[C---:B------:R-:W-:Y:S01]  /*bf50*/  LEA R249, R2.reuse, R242, 0x1 ;  /* 0x000000f202f97211 */ /* 0x040fe200078e08ff */
[----:B------:R-:W-:-:S04]  /*bf60*/  @!P1 IMAD R243, R2, UR44, RZ ;  /* 0x0000002c02f39c24 */ /* 0x000fc8000f8e02ff */
[----:B------:R-:W-:-:S05]  /*bf70*/  @!P1 IMAD.SHL.U32 R242, R249, 0x4, RZ ;  /* 0x00000004f9f29824 */ /* 0x000fca00078e00ff */
[----:B------:R-:W-:Y:S02]  /*bf80*/  @!P1 SHF.R.S32.HI R248, RZ, 0x1f, R242 ;  /* 0x0000001ffff89819 */ /* 0x000fe400000114f2 */
[----:B------:R-:W-:-:S04]  /*bf90*/  @!P1 IADD3 R242, P2, PT, R243, R242, RZ ;  /* 0x000000f2f3f29210 */ /* 0x000fc80007f5e0ff */
[----:B------:R-:W-:Y:S02]  /*bfa0*/  @!P1 LEA.HI.X.SX32 R243, R243, R248, 0x1, P2 ;  /* 0x000000f8f3f39211 */ /* 0x000fe400010f0eff */
[C---:B0-----:R-:W-:Y:S02]  /*bfb0*/  @!P1 LEA R5, P2, R242.reuse, R240, 0x2 ;  /* 0x000000f0f2059211 */ /* 0x041fe400078410ff */
[----:B------:R-:W-:Y:S02]  /*bfc0*/  @!P1 MOV R240, R6 ;  /* 0x0000000600f09202 */ /* 0x000fe40000000f00 */
[----:B------:R-:W-:Y:S01]  /*bfd0*/  @!P1 LEA.HI.X R7, R242, R241, R243, 0x2, P2 ;  /* 0x000000f1f2079211 */ /* 0x000fe200010f14f3 */
[----:B------:R-:W-:-:S05]  /*bfe0*/  @!P1 IMAD.MOV.U32 R241, RZ, RZ, R3 ;  /* 0x000000fffff19224 */ /* 0x000fca00078e0003 */
[----:B------:R0:W5:Y:S01]  /*bff0*/  @!P1 LDG.E.128 R124, desc[UR36][R240.64] ;  /* 0x00000024f07c9981 */ /* 0x000162000c1e1d00 */
[----:B------:R-:W-:Y:S01]  /*c000*/  @!P1 IADD3 R3, PT, PT, R249, R2, RZ ;  /* 0x00000002f9039210 */ /* 0x000fe20007ffe0ff */
[----:B0-----:R-:W4:Y:S04]  /*c010*/  @!P1 LDC.64 R240, c[0x0][0x3b8] ;  /* 0x0000ee00fff09b82 */ /* 0x001f280000000a00 */
[----:B------:R-:W-:Y:S02]  /*c020*/  @!P1 IMAD.SHL.U32 R3, R3, 0x4, RZ ;  /* 0x0000000403039824 */ /* 0x000fe400078e00ff */
[----:B------:R-:W-:-:S03]  /*c030*/  @!P1 IMAD R242, R2, UR44, RZ ;  /* 0x0000002c02f29c24 */ /* 0x000fc6000f8e02ff */
[----:B------:R-:W-:Y:S02]  /*c040*/  @!P1 SHF.R.S32.HI R243, RZ, 0x1f, R3 ;  /* 0x0000001ffff39819 */ /* 0x000fe40000011403 */
[----:B------:R-:W-:-:S04]  /*c050*/  @!P1 IADD3 R3, P2, PT, R242, R3, RZ ;  /* 0x00000003f2039210 */ /* 0x000fc80007f5e0ff */
[----:B------:R-:W-:Y:S02]  /*c060*/  @!P1 LEA.HI.X.SX32 R243, R242, R243, 0x1, P2 ;  /* 0x000000f3f2f39211 */ /* 0x000fe400010f0eff */
[----:B----4-:R-:W-:-:S04]  /*c070*/  @!P1 LEA R4, P2, R3, R240, 0x2 ;  /* 0x000000f003049211 */ /* 0x010fc800078410ff */
[----:B------:R-:W-:Y:S02]  /*c080*/  @!P1 LEA.HI.X R248, R3, R241, R243, 0x2, P2 ;  /* 0x000000f103f89211 */ /* 0x000fe400010f14f3 */
[----:B------:R-:W0:Y:S01]  /*c090*/  @!P1 LDC.64 R240, c[0x0][0x3b8] ;  /* 0x0000ee00fff09b82 */ /* 0x000e220000000a00 */
[----:B------:R-:W-:Y:S01]  /*c0a0*/  @!P1 MOV R242, R10 ;  /* 0x0000000a00f29202 */ /* 0x000fe20000000f00 */
[----:B------:R-:W-:Y:S01]  /*c0b0*/  @!P1 IMAD.MOV.U32 R243, RZ, RZ, R251 ;  /* 0x000000fffff39224 */ /* 0x000fe200078e00fb */
[----:B------:R-:W-:-:S04]  /*c0c0*/  LEA R3, R2, R249, 0x1 ;  /* 0x000000f902037211 */ /* 0x000fc800078e08ff */
[----:B------:R2:W5:Y:S02]  /*c0d0*/  @!P1 LDG.E.128 R244, desc[UR36][R242.64] ;  /* 0x00000024f2f49981 */ /* 0x000564000c1e1d00 */
[----:B--2---:R-:W-:Y:S02]  /*c0e0*/  @!P1 IMAD.SHL.U32 R242, R3, 0x4, RZ ;  /* 0x0000000403f29824 */ /* 0x004fe400078e00ff */
[----:B------:R-:W-:-:S03]  /*c0f0*/  @!P1 IMAD R243, R2, UR44, RZ ;  /* 0x0000002c02f39c24 */ /* 0x000fc6000f8e02ff */
        /* <DEDUP_REMOVED lines=9> */
[----:B0-----:R-:W0:Y:S04]  /*c190*/  @!P1 LDC.64 R240, c[0x0][0x3b8] ;  /* 0x0000ee00fff09b82 */ /* 0x001e280000000a00 */
[----:B------:R-:W-:Y:S02]  /*c1a0*/  @!P1 IMAD.SHL.U32 R252, R249, 0x4, RZ ;  /* 0x00000004f9fc9824 */ /* 0x000fe400078e00ff */
        /* <DEDUP_REMOVED lines=9> */
[C---:B------:R-:W-:Y:S01]  /*c240*/  @!P1 LEA R249, R2.reuse, R3, 0x1 ;  /* 0x0000000302f99211 */ /* 0x040fe200078e08ff */
        /* <DEDUP_REMOVED lines=9> */
[----:B------:R-:W-:Y:S01]  /*c2e0*/  @!P1 IMAD.MOV.U32 R241, RZ, RZ, R7 ;  /* 0x000000fffff19224 */ /* 0x000fe200078e0007 */
[----:B------:R-:W-:-:S04]  /*c2f0*/  @!P1 LEA R249, R2, R3, 0x1 ;  /* 0x0000000302f99211 */ /* 0x000fc800078e08ff */
[----:B------:R0:W5:Y:S01]  /*c300*/  @!P1 LDG.E.128 R148, desc[UR36][R240.64] ;  /* 0x00000024f0949981 */ /* 0x000162000c1e1d00 */
[----:B------:R-:W-:Y:S01]  /*c310*/  @!P1 IMAD.IADD R249, R249, 0x1, R2 ;  /* 0x00000001f9f99824 */ /* 0x000fe200078e0202 */
[----:B0-----:R-:W0:Y:S04]  /*c320*/  @!P1 LDC.64 R240, c[0x0][0x3b8] ;  /* 0x0000ee00fff09b82 */ /* 0x001e280000000a00 */
[----:B------:R-:W-:Y:S01]  /*c330*/  @!P1 SHF.L.U32 R252, R249, 0x2, RZ ;  /* 0x00000002f9fc9819 */ /* 0x000fe200000006ff */
[----:B------:R-:W-:-:S03]  /*c340*/  @!P1 IMAD R249, R2, UR44, RZ ;  /* 0x0000002c02f99c24 */ /* 0x000fc6000f8e02ff */
[----:B------:R-:W-:Y:S02]  /*c350*/  @!P1 SHF.R.S32.HI R251, RZ, 0x1f, R252 ;  /* 0x0000001ffffb9819 */ /* 0x000fe400000114fc */
[----:B------:R-:W-:-:S04]  /*c360*/  @!P1 IADD3 R252, P2, PT, R249, R252, RZ ;  /* 0x000000fcf9fc9210 */ /* 0x000fc80007f5e0ff */
[----:B------:R-:W-:Y:S02]  /*c370*/  @!P1 LEA.HI.X.SX32 R249, R249, R251, 0x1, P2 ;  /* 0x000000fbf9f99211 */ /* 0x000fe400010f0eff */
[----:B------:R-:W-:Y:S02]  /*c380*/  @!P1 LOP3.LUT R243, R243, R242, RZ, 0x3c, !PT ;  /* 0x000000f2f3f39212 */ /* 0x000fe400078e3cff */
[----:B0-----:R-:W-:Y:S01]  /*c390*/  @!P1 LEA R8, P2, R252, R240, 0x2 ;  /* 0x000000f0fc089211 */ /* 0x001fe200078410ff */
[----:B------:R-:W-:-:S03]  /*c3a0*/  @!P1 IMAD.MOV.U32 R240, RZ, RZ, R4 ;  /* 0x000000fffff09224 */ /* 0x000fc600078e0004 */
[----:B------:R-:W-:Y:S02]  /*c3b0*/  @!P1 LEA.HI.X R249, R252, R241, R249, 0x2, P2 ;  /* 0x000000f1fcf99211 */ /* 0x000fe400010f14f9 */
[----:B------:R-:W-:Y:S01]  /*c3c0*/  @!P1 MOV R241, R248 ;  /* 0x000000f800f19202 */ /* 0x000fe20000000f00 */
[----:B------:R-:W-:-:S04]  /*c3d0*/  IMAD R3, R2, 0x2, R3 ;  /* 0x0000000202037824 */ /* 0x000fc800078e0203 */
[----:B------:R0:W5:Y:S01]  /*c3e0*/  @!P1 LDG.E.128 R152, desc[UR36][R240.64] ;  /* 0x00000024f0989981 */ /* 0x000162000c1e1d00 */
[C---:B------:R-:W-:Y:S01]  /*c3f0*/  @!P1 LOP3.LUT R242, R243.reuse, R242, RZ, 0x3c, !PT ;  /* 0x000000f2f3f29212 */ /* 0x040fe200078e3cff */
[----:B0-----:R-:W0:Y:S03]  /*c400*/  @!P1 LDC.64 R240, c[0x0][0x3b8] ;  /* 0x0000ee00fff09b82 */ /* 0x001e260000000a00 */
[----:B------:R-:W-:Y:S02]  /*c410*/  @!P1 LOP3.LUT R243, R243, R242, RZ, 0x3c, !PT ;  /* 0x000000f2f3f39212 */ /* 0x000fe400078e3cff */
[C---:B------:R-:W-:Y:S01]  /*c420*/  LEA R248, R2.reuse, R3, 0x1 ;  /* 0x0000000302f87211 */ /* 0x040fe200078e08ff */
[C---:B------:R-:W-:Y:S02]  /*c430*/  @!P1 IMAD R3, R2.reuse, 0x10, R0 ;  /* 0x0000001002039824 */ /* 0x040fe400078e0200 */
[----:B------:R2:W5:Y:S03]  /*c440*/  @!P1 LDG.E.128 R156, desc[UR36][R242.64] ;  /* 0x00000024f29c9981 */ /* 0x000566000c1e1d00 */
[----:B------:R-:W-:Y:S01]  /*c450*/  @!P1 SHF.L.U32 R252, R3, 0x2, RZ ;  /* 0x0000000203fc9819 */ /* 0x000fe200000006ff */
[----:B--2---:R-:W-:-:S02]  /*c460*/  @!P1 IMAD R242, R2, UR44, RZ ;  /* 0x0000002c02f29c24 */ /* 0x004fc4000f8e02ff */
[----:B------:R-:W-:-:S03]  /*c470*/  @!P1 IMAD.SHL.U32 R243, R248, 0x4, RZ ;  /* 0x00000004f8f39824 */ /* 0x000fc600078e00ff */
[----:B------:R-:W-:Y:S02]  /*c480*/  @!P1 SHF.R.S32.HI R251, RZ, 0x1f, R242 ;  /* 0x0000001ffffb9819 */ /* 0x000fe400000114f2 */
[C---:B------:R-:W-:Y:S02]  /*c490*/  @!P1 IADD3 R3, P4, PT, R242.reuse, R252, RZ ;  /* 0x000000fcf2039210 */ /* 0x040fe40007f9e0ff */
[----:B------:R-:W-:Y:S02]  /*c4a0*/  @!P1 IADD3 R242, P2, PT, R242, R243, RZ ;  /* 0x000000f3f2f29210 */ /* 0x000fe40007f5e0ff */
[-C--:B------:R-:W-:Y:S02]  /*c4b0*/  @!P1 LEA.HI.X.SX32 R252, R252, R251.reuse, 0x1, P4 ;  /* 0x000000fbfcfc9211 */ /* 0x080fe400020f0eff */
[----:B------:R-:W-:Y:S02]  /*c4c0*/  @!P1 LEA.HI.X.SX32 R251, R243, R251, 0x1, P2 ;  /* 0x000000fbf3fb9211 */ /* 0x000fe400010f0eff */
[----:B0-----:R-:W-:-:S02]  /*c4d0*/  @!P1 LEA R4, P2, R242, R240, 0x2 ;  /* 0x000000f0f2049211 */ /* 0x001fc400078410ff */
[----:B------:R-:W-:Y:S02]  /*c4e0*/  LEA R248, R2, R248, 0x1 ;  /* 0x000000f802f87211 */ /* 0x000fe400078e08ff */
[-C--:B------:R-:W-:Y:S02]  /*c4f0*/  @!P1 LEA.HI.X R242, R242, R241.reuse, R251, 0x2, P2 ;  /* 0x000000f1f2f29211 */ /* 0x080fe400010f14fb */
[C---:B------:R-:W-:Y:S01]  /*c500*/  @!P1 LEA R243, P4, R3.reuse, R240, 0x2 ;  /* 0x000000f003f39211 */ /* 0x040fe200078810ff */
[----:B------:R-:W-:Y:S02]  /*c510*/  @!P1 IMAD.SHL.U32 R251, R248, 0x4, RZ ;  /* 0x00000004f8fb9824 */ /* 0x000fe400078e00ff */
[----:B------:R-:W-:Y:S01]  /*c520*/  @!P1 IMAD R240, R2, UR44, RZ ;  /* 0x0000002c02f09c24 */ /* 0x000fe2000f8e02ff */
[----:B------:R-:W-:Y:S02]  /*c530*/  @!P1 LEA.HI.X R3, R3, R241, R252, 0x2, P4 ;  /* 0x000000f103039211 */ /* 0x000fe400020f14fc */
[----:B------:R-:W-:-:S02]  /*c540*/  @!P1 SHF.R.S32.HI R241, RZ, 0x1f, R251 ;  /* 0x0000001ffff19819 */ /* 0x000fc400000114fb */
[----:B------:R-:W-:-:S04]  /*c550*/  @!P1 IADD3 R251, P2, PT, R240, R251, RZ ;  /* 0x000000fbf0fb9210 */ /* 0x000fc80007f5e0ff */
[----:B------:R-:W-:Y:S02]  /*c560*/  @!P1 LEA.HI.X.SX32 R252, R240, R241, 0x1, P2 ;  /* 0x000000f1f0fc9211 */ /* 0x000fe400010f0eff */
[----:B------:R-:W0:Y:S01]  /*c570*/  @!P1 LDC.64 R240, c[0x0][0x3b8] ;  /* 0x0000ee00fff09b82 */ /* 0x000e220000000a00 */
[----:B------:R-:W-:Y:S02]  /*c580*/  IADD3 R248, PT, PT, R248, R2, RZ ;  /* 0x00000002f8f87210 */ /* 0x000fe40007ffe0ff */
[C---:B0-----:R-:W-:Y:S02]  /*c590*/  @!P1 LEA R5, P2, R251.reuse, R240, 0x2 ;  /* 0x000000f0fb059211 */ /* 0x041fe400078410ff */
[----:B------:R-:W-:Y:S02]  /*c5a0*/  @!P1 MOV R240, R6 ;  /* 0x0000000600f09202 */ /* 0x000fe40000000f00 */
[----:B------:R-:W-:Y:S01]  /*c5b0*/  @!P1 LEA.HI.X R7, R251, R241, R252, 0x2, P2 ;  /* 0x000000f1fb079211 */ /* 0x000fe200010f14fc */
[----:B------:R-:W-:-:S02]  /*c5c0*/  @!P1 IMAD.MOV.U32 R241, RZ, RZ, R11 ;  /* 0x000000fffff19224 */ /* 0x000fc400078e000b */
[----:B------:R-:W-:-:S03]  /*c5d0*/  @!P1 IMAD.SHL.U32 R251, R248, 0x4, RZ ;  /* 0x00000004f8fb9824 */ /* 0x000fc600078e00ff */
[----:B------:R0:W5:Y:S02]  /*c5e0*/  @!P1 LDG.E.128 R160, desc[UR36][R240.64] ;  /* 0x00000024f0a09981 */ /* 0x000164000c1e1d00 */
[----:B0-----:R-:W-:Y:S01]  /*c5f0*/  @!P1 IMAD R240, R2, UR44, RZ ;  /* 0x0000002c02f09c24 */ /* 0x001fe2000f8e02ff */
[----:B------:R-:W-:-:S04]  /*c600*/  @!P1 SHF.R.S32.HI R241, RZ, 0x1f, R251 ;  /* 0x0000001ffff19819 */ /* 0x000fc800000114fb */
        /* <DEDUP_REMOVED lines=27> */
[----:B------:R-:W-:Y:S01]  /*c7c0*/  IMAD.IADD R248, R248, 0x1, R2 ;  /* 0x00000001f8f87824 */ /* 0x000fe200078e0202 */
[----:B0-----:R-:W-:Y:S01]  /*c7d0*/  @!P1 LEA R8, P2, R249, R240, 0x2 ;  /* 0x000000f0f9089211 */ /* 0x001fe200078410ff */
[----:B------:R-:W-:-:S03]  /*c7e0*/  @!P1 IMAD.MOV.U32 R240, RZ, RZ, R243 ;  /* 0x000000fffff09224 */ /* 0x000fc600078e00f3 */
[----:B------:R-:W-:Y:S02]  /*c7f0*/  @!P1 LEA.HI.X R9, R249, R241, R251, 0x2, P2 ;  /* 0x000000f1f9099211 */ /* 0x000fe400010f14fb */
[----:B------:R-:W-:Y:S01]  /*c800*/  @!P1 MOV R241, R3 ;  /* 0x0000000300f19202 */ /* 0x000fe20000000f00 */
[----:B------:R-:W-:Y:S01]  /*c810*/  @!P1 IMAD R243, R2, UR44, RZ ;  /* 0x0000002c02f39c24 */ /* 0x000fe2000f8e02ff */
[----:B------:R-:W-:-:S03]  /*c820*/  @!P1 SHF.L.U32 R3, R248, 0x2, RZ ;  /* 0x00000002f8039819 */ /* 0x000fc600000006ff */
[----:B------:R0:W5:Y:S02]  /*c830*/  @!P1 LDG.E.128 R176, desc[UR36][R240.64] ;  /* 0x00000024f0b09981 */ /* 0x000164000c1e1d00 */
[----:B0-----:R-:W-:Y:S02]  /*c840*/  @!P1 SHF.R.S32.HI R240, RZ, 0x1f, R3 ;  /* 0x0000001ffff09819 */ /* 0x001fe40000011403 */
[----:B------:R-:W-:-:S04]  /*c850*/  @!P1 IADD3 R3, P2, PT, R243, R3, RZ ;  /* 0x00000003f3039210 */ /* 0x000fc80007f5e0ff */
[----:B------:R-:W-:Y:S02]  /*c860*/  @!P1 LEA.HI.X.SX32 R243, R243, R240, 0x1, P2 ;  /* 0x000000f0f3f39211 */ /* 0x000fe400010f0eff */
[----:B------:R-:W0:Y:S01]  /*c870*/  @!P1 LDC.64 R240, c[0x0][0x3b8] ;  /* 0x0000ee00fff09b82 */ /* 0x000e220000000a00 */
[----:B------:R-:W-:Y:S01]  /*c880*/  MOV R251, R7 ;  /* 0x0000000700fb7202 */ /* 0x000fe20000000f00 */
[----:B------:R-:W-:Y:S01]  /*c890*/  IMAD.IADD R248, R248, 0x1, R2 ;  /* 0x00000001f8f87824 */ /* 0x000fe200078e0202 */
[----:B0-----:R-:W-:-:S04]  /*c8a0*/  @!P1 LEA R7, P2, R3, R240, 0x2 ;  /* 0x000000f003079211 */ /* 0x001fc800078410ff */
[----:B------:R-:W-:Y:S01]  /*c8b0*/  @!P1 LEA.HI.X R3, R3, R241, R243, 0x2, P2 ;  /* 0x000000f103039211 */ /* 0x000fe200010f14f3 */
[----:B------:R-:W-:Y:S01]  /*c8c0*/  @!P1 IMAD.MOV.U32 R243, RZ, RZ, R242 ;  /* 0x000000fffff39224 */ /* 0x000fe200078e00f2 */
        /* <DEDUP_REMOVED lines=8> */
[----:B------:R-:W-:Y:S01]  /*c950*/  IMAD.IADD R248, R248, 0x1, R2 ;  /* 0x00000001f8f87824 */ /* 0x000fe200078e0202 */
[----:B0-----:R-:W-:-:S04]  /*c960*/  @!P1 LEA R4, P2, R240, R242, 0x2 ;  /* 0x000000f2f0049211 */ /* 0x001fc800078410ff */
[----:B------:R-:W-:Y:S01]  /*c970*/  @!P1 LEA.HI.X R243, R240, R243, R241, 0x2, P2 ;  /* 0x000000f3f0f39211 */ /* 0x000fe200010f14f1 */
[----:B------:R-:W-:Y:S01]  /*c980*/  @!P1 IMAD.MOV.U32 R240, RZ, RZ, R5 ;  /* 0x000000fffff09224 */ /* 0x000fe200078e0005 */
[----:B------:R-:W-:Y:S02]  /*c990*/  @!P1 MOV R241, R251 ;  /* 0x000000fb00f19202 */ /* 0x000fe40000000f00 */
[----:B------:R-:W-:-:S03]  /*c9a0*/  @!P1 SHF.L.U32 R242, R248, 0x2, RZ ;  /* 0x00000002f8f29819 */ /* 0x000fc600000006ff */
[----:B------:R0:W5:Y:S02]  /*c9b0*/  @!P1 LDG.E.128 R180, desc[UR36][R240.64] ;  /* 0x00000024f0b49981 */ /* 0x000164000c1e1d00 */
[----:B0-----:R-:W-:Y:S01]  /*c9c0*/  @!P1 IMAD R240, R2, UR44, RZ ;  /* 0x0000002c02f09c24 */ /* 0x001fe2000f8e02ff */
[----:B------:R-:W-:-:S04]  /*c9d0*/  @!P1 SHF.R.S32.HI R241, RZ, 0x1f, R242 ;  /* 0x0000001ffff19819 */ /* 0x000fc800000114f2 */
[----:B------:R-:W-:-:S04]  /*c9e0*/  @!P1 IADD3 R242, P2, PT, R240, R242, RZ ;  /* 0x000000f2f0f29210 */ /* 0x000fc80007f5e0ff */
[----:B------:R-:W-:Y:S02]  /*c9f0*/  @!P1 LEA.HI.X.SX32 R249, R240, R241, 0x1, P2 ;  /* 0x000000f1f0f99211 */ /* 0x000fe400010f0eff */
[----:B------:R-:W0:Y:S02]  /*ca00*/  @!P1 LDC.64 R240, c[0x0][0x3b8] ;  /* 0x0000ee00fff09b82 */ /* 0x000e240000000a00 */
[----:B0-----:R-:W-:Y:S01]  /*ca10*/  @!P1 LEA R5, P2, R242, R240, 0x2 ;  /* 0x000000f0f2059211 */ /* 0x001fe200078410ff */
[----:B------:R-:W-:-:S03]  /*ca20*/  @!P1 IMAD.MOV.U32 R240, RZ, RZ, R6 ;  /* 0x000000fffff09224 */ /* 0x000fc600078e0006 */
[----:B------:R-:W-:Y:S01]  /*ca30*/  @!P1 LEA.HI.X R242, R242, R241, R249, 0x2, P2 ;  /* 0x000000f1f2f29211 */ /* 0x000fe200010f14f9 */
[----:B------:R-:W-:Y:S01]  /*ca40*/  IMAD.IADD R249, R248, 0x1, R2 ;  /* 0x00000001f8f97824 */ /* 0x000fe200078e0202 */
[----:B------:R-:W-:-:S04]  /*ca50*/  @!P1 MOV R241, R11 ;  /* 0x0000000b00f19202 */ /* 0x000fc80000000f00 */
[----:B------:R-:W-:Y:S01]  /*ca60*/  @!P1 SHF.L.U32 R248, R249, 0x2, RZ ;  /* 0x00000002f9f89819 */ /* 0x000fe200000006ff */
        /* <DEDUP_REMOVED lines=10> */
[----:B------:R-:W-:Y:S02]  /*cb10*/  @!P1 MOV R241, R252 ;  /* 0x000000fc00f19202 */ /* 0x000fe40000000f00 */
[----:B------:R-:W-:-:S03]  /*cb20*/  @!P1 SHF.L.U32 R251, R249, 0x2, RZ ;  /* 0x00000002f9fb9819 */ /* 0x000fc600000006ff */
        /* <DEDUP_REMOVED lines=20> */
[----:B------:R-:W-:Y:S02]  /*cc70*/  @!P1 LEA.HI.X R9, R251, R241, R252, 0x2, P2 ;  /* 0x000000f1fb099211 */ /* 0x000fe400010f14fc */
[----:B------:R-:W-:Y:S02]  /*cc80*/  @!P1 MOV R241, R3 ;  /* 0x0000000300f19202 */ /* 0x000fe40000000f00 */
[----:B------:R-:W-:-:S03]  /*cc90*/  IADD3 R3, PT, PT, R249, R2, RZ ;  /* 0x00000002f9037210 */ /* 0x000fc60007ffe0ff */
[----:B------:R0:W5:Y:S02]  /*cca0*/  @!P1 LDG.E.128 R196, desc[UR36][R240.64] ;  /* 0x00000024f0c49981 */ /* 0x000164000c1e1d00 */
[----:B------:R-:W-:Y:S02]  /*ccb0*/  @!P1 IMAD.SHL.U32 R249, R3, 0x4, RZ ;  /* 0x0000000403f99824 */ /* 0x000fe400078e00ff */
[----:B0-----:R-:W-:-:S03]  /*ccc0*/  @!P1 IMAD R240, R2, UR44, RZ ;  /* 0x0000002c02f09c24 */ /* 0x001fc6000f8e02ff */
[----:B------:R-:W-:Y:S02]  /*ccd0*/  @!P1 SHF.R.S32.HI R241, RZ, 0x1f, R249 ;  /* 0x0000001ffff19819 */ /* 0x000fe400000114f9 */
[----:B------:R-:W-:-:S04]  /*cce0*/  @!P1 IADD3 R249, P2, PT, R240, R249, RZ ;  /* 0x000000f9f0f99210 */ /* 0x000fc80007f5e0ff */
[----:B------:R-:W-:Y:S02]  /*ccf0*/  @!P1 LEA.HI.X.SX32 R251, R240, R241, 0x1, P2 ;  /* 0x000000f1f0fb9211 */ /* 0x000fe400010f0eff */
[----:B------:R-:W0:Y:S01]  /*cd00*/  @!P1 LDC.64 R240, c[0x0][0x3b8] ;  /* 0x0000ee00fff09b82 */ /* 0x000e220000000a00 */
[----:B------:R-:W-:Y:S02]  /*cd10*/  IMAD.MOV.U32 R252, RZ, RZ, R6 ;  /* 0x000000fffffc7224 */ /* 0x000fe400078e0006 */
        /* <DEDUP_REMOVED lines=12> */
[----:B------:R-:W-:Y:S02]  /*cde0*/  MOV R251, R5 ;  /* 0x0000000500fb7202 */ /* 0x000fe40000000f00 */
[----:B0-----:R-:W-:-:S04]  /*cdf0*/  @!P1 LEA R4, P2, R243, R240, 0x2 ;  /* 0x000000f0f3049211 */ /* 0x001fc800078410ff */
[----:B------:R-:W-:Y:S01]  /*ce00*/  @!P1 LEA.HI.X R5, R243, R241, R249, 0x2, P2 ;  /* 0x000000f1f3059211 */ /* 0x000fe200010f14f9 */
[----:B------:R-:W-:Y:S01]  /*ce10*/  @!P1 IMAD.MOV.U32 R243, RZ, RZ, R242 ;  /* 0x000000fffff39224 */ /* 0x000fe200078e00f2 */
[----:B------:R-:W-:-:S05]  /*ce20*/  @!P1 MOV R242, R251 ;  /* 0x000000fb00f29202 */ /* 0x000fca0000000f00 */
[----:B------:R0:W5:Y:S02]  /*ce30*/  @!P1 LDG.E.128 R204, desc[UR36][R242.64] ;  /* 0x00000024f2cc9981 */ /* 0x000164000c1e1d00 */
[----:B0-----:R-:W-:Y:S02]  /*ce40*/  IMAD.IADD R242, R3, 0x1, R2 ;  /* 0x0000000103f27824 */ /* 0x001fe400078e0202 */
[----:B------:R-:W-:-:S03]  /*ce50*/  @!P1 IMAD R243, R2, UR44, RZ ;  /* 0x0000002c02f39c24 */ /* 0x000fc6000f8e02ff */
[----:B------:R-:W-:-:S04]  /*ce60*/  @!P1 SHF.L.U32 R3, R242, 0x2, RZ ;  /* 0x00000002f2039819 */ /* 0x000fc800000006ff */
        /* <DEDUP_REMOVED lines=9> */
[----:B0-----:R-:W-:-:S05]  /*cf00*/  IMAD.IADD R240, R242, 0x1, R2 ;  /* 0x00000001f2f07824 */ /* 0x001fca00078e0202 */
[----:B------:R-:W-:Y:S01]  /*cf10*/  @!P1 IADD3 R241, PT, PT, R240, R2, RZ ;  /* 0x00000002f0f19210 */ /* 0x000fe20007ffe0ff */
[----:B------:R-:W-:-:S04]  /*cf20*/  @!P1 IMAD R242, R2, UR44, RZ ;  /* 0x0000002c02f29c24 */ /* 0x000fc8000f8e02ff */
[----:B------:R-:W-:-:S05]  /*cf30*/  @!P1 IMAD.SHL.U32 R241, R241, 0x4, RZ ;  /* 0x00000004f1f19824 */ /* 0x000fca00078e00ff */
[----:B------:R-:W-:Y:S02]  /*cf40*/  @!P1 SHF.R.S32.HI R243, RZ, 0x1f, R241 ;  /* 0x0000001ffff39819 */ /* 0x000fe400000114f1 */
[----:B------:R-:W-:-:S04]  /*cf50*/  @!P1 IADD3 R241, P2, PT, R242, R241, RZ ;  /* 0x000000f1f2f19210 */ /* 0x000fc80007f5e0ff */
[----:B------:R-:W-:Y:S02]  /*cf60*/  @!P1 LEA.HI.X.SX32 R248, R242, R243, 0x1, P2 ;  /* 0x000000f3f2f89211 */ /* 0x000fe400010f0eff */
[----:B------:R-:W0:Y:S02]  /*cf70*/  @!P1 LDC.64 R242, c[0x0][0x3b8] ;  /* 0x0000ee00fff29b82 */ /* 0x000e240000000a00 */
[C---:B0-----:R-:W-:Y:S02]  /*cf80*/  @!P1 LEA R249, P2, R241.reuse, R242, 0x2 ;  /* 0x000000f2f1f99211 */ /* 0x041fe400078410ff */
[----:B------:R-:W-:Y:S01]  /*cf90*/  @!P1 SHF.L.U32 R242, R240, 0x2, RZ ;  /* 0x00000002f0f29819 */ /* 0x000fe200000006ff */
[----:B------:R-:W-:Y:S01]  /*cfa0*/  @!P1 IMAD R240, R2, UR44, RZ ;  /* 0x0000002c02f09c24 */ /* 0x000fe2000f8e02ff */
[----:B------:R-:W-:Y:S02]  /*cfb0*/  @!P1 LEA.HI.X R243, R241, R243, R248, 0x2, P2 ;  /* 0x000000f3f1f39211 */ /* 0x000fe400010f14f8 */
[----:B------:R-:W-:-:S02]  /*cfc0*/  @!P1 SHF.R.S32.HI R241, RZ, 0x1f, R242 ;  /* 0x0000001ffff19819 */ /* 0x000fc400000114f2 */
[----:B------:R-:W-:-:S04]  /*cfd0*/  @!P1 IADD3 R242, P2, PT, R240, R242, RZ ;  /* 0x000000f2f0f29210 */ /* 0x000fc80007f5e0ff */
[----:B------:R-:W-:Y:S02]  /*cfe0*/  @!P1 LEA.HI.X.SX32 R252, R240, R241, 0x1, P2 ;  /* 0x000000f1f0fc9211 */ /* 0x000fe400010f0eff */
[----:B------:R-:W0:Y:S02]  /*cff0*/  @!P1 LDC.64 R240, c[0x0][0x3b8] ;  /* 0x0000ee00fff09b82 */ /* 0x000e240000000a00 */
[----:B0-----:R-:W-:Y:S01]  /*d000*/  @!P1 LEA R248, P2, R242, R240, 0x2 ;  /* 0x000000f0f2f89211 */ /* 0x001fe200078410ff */
[----:B------:R-:W-:-:S03]  /*d010*/  @!P1 IMAD.MOV.U32 R240, RZ, RZ, R10 ;  /* 0x000000fffff09224 */ /* 0x000fc600078e000a */
[----:B------:R-:W-:Y:S02]  /*d020*/  @!P1 LEA.HI.X R242, R242, R241, R252, 0x2, P2 ;  /* 0x000000f1f2f29211 */ /* 0x000fe400010f14fc */
[----:B------:R-:W-:Y:S02]  /*d030*/  @!P1 MOV R241, R11 ;  /* 0x0000000b00f19202 */ /* 0x000fe40000000f00 */
[----:B------:R-:W5:Y:S04]  /*d040*/  LDL.LU R11, [R1+0x1a8] ;  /* 0x0001a800010b7983 */ /* 0x000f680000300800 */
[----:B------:R0:W5:Y:S04]  /*d050*/  @!P1 LDG.E.128 R212, desc[UR36][R240.64] ;  /* 0x00000024f0d49981 */ /* 0x000168000c1e1d00 */
[----:B------:R-:W5:Y:S01]  /*d060*/  LDL.LU R10, [R1+0x1a4] ;  /* 0x0001a400010a7983 */ /* 0x000f620000300800 */
[----:B0-----:R-:W-:Y:S01]  /*d070*/  @!P1 IMAD.MOV.U32 R240, RZ, RZ, R8 ;  /* 0x000000fffff09224 */ /* 0x001fe200078e0008 */
[----:B------:R-:W-:-:S02]  /*d080*/  @!P1 MOV R241, R9 ;  /* 0x0000000900f19202 */ /* 0x000fc40000000f00 */
        /* <DEDUP_REMOVED lines=14> */
[----:B------:R-:W-:-:S05]  /*d170*/  @!P1 MOV R241, R3 ;  /* 0x0000000300f19202 */ /* 0x000fca0000000f00 */
[----:B------:R0:W5:Y:S02]  /*d180*/  @!P1 LDG.E.128 R228, desc[UR36][R240.64] ;  /* 0x00000024f0e49981 */ /* 0x000164000c1e1d00 */
[----:B0-----:R-:W-:Y:S01]  /*d190*/  @!P1 MOV R241, R243 ;  /* 0x000000f300f19202 */ /* 0x001fe20000000f00 */
[----:B------:R-:W-:Y:S01]  /*d1a0*/  @!P1 IMAD.MOV.U32 R243, RZ, RZ, R242 ;  /* 0x000000fffff39224 */ /* 0x000fe200078e00f2 */
[----:B------:R-:W-:Y:S01]  /*d1b0*/  @!P1 MOV R242, R248 ;  /* 0x000000f800f29202 */ /* 0x000fe20000000f00 */
[----:B------:R-:W-:-:S04]  /*d1c0*/  @!P1 IMAD.MOV.U32 R240, RZ, RZ, R249 ;  /* 0x000000fffff09224 */ /* 0x000fc800078e00f9 */
[----:B------:R0:W5:Y:S04]  /*d1d0*/  @!P1 LDG.E.128 R232, desc[UR36][R242.64] ;  /* 0x00000024f2e89981 */ /* 0x000168000c1e1d00 */
[----:B------:R0:W5:Y:S01]  /*d1e0*/  @!P1 LDG.E.128 R236, desc[UR36][R240.64] ;  /* 0x00000024f0ec9981 */ /* 0x000162000c1e1d00 */
[----:B------:R-:W-:Y:S04]  /*d1f0*/  BSSY.RECONVERGENT B2, `(.L_x_1527) ;  /* 0x0000015000027945 */ /* 0x000fe80003800200 */
[----:B------:R-:W-:Y:S05]  /*d200*/  @P1 BRA `(.L_x_1582) ;  /* 0x00000000004c1947 */ /* 0x000fea0003800000 */
[----:B------:R-:W-:Y:S01]  /*d210*/  IMAD.IADD R3, R0, 0x1, R2 ;  /* 0x0000000100037824 */ /* 0x000fe200078e0202 */
[----:B------:R-:W2:Y:S01]  /*d220*/  LDCU.64 UR34, c[0x0][0x3b8] ;  /* 0x00007700ff2277ac */ /* 0x000ea20008000a00 */
[C---:B------:R-:W-:Y:S02]  /*d230*/  IMAD R141, R2.reuse, 0x8, R0 ;  /* 0x00000008028d7824 */ /* 0x040fe400078e0200 */
[C---:B------:R-:W-:Y:S01]  /*d240*/  IMAD R0, R2.reuse, UR44, RZ ;  /* 0x0000002c02007c24 */ /* 0x040fe2000f8e02ff */
[----:B------:R-:W-:Y:S01]  /*d250*/  LEA R3, R2, R3, 0x2 ;  /* 0x0000000302037211 */ /* 0x000fe200078e10ff */
[----:B------:R-:W-:-:S03]  /*d260*/  IMAD.SHL.U32 R141, R141, 0x4, RZ ;  /* 0x000000048d8d7824 */ /* 0x000fc600078e00ff */
[----:B------:R-:W-:Y:S02]  /*d270*/  LEA R3, R2, R3, 0x1 ;  /* 0x0000000302037211 */ /* 0x000fe400078e08ff */
[----:B------:R-:W-:Y:S02]  /*d280*/  SHF.R.S32.HI R140, RZ, 0x1f, R0 ;  /* 0x0000001fff8c7819 */ /* 0x000fe40000011400 */
[----:B------:R-:W-:Y:S02]  /*d290*/  SHF.L.U32 R3, R3, 0x2, RZ ;  /* 0x0000000203037819 */ /* 0x000fe400000006ff */
[C---:B------:R-:W-:Y:S02]  /*d2a0*/  IADD3 R2, P4, PT, R0.reuse, R141, RZ ;  /* 0x0000008d00027210 */ /* 0x040fe40007f9e0ff */
[----:B------:R-:W-:Y:S02]  /*d2b0*/  IADD3 R0, P2, PT, R0, R3, RZ ;  /* 0x0000000300007210 */ /* 0x000fe40007f5e0ff */
[----:B------:R-:W-:-:S02]  /*d2c0*/  LEA.HI.X.SX32 R141, R141, R140, 0x1, P4 ;  /* 0x0000008c8d8d7211 */ /* 0x000fc400020f0eff */
[----:B------:R-:W-:Y:S02]  /*d2d0*/  LEA.HI.X.SX32 R3, R3, R140, 0x1, P2 ;  /* 0x0000008c03037211 */ /* 0x000fe400010f0eff */
[----:B--2---:R-:W-:-:S04]  /*d2e0*/  LEA R140, P2, R2, UR34, 0x2 ;  /* 0x00000022028c7c11 */ /* 0x004fc8000f8410ff */
[----:B------:R-:W-:Y:S02]  /*d2f0*/  LEA.HI.X R141, R2, UR35, R141, 0x2, P2 ;  /* 0x00000023028d7c11 */ /* 0x000fe400090f148d */
[----:B------:R-:W-:-:S03]  /*d300*/  LEA R2, P2, R0, UR34, 0x2 ;  /* 0x0000002200027c11 */ /* 0x000fc6000f8410ff */
[----:B------:R2:W5:Y:S01]  /*d310*/  LDG.E.128 R144, desc[UR36][R140.64] ;  /* 0x000000248c907981 */ /* 0x000562000c1e1d00 */
[----:B------:R-:W-:-:S05]  /*d320*/  LEA.HI.X R3, R0, UR35, R3, 0x2, P2 ;  /* 0x0000002300037c11 */ /* 0x000fca00090f1403 */
[----:B------:R2:W5:Y:S04]  /*d330*/  LDG.E.128 R140, desc[UR36][R2.64] ;  /* 0x00000024028c7981 */ /* 0x000568000c1e1d00 */
.L_x_1582:
[----:B------:R-:W-:Y:S05]  /*d340*/  BSYNC.RECONVERGENT B2 ;  /* 0x0000000000027941 */ /* 0x000fea0003800200 */
.L_x_1527:
[----:B------:R-:W-:Y:S05]  /*d350*/  BSYNC.RECONVERGENT B0 ;  /* 0x0000000000007941 */ /* 0x000fea0003800200 */
.L_x_1470:
[----:B------:R-:W-:Y:S04]  /*d360*/  BSSY.RECONVERGENT B0, `(.L_x_1583) ;  /* 0x0000105000007945 */ /* 0x000fe80003800200 */
[----:B------:R-:W-:Y:S05]  /*d370*/  @P1 BRA `(.L_x_1584) ;  /* 0x00000010000c1947 */ /* 0x000fea0003800000 */
[----:B0-2---:R-:W2:Y:S01]  /*d380*/  LDL R2, [R1+0x150] ;  /* 0x0001500001027983 */ /* 0x005ea20000100800 */
[----:B------:R-:W0:Y:S03]  /*d390*/  LDCU.64 UR42, c[0x0][0x448] ;  /* 0x00008900ff2a77ac */ /* 0x000e260008000a00 */
        /* <DEDUP_REMOVED lines=9> */
[----:B---34-:R-:W3:Y:S04]  /*d430*/  LDL R241, [R1+0x110] ;  /* 0x0001100001f17983 */ /* 0x018ee80000100800 */
[----:B------:R-:W4:Y:S04]  /*d440*/  LDL R240, [R1+0x114] ;  /* 0x0001140001f07983 */ /* 0x000f280000100800 */
[----:B------:R0:W-:Y:S04]  /*d450*/  STL [R1+0x1c0], R17 ;  /* 0x0001c01101007387 */ /* 0x0001e80000100800 */
[----:B0-----:R-:W3:Y:S04]  /*d460*/  LDL R17, [R1+0x160] ;  /* 0x0001600001117983 */ /* 0x001ee80000100800 */
[----:B------:R0:W-:Y:S04]  /*d470*/  STL [R1+0x1bc], R16 ;  /* 0x0001bc1001007387 */ /* 0x0001e80000100800 */
[----:B0-----:R-:W4:Y:S04]  /*d480*/  LDL R16, [R1+0x174] ;  /* 0x0001740001107983 */ /* 0x001f280000100800 */
[----:B------:R0:W-:Y:S04]  /*d490*/  STL [R1+0x1b8], R15 ;  /* 0x0001b80f01007387 */ /* 0x0001e80000100800 */
[----:B------:R1:W-:Y:S04]  /*d4a0*/  STL [R1+0x1b4], R14 ;  /* 0x0001b40e01007387 */ /* 0x0003e80000100800 */
[----:B------:R1:W-:Y:S04]  /*d4b0*/  STL [R1+0x1b0], R13 ;  /* 0x0001b00d01007387 */ /* 0x0003e80000100800 */
[----:B------:R1:W-:Y:S04]  /*d4c0*/  STL [R1+0x1ac], R12 ;  /* 0x0001ac0c01007387 */ /* 0x0003e80000100800 */
[----:B-----5:R1:W-:Y:S04]  /*d4d0*/  STL [R1+0x1a8], R11 ;  /* 0x0001a80b01007387 */ /* 0x0203e80000100800 */
[----:B------:R1:W-:Y:S04]  /*d4e0*/  STL [R1+0x1a4], R10 ;  /* 0x0001a40a01007387 */ /* 0x0003e80000100800 */
[----:B------:R1:W-:Y:S04]  /*d4f0*/  STL [R1+0x1a0], R9 ;  /* 0x0001a00901007387 */ /* 0x0003e80000100800 */
[----:B------:R1:W-:Y:S04]  /*d500*/  STL [R1+0x19c], R8 ;  /* 0x00019c0801007387 */ /* 0x0003e80000100800 */
[----:B------:R1:W-:Y:S04]  /*d510*/  STL [R1+0x198], R7 ;  /* 0x0001980701007387 */ /* 0x0003e80000100800 */
[----:B------:R1:W-:Y:S04]  /*d520*/  STL [R1+0x194], R6 ;  /* 0x0001940601007387 */ /* 0x0003e80000100800 */
[----:B------:R1:W-:Y:S04]  /*d530*/  STL [R1+0x190], R5 ;  /* 0x0001900501007387 */ /* 0x0003e80000100800 */
[----:B------:R1:W-:Y:S04]  /*d540*/  STL [R1+0x18c], R4 ;  /* 0x00018c0401007387 */ /* 0x0003e80000100800 */
[----:B0-----:R-:W4:Y:S04]  /*d550*/  LDL R15, [R1+0xf0] ;  /* 0x0000f000010f7983 */ /* 0x001f280000100800 */
        /* <DEDUP_REMOVED lines=11> */
[----:B--2---:R-:W-:Y:S01]  /*d610*/  FMUL.FTZ R2, R2, R116 ;  /* 0x0000007402027220 */ /* 0x004fe20000410000 */
[----:B------:R-:W-:-:S04]  /*d620*/  FMUL.FTZ R0, R0, R117 ;  /* 0x0000007500007220 */ /* 0x000fc80000410000 */
[----:B------:R-:W-:Y:S02]  /*d630*/  FFMA.FTZ R0, R252, R245, R0 ;  /* 0x000000f5fc007223 */ /* 0x000fe40000010000 */
[----:B------:R-:W2:Y:S02]  /*d640*/  LDL R252, [R1+0xc0] ;  /* 0x0000c00001fc7983 */ /* 0x000ea40000100800 */
[----:B------:R-:W-:Y:S02]  /*d650*/  FFMA.FTZ R0, R3, R121, R0 ;  /* 0x0000007903007223 */ /* 0x000fe40000010000 */
[----:B------:R-:W2:Y:S02]  /*d660*/  LDL R3, [R1+0x188] ;  /* 0x0001880001037983 */ /* 0x000ea40000100800 */
[----:B------:R-:W-:Y:S02]  /*d670*/  FFMA.FTZ R0, R248, R125, R0 ;  /* 0x0000007df8007223 */ /* 0x000fe40000010000 */
[----:B------:R-:W2:Y:S01]  /*d680*/  LDL R248, [R1+0xb4] ;  /* 0x0000b40001f87983 */ /* 0x000ea20000100800 */
[----:B---3--:R-:W-:-:S03]  /*d690*/  FFMA.FTZ R2, R17, R244, R2 ;  /* 0x000000f411027223 */ /* 0x008fc60000010002 */
[----:B------:R-:W3:Y:S01]  /*d6a0*/  LDL R17, [R1+0x100] ;  /* 0x0001000001117983 */ /* 0x000ee20000100800 */
[----:B------:R-:W-:-:S03]  /*d6b0*/  FFMA.FTZ R2, R251, R120, R2 ;  /* 0x00000078fb027223 */ /* 0x000fc60000010002 */
[----:B------:R-:W2:Y:S01]  /*d6c0*/  LDL R251, [R1+0xc4] ;  /* 0x0000c40001fb7983 */ /* 0x000ea20000100800 */
[----:B----4-:R-:W-:-:S03]  /*d6d0*/  R2UR UR77, R16 ;  /* 0x00000000104d72ca */ /* 0x010fc600000e0000 */
[----:B------:R-:W4:Y:S01]  /*d6e0*/  LDL R16, [R1+0x104] ;  /* 0x0001040001107983 */ /* 0x000f220000100800 */
[----:B------:R-:W-:-:S03]  /*d6f0*/  FFMA.FTZ R2, R249, R124, R2 ;  /* 0x0000007cf9027223 */ /* 0x000fc60000010002 */
[----:B------:R-:W2:Y:S01]  /*d700*/  LDL R249, [R1+0xb0] ;  /* 0x0000b00001f97983 */ /* 0x000ea20000100800 */
[----:B------:R-:W-:Y:S01]  /*d710*/  FFMA.FTZ R2, R243, R128, R2 ;  /* 0x00000080f3027223 */ /* 0x000fe20000010002 */
[----:B------:R-:W-:Y:S02]  /*d720*/  FFMA.FTZ R0, R242, R129, R0 ;  /* 0x00000081f2007223 */ /* 0x000fe40000010000 */
[----:B------:R-:W2:Y:S01]  /*d730*/  LDL R243, [R1+0xa0] ;  /* 0x0000a00001f37983 */ /* 0x000ea20000100800 */
[----:B------:R-:W-:-:S03]  /*d740*/  FFMA.FTZ R2, R241, R132, R2 ;  /* 0x00000084f1027223 */ /* 0x000fc60000010002 */
[----:B------:R-:W2:Y:S01]  /*d750*/  LDL R242, [R1+0xa4] ;  /* 0x0000a40001f27983 */ /* 0x000ea20000100800 */
[----:B------:R-:W-:-:S03]  /*d760*/  FFMA.FTZ R0, R240, R133, R0 ;  /* 0x00000085f0007223 */ /* 0x000fc60000010000 */
[----:B------:R-:W2:Y:S04]  /*d770*/  LDL R241, [R1+0x90] ;  /* 0x0000900001f17983 */ /* 0x000ea80000100800 */
[----:B------:R-:W2:Y:S01]  /*d780*/  LDL R240, [R1+0x94] ;  /* 0x0000940001f07983 */ /* 0x000ea20000100800 */
[----:B---3--:R-:W-:-:S03]  /*d790*/  FFMA.FTZ R2, R17, R136, R2 ;  /* 0x0000008811027223 */ /* 0x008fc60000010002 */
[----:B------:R-:W5:Y:S01]  /*d7a0*/  LDL.LU R17, [R1+0x1c0] ;  /* 0x0001c00001117983 */ /* 0x000f620000300800 */
[----:B------:R-:W-:Y:S01]  /*d7b0*/  FFMA.FTZ R2, R15, R140, R2 ;  /* 0x0000008c0f027223 */ /* 0x000fe20000010002 */
[----:B----4-:R-:W-:-:S03]  /*d7c0*/  FFMA.FTZ R0, R16, R137, R0 ;  /* 0x0000008910007223 */ /* 0x010fc60000010000 */
[----:B------:R-:W-:Y:S01]  /*d7d0*/  FFMA.FTZ R2, R13, R144, R2 ;  /* 0x000000900d027223 */ /* 0x000fe20000010002 */
[----:B------:R-:W5:Y:S01]  /*d7e0*/  LDL.LU R16, [R1+0x1bc] ;  /* 0x0001bc0001107983 */ /* 0x000f620000300800 */
[----:B------:R-:W-:Y:S02]  /*d7f0*/  FFMA.FTZ R0, R14, R141, R0 ;  /* 0x0000008d0e007223 */ /* 0x000fe40000010000 */
[----:B------:R-:W-:Y:S01]  /*d800*/  FFMA.FTZ R2, R11, R148, R2 ;  /* 0x000000940b027223 */ /* 0x000fe20000010002 */
[----:B------:R-:W5:Y:S01]  /*d810*/  LDL.LU R15, [R1+0x1b8] ;  /* 0x0001b800010f7983 */ /* 0x000f620000300800 */
[----:B------:R-:W-:Y:S02]  /*d820*/  FFMA.FTZ R0, R12, R145, R0 ;  /* 0x000000910c007223 */ /* 0x000fe40000010000 */
[----:B--2---:R-:W-:Y:S01]  /*d830*/  FFMA.FTZ R2, R252, R152, R2 ;  /* 0x00000098fc027223 */ /* 0x004fe20000010002 */
[----:B------:R-:W5:Y:S01]  /*d840*/  LDL.LU R14, [R1+0x1b4] ;  /* 0x0001b400010e7983 */ /* 0x000f620000300800 */
[----:B------:R-:W-:-:S02]  /*d850*/  FFMA.FTZ R0, R10, R149, R0 ;  /* 0x000000950a007223 */ /* 0x000fc40000010000 */
[----:B------:R-:W-:Y:S01]  /*d860*/  FFMA.FTZ R2, R249, R156, R2 ;  /* 0x0000009cf9027223 */ /* 0x000fe20000010002 */
[----:B------:R-:W5:Y:S01]  /*d870*/  LDL.LU R13, [R1+0x1b0] ;  /* 0x0001b000010d7983 */ /* 0x000f620000300800 */
[----:B------:R-:W-:Y:S02]  /*d880*/  FFMA.FTZ R0, R251, R153, R0 ;  /* 0x00000099fb007223 */ /* 0x000fe40000010000 */
[----:B------:R-:W-:Y:S01]  /*d890*/  FFMA.FTZ R2, R243, R160, R2 ;  /* 0x000000a0f3027223 */ /* 0x000fe20000010002 */
[----:B------:R-:W5:Y:S01]  /*d8a0*/  LDL.LU R12, [R1+0x1ac] ;  /* 0x0001ac00010c7983 */ /* 0x000f620000300800 */
[----:B------:R-:W-:Y:S02]  /*d8b0*/  FFMA.FTZ R0, R248, R157, R0 ;  /* 0x0000009df8007223 */ /* 0x000fe40000010000 */
[----:B------:R-:W-:Y:S01]  /*d8c0*/  FFMA.FTZ R2, R241, R164, R2 ;  /* 0x000000a4f1027223 */ /* 0x000fe20000010002 */
[----:B------:R-:W5:Y:S01]  /*d8d0*/  LDL.LU R11, [R1+0x1a8] ;  /* 0x0001a800010b7983 */ /* 0x000f620000300800 */
[----:B------:R-:W-:-:S02]  /*d8e0*/  FFMA.FTZ R0, R242, R161, R0 ;  /* 0x000000a1f2007223 */ /* 0x000fc40000010000 */
[----:B------:R-:W-:Y:S01]  /*d8f0*/  FFMA.FTZ R2, R9, R168, R2 ;  /* 0x000000a809027223 */ /* 0x000fe20000010002 */
[----:B------:R-:W5:Y:S01]  /*d900*/  LDL.LU R10, [R1+0x1a4] ;  /* 0x0001a400010a7983 */ /* 0x000f620000300800 */
[----:B------:R-:W-:Y:S02]  /*d910*/  FFMA.FTZ R0, R240, R165, R0 ;  /* 0x000000a5f0007223 */ /* 0x000fe40000010000 */
[----:B------:R-:W-:Y:S01]  /*d920*/  FFMA.FTZ R2, R7, R172, R2 ;  /* 0x000000ac07027223 */ /* 0x000fe20000010002 */
[----:B------:R-:W2:Y:S01]  /*d930*/  LDL R252, [R1+0x148] ;  /* 0x0001480001fc7983 */ /* 0x000ea20000100800 */
[----:B------:R-:W-:Y:S02]  /*d940*/  FFMA.FTZ R0, R8, R169, R0 ;  /* 0x000000a908007223 */ /* 0x000fe40000010000 */
[----:B------:R-:W-:Y:S01]  /*d950*/  FFMA.FTZ R2, R5, R176, R2 ;  /* 0x000000b005027223 */ /* 0x000fe20000010002 */
[----:B------:R-:W3:Y:S01]  /*d960*/  LDL R251, [R1+0x138] ;  /* 0x0001380001fb7983 */ /* 0x000ee20000100800 */
[----:B------:R-:W-:-:S02]  /*d970*/  FFMA.FTZ R0, R6, R173, R0 ;  /* 0x000000ad06007223 */ /* 0x000fc40000010000 */
[----:B------:R-:W-:Y:S01]  /*d980*/  FFMA.FTZ R2, R3, R180, R2 ;  /* 0x000000b403027223 */ /* 0x000fe20000010002 */
[----:B------:R-:W4:Y:S01]  /*d990*/  LDL R249, [R1+0x128] ;  /* 0x0001280001f97983 */ /* 0x000f220000100800 */
[----:B------:R-:W-:-:S03]  /*d9a0*/  FFMA.FTZ R0, R4, R177, R0 ;  /* 0x000000b104007223 */ /* 0x000fc60000010000 */
[----:B------:R-:W2:Y:S04]  /*d9b0*/  LDL R4, [R1+0x158] ;  /* 0x0001580001047983 */ /* 0x000ea80000100800 */
[----:B------:R-:W3:Y:S04]  /*d9c0*/  LDL R3, [R1+0x168] ;  /* 0x0001680001037983 */ /* 0x000ee80000100800 */
[----:B------:R-:W4:Y:S04]  /*d9d0*/  LDL R248, [R1+0x118] ;  /* 0x0001180001f87983 */ /* 0x000f280000100800 */
[----:B------:R-:W4:Y:S04]  /*d9e0*/  LDL R243, [R1+0x108] ;  /* 0x0001080001f37983 */ /* 0x000f280000100800 */
[----:B------:R-:W4:Y:S04]  /*d9f0*/  LDL R242, [R1+0xf8] ;  /* 0x0000f80001f27983 */ /* 0x000f280000100800 */
[----:B------:R-:W4:Y:S04]  /*da00*/  LDL R241, [R1+0xe8] ;  /* 0x0000e80001f17983 */ /* 0x000f280000100800 */
[----:B------:R-:W4:Y:S01]  /*da10*/  LDL R240, [R1+0xd8] ;  /* 0x0000d80001f07983 */ /* 0x000f220000100800 */
[----:B------:R-:W-:Y:S01]  /*da20*/  FFMA.FTZ R0, R181, UR73, R0 ;  /* 0x00000049b5007c23 */ /* 0x000fe20008010000 */
[----:B------:R-:W-:-:S02]  /*da30*/  FFMA.FTZ R2, R184, UR70, R2 ;  /* 0x00000046b8027c23 */ /* 0x000fc40008010002 */
[----:B------:R-:W4:Y:S01]  /*da40*/  LDL R9, [R1+0xc8] ;  /* 0x0000c80001097983 */ /* 0x000f220000100800 */
[----:B------:R-:W-:Y:S01]  /*da50*/  FFMA.FTZ R0, R185, UR69, R0 ;  /* 0x00000045b9007c23 */ /* 0x000fe20008010000 */
[----:B------:R-:W-:Y:S02]  /*da60*/  FFMA.FTZ R2, R188, UR66, R2 ;  /* 0x00000042bc027c23 */ /* 0x000fe40008010002 */
[----:B------:R-:W4:Y:S01]  /*da70*/  LDL R8, [R1+0xb8] ;  /* 0x0000b80001087983 */ /* 0x000f220000100800 */
[----:B------:R-:W-:Y:S01]  /*da80*/  FFMA.FTZ R0, R189, UR65, R0 ;  /* 0x00000041bd007c23 */ /* 0x000fe20008010000 */
[----:B------:R-:W-:Y:S02]  /*da90*/  FFMA.FTZ R2, R192, UR62, R2 ;  /* 0x0000003ec0027c23 */ /* 0x000fe40008010002 */
        /* <DEDUP_REMOVED lines=29> */
[----:B---3--:R-:W-:Y:S02]  /*dc70*/  FFMA.FTZ R2, R3, R246, R2 ;  /* 0x000000f603027223 */ /* 0x008fe40000010002 */
[----:B------:R-:W3:Y:S02]  /*dc80*/  LDL R3, [R1+0x68] ;  /* 0x0000680001037983 */ /* 0x000ee40000100800 */
[----:B------:R-:W-:Y:S02]  /*dc90*/  FFMA.FTZ R2, R252, R122, R2 ;  /* 0x0000007afc027223 */ /* 0x000fe40000010002 */
[----:B------:R-:W3:Y:S02]  /*dca0*/  LDL R252, [R1+0xec] ;  /* 0x0000ec0001fc7983 */ /* 0x000ee40000100800 */
[----:B------:R-:W-:-:S02]  /*dcb0*/  FFMA.FTZ R2, R251, R126, R2 ;  /* 0x0000007efb027223 */ /* 0x000fc40000010002 */
[----:B------:R-:W3:Y:S02]  /*dcc0*/  LDL R251, [R1+0xdc] ;  /* 0x0000dc0001fb7983 */ /* 0x000ee40000100800 */
[----:B----4-:R-:W-:Y:S02]  /*dcd0*/  FFMA.FTZ R2, R249, R130, R2 ;  /* 0x00000082f9027223 */ /* 0x010fe40000010002 */
        /* <DEDUP_REMOVED lines=21> */
[----:B--2---:R-:W-:-:S02]  /*de30*/  FFMA.FTZ R2, R4, R174, R2 ;  /* 0x000000ae04027223 */ /* 0x004fc40000010002 */
[----:B------:R-:W2:Y:S02]  /*de40*/  LDL R4, [R1+0xfc] ;  /* 0x0000fc0001047983 */ /* 0x000ea40000100800 */
[----:B---3--:R-:W-:Y:S02]  /*de50*/  FFMA.FTZ R2, R3, R178, R2 ;  /* 0x000000b203027223 */ /* 0x008fe40000010002 */
[----:B------:R-:W3:Y:S02]  /*de60*/  LDL R3, [R1+0xac] ;  /* 0x0000ac0001037983 */ /* 0x000ee40000100800 */
        /* <DEDUP_REMOVED lines=16> */
[----:B----4-:R-:W-:Y:S02]  /*df70*/  FMUL.FTZ R2, R240, R119 ;  /* 0x00000077f0027220 */ /* 0x010fe40000410000 */
[----:B------:R-:W4:Y:S02]  /*df80*/  LDL R240, [R1+0x9c] ;  /* 0x00009c0001f07983 */ /* 0x000f240000100800 */
[----:B------:R-:W-:Y:S02]  /*df90*/  FFMA.FTZ R2, R241, R247, R2 ;  /* 0x000000f7f1027223 */ /* 0x000fe40000010002 */
[----:B------:R-:W4:Y:S02]  /*dfa0*/  LDL R241, [R1+0x6c] ;  /* 0x00006c0001f17983 */ /* 0x000f240000100800 */
[----:B------:R-:W-:Y:S02]  /*dfb0*/  FFMA.FTZ R2, R9, R123, R2 ;  /* 0x0000007b09027223 */ /* 0x000fe40000010002 */
[----:B------:R-:W5:Y:S02]  /*dfc0*/  LDL.LU R9, [R1+0x1a0] ;  /* 0x0001a00001097983 */ /* 0x000f640000300800 */
[----:B------:R-:W-:-:S02]  /*dfd0*/  FFMA.FTZ R2, R8, R127, R2 ;  /* 0x0000007f08027223 */ /* 0x000fc40000010002 */
[----:B------:R-:W5:Y:S02]  /*dfe0*/  LDL.LU R8, [R1+0x19c] ;  /* 0x00019c0001087983 */ /* 0x000f640000300800 */
[----:B------:R-:W-:Y:S02]  /*dff0*/  FFMA.FTZ R2, R7, R131, R2 ;  /* 0x0000008307027223 */ /* 0x000fe40000010002 */
[----:B------:R-:W5:Y:S02]  /*e000*/  LDL.LU R7, [R1+0x198] ;  /* 0x0001980001077983 */ /* 0x000f640000300800 */
[----:B------:R-:W-:Y:S02]  /*e010*/  FFMA.FTZ R2, R6, R135, R2 ;  /* 0x0000008706027223 */ /* 0x000fe40000010002 */
[----:B------:R-:W5:Y:S02]  /*e020*/  LDL.LU R6, [R1+0x194] ;  /* 0x0001940001067983 */ /* 0x000f640000300800 */
[----:B------:R-:W-:-:S02]  /*e030*/  FFMA.FTZ R2, R5, R139, R2 ;  /* 0x0000008b05027223 */ /* 0x000fc40000010002 */
[----:B------:R-:W5:Y:S02]  /*e040*/  LDL.LU R5, [R1+0x190] ;  /* 0x0001900001057983 */ /* 0x000f640000300800 */
[----:B--2---:R-:W-:Y:S02]  /*e050*/  FFMA.FTZ R2, R4, R143, R2 ;  /* 0x0000008f04027223 */ /* 0x004fe40000010002 */
[----:B------:R-:W5:Y:S02]  /*e060*/  LDL.LU R4, [R1+0x18c] ;  /* 0x00018c0001047983 */ /* 0x000f640000300800 */
[----:B------:R-:W-:-:S04]  /*e070*/  FFMA.FTZ R2, R252, R147, R2 ;  /* 0x00000093fc027223 */ /* 0x000fc80000010002 */
[----:B------:R-:W-:-:S04]  /*e080*/  FFMA.FTZ R2, R251, R151, R2 ;  /* 0x00000097fb027223 */ /* 0x000fc80000010002 */
[----:B------:R-:W-:-:S04]  /*e090*/  FFMA.FTZ R2, R249, R155, R2 ;  /* 0x0000009bf9027223 */ /* 0x000fc80000010002 */
[----:B------:R-:W-:Y:S01]  /*e0a0*/  FFMA.FTZ R2, R248, R159, R2 ;  /* 0x0000009ff8027223 */ /* 0x000fe20000010002 */
[----:B------:R-:W-:Y:S01]  /*e0b0*/  ISETP.NE.U32.AND P1, PT, RZ, UR42, PT ;  /* 0x0000002aff007c0c */ /* 0x000fe2000bf25070 */
[----:B------:R-:W2:Y:S02]  /*e0c0*/  LDL R248, [R1+0x8] ;  /* 0x0000080001f87983 */ /* 0x000ea40000100800 */
[----:B---3--:R-:W-:Y:S02]  /*e0d0*/  FFMA.FTZ R2, R3, R163, R2 ;  /* 0x000000a303027223 */ /* 0x008fe40000010002 */
[----:B------:R-:W3:Y:S02]  /*e0e0*/  LDL R3, [R1+0x184] ;  /* 0x0001840001037983 */ /* 0x000ee40000100800 */
[----:B----4-:R-:W-:Y:S02]  /*e0f0*/  FFMA.FTZ R2, R240, R167, R2 ;  /* 0x000000a7f0027223 */ /* 0x010fe40000010002 */
[----:B------:R-:W4:Y:S02]  /*e100*/  LDL R240, [R1+0x58] ;  /* 0x0000580001f07983 */ /* 0x000f240000100800 */
[----:B------:R-:W-:Y:S01]  /*e110*/  FFMA.FTZ R2, R243, R171, R2 ;  /* 0x000000abf3027223 */ /* 0x000fe20000010002 */
[----:B------:R-:W-:Y:S01]  /*e120*/  ISETP.NE.U32.AND P2, PT, RZ, UR34, PT ;  /* 0x00000022ff007c0c */ /* 0x000fe2000bf45070 */
[----:B------:R-:W0:Y:S01]  /*e130*/  LDCU UR34, c[0x0][0x410] ;  /* 0x00008200ff2277ac */ /* 0x000e220008000800 */
[----:B------:R-:W-:Y:S01]  /*e140*/  ISETP.NE.AND.EX P1, PT, RZ, UR43, PT, P1 ;  /* 0x0000002bff007c0c */ /* 0x000fe2000bf25310 */
[----:B------:R-:W-:Y:S01]  /*e150*/  FFMA.FTZ R2, R242, R175, R2 ;  /* 0x000000aff2027223 */ /* 0x000fe20000010002 */
[----:B------:R-:W-:Y:S01]  /*e160*/  ISETP.NE.AND.EX P2, PT, RZ, UR35, PT, P2 ;  /* 0x00000023ff007c0c */ /* 0x000fe2000bf45320 */
[----:B------:R-:W2:Y:S02]  /*e170*/  LDL R242, [R1+0x170] ;  /* 0x0001700001f27983 */ /* 0x000ea40000100800 */
[----:B------:R-:W-:-:S02]  /*e180*/  FFMA.FTZ R2, R241, R179, R2 ;  /* 0x000000b3f1027223 */ /* 0x000fc40000010002 */
[----:B------:R-:W2:Y:S02]  /*e190*/  LDL R243, [R1+0x5c] ;  /* 0x00005c0001f37983 */ /* 0x000ea40000100800 */
        /* <DEDUP_REMOVED lines=16> */
[----:B---3--:R-:W-:Y:S02]  /*e2a0*/  @P1 ISETP.GE.AND P4, PT, R250, R3, PT ;  /* 0x00000003fa00120c */ /* 0x008fe40003f86270 */
[----:B------:R-:W4:Y:S02]  /*e2b0*/  @P2 LDC.64 R2, c[0x0][0x438] ;  /* 0x00010e00ff022b82 */ /* 0x000f240000000a00 */
[----:B----4-:R-:W-:-:S06]  /*e2c0*/  @P2 IMAD.WIDE R2, R240, 0x4, R2 ;  /* 0x00000004f0022825 */ /* 0x010fcc00078e0202 */
[----:B------:R-:W1:Y:S01]  /*e2d0*/  @P1 LDC.64 R240, c[0x0][0x448] ;  /* 0x00011200fff01b82 */ /* 0x000e620000000a00 */
[----:B------:R3:W4:Y:S02]  /*e2e0*/  @P2 LDG.E R3, desc[UR36][R2.64] ;  /* 0x0000002402032981 */ /* 0x000724000c1e1900 */
[----:B---3--:R-:W1:Y:S01]  /*e2f0*/  @P1 S2R R2, SR_CTAID.X ;  /* 0x0000000000021919 */ /* 0x008e620000002500 */
[----:B0-----:R-:W-:-:S04]  /*e300*/  FMUL.FTZ R0, R0, UR34 ;  /* 0x0000002200007c20 */ /* 0x001fc80008410000 */
[----:B----4-:R-:W-:Y:S01]  /*e310*/  @P2 FADD.FTZ R0, R0, R3 ;  /* 0x0000000300002221 */ /* 0x010fe20000010000 */
[----:B-1----:R-:W-:-:S06]  /*e320*/  @P1 IMAD.WIDE.U32 R2, R2, 0x4, R240 ;  /* 0x0000000402021825 */ /* 0x002fcc00078e00f0 */
[----:B------:R0:W3:Y:S02]  /*e330*/  @P1 LDG.E R2, desc[UR36][R2.64] ;  /* 0x0000002402021981 */ /* 0x0000e4000c1e1900 */
[----:B0-----:R-:W-:-:S04]  /*e340*/  @P1 SEL R3, RZ, UR77, P4 ;  /* 0x0000004dff031c07 */ /* 0x001fc8000a000000 */
[----:B--2---:R-:W-:-:S04]  /*e350*/  @P1 IADD3 R3, PT, PT, R248, -UR41, R3 ;  /* 0x80000029f8031c10 */ /* 0x004fc8000fffe003 */
[----:B------:R-:W-:-:S05]  /*e360*/  @P1 I2FP.F32.S32 R3, R3 ;  /* 0x0000000300031245 */ /* 0x000fca0000201400 */
[----:B---3--:R-:W-:-:S05]  /*e370*/  @P1 FFMA.FTZ R0, R3, R2, R0 ;  /* 0x0000000203001223 */ /* 0x008fca0000010000 */
[----:B------:R-:W-:Y:S01]  /*e380*/  @!P3 FMNMX.FTZ R242, R242, R0, !PT ;  /* 0x00000000f2f2b209 */ /* 0x000fe20007810000 */
[----:B------:R0:W-:Y:S04]  /*e390*/  STS [R243], R0 ;  /* 0x00000000f3007388 */ /* 0x0001e80000000800 */
[----:B------:R0:W-:Y:S02]  /*e3a0*/  @!P3 STL [R1+0x170], R242 ;  /* 0x000170f20100b387 */ /* 0x0001e40000100800 */
.L_x_1584:
[----:B------:R-:W-:Y:S05]  /*e3b0*/  BSYNC.RECONVERGENT B0 ;  /* 0x0000000000007941 */ /* 0x000fea0003800200 */
.L_x_1583:
[----:B0-2---:R-:W3:Y:S04]  /*e3c0*/  LDL.LU R3, [R1+0x8] ;  /* 0x0000080001037983 */ /* 0x005ee80000300800 */
[----:B------:R-:W2:Y:S04]  /*e3d0*/  LDL.LU R2, [R1+0x5c] ;  /* 0x00005c0001027983 */ /* 0x000ea80000300800 */
[----:B------:R-:W2:Y:S04]  /*e3e0*/  LDL.LU R0, [R1+0x58] ;  /* 0x0000580001007983 */ /* 0x000ea80000300800 */
[----:B------:R-:W2:Y:S04]  /*e3f0*/  LDL R243, [R1+0x17c] ;  /* 0x00017c0001f37983 */ /* 0x000ea80000100800 */
[----:B------:R-:W2:Y:S01]  /*e400*/  LDL.LU R242, [R1+0x54] ;  /* 0x0000540001f27983 */ /* 0x000ea20000300800 */
[----:B---34-:R-:W-:Y:S01]  /*e410*/  IMAD.MOV.U32 R241, RZ, RZ, R3 ;  /* 0x000000fffff17224 */ /* 0x018fe200078e0003 */
[----:B--2---:R-:W-:-:S02]  /*e420*/  MOV R240, R2 ;  /* 0x0000000200f07202 */ /* 0x004fc40000000f00 */
        /* <DEDUP_REMOVED lines=15> */
.L_x_1469:
[----:B------:R-:W-:Y:S05]  /*e520*/  BSYNC.RECONVERGENT B1 ;  /* 0x0000000000017941 */ /* 0x000fea0003800200 */
.L_x_1468:
[----:B----4-:R-:W2:Y:S01]  /*e530*/  LDL.LU R2, [R1+0x170] ;  /* 0x0001700001027983 */ /* 0x010ea20000300800 */
[----:B0----5:R-:W-:Y:S01]  /*e540*/  MOV R13, 0x400 ;  /* 0x00000400000d7802 */ /* 0x021fe20000000f00 */
[----:B------:R-:W0:Y:S01]  /*e550*/  LDCU UR4, c[0x0][0x3f4] ;  /* 0x00007e80ff0477ac */ /* 0x000e220008000800 */
[----:B------:R-:W-:Y:S01]  /*e560*/  BSSY.RECONVERGENT B0, `(.L_x_1586) ;  /* 0x0000172000007945 */ /* 0x000fe20003800200 */
[----:B------:R-:W3:Y:S01]  /*e570*/  S2R R14, SR_CgaCtaId ;  /* 0x00000000000e7919 */ /* 0x000ee20000008800 */
[----:B0-----:R-:W-:-:S05]  /*e580*/  IMAD.U32 R11, RZ, RZ, UR4 ;  /* 0x00000004ff0b7e24 */ /* 0x001fca000f8e00ff */
[----:B------:R-:W-:Y:S02]  /*e590*/  IADD3 R11, PT, PT, RZ, -R11, RZ ;  /* 0x8000000bff0b7210 */ /* 0x000fe40007ffe0ff */
[----:B---3--:R-:W-:Y:S01]  /*e5a0*/  LEA R7, R14, R13, 0x18 ;  /* 0x0000000d0e077211 */ /* 0x008fe200078ec0ff */
[----:B--2---:R-:W0:Y:S02]  /*e5b0*/  SHFL.BFLY PT, R0, R2, 0x10, 0x1f ;  /* 0x0e001f0002007f89 */ /* 0x004e2400000e0000 */
[----:B0-----:R-:W-:-:S05]  /*e5c0*/  FMNMX.FTZ R3, R0, R2, !PT ;  /* 0x0000000200037209 */ /* 0x001fca0007810000 */
[----:B------:R-:W0:Y:S02]  /*e5d0*/  SHFL.BFLY PT, R0, R3, 0x8, 0x1f ;  /* 0x0d001f0003007f89 */ /* 0x000e2400000e0000 */
[----:B0-----:R-:W-:Y:S02]  /*e5e0*/  FMNMX.FTZ R4, R3, R0, !PT ;  /* 0x0000000003047209 */ /* 0x001fe40007810000 */
[----:B------:R-:W0:Y:S03]  /*e5f0*/  S2R R0, SR_TID.X ;  /* 0x0000000000007919 */ /* 0x000e260000002100 */
[----:B------:R-:W2:Y:S02]  /*e600*/  SHFL.BFLY PT, R5, R4, 0x4, 0x1f ;  /* 0x0c801f0004057f89 */ /* 0x000ea400000e0000 */
[----:B--2---:R-:W-:Y:S01]  /*e610*/  FMNMX.FTZ R5, R4, R5, !PT ;  /* 0x0000000504057209 */ /* 0x004fe20007810000 */
[----:B------:R-:W-:-:S04]  /*e620*/  IMAD.MOV.U32 R4, RZ, RZ, -0x800001 ;  /* 0xff7fffffff047424 */ /* 0x000fc800078e00ff */
[----:B------:R-:W2:Y:S02]  /*e630*/  SHFL.BFLY PT, R2, R5, 0x2, 0x1f ;  /* 0x0c401f0005027f89 */ /* 0x000ea400000e0000 */
[----:B--2---:R-:W-:Y:S02]  /*e640*/  FMNMX.FTZ R8, R5, R2, !PT ;  /* 0x0000000205087209 */ /* 0x004fe40007810000 */
[----:B0-----:R-:W-:-:S03]  /*e650*/  LOP3.LUT P0, R2, R0, 0x1f, RZ, 0xc0, !PT ;  /* 0x0000001f00027812 */ /* 0x001fc6000780c0ff */
[----:B------:R-:W0:Y:S01]  /*e660*/  SHFL.BFLY PT, R9, R8, 0x1, 0x1f ;  /* 0x0c201f0008097f89 */ /* 0x000e2200000e0000 */
[C---:B------:R-:W-:Y:S02]  /*e670*/  ISETP.GT.U32.AND P1, PT, R2.reuse, 0x7, PT ;  /* 0x000000070200780c */ /* 0x040fe40003f24070 */
[----:B------:R-:W-:-:S07]  /*e680*/  LEA R6, R2, R7, 0x2 ;  /* 0x0000000702067211 */ /* 0x000fce00078e10ff */
[----:B------:R-:W-:Y:S02]  /*e690*/  @!P0 LEA.HI R3, R0, R7, RZ, 0x1d ;  /* 0x0000000700038211 */ /* 0x000fe400078fe8ff */
[----:B0-----:R-:W-:-:S05]  /*e6a0*/  FMNMX.FTZ R10, R8, R9, !PT ;  /* 0x00000009080a7209 */ /* 0x001fca0007810000 */
[----:B------:R0:W-:Y:S01]  /*e6b0*/  @!P0 STS [R3], R10 ;  /* 0x0000000a03008388 */ /* 0x0001e20000000800 */
[----:B------:R-:W-:Y:S01]  /*e6c0*/  BAR.SYNC.DEFER_BLOCKING 0x0 ;  /* 0x0000000000007b1d */ /* 0x000fe20000010000 */
[----:B0-----:R-:W-:Y:S02]  /*e6d0*/  IMAD.MOV.U32 R3, RZ, RZ, R11 ;  /* 0x000000ffff037224 */ /* 0x001fe400078e000b */
[----:B------:R-:W-:-:S03]  /*e6e0*/  IMAD.MOV.U32 R10, RZ, RZ, RZ ;  /* 0x000000ffff0a7224 */ /* 0x000fc600078e00ff */
[----:B------:R-:W-:Y:S01]  /*e6f0*/  VIADDMNMX R3, R3, UR41, RZ, !PT ;  /* 0x0000002903037c46 */ /* 0x000fe2000f8001ff */
[----:B------:R-:W0:Y:S04]  /*e700*/  @!P1 LDS R4, [R6] ;  /* 0x0000000006049984 */ /* 0x000e280000000800 */
[----:B0-----:R-:W0:Y:S02]  /*e710*/  SHFL.BFLY PT, R5, R4, 0x4, 0x1f ;  /* 0x0c801f0004057f89 */ /* 0x001e2400000e0000 */
[----:B0-----:R-:W-:Y:S02]  /*e720*/  FMNMX.FTZ R5, R5, R4, !PT ;  /* 0x0000000405057209 */ /* 0x001fe40007810000 */
[----:B------:R-:W-:-:S03]  /*e730*/  SHF.L.U32 R4, R0, 0x2, RZ ;  /* 0x0000000200047819 */ /* 0x000fc600000006ff */
[----:B------:R-:W0:Y:S02]  /*e740*/  SHFL.BFLY PT, R8, R5, 0x2, 0x1f ;  /* 0x0c401f0005087f89 */ /* 0x000e2400000e0000 */
[----:B0-----:R-:W-:Y:S02]  /*e750*/  FMNMX.FTZ R8, R5, R8, !PT ;  /* 0x0000000805087209 */ /* 0x001fe40007810000 */
[----:B------:R-:W-:-:S03]  /*e760*/  IADD3 R5, PT, PT, R0, R3, RZ ;  /* 0x0000000300057210 */ /* 0x000fc60007ffe0ff */
[----:B------:R-:W0:Y:S01]  /*e770*/  SHFL.BFLY PT, R9, R8, 0x1, 0x1f ;  /* 0x0c201f0008097f89 */ /* 0x000e2200000e0000 */
[----:B------:R-:W-:Y:S02]  /*e780*/  ISETP.GE.AND P0, PT, R5, UR41, PT ;  /* 0x0000002905007c0c */ /* 0x000fe4000bf06270 */
[----:B0-----:R-:W-:-:S05]  /*e790*/  FMNMX.FTZ R9, R8, R9, !PT ;  /* 0x0000000908097209 */ /* 0x001fca0007810000 */
[----:B-1----:R0:W1:Y:S06]  /*e7a0*/  SHFL.IDX PT, R28, R9, RZ, 0x1f ;  /* 0x00001fff091c7589 */ /* 0x00206c00000e0000 */
[----:B------:R-:W-:Y:S05]  /*e7b0*/  @P0 BRA `(.L_x_1587) ;  /* 0x0000001400300947 */ /* 0x000fea0003800000 */
[----:B0-----:R-:W0:Y:S02]  /*e7c0*/  LDC.64 R8, c[0x0][0x420] ;  /* 0x00010800ff087b82 */ /* 0x001e240000000a00 */
[----:B0-----:R-:W-:-:S04]  /*e7d0*/  ISETP.NE.U32.AND P0, PT, R8, RZ, PT ;  /* 0x000000ff0800720c */ /* 0x001fc80003f05070 */
[----:B------:R-:W-:-:S13]  /*e7e0*/  ISETP.NE.AND.EX P0, PT, R9, RZ, PT, P0 ;  /* 0x000000ff0900720c */ /* 0x000fda0003f05300 */
[----:B------:R-:W-:Y:S05]  /*e7f0*/  @P0 BRA `(.L_x_1588) ;  /* 0x0000000c00940947 */ /* 0x000fea0003800000 */
[----:B------:R-:W-:Y:S01]  /*e800*/  IMAD.MOV.U32 R8, RZ, RZ, 0x100 ;  /* 0x00000100ff087424 */ /* 0x000fe200078e00ff */
[----:B------:R-:W-:Y:S01]  /*e810*/  LOP3.LUT R9, RZ, R0, RZ, 0x33, !PT ;  /* 0x00000000ff097212 */ /* 0x000fe200078e33ff */
[----:B------:R-:W-:Y:S01]  /*e820*/  BSSY.RECONVERGENT B1, `(.L_x_1589) ;  /* 0x000001c000017945 */ /* 0x000fe20003800200 */
[----:B------:R-:W-:Y:S02]  /*e830*/  HFMA2 R10, -RZ, RZ, 0, 0 ;  /* 0x00000000ff0a7431 */ /* 0x000fe400000001ff */
[----:B------:R-:W-:-:S04]  /*e840*/  VIADDMNMX R8, R5, R8, UR41, !PT ;  /* 0x0000002905087e46 */ /* 0x000fc8000f800108 */
[----:B------:R-:W-:-:S04]  /*e850*/  IADD3 R9, PT, PT, -R3, R8, R9 ;  /* 0x0000000803097210 */ /* 0x000fc80007ffe109 */
[C---:B------:R-:W-:Y:S02]  /*e860*/  LOP3.LUT R8, R9.reuse, 0x300, RZ, 0xc0, !PT ;  /* 0x0000030009087812 */ /* 0x040fe400078ec0ff */
[----:B------:R-:W-:Y:S02]  /*e870*/  ISETP.GE.U32.AND P1, PT, R9, 0x300, PT ;  /* 0x000003000900780c */ /* 0x000fe40003f26070 */
[----:B------:R-:W-:Y:S01]  /*e880*/  ISETP.NE.AND P0, PT, R8, 0x300, PT ;  /* 0x000003000800780c */ /* 0x000fe20003f05270 */
[----:B------:R-:W-:-:S12]  /*e890*/  IMAD.MOV.U32 R8, RZ, RZ, R5 ;  /* 0x000000ffff087224 */ /* 0x000fd800078e0005 */
[----:B------:R-:W-:Y:S05]  /*e8a0*/  @!P0 BRA `(.L_x_1590) ;  /* 0x00000000004c8947 */ /* 0x000fea0003800000 */
[----:B------:R-:W-:Y:S01]  /*e8b0*/  IADD3 R11, PT, PT, R13, 0x440, RZ ;  /* 0x000004400d0b7810 */ /* 0x000fe20007ffe0ff */
[----:B------:R-:W-:Y:S01]  /*e8c0*/  IMAD.MOV.U32 R10, RZ, RZ, RZ ;  /* 0x000000ffff0a7224 */ /* 0x000fe200078e00ff */
[----:B------:R-:W-:Y:S02]  /*e8d0*/  LEA.HI R8, R9, 0x1, RZ, 0x18 ;  /* 0x0000000109087811 */ /* 0x000fe400078fc0ff */
[----:B------:R-:W-:Y:S02]  /*e8e0*/  LEA R11, R14, R11, 0x18 ;  /* 0x0000000b0e0b7211 */ /* 0x000fe400078ec0ff */
[----:B------:R-:W-:Y:S02]  /*e8f0*/  LOP3.LUT R9, R8, 0x3, RZ, 0xc0, !PT ;  /* 0x0000000308097812 */ /* 0x000fe400078ec0ff */
[----:B------:R-:W-:Y:S01]  /*e900*/  MOV R8, R5 ;  /* 0x0000000500087202 */ /* 0x000fe20000000f00 */
[----:B------:R-:W-:Y:S01]  /*e910*/  IMAD.IADD R11, R4, 0x1, R11 ;  /* 0x00000001040b7824 */ /* 0x000fe200078e020b */
[----:B------:R-:W-:-:S07]  /*e920*/  IADD3 R9, PT, PT, -R9, RZ, RZ ;  /* 0x000000ff09097210 */ /* 0x000fce0007ffe1ff */
.L_x_1591:
[----:B------:R-:W1:Y:S01]  /*e930*/  LDS R12, [R11] ;  /* 0x000000000b0c7984 */ /* 0x000e620000000800 */
[----:B------:R-:W-:Y:S01]  /*e940*/  VIADD R9, R9, 0x1 ;  /* 0x0000000109097836 */ /* 0x000fe20000000000 */
[----:B------:R-:W-:-:S04]  /*e950*/  IADD3 R8, PT, PT, R8, 0x100, RZ ;  /* 0x0000010008087810 */ /* 0x000fc80007ffe0ff */
        /* <DEDUP_REMOVED lines=8> */
.L_x_1590:
[----:B------:R-:W-:Y:S05]  /*e9e0*/  BSYNC.RECONVERGENT B1 ;  /* 0x0000000000017941 */ /* 0x000fea0003800200 */
.L_x_1589:
[----:B------:R-:W-:Y:S05]  /*e9f0*/  @!P1 BRA `(.L_x_1587) ;  /* 0x0000001000a09947 */ /* 0x000fea0003800000 */
[----:B------:R-:W-:Y:S01]  /*ea00*/  IADD3 R11, PT, PT, -R8, UR41, RZ ;  /* 0x00000029080b7c10 */ /* 0x000fe2000fffe1ff */
[----:B------:R-:W-:Y:S01]  /*ea10*/  IMAD.SHL.U32 R9, R3, 0x4, RZ ;  /* 0x0000000403097824 */ /* 0x000fe200078e00ff */
[----:B------:R-:W-:Y:S01]  /*ea20*/  IADD3 R13, PT, PT, R13, 0x440, RZ ;  /* 0x000004400d0d7810 */ /* 0x000fe20007ffe0ff */
[----:B------:R-:W-:Y:S01]  /*ea30*/  BSSY.RECONVERGENT B1, `(.L_x_1592) ;  /* 0x000006e000017945 */ /* 0x000fe20003800200 */
[----:B------:R-:W-:Y:S02]  /*ea40*/  ISETP.GT.AND P1, PT, R11, 0xc00, PT ;  /* 0x00000c000b00780c */ /* 0x000fe40003f24270 */
[----:B------:R-:W-:Y:S02]  /*ea50*/  LEA R14, R14, R13, 0x18 ;  /* 0x0000000d0e0e7211 */ /* 0x000fe400078ec0ff */
[----:B------:R-:W-:Y:S02]  /*ea60*/  LEA R9, R8, -R9, 0x2 ;  /* 0x8000000908097211 */ /* 0x000fe400078e10ff */
[----:B------:R-:W-:-:S02]  /*ea70*/  PLOP3.LUT P0, PT, PT, PT, PT, 0x80, 0x8 ;  /* 0x000000000008781c */ /* 0x000fc40003f0f070 */
[----:B------:R-:W-:-:S05]  /*ea80*/  IADD3 R9, PT, PT, R9, 0x800, R14 ;  /* 0x0000080009097810 */ /* 0x000fca0007ffe00e */
[----:B------:R-:W-:Y:S06]  /*ea90*/  @!P1 BRA `(.L_x_1593) ;  /* 0x00000004009c9947 */ /* 0x000fec0003800000 */
[----:B------:R-:W-:Y:S01]  /*eaa0*/  IMAD.U32 R27, RZ, RZ, UR41 ;  /* 0x00000029ff1b7e24 */ /* 0x000fe2000f8e00ff */
[----:B------:R-:W-:-:S04]  /*eab0*/  PLOP3.LUT P0, PT, PT, PT, PT, 0x8, 0x80 ;  /* 0x000000000080781c */ /* 0x000fc80003f0e170 */
[----:B------:R-:W-:-:S09]  /*eac0*/  IADD3 R27, PT, PT, R27, -0xc00, RZ ;  /* 0xfffff4001b1b7810 */ /* 0x000fd20007ffe0ff */
.L_x_1594:
[----:B------:R-:W1:Y:S01]  /*ead0*/  LDS R11, [R9+-0x800] ;  /* 0xfff80000090b7984 */ /* 0x000e620000000800 */
[----:B------:R-:W-:-:S03]  /*eae0*/  VIADD R8, R8, 0x1000 ;  /* 0x0000100008087836 */ /* 0x000fc60000000000 */
[----:B------:R-:W0:Y:S02]  /*eaf0*/  LDS R12, [R9+-0x400] ;  /* 0xfffc0000090c7984 */ /* 0x000e240000000800 */
        /* <DEDUP_REMOVED lines=9> */
[----:B-1----:R-:W-:-:S03]  /*eb90*/  FADD.FTZ R11, -R28, R11 ;  /* 0x0000000b1c0b7221 */ /* 0x002fc60000010100 */
[----:B------:R-:W1:Y:S01]  /*eba0*/  LDS R21, [R9+0x2000] ;  /* 0x0020000009157984 */ /* 0x000e620000000800 */
[----:B------:R-:W-:Y:S01]  /*ebb0*/  FMUL.FTZ R11, R11, 1.4426950216293334961 ;  /* 0x3fb8aa3b0b0b7820 */ /* 0x000fe20000410000 */
[C---:B0-----:R-:W-:Y:S02]  /*ebc0*/  FADD.FTZ R12, -R28.reuse, R12 ;  /* 0x0000000c1c0c7221 */ /* 0x041fe40000010100 */
[----:B------:R-:W0:Y:S01]  /*ebd0*/  LDS R22, [R9+0x2400] ;  /* 0x0024000009167984 */ /* 0x000e220000000800 */
[----:B--2---:R-:W-:Y:S01]  /*ebe0*/  FADD.FTZ R13, -R28, R13 ;  /* 0x0000000d1c0d7221 */ /* 0x004fe20000010100 */
        /* <DEDUP_REMOVED lines=9> */
[----:B------:R-:W1:Y:S01]  /*ec80*/  MUFU.EX2 R12, R12 ;  /* 0x0000000c000c7308 */ /* 0x000e620000000800 */
[----:B------:R-:W-:Y:S01]  /*ec90*/  FMUL.FTZ R15, R15, 1.4426950216293334961 ;  /* 0x3fb8aa3b0f0f7820 */ /* 0x000fe20000410000 */
[C---:B-----5:R-:W-:Y:S01]  /*eca0*/  FADD.FTZ R16, -R28.reuse, R16 ;  /* 0x000000101c107221 */ /* 0x060fe20000010100 */
[----:B------:R-:W5:Y:S01]  /*ecb0*/  LDS R26, [R9+0x3400] ;  /* 0x00340000091a7984 */ /* 0x000f620000000800 */
[----:B------:R-:W-:Y:S02]  /*ecc0*/  FADD.FTZ R17, -R28, R17 ;  /* 0x000000111c117221 */ /* 0x000fe40000010100 */
[----:B------:R-:W-:Y:S02]  /*ecd0*/  FMUL.FTZ R16, R16, 1.4426950216293334961 ;  /* 0x3fb8aa3b10107820 */ /* 0x000fe40000410000 */
[----:B------:R-:W0:Y:S01]  /*ece0*/  MUFU.EX2 R13, R13 ;  /* 0x0000000d000d7308 */ /* 0x000e220000000800 */
[----:B------:R-:W-:Y:S01]  /*ecf0*/  FADD.FTZ R10, R11, R10 ;  /* 0x0000000a0b0a7221 */ /* 0x000fe20000010000 */
[----:B------:R-:W-:Y:S01]  /*ed00*/  FMUL.FTZ R17, R17, 1.4426950216293334961 ;  /* 0x3fb8aa3b11117820 */ /* 0x000fe20000410000 */
[C---:B------:R-:W-:Y:S01]  /*ed10*/  FADD.FTZ R18, -R28.reuse, R18 ;  /* 0x000000121c127221 */ /* 0x040fe20000010100 */
[----:B------:R-:W-:Y:S01]  /*ed20*/  STS [R9+-0x800], R11 ;  /* 0xfff8000b09007388 */ /* 0x000fe20000000800 */
[----:B------:R-:W-:-:S02]  /*ed30*/  FADD.FTZ R19, -R28, R19 ;  /* 0x000000131c137221 */ /* 0x000fc40000010100 */
[----:B------:R-:W-:Y:S01]  /*ed40*/  FMUL.FTZ R18, R18, 1.4426950216293334961 ;  /* 0x3fb8aa3b12127820 */ /* 0x000fe20000410000 */
[----:B------:R-:W2:Y:S01]  /*ed50*/  MUFU.EX2 R14, R14 ;  /* 0x0000000e000e7308 */ /* 0x000ea20000000800 */
[----:B-1----:R-:W-:Y:S01]  /*ed60*/  FADD.FTZ R10, R10, R12 ;  /* 0x0000000c0a0a7221 */ /* 0x002fe20000010000 */
[----:B------:R-:W-:Y:S01]  /*ed70*/  FMUL.FTZ R19, R19, 1.4426950216293334961 ;  /* 0x3fb8aa3b13137820 */ /* 0x000fe20000410000 */
[C---:B------:R-:W-:Y:S01]  /*ed80*/  FADD.FTZ R20, -R28.reuse, R20 ;  /* 0x000000141c147221 */ /* 0x040fe20000010100 */
[----:B------:R-:W-:Y:S01]  /*ed90*/  STS [R9+-0x400], R12 ;  /* 0xfffc000c09007388 */ /* 0x000fe20000000800 */
[----:B------:R-:W-:Y:S02]  /*eda0*/  FADD.FTZ R21, -R28, R21 ;  /* 0x000000151c157221 */ /* 0x000fe40000010100 */
[----:B------:R-:W-:Y:S01]  /*edb0*/  FMUL.FTZ R20, R20, 1.4426950216293334961 ;  /* 0x3fb8aa3b14147820 */ /* 0x000fe20000410000 */
[----:B------:R-:W1:Y:S01]  /*edc0*/  MUFU.EX2 R15, R15 ;  /* 0x0000000f000f7308 */ /* 0x000e620000000800 */
[----:B0-----:R-:W-:Y:S01]  /*edd0*/  FADD.FTZ R10, R10, R13 ;  /* 0x0000000d0a0a7221 */ /* 0x001fe20000010000 */
[----:B------:R-:W-:Y:S01]  /*ede0*/  FMUL.FTZ R21, R21, 1.4426950216293334961 ;  /* 0x3fb8aa3b15157820 */ /* 0x000fe20000410000 */
[----:B------:R-:W-:Y:S01]  /*edf0*/  FADD.FTZ R22, -R28, R22 ;  /* 0x000000161c167221 */ /* 0x000fe20000010100 */
[----:B------:R-:W-:Y:S03]  /*ee00*/  STS [R9], R13 ;  /* 0x0000000d09007388 */ /* 0x000fe60000000800 */
[----:B------:R-:W-:Y:S01]  /*ee10*/  FMUL.FTZ R22, R22, 1.4426950216293334961 ;  /* 0x3fb8aa3b16167820 */ /* 0x000fe20000410000 */
[----:B------:R-:W0:Y:S01]  /*ee20*/  MUFU.EX2 R16, R16 ;  /* 0x0000001000107308 */ /* 0x000e220000000800 */
[----:B--2---:R-:W-:Y:S01]  /*ee30*/  FADD.FTZ R10, R10, R14 ;  /* 0x0000000e0a0a7221 */ /* 0x004fe20000010000 */
[C---:B------:R-:W-:Y:S01]  /*ee40*/  FADD.FTZ R23, -R28.reuse, R23 ;  /* 0x000000171c177221 */ /* 0x040fe20000010100 */
[----:B---3--:R-:W-:Y:S01]  /*ee50*/  FADD.FTZ R24, -R28, R24 ;  /* 0x000000181c187221 */ /* 0x008fe20000010100 */
[----:B------:R-:W-:Y:S02]  /*ee60*/  STS [R9+0x400], R14 ;  /* 0x0004000e09007388 */ /* 0x000fe40000000800 */
[----:B------:R-:W-:Y:S01]  /*ee70*/  FMUL.FTZ R23, R23, 1.4426950216293334961 ;  /* 0x3fb8aa3b17177820 */ /* 0x000fe20000410000 */
[----:B------:R-:W-:Y:S01]  /*ee80*/  FMUL.FTZ R24, R24, 1.4426950216293334961 ;  /* 0x3fb8aa3b18187820 */ /* 0x000fe20000410000 */
[----:B------:R-:W2:Y:S01]  /*ee90*/  MUFU.EX2 R17, R17 ;  /* 0x0000001100117308 */ /* 0x000ea20000000800 */
[----:B-1----:R-:W-:Y:S01]  /*eea0*/  FADD.FTZ R10, R10, R15 ;  /* 0x0000000f0a0a7221 */ /* 0x002fe20000010000 */
[C---:B----4-:R-:W-:Y:S01]  /*eeb0*/  FADD.FTZ R25, -R28.reuse, R25 ;  /* 0x000000191c197221 */ /* 0x050fe20000010100 */
[----:B-----5:R-:W-:Y:S01]  /*eec0*/  FADD.FTZ R26, -R28, R26 ;  /* 0x0000001a1c1a7221 */ /* 0x020fe20000010100 */
[----:B------:R-:W-:Y:S02]  /*eed0*/  STS [R9+0x800], R15 ;  /* 0x0008000f09007388 */ /* 0x000fe40000000800 */
[----:B------:R-:W-:Y:S01]  /*eee0*/  FMUL.FTZ R25, R25, 1.4426950216293334961 ;  /* 0x3fb8aa3b19197820 */ /* 0x000fe20000410000 */
        /* <DEDUP_REMOVED lines=34> */
.L_x_1593:
[----:B------:R-:W-:Y:S05]  /*f110*/  BSYNC.RECONVERGENT B1 ;  /* 0x0000000000017941 */ /* 0x000fea0003800200 */
.L_x_1592:
        /* <DEDUP_REMOVED lines=10> */
[----:B------:R-:W4:Y:S04]  /*f1c0*/  LDS R15, [R9+0x800] ;  /* 0x00080000090f7984 */ /* 0x000f280000000800 */
[----:B------:R-:W5:Y:S04]  /*f1d0*/  LDS R16, [R9+0xc00] ;  /* 0x000c000009107984 */ /* 0x000f680000000800 */
[----:B------:R-:W5:Y:S04]  /*f1e0*/  LDS R17, [R9+0x1000] ;  /* 0x0010000009117984 */ /* 0x000f680000000800 */
[----:B------:R-:W5:Y:S01]  /*f1f0*/  LDS R18, [R9+0x1400] ;  /* 0x0014000009127984 */ /* 0x000f620000000800 */
        /* <DEDUP_REMOVED lines=41> */
.L_x_1596:
[----:B------:R-:W-:Y:S05]  /*f490*/  BSYNC.RECONVERGENT B1 ;  /* 0x0000000000017941 */ /* 0x000fea0003800200 */
.L_x_1595:
[----:B------:R-:W-:-:S13]  /*f4a0*/  ISETP.LT.OR P0, PT, R8, UR41, P0 ;  /* 0x0000002908007c0c */ /* 0x000fda0008701670 */
        /* <DEDUP_REMOVED lines=26> */
.L_x_1588:
[----:B------:R-:W-:Y:S01]  /*f650*/  IMAD.MOV.U32 R12, RZ, RZ, 0x100 ;  /* 0x00000100ff0c7424 */ /* 0x000fe200078e00ff */
[----:B------:R-:W0:Y:S01]  /*f660*/  S2UR UR4, SR_CTAID.Y ;  /* 0x00000000000479c3 */ /* 0x000e220000002600 */
[----:B------:R-:W-:Y:S01]  /*f670*/  LOP3.LUT R11, RZ, R0, RZ, 0x33, !PT ;  /* 0x00000000ff0b7212 */ /* 0x000fe200078e33ff */
[----:B------:R-:W-:Y:S02]  /*f680*/  BSSY.RECONVERGENT B1, `(.L_x_1597) ;  /* 0x0000027000017945 */ /* 0x000fe40003800200 */
[----:B------:R-:W-:-:S04]  /*f690*/  VIADDMNMX R12, R5, R12, UR41, !PT ;  /* 0x00000029050c7e46 */ /* 0x000fc8000f80010c */
[----:B------:R-:W0:Y:S01]  /*f6a0*/  LDC R10, c[0x0][0x3f4] ;  /* 0x0000fd00ff0a7b82 */ /* 0x000e220000000800 */
[----:B------:R-:W-:-:S04]  /*f6b0*/  IADD3 R12, PT, PT, -R3, R12, R11 ;  /* 0x0000000c030c7210 */ /* 0x000fc80007ffe10b */
[C---:B------:R-:W-:Y:S02]  /*f6c0*/  LOP3.LUT R11, R12.reuse, 0x300, RZ, 0xc0, !PT ;  /* 0x000003000c0b7812 */ /* 0x040fe400078ec0ff */
[----:B------:R-:W-:Y:S02]  /*f6d0*/  ISETP.GE.U32.AND P0, PT, R12, 0x300, PT ;  /* 0x000003000c00780c */ /* 0x000fe40003f06070 */
[----:B------:R-:W-:Y:S01]  /*f6e0*/  ISETP.NE.AND P1, PT, R11, 0x300, PT ;  /* 0x000003000b00780c */ /* 0x000fe20003f25270 */
[----:B------:R-:W-:Y:S02]  /*f6f0*/  IMAD.MOV.U32 R11, RZ, RZ, R5 ;  /* 0x000000ffff0b7224 */ /* 0x000fe400078e0005 */
[----:B0-----:R-:W-:Y:S02]  /*f700*/  IMAD R18, R10, UR4, RZ ;  /* 0x000000040a127c24 */ /* 0x001fe4000f8e02ff */
[----:B------:R-:W-:-:S03]  /*f710*/  HFMA2 R10, -RZ, RZ, 0, 0 ;  /* 0x00000000ff0a7431 */ /* 0x000fc600000001ff */
[----:B------:R-:W-:-:S05]  /*f720*/  SHF.R.S32.HI R20, RZ, 0x1f, R18 ;  /* 0x0000001fff147819 */ /* 0x000fca0000011412 */
[----:B------:R-:W-:Y:S05]  /*f730*/  @!P1 BRA `(.L_x_1598) ;  /* 0x00000000006c9947 */ /* 0x000fea0003800000 */
[----:B------:R-:W-:Y:S01]  /*f740*/  IADD3 R13, PT, PT, R13, 0x440, RZ ;  /* 0x000004400d0d7810 */ /* 0x000fe20007ffe0ff */
[----:B------:R-:W-:Y:S01]  /*f750*/  IMAD.MOV.U32 R10, RZ, RZ, RZ ;  /* 0x000000ffff0a7224 */ /* 0x000fe200078e00ff */
[----:B------:R-:W-:Y:S02]  /*f760*/  IADD3 R16, P1, P2, R18, R8, R5 ;  /* 0x0000000812107210 */ /* 0x000fe40007a3e005 */
[----:B------:R-:W-:Y:S02]  /*f770*/  LEA.HI R8, R12, 0x1, RZ, 0x18 ;  /* 0x000000010c087811 */ /* 0x000fe400078fc0ff */
[----:B------:R-:W-:Y:S02]  /*f780*/  LEA R13, R14, R13, 0x18 ;  /* 0x0000000d0e0d7211 */ /* 0x000fe400078ec0ff */
[----:B------:R-:W-:Y:S02]  /*f790*/  LOP3.LUT R8, R8, 0x3, RZ, 0xc0, !PT ;  /* 0x0000000308087812 */ /* 0x000fe400078ec0ff */
[----:B------:R-:W-:Y:S01]  /*f7a0*/  IADD3.X R9, PT, PT, R20, R9, RZ, P1, P2 ;  /* 0x0000000914097210 */ /* 0x000fe20000fe44ff */
[----:B------:R-:W-:Y:S01]  /*f7b0*/  IMAD.IADD R12, R4, 0x1, R13 ;  /* 0x00000001040c7824 */ /* 0x000fe200078e020d */
[----:B------:R-:W-:-:S02]  /*f7c0*/  MOV R11, R5 ;  /* 0x00000005000b7202 */ /* 0x000fc40000000f00 */
[----:B------:R-:W-:-:S07]  /*f7d0*/  IADD3 R13, PT, PT, -R8, RZ, RZ ;  /* 0x000000ff080d7210 */ /* 0x000fce0007ffe1ff */
.L_x_1599:
[----:B------:R-:W-:-:S06]  /*f7e0*/  IMAD.MOV.U32 R8, RZ, RZ, R16 ;  /* 0x000000ffff087224 */ /* 0x000fcc00078e0010 */
[----:B------:R0:W2:Y:S01]  /*f7f0*/  LDG.E.U8 R8, desc[UR36][R8.64] ;  /* 0x0000002408087981 */ /* 0x0000a2000c1e1100 */
[----:B------:R-:W-:Y:S01]  /*f800*/  MOV R15, RZ ;  /* 0x000000ff000f7202 */ /* 0x000fe20000000f00 */
[----:B------:R-:W-:Y:S01]  /*f810*/  VIADD R13, R13, 0x1 ;  /* 0x000000010d0d7836 */ /* 0x000fe20000000000 */
[----:B------:R-:W-:Y:S02]  /*f820*/  IADD3 R16, P2, PT, R16, 0x100, RZ ;  /* 0x0000010010107810 */ /* 0x000fe40007f5e0ff */
[----:B------:R-:W-:-:S03]  /*f830*/  IADD3 R11, PT, PT, R11, 0x100, RZ ;  /* 0x000001000b0b7810 */ /* 0x000fc60007ffe0ff */
[----:B0-----:R-:W-:Y:S01]  /*f840*/  IMAD.X R9, RZ, RZ, R9, P2 ;  /* 0x000000ffff097224 */ /* 0x001fe200010e0609 */
        /* <DEDUP_REMOVED lines=8> */
[----:B0-----:R-:W-:-:S10]  /*f8d0*/  IADD3 R12, PT, PT, R12, 0x400, RZ ;  /* 0x000004000c0c7810 */ /* 0x001fd40007ffe0ff */
[----:B------:R-:W-:Y:S05]  /*f8e0*/  @P1 BRA `(.L_x_1599) ;  /* 0xfffffffc00bc1947 */ /* 0x000fea000383ffff */
.L_x_1598:
[----:B------:R-:W-:Y:S05]  /*f8f0*/  BSYNC.RECONVERGENT B1 ;  /* 0x0000000000017941 */ /* 0x000fea0003800200 */
.L_x_1597:
[----:B------:R-:W-:Y:S05]  /*f900*/  @!P0 BRA `(.L_x_1587) ;  /* 0x0000000000dc8947 */ /* 0x000fea0003800000 */
[----:B------:R-:W0:Y:S01]  /*f910*/  S2R R12, SR_CgaCtaId ;  /* 0x00000000000c7919 */ /* 0x000e220000008800 */
[----:B------:R-:W2:Y:S01]  /*f920*/  LDCU.64 UR4, c[0x0][0x420] ;  /* 0x00008400ff0477ac */ /* 0x000ea20008000a00 */
[----:B------:R-:W-:Y:S01]  /*f930*/  MOV R9, 0x400 ;  /* 0x0000040000097802 */ /* 0x000fe20000000f00 */
[----:B------:R-:W-:-:S03]  /*f940*/  IMAD.SHL.U32 R8, R3, 0x4, RZ ;  /* 0x0000000403087824 */ /* 0x000fc600078e00ff */
[----:B------:R-:W-:Y:S01]  /*f950*/  IADD3 R9, PT, PT, R9, 0x440, RZ ;  /* 0x0000044009097810 */ /* 0x000fe20007ffe0ff */
[----:B------:R-:W-:Y:S01]  /*f960*/  IMAD R8, R11, 0x4, -R8 ;  /* 0x000000040b087824 */ /* 0x000fe200078e0a08 */
[----:B--2---:R-:W-:-:S04]  /*f970*/  IADD3 R14, P0, P1, R18, UR4, R11 ;  /* 0x00000004120e7c10 */ /* 0x004fc8000f91e00b */
[----:B------:R-:W-:Y:S02]  /*f980*/  IADD3 R14, P2, PT, R14, 0x200, RZ ;  /* 0x000002000e0e7810 */ /* 0x000fe40007f5e0ff */
[----:B0-----:R-:W-:Y:S02]  /*f990*/  LEA R13, R12, R9, 0x18 ;  /* 0x000000090c0d7211 */ /* 0x001fe400078ec0ff */
[----:B------:R-:W-:Y:S02]  /*f9a0*/  IADD3.X R9, PT, PT, R20, UR5, RZ, P0, P1 ;  /* 0x0000000514097c10 */ /* 0x000fe400087e24ff */
[----:B------:R-:W-:Y:S02]  /*f9b0*/  IADD3 R12, PT, PT, R8, 0x800, R13 ;  /* 0x00000800080c7810 */ /* 0x000fe40007ffe00d */
[----:B------:R-:W-:-:S07]  /*f9c0*/  IADD3.X R9, PT, PT, RZ, R9, RZ, P2, !PT ;  /* 0x00000009ff097210 */ /* 0x000fce00017fe4ff */
.L_x_1600:
[----:B------:R-:W-:-:S05]  /*f9d0*/  IMAD.MOV.U32 R8, RZ, RZ, R14 ;  /* 0x000000ffff087224 */ /* 0x000fca00078e000e */
[----:B------:R-:W2:Y:S04]  /*f9e0*/  LDG.E.U8 R15, desc[UR36][R8.64+-0x200] ;  /* 0xfffe0024080f7981 */ /* 0x000ea8000c1e1100 */
[----:B------:R-:W3:Y:S04]  /*f9f0*/  LDG.E.U8 R13, desc[UR36][R8.64+-0x100] ;  /* 0xffff0024080d7981 */ /* 0x000ee8000c1e1100 */
[----:B------:R-:W4:Y:S04]  /*fa00*/  LDG.E.U8 R14, desc[UR36][R8.64] ;  /* 0x00000024080e7981 */ /* 0x000f28000c1e1100 */
[----:B------:R-:W5:Y:S01]  /*fa10*/  LDG.E.U8 R16, desc[UR36][R8.64+0x100] ;  /* 0x0001002408107981 */ /* 0x000f62000c1e1100 */
[----:B------:R-:W-:-:S02]  /*fa20*/  IADD3 R11, PT, PT, R11, 0x400, RZ ;  /* 0x000004000b0b7810 */ /* 0x000fc40007ffe0ff */
[----:B--2---:R-:W-:Y:S02]  /*fa30*/  ISETP.NE.AND P0, PT, R15, RZ, PT ;  /* 0x000000ff0f00720c */ /* 0x004fe40003f05270 */
[----:B---3--:R-:W-:Y:S02]  /*fa40*/  ISETP.NE.AND P1, PT, R13, RZ, PT ;  /* 0x000000ff0d00720c */ /* 0x008fe40003f25270 */
[----:B----4-:R-:W-:Y:S02]  /*fa50*/  ISETP.NE.AND P2, PT, R14, RZ, PT ;  /* 0x000000ff0e00720c */ /* 0x010fe40003f45270 */
[----:B-----5:R-:W-:-:S07]  /*fa60*/  ISETP.NE.AND P3, PT, R16, RZ, PT ;  /* 0x000000ff1000720c */ /* 0x020fce0003f65270 */
        /* <DEDUP_REMOVED lines=9> */
[----:B--2---:R-:W-:Y:S01]  /*fb00*/  @!P2 FADD.FTZ R18, -R28, R17 ;  /* 0x000000111c12a221 */ /* 0x004fe20000010100 */
[----:B------:R-:W-:Y:S01]  /*fb10*/  @!P1 FMUL.FTZ R16, R16, 1.4426950216293334961 ;  /* 0x3fb8aa3b10109820 */ /* 0x000fe20000410000 */
[----:B------:R-:W-:Y:S01]  /*fb20*/  MOV R17, RZ ;  /* 0x000000ff00117202 */ /* 0x000fe20000000f00 */
[----:B------:R0:W1:Y:S01]  /*fb30*/  @!P0 MUFU.EX2 R13, R14 ;  /* 0x0000000e000d8308 */ /* 0x0000620000000800 */
[----:B---3--:R-:W-:Y:S01]  /*fb40*/  @!P3 FADD.FTZ R20, -R28, R19 ;  /* 0x000000131c14b221 */ /* 0x008fe20000010100 */
[----:B------:R-:W-:Y:S01]  /*fb50*/  @!P2 FMUL.FTZ R18, R18, 1.4426950216293334961 ;  /* 0x3fb8aa3b1212a820 */ /* 0x000fe20000410000 */
[----:B------:R-:W-:Y:S01]  /*fb60*/  IMAD.MOV.U32 R19, RZ, RZ, RZ ;  /* 0x000000ffff137224 */ /* 0x000fe200078e00ff */
[----:B------:R-:W-:Y:S01]  /*fb70*/  ISETP.GE.AND P0, PT, R11, UR41, PT ;  /* 0x000000290b007c0c */ /* 0x000fe2000bf06270 */
[----:B------:R-:W-:-:S03]  /*fb80*/  @!P3 FMUL.FTZ R20, R20, 1.4426950216293334961 ;  /* 0x3fb8aa3b1414b820 */ /* 0x000fc60000410000 */
[----:B------:R-:W2:Y:S01]  /*fb90*/  @!P1 MUFU.EX2 R15, R16 ;  /* 0x00000010000f9308 */ /* 0x000ea20000000800 */
[----:B0-----:R-:W-:-:S05]  /*fba0*/  IADD3 R14, P1, PT, R8, 0x400, RZ ;  /* 0x00000400080e7810 */ /* 0x001fca0007f3e0ff */
[----:B------:R-:W-:Y:S02]  /*fbb0*/  IMAD.X R9, RZ, RZ, R9, P1 ;  /* 0x000000ffff097224 */ /* 0x000fe400008e0609 */
        /* <DEDUP_REMOVED lines=12> */
.L_x_1587:
[----:B------:R-:W-:Y:S05]  /*fc80*/  BSYNC.RECONVERGENT B0 ;  /* 0x0000000000007941 */ /* 0x000fea0003800200 */
.L_x_1586:
[----:B0--3--:R-:W0:Y:S01]  /*fc90*/  SHFL.BFLY PT, R9, R10, 0x10, 0x1f ;  /* 0x0e001f000a097f89 */ /* 0x009e2200000e0000 */
[C---:B------:R-:W-:Y:S01]  /*fca0*/  ISETP.NE.AND P0, PT, R2.reuse, RZ, PT ;  /* 0x000000ff0200720c */ /* 0x040fe20003f05270 */
[----:B------:R-:W2:Y:S01]  /*fcb0*/  LDCU.U8 UR10, c[0x0][0x48c] ;  /* 0x00009180ff0a77ac */ /* 0x000ea20008000000 */
[----:B------:R-:W-:Y:S01]  /*fcc0*/  ISETP.GT.U32.AND P1, PT, R2, 0x7, PT ;  /* 0x000000070200780c */ /* 0x000fe20003f24070 */
[----:B------:R-:W3:Y:S01]  /*fcd0*/  S2UR UR9, SR_CTAID.X ;  /* 0x00000000000979c3 */ /* 0x000ee20000002500 */
[----:B------:R-:W-:Y:S01]  /*fce0*/  SHF.R.U32.HI R2, RZ, 0x5, R0 ;  /* 0x00000005ff027819 */ /* 0x000fe20000011600 */
[----:B------:R-:W-:Y:S01]  /*fcf0*/  UMOV UR4, URZ ;  /* 0x000000ff00047c82 */ /* 0x000fe20008000000 */
[----:B------:R-:W-:Y:S01]  /*fd00*/  UMOV UR5, URZ ;  /* 0x000000ff00057c82 */ /* 0x000fe20008000000 */
[----:B--2---:R-:W-:Y:S01]  /*fd10*/  UISETP.NE.AND UP0, UPT, UR10, URZ, UPT ;  /* 0x000000ff0a00728c */ /* 0x004fe2000bf05270 */
[----:B0-----:R-:W-:-:S05]  /*fd20*/  FADD.FTZ R9, R9, R10 ;  /* 0x0000000a09097221 */ /* 0x001fca0000010000 */
[----:B------:R-:W-:Y:S01]  /*fd30*/  @!P0 IMAD R10, R2, 0x4, R7 ;  /* 0x00000004020a8824 */ /* 0x000fe200078e0207 */
        /* <DEDUP_REMOVED lines=21> */
[----:B---3--:R-:W-:Y:S05]  /*fe90*/  BRA.U !UP0, `(.L_x_1601) ;  /* 0x0000000108247547 */ /* 0x008fea000b800000 */
[----:B------:R-:W3:Y:S01]  /*fea0*/  S2UR UR5, SR_CTAID.Y ;  /* 0x00000000000579c3 */ /* 0x000ee20000002600 */
        /* <DEDUP_REMOVED lines=8> */
.L_x_1601:
[----:B------:R-:W-:Y:S04]  /*ff30*/  BSSY.RECONVERGENT B0, `(.L_x_1602) ;  /* 0x0000158000007945 */ /* 0x000fe80003800200 */
[----:B------:R-:W-:Y:S05]  /*ff40*/  @P0 BRA `(.L_x_1603) ;  /* 0x0000001400580947 */ /* 0x000fea0003800000 */
[----:B------:R-:W-:-:S09]  /*ff50*/  UISETP.NE.AND UP0, UPT, UR10, URZ, UPT ;  /* 0x000000ff0a00728c */ /* 0x000fd2000bf05270 */
[----:B------:R-:W-:Y:S05]  /*ff60*/  BRA.U UP0, `(.L_x_1604) ;  /* 0x0000000900407547 */ /* 0x000fea000b800000 */
[----:B------:R-:W-:Y:S01]  /*ff70*/  HFMA2 R6, -RZ, RZ, 0, 1.52587890625e-05 ;  /* 0x00000100ff067431 */ /* 0x000fe200000001ff */
        /* <DEDUP_REMOVED lines=17> */
[----:B---3--:R-:W-:-:S06]  /*10090*/  ULEA UR6, UR7, UR6, 0x18 ;  /* 0x0000000607067291 */ /* 0x008fcc000f8ec0ff */
[----:B------:R-:W-:-:S07]  /*100a0*/  IADD3 R6, PT, PT, R4, UR6, RZ ;  /* 0x0000000604067c10 */ /* 0x000fce000fffe0ff */
.L_x_1607:
[----:B------:R-:W0:Y:S01]  /*100b0*/  LDS R8, [R6] ;  /* 0x0000000006087984 */ /* 0x000e220000000800 */
[----:B------:R-:W-:-:S05]  /*100c0*/  VIADD R7, R7, 0x1 ;  /* 0x0000000107077836 */ /* 0x000fca0000000000 */
[----:B------:R-:W-:Y:S01]  /*100d0*/  ISETP.NE.AND P0, PT, R7, RZ, PT ;  /* 0x000000ff0700720c */ /* 0x000fe20003f05270 */
[----:B0-2---:R-:W-:-:S05]  /*100e0*/  FMUL.FTZ R9, R8, R31 ;  /* 0x0000001f08097220 */ /* 0x005fca0000410000 */
[----:B------:R0:W-:Y:S02]  /*100f0*/  STS [R6], R9 ;  /* 0x0000000906007388 */ /* 0x0001e40000000800 */
[----:B0-----:R-:W-:-:S05]  /*10100*/  IADD3 R6, PT, PT, R6, 0x400, RZ ;  /* 0x0000040006067810 */ /* 0x001fca0007ffe0ff */
[----:B------:R-:W-:Y:S05]  /*10110*/  @P0 BRA `(.L_x_1607) ;  /* 0xfffffffc00e40947 */ /* 0x000fea000383ffff */
.L_x_1606:
[----:B------:R-:W-:Y:S05]  /*10120*/  BSYNC.RECONVERGENT B1 ;  /* 0x0000000000017941 */ /* 0x000fea0003800200 */
.L_x_1605:
[----:B------:R-:W-:Y:S05]  /*10130*/  @!P1 BRA `(.L_x_1603) ;  /* 0x0000001000dc9947 */ /* 0x000fea0003800000 */
[----:B------:R-:W3:Y:S01]  /*10140*/  S2R R8, SR_CgaCtaId ;  /* 0x0000000000087919 */ /* 0x000ee20000008800 */
[----:B------:R-:W-:Y:S01]  /*10150*/  IADD3 R6, PT, PT, -R5, UR41, RZ ;  /* 0x0000002905067c10 */ /* 0x000fe2000fffe1ff */
[----:B------:R-:W-:Y:S01]  /*10160*/  BSSY.RECONVERGENT B1, `(.L_x_1608) ;  /* 0x0000041000017945 */ /* 0x000fe20003800200 */
[----:B------:R-:W-:Y:S02]  /*10170*/  MOV R7, 0x400 ;  /* 0x0000040000077802 */ /* 0x000fe40000000f00 */
[----:B------:R-:W-:Y:S01]  /*10180*/  ISETP.GT.AND P1, PT, R6, 0xc00, PT ;  /* 0x00000c000600780c */ /* 0x000fe20003f24270 */
[----:B------:R-:W-:Y:S01]  /*10190*/  IMAD.SHL.U32 R6, R3, 0x4, RZ ;  /* 0x0000000403067824 */ /* 0x000fe200078e00ff */
[----:B------:R-:W-:Y:S02]  /*101a0*/  IADD3 R7, PT, PT, R7, 0x440, RZ ;  /* 0x0000044007077810 */ /* 0x000fe40007ffe0ff */
[----:B------:R-:W-:Y:S01]  /*101b0*/  PLOP3.LUT P0, PT, PT, PT, PT, 0x80, 0x8 ;  /* 0x000000000008781c */ /* 0x000fe20003f0f070 */
[----:B------:R-:W-:Y:S01]  /*101c0*/  IMAD R6, R5, 0x4, -R6 ;  /* 0x0000000405067824 */ /* 0x000fe200078e0a06 */
[----:B---3--:R-:W-:-:S04]  /*101d0*/  LEA R7, R8, R7, 0x18 ;  /* 0x0000000708077211 */ /* 0x008fc800078ec0ff */
[----:B------:R-:W-:-:S03]  /*101e0*/  IADD3 R6, PT, PT, R6, 0x800, R7 ;  /* 0x0000080006067810 */ /* 0x000fc60007ffe007 */
[----:B------:R-:W-:Y:S05]  /*101f0*/  @!P1 BRA `(.L_x_1609) ;  /* 0x0000000000dc9947 */ /* 0x000fea0003800000 */
[----:B------:R-:W-:Y:S02]  /*10200*/  MOV R32, UR41 ;  /* 0x0000002900207c02 */ /* 0x000fe40008000f00 */
[----:B------:R-:W-:-:S03]  /*10210*/  PLOP3.LUT P0, PT, PT, PT, PT, 0x8, 0x80 ;  /* 0x000000000080781c */ /* 0x000fc60003f0e170 */
[----:B------:R-:W-:-:S10]  /*10220*/  VIADD R32, R32, 0xfffff400 ;  /* 0xfffff40020207836 */ /* 0x000fd40000000000 */
.L_x_1610:
[----:B------:R-:W2:Y:S01]  /*10230*/  LDS R7, [R6+-0x800] ;  /* 0xfff8000006077984 */ /* 0x000ea20000000800 */
[----:B------:R-:W-:-:S03]  /*10240*/  IADD3 R5, PT, PT, R5, 0x1000, RZ ;  /* 0x0000100005057810 */ /* 0x000fc60007ffe0ff */
[----:B------:R-:W0:Y:S01]  /*10250*/  LDS R8, [R6+-0x400] ;  /* 0xfffc000006087984 */ /* 0x000e220000000800 */
[----:B------:R-:W-:-:S03]  /*10260*/  ISETP.GE.AND P1, PT, R5, R32, PT ;  /* 0x000000200500720c */ /* 0x000fc60003f26270 */
[----:B------:R-:W3:Y:S04]  /*10270*/  LDS R10, [R6] ;  /* 0x00000000060a7984 */ /* 0x000ee80000000800 */
[----:B------:R-:W4:Y:S04]  /*10280*/  LDS R12, [R6+0x400] ;  /* 0x00040000060c7984 */ /* 0x000f280000000800 */
[----:B------:R-:W5:Y:S04]  /*10290*/  LDS R14, [R6+0x800] ;  /* 0x00080000060e7984 */ /* 0x000f680000000800 */
[----:B------:R-:W5:Y:S04]  /*102a0*/  LDS R16, [R6+0xc00] ;  /* 0x000c000006107984 */ /* 0x000f680000000800 */
[----:B------:R-:W-:Y:S04]  /*102b0*/  LDS R18, [R6+0x1000] ;  /* 0x0010000006127984 */ /* 0x000fe80000000800 */
[----:B------:R-:W5:Y:S04]  /*102c0*/  LDS R19, [R6+0x1400] ;  /* 0x0014000006137984 */ /* 0x000f680000000800 */
[----:B------:R-:W5:Y:S04]  /*102d0*/  LDS R20, [R6+0x1800] ;  /* 0x0018000006147984 */ /* 0x000f680000000800 */
[----:B------:R-:W5:Y:S04]  /*102e0*/  LDS R22, [R6+0x1c00] ;  /* 0x001c000006167984 */ /* 0x000f680000000800 */
[----:B------:R-:W5:Y:S01]  /*102f0*/  LDS R24, [R6+0x2000] ;  /* 0x0020000006187984 */ /* 0x000f620000000800 */
[----:B--2---:R-:W-:-:S03]  /*10300*/  FMUL.FTZ R7, R31, R7 ;  /* 0x000000071f077220 */ /* 0x004fc60000410000 */
[----:B------:R-:W2:Y:S01]  /*10310*/  LDS R26, [R6+0x2400] ;  /* 0x00240000061a7984 */ /* 0x000ea20000000800 */
[----:B0-----:R-:W-:-:S03]  /*10320*/  FMUL.FTZ R9, R31, R8 ;  /* 0x000000081f097220 */ /* 0x001fc60000410000 */
[----:B------:R-:W0:Y:S01]  /*10330*/  LDS R27, [R6+0x2800] ;  /* 0x00280000061b7984 */ /* 0x000e220000000800 */
[----:B---3--:R-:W-:-:S03]  /*10340*/  FMUL.FTZ R11, R31, R10 ;  /* 0x0000000a1f0b7220 */ /* 0x008fc60000410000 */
[----:B-1----:R-:W1:Y:S01]  /*10350*/  LDS R28, [R6+0x2c00] ;  /* 0x002c0000061c7984 */ /* 0x002e620000000800 */
[----:B----4-:R-:W-:-:S03]  /*10360*/  FMUL.FTZ R13, R31, R12 ;  /* 0x0000000c1f0d7220 */ /* 0x010fc60000410000 */
[----:B------:R-:W3:Y:S01]  /*10370*/  LDS R29, [R6+0x3000] ;  /* 0x00300000061d7984 */ /* 0x000ee20000000800 */
[----:B-----5:R-:W-:-:S03]  /*10380*/  FMUL.FTZ R15, R31, R14 ;  /* 0x0000000e1f0f7220 */ /* 0x020fc60000410000 */
[----:B------:R-:W4:Y:S01]  /*10390*/  LDS R30, [R6+0x3400] ;  /* 0x00340000061e7984 */ /* 0x000f220000000800 */
[----:B------:R-:W-:-:S03]  /*103a0*/  FMUL.FTZ R17, R31, R16 ;  /* 0x000000101f117220 */ /* 0x000fc60000410000 */
[----:B------:R5:W-:Y:S04]  /*103b0*/  STS [R6+-0x800], R7 ;  /* 0xfff8000706007388 */ /* 0x000be80000000800 */
[----:B------:R2:W-:Y:S01]  /*103c0*/  STS [R6+-0x400], R9 ;  /* 0xfffc000906007388 */ /* 0x0005e20000000800 */
[----:B------:R-:W-:-:S03]  /*103d0*/  FMUL.FTZ R19, R31, R19 ;  /* 0x000000131f137220 */ /* 0x000fc60000410000 */
[----:B------:R1:W-:Y:S01]  /*103e0*/  STS [R6], R11 ;  /* 0x0000000b06007388 */ /* 0x0003e20000000800 */
[C---:B------:R-:W-:Y:S01]  /*103f0*/  FMUL.FTZ R21, R31.reuse, R20 ;  /* 0x000000141f157220 */ /* 0x040fe20000410000 */
[C---:B-----5:R-:W-:Y:S02]  /*10400*/  FMUL.FTZ R7, R31.reuse, R18 ;  /* 0x000000121f077220 */ /* 0x060fe40000410000 */
        /* <DEDUP_REMOVED lines=8> */
[----:B-1----:R-:W-:-:S03]  /*10490*/  FMUL.FTZ R11, R31, R28 ;  /* 0x0000001c1f0b7220 */ /* 0x002fc60000410000 */
[----:B------:R-:W-:Y:S01]  /*104a0*/  STS [R6+0x1400], R19 ;  /* 0x0014001306007388 */ /* 0x000fe20000000800 */
[----:B---3--:R-:W-:-:S03]  /*104b0*/  FMUL.FTZ R29, R31, R29 ;  /* 0x0000001d1f1d7220 */ /* 0x008fc60000410000 */
[----:B------:R-:W-:Y:S01]  /*104c0*/  STS [R6+0x1800], R21 ;  /* 0x0018001506007388 */ /* 0x000fe20000000800 */
[----:B----4-:R-:W-:-:S03]  /*104d0*/  FMUL.FTZ R13, R31, R30 ;  /* 0x0000001e1f0d7220 */ /* 0x010fc60000410000 */
        /* <DEDUP_REMOVED lines=9> */
.L_x_1609:
[----:B------:R-:W-:Y:S05]  /*10570*/  BSYNC.RECONVERGENT B1 ;  /* 0x0000000000017941 */ /* 0x000fea0003800200 */
.L_x_1608:
[----:B------:R-:W-:Y:S01]  /*10580*/  IADD3 R7, PT, PT, -R5, UR41, RZ ;  /* 0x0000002905077c10 */ /* 0x000fe2000fffe1ff */
[----:B------:R-:W-:Y:S03]  /*10590*/  BSSY.RECONVERGENT B1, `(.L_x_1611) ;  /* 0x000001e000017945 */ /* 0x000fe60003800200 */
        /* <DEDUP_REMOVED lines=28> */
[----:B0-----:R-:W-:-:S07]  /*10760*/  VIADD R6, R6, 0x2000 ;  /* 0x0000200006067836 */ /* 0x001fce0000000000 */
.L_x_1612:
[----:B------:R-:W-:Y:S05]  /*10770*/  BSYNC.RECONVERGENT B1 ;  /* 0x0000000000017941 */ /* 0x000fea0003800200 */
.L_x_1611:
[----:B------:R-:W-:-:S13]  /*10780*/  ISETP.LT.OR P0, PT, R5, UR41, P0 ;  /* 0x0000002905007c0c */ /* 0x000fda0008701670 */
        /* <DEDUP_REMOVED lines=14> */
.L_x_1604:
        /* <DEDUP_REMOVED lines=19> */
[----:B0-----:R-:W-:-:S03]  /*109a0*/  IADD3 R9, PT, PT, -R6, RZ, RZ ;  /* 0x000000ff06097210 */ /* 0x001fc60007ffe1ff */
[----:B------:R-:W-:Y:S01]  /*109b0*/  IMAD.IADD R5, R5, 0x1, R8 ;  /* 0x0000000105057824 */ /* 0x000fe200078e0208 */
[----:B----4-:R-:W-:-:S04]  /*109c0*/  LEA R10, P0, R13, UR12, 0x2 ;  /* 0x0000000c0d0a7c11 */ /* 0x010fc8000f8010ff */
[----:B------:R-:W-:Y:S01]  /*109d0*/  LEA.HI.X R13, R13, UR13, R12, 0x2, P0 ;  /* 0x0000000d0d0d7c11 */ /* 0x000fe200080f140c */
[----:B---3--:R-:W-:-:S06]  /*109e0*/  ULEA UR6, UR7, UR6, 0x18 ;  /* 0x0000000607067291 */ /* 0x008fcc000f8ec0ff */
[----:B------:R-:W-:-:S07]  /*109f0*/  VIADD R8, R4, UR6 ;  /* 0x0000000604087c36 */ /* 0x000fce0008000000 */
.L_x_1615:
[----:B---3--:R-:W2:Y:S01]  /*10a00*/  LDS R6, [R8] ;  /* 0x0000000008067984 */ /* 0x008ea20000000800 */
[----:B------:R-:W-:Y:S01]  /*10a10*/  IMAD.MOV.U32 R7, RZ, RZ, R13 ;  /* 0x000000ffff077224 */ /* 0x000fe200078e000d */
[----:B------:R-:W-:-:S04]  /*10a20*/  IADD3 R9, PT, PT, R9, 0x1, RZ ;  /* 0x0000000109097810 */ /* 0x000fc80007ffe0ff */
[----:B------:R-:W-:Y:S01]  /*10a30*/  ISETP.NE.AND P0, PT, R9, RZ, PT ;  /* 0x000000ff0900720c */ /* 0x000fe20003f05270 */
[----:B--2---:R-:W-:Y:S01]  /*10a40*/  FMUL.FTZ R11, R6, R31 ;  /* 0x0000001f060b7220 */ /* 0x004fe20000410000 */
[----:B------:R-:W-:Y:S02]  /*10a50*/  MOV R6, R10 ;  /* 0x0000000a00067202 */ /* 0x000fe40000000f00 */
[----:B------:R-:W-:Y:S02]  /*10a60*/  IADD3 R10, P2, PT, R10, 0x400, RZ ;  /* 0x000004000a0a7810 */ /* 0x000fe40007f5e0ff */
[----:B------:R0:W-:Y:S03]  /*10a70*/  STS [R8], R11 ;  /* 0x0000000b08007388 */ /* 0x0001e60000000800 */
[----:B------:R-:W-:Y:S01]  /*10a80*/  IMAD.X R13, RZ, RZ, R13, P2 ;  /* 0x000000ffff0d7224 */ /* 0x000fe200010e060d */
[----:B------:R3:W-:Y:S01]  /*10a90*/  STG.E desc[UR36][R6.64], R11 ;  /* 0x0000000b06007986 */ /* 0x0007e2000c101924 */
[----:B0-----:R-:W-:-:S02]  /*10aa0*/  IADD3 R8, PT, PT, R8, 0x400, RZ ;  /* 0x0000040008087810 */ /* 0x001fc40007ffe0ff */
[----:B------:R-:W-:Y:S05]  /*10ab0*/  @P0 BRA `(.L_x_1615) ;  /* 0xfffffffc00d00947 */ /* 0x000fea000383ffff */
.L_x_1614:
[----:B------:R-:W-:Y:S05]  /*10ac0*/  BSYNC.RECONVERGENT B1 ;  /* 0x0000000000017941 */ /* 0x000fea0003800200 */
.L_x_1613:
[----:B------:R-:W-:Y:S05]  /*10ad0*/  @!P1 BRA `(.L_x_1603) ;  /* 0x0000000800749947 */ /* 0x000fea0003800000 */
[----:B------:R-:W4:Y:S01]  /*10ae0*/  S2R R10, SR_CgaCtaId ;  /* 0x00000000000a7919 */ /* 0x000f220000008800 */
[----:B------:R-:W0:Y:S01]  /*10af0*/  LDCU.64 UR6, c[0x0][0x480] ;  /* 0x00009000ff0677ac */ /* 0x000e220008000a00 */
[C---:B---3--:R-:W-:Y:S01]  /*10b00*/  IADD3 R7, P0, PT, R5.reuse, UR4, RZ ;  /* 0x0000000405077c10 */ /* 0x048fe2000ff1e0ff */
[----:B------:R-:W-:Y:S01]  /*10b10*/  BSSY.RECONVERGENT B1, `(.L_x_1616) ;  /* 0x000005b000017945 */ /* 0x000fe20003800200 */
[----:B------:R-:W-:Y:S02]  /*10b20*/  IADD3 R12, PT, PT, -R5, UR41, RZ ;  /* 0x00000029050c7c10 */ /* 0x000fe4000fffe1ff */
[----:B------:R-:W-:Y:S01]  /*10b30*/  MOV R6, 0x400 ;  /* 0x0000040000067802 */ /* 0x000fe20000000f00 */
[----:B------:R-:W-:Y:S01]  /*10b40*/  IMAD.X R8, RZ, RZ, UR5, P0 ;  /* 0x00000005ff087e24 */ /* 0x000fe200080e06ff */
[----:B------:R-:W-:Y:S02]  /*10b50*/  ISETP.GT.AND P1, PT, R12, 0xc00, PT ;  /* 0x00000c000c00780c */ /* 0x000fe40003f24270 */
[----:B0-----:R-:W-:-:S04]  /*10b60*/  LEA R9, P0, R7, UR6, 0x2 ;  /* 0x0000000607097c11 */ /* 0x001fc8000f8010ff */
[----:B------:R-:W-:Y:S01]  /*10b70*/  LEA.HI.X R11, R7, UR7, R8, 0x2, P0 ;  /* 0x00000007070b7c11 */ /* 0x000fe200080f1408 */
[----:B------:R-:W-:Y:S01]  /*10b80*/  IMAD.SHL.U32 R8, R3, 0x4, RZ ;  /* 0x0000000403087824 */ /* 0x000fe200078e00ff */
[----:B------:R-:W-:Y:S02]  /*10b90*/  IADD3 R7, PT, PT, R6, 0x440, RZ ;  /* 0x0000044006077810 */ /* 0x000fe40007ffe0ff */
[----:B------:R-:W-:Y:S02]  /*10ba0*/  IADD3 R6, P0, PT, R9, 0x800, RZ ;  /* 0x0000080009067810 */ /* 0x000fe40007f1e0ff */
[----:B------:R-:W-:Y:S02]  /*10bb0*/  LEA R8, R5, -R8, 0x2 ;  /* 0x8000000805087211 */ /* 0x000fe400078e10ff */
[----:B----4-:R-:W-:Y:S01]  /*10bc0*/  LEA R9, R10, R7, 0x18 ;  /* 0x000000070a097211 */ /* 0x010fe200078ec0ff */
[----:B------:R-:W-:Y:S01]  /*10bd0*/  IMAD.X R7, RZ, RZ, R11, P0 ;  /* 0x000000ffff077224 */ /* 0x000fe200000e060b */
[----:B------:R-:W-:-:S02]  /*10be0*/  PLOP3.LUT P0, PT, PT, PT, PT, 0x80, 0x8 ;  /* 0x000000000008781c */ /* 0x000fc40003f0f070 */
[----:B------:R-:W-:Y:S01]  /*10bf0*/  IADD3 R8, PT, PT, R8, 0x800, R9 ;  /* 0x0000080008087810 */ /* 0x000fe20007ffe009 */
[----:B------:R-:W-:Y:S10]  /*10c00*/  @!P1 BRA `(.L_x_1617) ;  /* 0x00000004002c9947 */ /* 0x000ff40003800000 */
[----:B------:R-:W-:Y:S02]  /*10c10*/  MOV R32, UR41 ;  /* 0x0000002900207c02 */ /* 0x000fe40008000f00 */
[----:B------:R-:W-:-:S03]  /*10c20*/  PLOP3.LUT P0, PT, PT, PT, PT, 0x8, 0x80 ;  /* 0x000000000080781c */ /* 0x000fc60003f0e170 */
[----:B------:R-:W-:-:S10]  /*10c30*/  VIADD R32, R32, 0xfffff400 ;  /* 0xfffff40020207836 */ /* 0x000fd40000000000 */
.L_x_1618:
[----:B------:R-:W2:Y:S01]  /*10c40*/  LDS R9, [R8+-0x800] ;  /* 0xfff8000008097984 */ /* 0x000ea20000000800 */
[----:B------:R-:W-:-:S03]  /*10c50*/  IADD3 R5, PT, PT, R5, 0x1000, RZ ;  /* 0x0000100005057810 */ /* 0x000fc60007ffe0ff */
[----:B------:R-:W0:Y:S01]  /*10c60*/  LDS R10, [R8+-0x400] ;  /* 0xfffc0000080a7984 */ /* 0x000e220000000800 */
[----:B------:R-:W-:-:S03]  /*10c70*/  ISETP.GE.AND P2, PT, R5, R32, PT ;  /* 0x000000200500720c */ /* 0x000fc60003f46270 */
[----:B------:R-:W3:Y:S04]  /*10c80*/  LDS R12, [R8] ;  /* 0x00000000080c7984 */ /* 0x000ee80000000800 */
[----:B------:R-:W4:Y:S04]  /*10c90*/  LDS R14, [R8+0x400] ;  /* 0x00040000080e7984 */ /* 0x000f280000000800 */
[----:B------:R-:W-:Y:S04]  /*10ca0*/  LDS R22, [R8+0x1400] ;  /* 0x0014000008167984 */ /* 0x000fe80000000800 */
[----:B------:R-:W-:Y:S04]  /*10cb0*/  LDS R24, [R8+0x1c00] ;  /* 0x001c000008187984 */ /* 0x000fe80000000800 */
[----:B------:R-:W5:Y:S04]  /*10cc0*/  LDS R16, [R8+0x800] ;  /* 0x0008000008107984 */ /* 0x000f680000000800 */
[----:B------:R-:W5:Y:S04]  /*10cd0*/  LDS R18, [R8+0xc00] ;  /* 0x000c000008127984 */ /* 0x000f680000000800 */
[----:B------:R-:W5:Y:S04]  /*10ce0*/  LDS R20, [R8+0x1000] ;  /* 0x0010000008147984 */ /* 0x000f680000000800 */
[----:B------:R-:W5:Y:S04]  /*10cf0*/  LDS R23, [R8+0x1800] ;  /* 0x0018000008177984 */ /* 0x000f680000000800 */
[----:B------:R-:W5:Y:S01]  /*10d00*/  LDS R25, [R8+0x2000] ;  /* 0x0020000008197984 */ /* 0x000f620000000800 */
[----:B--2---:R-:W-:-:S03]  /*10d10*/  FMUL.FTZ R9, R31, R9 ;  /* 0x000000091f097220 */ /* 0x004fc60000410000 */
[----:B------:R-:W-:Y:S01]  /*10d20*/  LDS R26, [R8+0x2400] ;  /* 0x00240000081a7984 */ /* 0x000fe20000000800 */
[C---:B0-----:R-:W-:Y:S01]  /*10d30*/  FMUL.FTZ R11, R31.reuse, R10 ;  /* 0x0000000a1f0b7220 */ /* 0x041fe20000410000 */
[----:B------:R-:W-:Y:S02]  /*10d40*/  IADD3 R10, P1, PT, R6, 0x4000, RZ ;  /* 0x00004000060a7810 */ /* 0x000fe40007f3e0ff */
[----:B------:R-:W0:Y:S01]  /*10d50*/  LDS R27, [R8+0x2800] ;  /* 0x00280000081b7984 */ /* 0x000e220000000800 */
[----:B---3--:R-:W-:-:S03]  /*10d60*/  FMUL.FTZ R13, R31, R12 ;  /* 0x0000000c1f0d7220 */ /* 0x008fc60000410000 */
[----:B-1----:R-:W-:Y:S01]  /*10d70*/  LDS R28, [R8+0x2c00] ;  /* 0x002c0000081c7984 */ /* 0x002fe20000000800 */
[----:B----4-:R-:W-:-:S03]  /*10d80*/  FMUL.FTZ R15, R31, R14 ;  /* 0x0000000e1f0f7220 */ /* 0x010fc60000410000 */
[----:B------:R-:W1:Y:S04]  /*10d90*/  LDS R29, [R8+0x3000] ;  /* 0x00300000081d7984 */ /* 0x000e680000000800 */
[----:B------:R-:W2:Y:S04]  /*10da0*/  LDS R30, [R8+0x3400] ;  /* 0x00340000081e7984 */ /* 0x000ea80000000800 */
[----:B------:R-:W-:Y:S01]  /*10db0*/  STG.E desc[UR36][R6.64+-0x800], R9 ;  /* 0xfff8000906007986 */ /* 0x000fe2000c101924 */
[----:B-----5:R-:W-:-:S03]  /*10dc0*/  FMUL.FTZ R17, R31, R16 ;  /* 0x000000101f117220 */ /* 0x020fc60000410000 */
[----:B------:R3:W-:Y:S01]  /*10dd0*/  STS [R8+-0x800], R9 ;  /* 0xfff8000908007388 */ /* 0x0007e20000000800 */
[----:B------:R-:W-:-:S03]  /*10de0*/  FMUL.FTZ R19, R31, R18 ;  /* 0x000000121f137220 */ /* 0x000fc60000410000 */
[----:B------:R-:W-:Y:S01]  /*10df0*/  STG.E desc[UR36][R6.64+-0x400], R11 ;  /* 0xfffc000b06007986 */ /* 0x000fe2000c101924 */
[----:B------:R-:W-:-:S03]  /*10e00*/  FMUL.FTZ R21, R31, R20 ;  /* 0x000000141f157220 */ /* 0x000fc60000410000 */
[----:B------:R4:W-:Y:S01]  /*10e10*/  STS [R8+-0x400], R11 ;  /* 0xfffc000b08007388 */ /* 0x0009e20000000800 */
[C---:B------:R-:W-:Y:S01]  /*10e20*/  FMUL.FTZ R23, R31.reuse, R23 ;  /* 0x000000171f177220 */ /* 0x040fe20000410000 */
[C---:B---3--:R-:W-:Y:S02]  /*10e30*/  FMUL.FTZ R9, R31.reuse, R22 ;  /* 0x000000161f097220 */ /* 0x048fe40000410000 */
[----:B------:R-:W-:Y:S01]  /*10e40*/  STG.E desc[UR36][R6.64], R13 ;  /* 0x0000000d06007986 */ /* 0x000fe2000c101924 */
[----:B------:R-:W-:-:S03]  /*10e50*/  FMUL.FTZ R25, R31, R25 ;  /* 0x000000191f197220 */ /* 0x000fc60000410000 */
[----:B------:R3:W-:Y:S01]  /*10e60*/  STS [R8], R13 ;  /* 0x0000000d08007388 */ /* 0x0007e20000000800 */
[----:B----4-:R-:W-:-:S03]  /*10e70*/  FMUL.FTZ R11, R31, R24 ;  /* 0x000000181f0b7220 */ /* 0x010fc60000410000 */
[----:B------:R-:W-:Y:S01]  /*10e80*/  STG.E desc[UR36][R6.64+0x400], R15 ;  /* 0x0004000f06007986 */ /* 0x000fe2000c101924 */
[----:B0-----:R-:W-:-:S03]  /*10e90*/  FMUL.FTZ R27, R31, R27 ;  /* 0x0000001b1f1b7220 */ /* 0x001fc60000410000 */
[----:B------:R2:W-:Y:S01]  /*10ea0*/  STS [R8+0x400], R15 ;  /* 0x0004000f08007388 */ /* 0x0005e20000000800 */
[----:B---3--:R-:W-:-:S03]  /*10eb0*/  FMUL.FTZ R13, R31, R26 ;  /* 0x0000001a1f0d7220 */ /* 0x008fc60000410000 */
[----:B------:R-:W-:Y:S01]  /*10ec0*/  STG.E desc[UR36][R6.64+0x1400], R9 ;  /* 0x0014000906007986 */ /* 0x000fe2000c101924 */
[----:B-1----:R-:W-:-:S03]  /*10ed0*/  FMUL.FTZ R29, R31, R29 ;  /* 0x0000001d1f1d7220 */ /* 0x002fc60000410000 */
[----:B------:R0:W-:Y:S01]  /*10ee0*/  STS [R8+0x1400], R9 ;  /* 0x0014000908007388 */ /* 0x0001e20000000800 */
[----:B--2---:R-:W-:-:S03]  /*10ef0*/  FMUL.FTZ R15, R31, R30 ;  /* 0x0000001e1f0f7220 */ /* 0x004fc60000410000 */
        /* <DEDUP_REMOVED lines=26> */
[----:B-1----:R-:W-:Y:S01]  /*110a0*/  IADD3 R8, PT, PT, R8, 0x4000, RZ ;  /* 0x0000400008087810 */ /* 0x002fe20007ffe0ff */
[----:B------:R-:W-:Y:S06]  /*110b0*/  @!P2 BRA `(.L_x_1618) ;  /* 0xfffffff800e0a947 */ /* 0x000fec000383ffff */
.L_x_1617:
[----:B------:R-:W-:Y:S05]  /*110c0*/  BSYNC.RECONVERGENT B1 ;  /* 0x0000000000017941 */ /* 0x000fea0003800200 */
.L_x_1616:
        /* <DEDUP_REMOVED lines=15> */
[----:B0-----:R-:W-:Y:S01]  /*111c0*/  FMUL.FTZ R11, R31, R10 ;  /* 0x0000000a1f0b7220 */ /* 0x001fe20000410000 */
[----:B------:R-:W-:-:S03]  /*111d0*/  IADD3 R10, P1, PT, R6, 0x2000, RZ ;  /* 0x00002000060a7810 */ /* 0x000fc60007f3e0ff */
[----:B------:R-:W-:Y:S01]  /*111e0*/  STG.E desc[UR36][R6.64+-0x800], R9 ;  /* 0xfff8000906007986 */ /* 0x000fe2000c101924 */
[----:B---3--:R-:W-:-:S03]  /*111f0*/  FMUL.FTZ R13, R31, R12 ;  /* 0x0000000c1f0d7220 */ /* 0x008fc60000410000 */
[----:B------:R0:W-:Y:S01]  /*11200*/  STS [R8+-0x800], R9 ;  /* 0xfff8000908007388 */ /* 0x0001e20000000800 */
        /* <DEDUP_REMOVED lines=8> */
[----:B0-----:R-:W-:Y:S01]  /*11290*/  FMUL.FTZ R9, R31, R22 ;  /* 0x000000161f097220 */ /* 0x001fe20000410000 */
[----:B--2---:R-:W-:Y:S02]  /*112a0*/  IMAD.X R11, RZ, RZ, R7, P1 ;  /* 0x000000ffff0b7224 */ /* 0x004fe400008e0607 */
        /* <DEDUP_REMOVED lines=12> */
[----:B-1----:R-:W-:-:S07]  /*11370*/  VIADD R8, R8, 0x2000 ;  /* 0x0000200008087836 */ /* 0x002fce0000000000 */
.L_x_1620:
[----:B------:R-:W-:Y:S05]  /*11380*/  BSYNC.RECONVERGENT B1 ;  /* 0x0000000000017941 */ /* 0x000fea0003800200 */
.L_x_1619:
        /* <DEDUP_REMOVED lines=18> */
.L_x_1603:
[----:B------:R-:W-:Y:S05]  /*114b0*/  BSYNC.RECONVERGENT B0 ;  /* 0x0000000000007941 */ /* 0x000fea0003800200 */
.L_x_1602:
[----:B------:R-:W-:Y:S01]  /*114c0*/  USHF.R.S32.HI UR4, URZ, 0x1f, UR40 ;  /* 0x0000001fff047899 */ /* 0x000fe20008011428 */
[----:B------:R-:W4:Y:S01]  /*114d0*/  S2UR UR12, SR_CgaCtaId ;  /* 0x00000000000c79c3 */ /* 0x000f220000008800 */
[----:B------:R-:W5:Y:S01]  /*114e0*/  LDCU UR13, c[0x0][0x40c] ;  /* 0x00008180ff0d77ac */ /* 0x000f620008000800 */
[----:B------:R-:W-:Y:S01]  /*114f0*/  SHF.L.U32 R15, R0, 0x4, RZ ;  /* 0x00000004000f7819 */ /* 0x000fe200000006ff */
[----:B------:R-:W-:Y:S01]  /*11500*/  BSSY.RECONVERGENT B0, `(.L_x_1621) ;  /* 0x0000019000007945 */ /* 0x000fe20003800200 */
[----:B------:R-:W-:Y:S01]  /*11510*/  LOP3.LUT R14, R4, 0x7c, RZ, 0xc0, !PT ;  /* 0x0000007c040e7812 */ /* 0x000fe200078ec0ff */
[----:B------:R-:W-:Y:S01]  /*11520*/  ULEA.HI UR4, UR4, UR40, URZ, 0x3 ;  /* 0x0000002804047291 */ /* 0x000fe2000f8f18ff */
[----:B0-23--:R-:W-:Y:S01]  /*11530*/  CS2R R6, SRZ ;  /* 0x0000000000067805 */ /* 0x00dfe2000001ff00 */
[----:B------:R-:W-:Y:S01]  /*11540*/  UMOV UR11, 0x400 ;  /* 0x00000400000b7882 */ /* 0x000fe20000000000 */
[----:B------:R-:W-:Y:S01]  /*11550*/  CS2R R4, SRZ ;  /* 0x0000000000047805 */ /* 0x000fe2000001ff00 */
[----:B------:R-:W-:Y:S01]  /*11560*/  ULOP3.LUT UR4, UR4, 0xfffffff8, URZ, 0xc0, !UPT ;  /* 0xfffffff804047892 */ /* 0x000fe2000f8ec0ff */
[----:B------:R-:W-:Y:S01]  /*11570*/  LOP3.LUT R15, R15, 0x1f0, RZ, 0xc0, !PT ;  /* 0x000001f00f0f7812 */ /* 0x000fe200078ec0ff */
[----:B------:R-:W-:-:S02]  /*11580*/  UIADD3 UR5, UPT, UPT, UR11, 0x240, URZ ;  /* 0x000002400b057890 */ /* 0x000fc4000fffe0ff */
[----:B------:R-:W-:-:S06]  /*11590*/  UIADD3 UR4, UPT, UPT, UR40, -UR4, URZ ;  /* 0x8000000428047290 */ /* 0x000fcc000fffe0ff */
[----:B------:R-:W-:-:S04]  /*115a0*/  ISETP.NE.AND P0, PT, R2, UR4, PT ;  /* 0x0000000402007c0c */ /* 0x000fc8000bf05270 */
[----:B-----5:R-:W-:Y:S01]  /*115b0*/  ISETP.NE.OR P0, PT, RZ, UR13, P0 ;  /* 0x0000000dff007c0c */ /* 0x020fe20008705670 */
[----:B----4-:R-:W-:-:S12]  /*115c0*/  ULEA UR5, UR12, UR5, 0x18 ;  /* 0x000000050c057291 */ /* 0x010fd8000f8ec0ff */
[----:B------:R-:W-:Y:S05]  /*115d0*/  @P0 BRA `(.L_x_1622) ;  /* 0x00000000002c0947 */ /* 0x000fea0003800000 */
[----:B------:R-:W0:Y:S01]  /*115e0*/  LDCU.64 UR6, c[0x0][0x3b0] ;  /* 0x00007600ff0677ac */ /* 0x000e220008000a00 */
[----:B------:R-:W-:Y:S01]  /*115f0*/  IMAD.MOV.U32 R7, RZ, RZ, RZ ;  /* 0x000000ffff077224 */ /* 0x000fe200078e00ff */
[----:B0-----:R-:W-:-:S04]  /*11600*/  UISETP.NE.U32.AND UP0, UPT, UR6, URZ, UPT ;  /* 0x000000ff0600728c */ /* 0x001fc8000bf05070 */
[----:B------:R-:W-:-:S09]  /*11610*/  UISETP.NE.AND.EX UP0, UPT, UR7, URZ, UPT, UP0 ;  /* 0x000000ff0700728c */ /* 0x000fd2000bf05300 */
[----:B------:R-:W-:Y:S05]  /*11620*/  BRA.U !UP0, `(.L_x_1623) ;  /* 0x0000000108147547 */ /* 0x000fea000b800000 */
[----:B------:R-:W0:Y:S01]  /*11630*/  S2R R7, SR_CTAID.X ;  /* 0x0000000000077919 */ /* 0x000e220000002500 */
[----:B------:R-:W2:Y:S01]  /*11640*/  LDC.64 R4, c[0x0][0x3b0] ;  /* 0x0000ec00ff047b82 */ /* 0x000ea20000000a00 */
[----:B0-----:R-:W-:-:S05]  /*11650*/  LEA R7, R7, R14, 0x7 ;  /* 0x0000000e07077211 */ /* 0x001fca00078e38ff */
[----:B--2---:R-:W-:-:S06]  /*11660*/  IMAD.WIDE.U32 R4, R7, 0x4, R4 ;  /* 0x0000000407047825 */ /* 0x004fcc00078e0004 */
[----:B------:R-:W5:Y:S02]  /*11670*/  LDG.E.128 R4, desc[UR36][R4.64] ;  /* 0x0000002404047981 */ /* 0x000f64000c1e1d00 */
.L_x_1623:
[----:B-----5:R0:W-:Y:S02]  /*11680*/  STS.128 [R15+UR5], R4 ;  /* 0x000000040f007988 */ /* 0x0201e40008000c05 */
.L_x_1622:
[----:B------:R-:W-:Y:S05]  /*11690*/  BSYNC.RECONVERGENT B0 ;  /* 0x0000000000007941 */ /* 0x000fea0003800200 */
.L_x_1621:
[----:B------:R-:W2:Y:S01]  /*116a0*/  LDCU UR7, c[0x0][0x3f4] ;  /* 0x00007e80ff0777ac */ /* 0x000ea20008000800 */
[----:B------:R-:W3:Y:S01]  /*116b0*/  S2UR UR6, SR_CTAID.Y ;  /* 0x00000000000679c3 */ /* 0x000ee20000002600 */
[----:B------:R-:W-:Y:S01]  /*116c0*/  IADD3 R26, PT, PT, R2, R3, RZ ;  /* 0x00000003021a7210 */ /* 0x000fe20007ffe0ff */
[----:B------:R-:W-:Y:S01]  /*116d0*/  BSSY.RECONVERGENT B0, `(.L_x_1624) ;  /* 0x00000cb000007945 */ /* 0x000fe20003800200 */
[----:B------:R-:W3:Y:S01]  /*116e0*/  LDCU UR14, c[0x0][0x3f8] ;  /* 0x00007f00ff0e77ac */ /* 0x000ee20008000800 */
[----:B------:R-:W-:Y:S01]  /*116f0*/  CS2R R10, SRZ ;  /* 0x00000000000a7805 */ /* 0x000fe2000001ff00 */
[----:B------:R-:W4:Y:S03]  /*11700*/  LDCU UR15, c[0x0][0x40c] ;  /* 0x00008180ff0f77ac */ /* 0x000f260008000800 */
[----:B------:R-:W5:Y:S01]  /*11710*/  LDC.64 R12, c[0x0][0x3c0] ;  /* 0x0000f000ff0c7b82 */ /* 0x000f620000000a00 */
[----:B--2---:R-:W-:-:S02]  /*11720*/  UISETP.LT.AND UP0, UPT, UR40, UR7, UPT ;  /* 0x000000072800728c */ /* 0x004fc4000bf01270 */
[----:B------:R-:W-:Y:S02]  /*11730*/  IMAD.U32 R9, RZ, RZ, UR7 ;  /* 0x00000007ff097e24 */ /* 0x000fe4000f8e00ff */
[----:B------:R-:W-:Y:S02]  /*11740*/  USEL UR10, UR40, UR7, UP0 ;  /* 0x00000007280a7287 */ /* 0x000fe40008000000 */
[----:B------:R-:W-:Y:S01]  /*11750*/  IMAD R17, R9, UR44, R14 ;  /* 0x0000002c09117c24 */ /* 0x000fe2000f8e020e */
[----:B---3--:R-:W-:Y:S01]  /*11760*/  UIMAD UR6, UR6, UR14, UR9 ;  /* 0x0000000e060672a4 */ /* 0x008fe2000f8e0209 */
[----:B------:R-:W-:Y:S02]  /*11770*/  BAR.SYNC.DEFER_BLOCKING 0x0 ;  /* 0x0000000000007b1d */ /* 0x000fe40000010000 */
[----:B------:R-:W-:Y:S01]  /*11780*/  ISETP.GE.AND P0, PT, R26, UR10, PT ;  /* 0x0000000a1a007c0c */ /* 0x000fe2000bf06270 */
[----:B------:R-:W-:Y:S01]  /*11790*/  USHF.L.U32 UR6, UR6, 0x7, URZ ;  /* 0x0000000706067899 */ /* 0x000fe200080006ff */
[----:B-----5:R-:W-:-:S05]  /*117a0*/  IMAD.WIDE R16, R17, 0x4, R12 ;  /* 0x0000000411107825 */ /* 0x020fca00078e020c */
[----:B------:R-:W-:-:S04]  /*117b0*/  IMAD R9, R9, UR6, R14 ;  /* 0x0000000609097c24 */ /* 0x000fc8000f8e020e */
[----:B------:R-:W-:Y:S01]  /*117c0*/  IMAD.WIDE R12, R9, 0x4, R12 ;  /* 0x00000004090c7825 */ /* 0x000fe200078e020c */
[----:B------:R-:W-:Y:S01]  /*117d0*/  CS2R R8, SRZ ;  /* 0x0000000000087805 */ /* 0x000fe2000001ff00 */
[----:B----4-:R-:W-:Y:S06]  /*117e0*/  @P0 BRA `(.L_x_1625) ;  /* 0x0000000800e40947 */ /* 0x010fec0003800000 */
[----:B------:R-:W-:Y:S01]  /*117f0*/  IMAD.U32 R11, RZ, RZ, UR10 ;  /* 0x0000000aff0b7e24 */ /* 0x000fe2000f8e00ff */
[----:B------:R-:W-:Y:S01]  /*11800*/  LOP3.LUT R10, RZ, R3, RZ, 0x33, !PT ;  /* 0x00000003ff0a7212 */ /* 0x000fe200078e33ff */
[----:B------:R-:W2:Y:S01]  /*11810*/  LDC.64 R8, c[0x0][0x458] ;  /* 0x00011600ff087b82 */ /* 0x000ea20000000a00 */
[----:B------:R-:W-:Y:S01]  /*11820*/  UIMAD UR7, UR38, UR14, UR9 ;  /* 0x0000000e260772a4 */ /* 0x000fe2000f8e0209 */
[----:B------:R-:W-:Y:S01]  /*11830*/  BSSY.RECONVERGENT B1, `(.L_x_1626) ;  /* 0x0000036000017945 */ /* 0x000fe20003800200 */
[----:B------:R-:W-:Y:S02]  /*11840*/  VIADDMNMX R11, R26, 0x8, R11, !PT ;  /* 0x000000081a0b7846 */ /* 0x000fe4000780010b */
[----:B-1----:R-:W-:Y:S02]  /*11850*/  MOV R28, R26 ;  /* 0x0000001a001c7202 */ /* 0x002fe40000000f00 */
[----:B------:R-:W-:Y:S02]  /*11860*/  IADD3 R20, PT, PT, -R2, R11, R10 ;  /* 0x0000000b02147210 */ /* 0x000fe40007ffe10a */
[----:B------:R-:W-:-:S02]  /*11870*/  MOV R25, UR7 ;  /* 0x0000000700197c02 */ /* 0x000fc40008000f00 */
[----:B------:R-:W-:-:S03]  /*11880*/  LOP3.LUT R10, R20, 0x18, RZ, 0xc0, !PT ;  /* 0x00000018140a7812 */ /* 0x000fc600078ec0ff */
[----:B------:R-:W-:Y:S01]  /*11890*/  IMAD R25, R25, 0x80, R14 ;  /* 0x0000008019197824 */ /* 0x000fe200078e020e */
[----:B------:R-:W-:Y:S02]  /*118a0*/  ISETP.NE.AND P0, PT, R10, 0x18, PT ;  /* 0x000000180a00780c */ /* 0x000fe40003f05270 */
[----:B------:R-:W-:Y:S01]  /*118b0*/  CS2R R10, SRZ ;  /* 0x00000000000a7805 */ /* 0x000fe2000001ff00 */
[----:B--2---:R-:W-:Y:S01]  /*118c0*/  IMAD.WIDE R24, R25, 0x4, R8 ;  /* 0x0000000419187825 */ /* 0x004fe200078e0208 */
[----:B------:R-:W-:-:S09]  /*118d0*/  CS2R R8, SRZ ;  /* 0x0000000000087805 */ /* 0x000fd2000001ff00 */
[----:B------:R-:W-:Y:S05]  /*118e0*/  @!P0 BRA `(.L_x_1627) ;  /* 0x0000000000a88947 */ /* 0x000fea0003800000 */
[----:B------:R-:W-:Y:S01]  /*118f0*/  UIADD3 UR7, UPT, UPT, UR11, 0x440, URZ ;  /* 0x000004400b077890 */ /* 0x000fe2000fffe0ff */
[----:B------:R-:W-:Y:S01]  /*11900*/  LEA.HI R8, R20, 0x1, RZ, 0x1d ;  /* 0x0000000114087811 */ /* 0x000fe200078fe8ff */
[----:B------:R-:W-:Y:S01]  /*11910*/  IMAD.SHL.U32 R23, R26, 0x80, RZ ;  /* 0x000000801a177824 */ /* 0x000fe200078e00ff */
[----:B------:R-:W-:Y:S01]  /*11920*/  MOV R28, R26 ;  /* 0x0000001a001c7202 */ /* 0x000fe20000000f00 */
[----:B------:R-:W-:Y:S01]  /*11930*/  ULEA UR7, UR12, UR7, 0x18 ;  /* 0x000000070c077291 */ /* 0x000fe2000f8ec0ff */
[----:B------:R-:W-:Y:S01]  /*11940*/  LOP3.LUT R18, R8, 0x3, RZ, 0xc0, !PT ;  /* 0x0000000308127812 */ /* 0x000fe200078ec0ff */
[----:B------:R-:W-:-:S03]  /*11950*/  IMAD.MOV.U32 R8, RZ, RZ, RZ ;  /* 0x000000ffff087224 */ /* 0x000fc600078e00ff */
[----:B------:R-:W-:Y:S02]  /*11960*/  IADD3 R22, PT, PT, -R18, RZ, RZ ;  /* 0x000000ff12167210 */ /* 0x000fe40007ffe1ff */
[----:B------:R-:W-:-:S07]  /*11970*/  LEA R21, R2, UR7, 0x2 ;  /* 0x0000000702157c11 */ /* 0x000fce000f8e10ff */
.L_x_1629:
[----:B-1----:R-:W-:Y:S01]  /*11980*/  IMAD.WIDE.U32 R18, R23, 0x4, R16 ;  /* 0x0000000417127825 */ /* 0x002fe200078e0010 */
[----:B------:R1:W2:Y:S04]  /*11990*/  LDS R27, [R21] ;  /* 0x00000000151b7984 */ /* 0x0002a80000000800 */
[----:B------:R1:W5:Y:S01]  /*119a0*/  LDG.E.128 R32, desc[UR36][R18.64] ;  /* 0x0000002412207981 */ /* 0x000362000c1e1d00 */
[----:B------:R-:W-:Y:S01]  /*119b0*/  UISETP.NE.AND UP0, UPT, UR13, URZ, UPT ;  /* 0x000000ff0d00728c */ /* 0x000fe2000bf05270 */
[----:B------:R-:W-:-:S05]  /*119c0*/  VIADD R22, R22, 0x1 ;  /* 0x0000000116167836 */ /* 0x000fca0000000000 */
[----:B------:R-:W-:-:S03]  /*119d0*/  ISETP.NE.AND P0, PT, R22, RZ, PT ;  /* 0x000000ff1600720c */ /* 0x000fc60003f05270 */
[----:B-1----:R-:W-:Y:S10]  /*119e0*/  BRA.U UP0, `(.L_x_1628) ;  /* 0x0000000100487547 */ /* 0x002ff4000b800000 */
[----:B------:R-:W-:Y:S01]  /*119f0*/  UISETP.NE.AND UP0, UPT, UR39, URZ, UPT ;  /* 0x000000ff2700728c */ /* 0x000fe2000bf05270 */
[----:B------:R-:W1:Y:S05]  /*11a00*/  LDS.128 R36, [R15+UR5] ;  /* 0x000000050f247984 */ /* 0x000e6a0008000c00 */
[----:B------:R-:W-:-:S13]  /*11a10*/  PLOP3.LUT P1, PT, PT, PT, UP0, 0x80, 0x8 ;  /* 0x000000000008781c */ /* 0x000fda0003f2f008 */
[----:B------:R-:W3:Y:S01]  /*11a20*/  @P1 LDG.E.128 R40, desc[UR36][R24.64] ;  /* 0x0000002418281981 */ /* 0x000ee2000c1e1d00 */
[----:B------:R-:W-:Y:S01]  /*11a30*/  PLOP3.LUT P1, PT, PT, PT, UP0, 0x80, 0x8 ;  /* 0x000000000008781c */ /* 0x000fe20003f2f008 */
[----:B------:R-:W-:Y:S01]  /*11a40*/  IMAD.WIDE.U32 R18, R23, 0x4, R12 ;  /* 0x0000000417127825 */ /* 0x000fe200078e000c */
        /* <DEDUP_REMOVED lines=12> */
.L_x_1628:
[C---:B--2--5:R-:W-:Y:S01]  /*11b10*/  FFMA.FTZ R8, R27.reuse, R32, R8 ;  /* 0x000000201b087223 */ /* 0x064fe20000010008 */
[C---:B------:R-:W-:Y:S01]  /*11b20*/  FFMA.FTZ R9, R27.reuse, R33, R9 ;  /* 0x000000211b097223 */ /* 0x040fe20000010009 */
[C---:B------:R-:W-:Y:S01]  /*11b30*/  FFMA.FTZ R10, R27.reuse, R34, R10 ;  /* 0x000000221b0a7223 */ /* 0x040fe2000001000a */
[----:B------:R-:W-:Y:S01]  /*11b40*/  FFMA.FTZ R11, R27, R35, R11 ;  /* 0x000000231b0b7223 */ /* 0x000fe2000001000b */
[----:B------:R-:W-:Y:S01]  /*11b50*/  IADD3 R28, PT, PT, R28, 0x8, RZ ;  /* 0x000000081c1c7810 */ /* 0x000fe20007ffe0ff */
[----:B------:R-:W-:Y:S01]  /*11b60*/  VIADD R21, R21, 0x20 ;  /* 0x0000002015157836 */ /* 0x000fe20000000000 */
[----:B------:R-:W-:Y:S01]  /*11b70*/  IADD3 R23, PT, PT, R23, 0x400, RZ ;  /* 0x0000040017177810 */ /* 0x000fe20007ffe0ff */
[----:B------:R-:W-:Y:S06]  /*11b80*/  @P0 BRA `(.L_x_1629) ;  /* 0xfffffffc007c0947 */ /* 0x000fec000383ffff */
.L_x_1627:
[----:B------:R-:W-:Y:S05]  /*11b90*/  BSYNC.RECONVERGENT B1 ;  /* 0x0000000000017941 */ /* 0x000fea0003800200 */
.L_x_1626:
[----:B------:R-:W-:-:S13]  /*11ba0*/  ISETP.GE.U32.AND P0, PT, R20, 0x18, PT ;  /* 0x000000181400780c */ /* 0x000fda0003f06070 */
[----:B------:R-:W-:Y:S05]  /*11bb0*/  @!P0 BRA `(.L_x_1625) ;  /* 0x0000000400f08947 */ /* 0x000fea0003800000 */
[----:B------:R-:W2:Y:S02]  /*11bc0*/  LDCU UR7, c[0x0][0x40c] ;  /* 0x00008180ff0777ac */ /* 0x000ea40008000800 */
[----:B--2---:R-:W-:-:S06]  /*11bd0*/  UISETP.NE.AND UP0, UPT, UR7, URZ, UPT ;  /* 0x000000ff0700728c */ /* 0x004fcc000bf05270 */
[----:B------:R-:W-:-:S13]  /*11be0*/  PLOP3.LUT P0, PT, PT, PT, UP0, 0x80, 0x8 ;  /* 0x000000000008781c */ /* 0x000fda0003f0f008 */
.L_x_1635:
[----:B------:R-:W-:-:S04]  /*11bf0*/  IMAD.SHL.U32 R27, R28, 0x80, RZ ;  /* 0x000000801c1b7824 */ /* 0x000fc800078e00ff */
[----:B-1----:R-:W-:-:S05]  /*11c00*/  IMAD.WIDE.U32 R18, R27, 0x4, R16 ;  /* 0x000000041b127825 */ /* 0x002fca00078e0010 */
[----:B------:R1:W5:Y:S01]  /*11c10*/  LDG.E.128 R32, desc[UR36][R18.64] ;  /* 0x0000002412207981 */ /* 0x000362000c1e1d00 */
[----:B------:R-:W-:Y:S04]  /*11c20*/  BSSY.RECONVERGENT B1, `(.L_x_1630) ;  /* 0x0000014000017945 */ /* 0x000fe80003800200 */
[----:B------:R-:W-:Y:S05]  /*11c30*/  @P0 BRA `(.L_x_1631) ;  /* 0x0000000000480947 */ /* 0x000fea0003800000 */
[----:B------:R-:W-:Y:S01]  /*11c40*/  UISETP.NE.AND UP0, UPT, UR39, URZ, UPT ;  /* 0x000000ff2700728c */ /* 0x000fe2000bf05270 */
[----:B------:R-:W2:Y:S05]  /*11c50*/  LDS.128 R20, [R15+UR5] ;  /* 0x000000050f147984 */ /* 0x000eaa0008000c00 */
[----:B------:R-:W-:-:S13]  /*11c60*/  PLOP3.LUT P0, PT, PT, PT, UP0, 0x80, 0x8 ;  /* 0x000000000008781c */ /* 0x000fda0003f0f008 */
[----:B------:R-:W3:Y:S01]  /*11c70*/  @P0 LDG.E.128 R36, desc[UR36][R24.64] ;  /* 0x0000002418240981 */ /* 0x000ee2000c1e1d00 */
[----:B------:R-:W-:Y:S01]  /*11c80*/  PLOP3.LUT P0, PT, PT, PT, UP0, 0x80, 0x8 ;  /* 0x000000000008781c */ /* 0x000fe20003f0f008 */
[----:B-1----:R-:W-:Y:S01]  /*11c90*/  IMAD.WIDE.U32 R18, R27, 0x4, R12 ;  /* 0x000000041b127825 */ /* 0x002fe200078e000c */
[----:B------:R-:W-:Y:S02]  /*11ca0*/  PLOP3.LUT P1, PT, PT, PT, UP0, 0x80, 0x8 ;  /* 0x000000000008781c */ /* 0x000fe40003f2f008 */
[----:B------:R-:W-:Y:S02]  /*11cb0*/  PLOP3.LUT P2, PT, PT, PT, UP0, 0x80, 0x8 ;  /* 0x000000000008781c */ /* 0x000fe40003f4f008 */
[----:B------:R-:W-:Y:S01]  /*11cc0*/  PLOP3.LUT P3, PT, PT, PT, UP0, 0x80, 0x8 ;  /* 0x000000000008781c */ /* 0x000fe20003f6f008 */
[----:B--2--5:R-:W-:Y:S01]  /*11cd0*/  FADD.FTZ R32, R32, R20 ;  /* 0x0000001420207221 */ /* 0x024fe20000010000 */
        /* <DEDUP_REMOVED lines=8> */
.L_x_1631:
[----:B------:R-:W-:Y:S05]  /*11d60*/  BSYNC.RECONVERGENT B1 ;  /* 0x0000000000017941 */ /* 0x000fea0003800200 */
.L_x_1630:
[C---:B------:R-:W-:Y:S01]  /*11d70*/  IADD3 R29, PT, PT, R27.reuse, 0x400, RZ ;  /* 0x000004001b1d7810 */ /* 0x040fe20007ffe0ff */
[----:B------:R-:W3:Y:S01]  /*11d80*/  S2UR UR8, SR_CgaCtaId ;  /* 0x00000000000879c3 */ /* 0x000ee20000008800 */
[----:B------:R-:W-:Y:S01]  /*11d90*/  UISETP.NE.AND UP0, UPT, UR15, URZ, UPT ;  /* 0x000000ff0f00728c */ /* 0x000fe2000bf05270 */
[----:B------:R-:W-:Y:S01]  /*11da0*/  VIADD R31, R27, 0x800 ;  /* 0x000008001b1f7836 */ /* 0x000fe20000000000 */
[----:B------:R-:W-:Y:S01]  /*11db0*/  UMOV UR7, 0x400 ;  /* 0x0000040000077882 */ /* 0x000fe20000000000 */
[----:B-12---:R-:W-:Y:S01]  /*11dc0*/  IMAD.WIDE.U32 R18, R29, 0x4, R16 ;  /* 0x000000041d127825 */ /* 0x006fe200078e0010 */
[----:B------:R-:W-:Y:S01]  /*11dd0*/  UIADD3 UR7, UPT, UPT, UR7, 0x440, URZ ;  /* 0x0000044007077890 */ /* 0x000fe2000fffe0ff */
[----:B------:R-:W-:Y:S02]  /*11de0*/  IADD3 R49, PT, PT, R27, 0xc00, RZ ;  /* 0x00000c001b317810 */ /* 0x000fe40007ffe0ff */
[----:B------:R-:W-:Y:S01]  /*11df0*/  PLOP3.LUT P0, PT, PT, PT, UP0, 0x80, 0x8 ;  /* 0x000000000008781c */ /* 0x000fe20003f0f008 */
[----:B------:R1:W5:Y:S01]  /*11e00*/  LDG.E.128 R36, desc[UR36][R18.64] ;  /* 0x0000002412247981 */ /* 0x000362000c1e1d00 */
[----:B------:R-:W-:-:S02]  /*11e10*/  IMAD.IADD R27, R28, 0x1, -R3 ;  /* 0x000000011c1b7824 */ /* 0x000fc400078e0a03 */
[----:B------:R-:W-:-:S04]  /*11e20*/  IMAD.WIDE.U32 R20, R31, 0x4, R16 ;  /* 0x000000041f147825 */ /* 0x000fc800078e0010 */
[----:B------:R-:W-:Y:S01]  /*11e30*/  IMAD.WIDE.U32 R22, R49, 0x4, R16 ;  /* 0x0000000431167825 */ /* 0x000fe200078e0010 */
[----:B---3--:R-:W-:-:S06]  /*11e40*/  ULEA UR7, UR8, UR7, 0x18 ;  /* 0x0000000708077291 */ /* 0x008fcc000f8ec0ff */
[----:B------:R-:W-:Y:S01]  /*11e50*/  LEA R27, R27, UR7, 0x2 ;  /* 0x000000071b1b7c11 */ /* 0x000fe2000f8e10ff */
[----:B-1----:R-:W-:Y:S06]  /*11e60*/  @P0 BRA `(.L_x_1632) ;  /* 0x0000000000480947 */ /* 0x002fec0003800000 */
[----:B------:R-:W-:Y:S01]  /*11e70*/  UISETP.NE.AND UP0, UPT, UR39, URZ, UPT ;  /* 0x000000ff2700728c */ /* 0x000fe2000bf05270 */
[----:B------:R-:W1:Y:S05]  /*11e80*/  LDS.128 R44, [R15+UR5] ;  /* 0x000000050f2c7984 */ /* 0x000e6a0008000c00 */
[----:B------:R-:W-:-:S13]  /*11e90*/  PLOP3.LUT P1, PT, PT, PT, UP0, 0x80, 0x8 ;  /* 0x000000000008781c */ /* 0x000fda0003f2f008 */
[----:B------:R-:W2:Y:S01]  /*11ea0*/  @P1 LDG.E.128 R40, desc[UR36][R24.64] ;  /* 0x0000002418281981 */ /* 0x000ea2000c1e1d00 */
        /* <DEDUP_REMOVED lines=14> */
.L_x_1632:
[----:B------:R2:W5:Y:S01]  /*11f90*/  LDG.E.128 R40, desc[UR36][R20.64] ;  /* 0x0000002414287981 */ /* 0x000562000c1e1d00 */
[----:B------:R-:W-:Y:S05]  /*11fa0*/  @P0 BRA `(.L_x_1633) ;  /* 0x0000000000480947 */ /* 0x000fea0003800000 */
[----:B------:R-:W-:Y:S01]  /*11fb0*/  UISETP.NE.AND UP0, UPT, UR39, URZ, UPT ;  /* 0x000000ff2700728c */ /* 0x000fe2000bf05270 */
[----:B------:R-:W3:Y:S05]  /*11fc0*/  LDS.128 R52, [R15+UR5] ;  /* 0x000000050f347984 */ /* 0x000eea0008000c00 */
[----:B------:R-:W-:-:S13]  /*11fd0*/  PLOP3.LUT P1, PT, PT, PT, UP0, 0x80, 0x8 ;  /* 0x000000000008781c */ /* 0x000fda0003f2f008 */
[----:B------:R-:W4:Y:S01]  /*11fe0*/  @P1 LDG.E.128 R44, desc[UR36][R24.64] ;  /* 0x00000024182c1981 */ /* 0x000f22000c1e1d00 */
[----:B------:R-:W-:Y:S01]  /*11ff0*/  PLOP3.LUT P1, PT, PT, PT, UP0, 0x80, 0x8 ;  /* 0x000000000008781c */ /* 0x000fe20003f2f008 */
[----:B-1----:R-:W-:Y:S01]  /*12000*/  IMAD.WIDE.U32 R18, R31, 0x4, R12 ;  /* 0x000000041f127825 */ /* 0x002fe200078e000c */
[----:B------:R-:W-:Y:S02]  /*12010*/  PLOP3.LUT P2, PT, PT, PT, UP0, 0x80, 0x8 ;  /* 0x000000000008781c */ /* 0x000fe40003f4f008 */
[----:B------:R-:W-:Y:S02]  /*12020*/  PLOP3.LUT P3, PT, PT, PT, UP0, 0x80, 0x8 ;  /* 0x000000000008781c */ /* 0x000fe40003f6f008 */
[----:B------:R-:W-:Y:S01]  /*12030*/  PLOP3.LUT P4, PT, PT, PT, UP0, 0x80, 0x8 ;  /* 0x000000000008781c */ /* 0x000fe20003f8f008 */
[----:B---3-5:R-:W-:Y:S01]  /*12040*/  FADD.FTZ R40, R52, R40 ;  /* 0x0000002834287221 */ /* 0x028fe20000010000 */
[----:B------:R-:W-:Y:S01]  /*12050*/  FADD.FTZ R41, R53, R41 ;  /* 0x0000002935297221 */ /* 0x000fe20000010000 */
[----:B------:R-:W-:Y:S01]  /*12060*/  FADD.FTZ R42, R54, R42 ;  /* 0x0000002a362a7221 */ /* 0x000fe20000010000 */
[----:B------:R-:W-:-:S03]  /*12070*/  FADD.FTZ R43, R55, R43 ;  /* 0x0000002b372b7221 */ /* 0x000fc60000010000 */
[----:B----4-:R-:W-:Y:S02]  /*12080*/  @P1 FMUL.FTZ R40, R40, R44 ;  /* 0x0000002c28281220 */ /* 0x010fe40000410000 */
[----:B------:R-:W-:Y:S02]  /*12090*/  @P2 FMUL.FTZ R41, R41, R45 ;  /* 0x0000002d29292220 */ /* 0x000fe40000410000 */
[----:B------:R-:W-:Y:S02]  /*120a0*/  @P3 FMUL.FTZ R42, R42, R46 ;  /* 0x0000002e2a2a3220 */ /* 0x000fe40000410000 */
[----:B------:R-:W-:-:S05]  /*120b0*/  @P4 FMUL.FTZ R43, R43, R47 ;  /* 0x0000002f2b2b4220 */ /* 0x000fca0000410000 */
[----:B------:R3:W-:Y:S02]  /*120c0*/  STG.E.128 desc[UR36][R18.64], R40 ;  /* 0x0000002812007986 */ /* 0x0007e4000c101d24 */
.L_x_1633:
[----:B------:R4:W5:Y:S04]  /*120d0*/  LDG.E.128 R44, desc[UR36][R22.64] ;  /* 0x00000024162c7981 */ /* 0x000968000c1e1d00 */
[----:B-1-3--:R-:W1:Y:S04]  /*120e0*/  LDS R19, [R27] ;  /* 0x000000001b137984 */ /* 0x00ae680000000800 */
[----:B------:R-:W3:Y:S04]  /*120f0*/  LDS R18, [R27+0x20] ;  /* 0x000020001b127984 */ /* 0x000ee80000000800 */
[----:B--2---:R-:W2:Y:S01]  /*12100*/  LDS R20, [R27+0x40] ;  /* 0x000040001b147984 */ /* 0x004ea20000000800 */
[C---:B-1---5:R-:W-:Y:S01]  /*12110*/  FFMA.FTZ R21, R19.reuse, R32, R8 ;  /* 0x0000002013157223 */ /* 0x062fe20000010008 */
[C---:B------:R-:W-:Y:S01]  /*12120*/  FFMA.FTZ R8, R19.reuse, R33, R9 ;  /* 0x0000002113087223 */ /* 0x040fe20000010009 */
[C---:B------:R-:W-:Y:S01]  /*12130*/  FFMA.FTZ R9, R19.reuse, R34, R10 ;  /* 0x0000002213097223 */ /* 0x040fe2000001000a */
[----:B------:R-:W-:Y:S01]  /*12140*/  FFMA.FTZ R10, R19, R35, R11 ;  /* 0x00000023130a7223 */ /* 0x000fe2000001000b */
[C---:B---3--:R-:W-:Y:S01]  /*12150*/  FFMA.FTZ R21, R18.reuse, R36, R21 ;  /* 0x0000002412157223 */ /* 0x048fe20000010015 */
[C---:B------:R-:W-:Y:S01]  /*12160*/  FFMA.FTZ R8, R18.reuse, R37, R8 ;  /* 0x0000002512087223 */ /* 0x040fe20000010008 */
[C---:B------:R-:W-:Y:S01]  /*12170*/  FFMA.FTZ R9, R18.reuse, R38, R9 ;  /* 0x0000002612097223 */ /* 0x040fe20000010009 */
[----:B------:R-:W-:Y:S01]  /*12180*/  FFMA.FTZ R10, R18, R39, R10 ;  /* 0x00000027120a7223 */ /* 0x000fe2000001000a */
[C---:B--2---:R-:W-:Y:S01]  /*12190*/  FFMA.FTZ R40, R20.reuse, R40, R21 ;  /* 0x0000002814287223 */ /* 0x044fe20000010015 */
[C---:B------:R-:W-:Y:S01]  /*121a0*/  FFMA.FTZ R18, R20.reuse, R41, R8 ;  /* 0x0000002914127223 */ /* 0x040fe20000010008 */
[C---:B------:R-:W-:Y:S01]  /*121b0*/  FFMA.FTZ R19, R20.reuse, R42, R9 ;  /* 0x0000002a14137223 */ /* 0x040fe20000010009 */
[----:B------:R-:W-:Y:S01]  /*121c0*/  FFMA.FTZ R20, R20, R43, R10 ;  /* 0x0000002b14147223 */ /* 0x000fe2000001000a */
[----:B----4-:R-:W-:Y:S06]  /*121d0*/  @P0 BRA `(.L_x_1634) ;  /* 0x0000000000480947 */ /* 0x010fec0003800000 */
[----:B------:R-:W-:Y:S01]  /*121e0*/  UISETP.NE.AND UP0, UPT, UR39, URZ, UPT ;  /* 0x000000ff2700728c */ /* 0x000fe2000bf05270 */
[----:B------:R-:W1:Y:S05]  /*121f0*/  LDS.128 R32, [R15+UR5] ;  /* 0x000000050f207984 */ /* 0x000e6a0008000c00 */
[----:B------:R-:W-:-:S13]  /*12200*/  PLOP3.LUT P1, PT, PT, PT, UP0, 0x80, 0x8 ;  /* 0x000000000008781c */ /* 0x000fda0003f2f008 */
[----:B------:R-:W2:Y:S01]  /*12210*/  @P1 LDG.E.128 R8, desc[UR36][R24.64] ;  /* 0x0000002418081981 */ /* 0x000ea2000c1e1d00 */
[----:B------:R-:W-:Y:S02]  /*12220*/  PLOP3.LUT P1, PT, PT, PT, UP0, 0x80, 0x8 ;  /* 0x000000000008781c */ /* 0x000fe40003f2f008 */
[----:B------:R-:W-:Y:S02]  /*12230*/  PLOP3.LUT P2, PT, PT, PT, UP0, 0x80, 0x8 ;  /* 0x000000000008781c */ /* 0x000fe40003f4f008 */
[----:B------:R-:W-:Y:S02]  /*12240*/  PLOP3.LUT P3, PT, PT, PT, UP0, 0x80, 0x8 ;  /* 0x000000000008781c */ /* 0x000fe40003f6f008 */
[----:B------:R-:W-:Y:S01]  /*12250*/  PLOP3.LUT P4, PT, PT, PT, UP0, 0x80, 0x8 ;  /* 0x000000000008781c */ /* 0x000fe20003f8f008 */
[----:B-1----:R-:W-:Y:S01]  /*12260*/  FADD.FTZ R44, R32, R44 ;  /* 0x0000002c202c7221 */ /* 0x002fe20000010000 */
        /* <DEDUP_REMOVED lines=9> */
.L_x_1634:
[----:B------:R-:W1:Y:S01]  /*12300*/  LDS R11, [R27+0x60] ;  /* 0x000060001b0b7984 */ /* 0x000e620000000800 */
[----:B------:R-:W-:-:S04]  /*12310*/  IADD3 R28, PT, PT, R28, 0x20, RZ ;  /* 0x000000201c1c7810 */ /* 0x000fc80007ffe0ff */
[----:B------:R-:W-:Y:S01]  /*12320*/  ISETP.GE.AND P1, PT, R28, UR10, PT ;  /* 0x0000000a1c007c0c */ /* 0x000fe2000bf26270 */
[C---:B-1----:R-:W-:Y:S01]  /*12330*/  FFMA.FTZ R8, R11.reuse, R44, R40 ;  /* 0x0000002c0b087223 */ /* 0x042fe20000010028 */
[C---:B------:R-:W-:Y:S01]  /*12340*/  FFMA.FTZ R9, R11.reuse, R45, R18 ;  /* 0x0000002d0b097223 */ /* 0x040fe20000010012 */
[C---:B------:R-:W-:Y:S01]  /*12350*/  FFMA.FTZ R10, R11.reuse, R46, R19 ;  /* 0x0000002e0b0a7223 */ /* 0x040fe20000010013 */
[----:B------:R-:W-:-:S09]  /*12360*/  FFMA.FTZ R11, R11, R47, R20 ;  /* 0x0000002f0b0b7223 */ /* 0x000fd20000010014 */
[----:B------:R-:W-:Y:S05]  /*12370*/  @!P1 BRA `(.L_x_1635) ;  /* 0xfffffff8001c9947 */ /* 0x000fea000383ffff */
.L_x_1625:
[----:B------:R-:W-:Y:S05]  /*12380*/  BSYNC.RECONVERGENT B0 ;  /* 0x0000000000007941 */ /* 0x000fea0003800200 */
.L_x_1624:
[----:B------:R-:W-:Y:S01]  /*12390*/  ISETP.GE.AND P0, PT, R26, UR40, PT ;  /* 0x000000281a007c0c */ /* 0x000fe2000bf06270 */
[----:B------:R-:W2:Y:S01]  /*123a0*/  LDCU UR10, c[0x0][0x40c] ;  /* 0x00008180ff0a77ac */ /* 0x000ea20008000800 */
[----:B------:R-:W-:Y:S11]  /*123b0*/  BSSY.RECONVERGENT B0, `(.L_x_1636) ;  /* 0x00000cf000007945 */ /* 0x000ff60003800200 */
[----:B------:R-:W-:Y:S05]  /*123c0*/  @P0 BRA `(.L_x_1637) ;  /* 0x0000000c00340947 */ /* 0x000fea0003800000 */
[----:B------:R-:W3:Y:S01]  /*123d0*/  LDCU UR7, c[0x0][0x3f8] ;  /* 0x00007f00ff0777ac */ /* 0x000ee20008000800 */
[----:B------:R-:W-:Y:S01]  /*123e0*/  VIADD R22, R26, 0x8 ;  /* 0x000000081a167836 */ /* 0x000fe20000000000 */
[----:B-1----:R-:W1:Y:S01]  /*123f0*/  LDC.64 R18, c[0x0][0x458] ;  /* 0x00011600ff127b82 */ /* 0x002e620000000a00 */
[----:B------:R-:W-:Y:S01]  /*12400*/  LOP3.LUT R23, RZ, R3, RZ, 0x33, !PT ;  /* 0x00000003ff177212 */ /* 0x000fe200078e33ff */
[----:B------:R-:W-:Y:S01]  /*12410*/  BSSY.RECONVERGENT B1, `(.L_x_1638) ;  /* 0x0000048000017945 */ /* 0x000fe20003800200 */
[----:B------:R-:W-:Y:S02]  /*12420*/  MOV R24, R26 ;  /* 0x0000001a00187202 */ /* 0x000fe40000000f00 */
[----:B------:R-:W-:-:S04]  /*12430*/  VIMNMX R21, PT, PT, R22, UR40, !PT ;  /* 0x0000002816157c48 */ /* 0x000fc8000ffe0100 */
[----:B------:R-:W-:-:S04]  /*12440*/  IADD3 R23, PT, PT, -R2, R21, R23 ;  /* 0x0000001502177210 */ /* 0x000fc80007ffe117 */
[----:B------:R-:W-:Y:S01]  /*12450*/  LOP3.LUT P0, RZ, R23, 0x8, RZ, 0xc0, !PT ;  /* 0x0000000817ff7812 */ /* 0x000fe2000780c0ff */
[----:B---3--:R-:W-:-:S06]  /*12460*/  UIMAD UR7, UR38, UR7, UR9 ;  /* 0x00000007260772a4 */ /* 0x008fcc000f8e0209 */
[----:B------:R-:W-:-:S05]  /*12470*/  MOV R21, UR7 ;  /* 0x0000000700157c02 */ /* 0x000fca0008000f00 */
[----:B------:R-:W-:-:S04]  /*12480*/  IMAD R21, R21, 0x80, R14 ;  /* 0x0000008015157824 */ /* 0x000fc800078e020e */
[----:B-1----:R-:W-:Y:S01]  /*12490*/  IMAD.WIDE R20, R21, 0x4, R18 ;  /* 0x0000000415147825 */ /* 0x002fe200078e0212 */
[----:B------:R-:W-:Y:S06]  /*124a0*/  @P0 BRA `(.L_x_1639) ;  /* 0x0000000000f80947 */ /* 0x000fec0003800000 */
[----:B------:R-:W1:Y:S01]  /*124b0*/  LDC R25, c[0x0][0x3f4] ;  /* 0x0000fd00ff197b82 */ /* 0x000e620000000800 */
[----:B------:R-:W-:Y:S01]  /*124c0*/  IMAD.MOV.U32 R24, RZ, RZ, R22 ;  /* 0x000000ffff187224 */ /* 0x000fe200078e0016 */
[----:B-1----:R-:W-:-:S13]  /*124d0*/  ISETP.GE.AND P0, PT, R26, R25, PT ;  /* 0x000000191a00720c */ /* 0x002fda0003f06270 */
[----:B------:R-:W-:Y:S05]  /*124e0*/  @!P0 BRA `(.L_x_1639) ;  /* 0x0000000000e88947 */ /* 0x000fea0003800000 */
[----:B------:R-:W-:Y:S02]  /*124f0*/  IABS R27, R25 ;  /* 0x00000019001b7213 */ /* 0x000fe40000000000 */
[----:B------:R-:W-:Y:S02]  /*12500*/  IABS R30, R26 ;  /* 0x0000001a001e7213 */ /* 0x000fe40000000000 */
[----:B------:R-:W1:Y:S01]  /*12510*/  I2F.RP R24, R27 ;  /* 0x0000001b00187306 */ /* 0x000e620000209400 */
[----:B------:R-:W-:Y:S02]  /*12520*/  ISETP.GE.AND P1, PT, R26, RZ, PT ;  /* 0x000000ff1a00720c */ /* 0x000fe40003f26270 */
[----:B------:R-:W-:-:S05]  /*12530*/  ISETP.NE.AND P2, PT, R25, RZ, PT ;  /* 0x000000ff1900720c */ /* 0x000fca0003f45270 */
[----:B-1----:R-:W1:Y:S02]  /*12540*/  MUFU.RCP R24, R24 ;  /* 0x0000001800187308 */ /* 0x002e640000001000 */
[----:B-1----:R-:W-:-:S06]  /*12550*/  IADD3 R28, PT, PT, R24, 0xffffffe, RZ ;  /* 0x0ffffffe181c7810 */ /* 0x002fcc0007ffe0ff */
[----:B------:R-:W1:Y:S02]  /*12560*/  F2I.FTZ.U32.TRUNC.NTZ R19, R28 ;  /* 0x0000001c00137305 */ /* 0x000e64000021f000 */
[----:B-1----:R-:W-:-:S04]  /*12570*/  IMAD.MOV R18, RZ, RZ, -R19 ;  /* 0x000000ffff127224 */ /* 0x002fc800078e0a13 */
        /* <DEDUP_REMOVED lines=13> */
[----:B------:R-:W-:-:S05]  /*12650*/  SHF.L.U32 R19, R18, 0x7, RZ ;  /* 0x0000000712137819 */ /* 0x000fca00000006ff */
[----:B------:R-:W-:-:S05]  /*12660*/  IMAD.WIDE.U32 R18, R19, 0x4, R16 ;  /* 0x0000000413127825 */ /* 0x000fca00078e0010 */
[----:B------:R1:W5:Y:S01]  /*12670*/  LDG.E.128 R28, desc[UR36][R18.64] ;  /* 0x00000024121c7981 */ /* 0x000362000c1e1d00 */
[----:B------:R-:W3:Y:S01]  /*12680*/  S2UR UR8, SR_CgaCtaId ;  /* 0x00000000000879c3 */ /* 0x000ee20000008800 */
[----:B------:R-:W-:Y:S02]  /*12690*/  UMOV UR7, 0x400 ;  /* 0x0000040000077882 */ /* 0x000fe40000000000 */
[----:B------:R-:W-:-:S04]  /*126a0*/  UIADD3 UR7, UPT, UPT, UR7, 0x440, URZ ;  /* 0x0000044007077890 */ /* 0x000fc8000fffe0ff */
[----:B---3--:R-:W-:-:S06]  /*126b0*/  ULEA UR7, UR8, UR7, 0x18 ;  /* 0x0000000708077291 */ /* 0x008fcc000f8ec0ff */
[----:B------:R-:W-:-:S05]  /*126c0*/  LEA R25, R2, UR7, 0x2 ;  /* 0x0000000702197c11 */ /* 0x000fca000f8e10ff */
[----:B------:R-:W3:Y:S01]  /*126d0*/  LDCU UR7, c[0x0][0x40c] ;  /* 0x00008180ff0777ac */ /* 0x000ee20008000800 */
[----:B------:R-:W4:Y:S01]  /*126e0*/  LDS R25, [R25] ;  /* 0x0000000019197984 */ /* 0x000f220000000800 */
[----:B---3--:R-:W-:-:S09]  /*126f0*/  UISETP.NE.AND UP0, UPT, UR7, URZ, UPT ;  /* 0x000000ff0700728c */ /* 0x008fd2000bf05270 */
[----:B-1----:R-:W-:Y:S05]  /*12700*/  BRA.U UP0, `(.L_x_1640) ;  /* 0x00000001004c7547 */ /* 0x002fea000b800000 */
[----:B------:R-:W-:Y:S01]  /*12710*/  UISETP.NE.AND UP0, UPT, UR39, URZ, UPT ;  /* 0x000000ff2700728c */ /* 0x000fe2000bf05270 */
[----:B------:R-:W1:Y:S05]  /*12720*/  LDS.128 R36, [R15+UR5] ;  /* 0x000000050f247984 */ /* 0x000e6a0008000c00 */
[----:B------:R-:W-:-:S13]  /*12730*/  PLOP3.LUT P0, PT, PT, PT, UP0, 0x80, 0x8 ;  /* 0x000000000008781c */ /* 0x000fda0003f0f008 */
[----:B------:R-:W3:Y:S01]  /*12740*/  @P0 LDG.E.128 R32, desc[UR36][R20.64] ;  /* 0x0000002414200981 */ /* 0x000ee2000c1e1d00 */
[----:B------:R-:W-:Y:S01]  /*12750*/  PLOP3.LUT P0, PT, PT, PT, UP0, 0x80, 0x8 ;  /* 0x000000000008781c */ /* 0x000fe20003f0f008 */
[----:B------:R-:W-:Y:S01]  /*12760*/  IMAD.SHL.U32 R19, R26, 0x80, RZ ;  /* 0x000000801a137824 */ /* 0x000fe200078e00ff */
[----:B------:R-:W-:Y:S02]  /*12770*/  PLOP3.LUT P1, PT, PT, PT, UP0, 0x80, 0x8 ;  /* 0x000000000008781c */ /* 0x000fe40003f2f008 */
[----:B------:R-:W-:Y:S01]  /*12780*/  PLOP3.LUT P2, PT, PT, PT, UP0, 0x80, 0x8 ;  /* 0x000000000008781c */ /* 0x000fe20003f4f008 */
[----:B------:R-:W-:Y:S01]  /*12790*/  IMAD.WIDE.U32 R18, R19, 0x4, R12 ;  /* 0x0000000413127825 */ /* 0x000fe200078e000c */
[----:B------:R-:W-:-:S03]  /*127a0*/  PLOP3.LUT P3, PT, PT, PT, UP0, 0x80, 0x8 ;  /* 0x000000000008781c */ /* 0x000fc60003f6f008 */
[----:B-1---5:R-:W-:Y:S01]  /*127b0*/  FADD.FTZ R28, R28, R36 ;  /* 0x000000241c1c7221 */ /* 0x022fe20000010000 */
[----:B------:R-:W-:Y:S01]  /*127c0*/  FADD.FTZ R29, R29, R37 ;  /* 0x000000251d1d7221 */ /* 0x000fe20000010000 */
[----:B------:R-:W-:Y:S01]  /*127d0*/  FADD.FTZ R30, R30, R38 ;  /* 0x000000261e1e7221 */ /* 0x000fe20000010000 */
[----:B------:R-:W-:Y:S01]  /*127e0*/  FADD.FTZ R31, R31, R39 ;  /* 0x000000271f1f7221 */ /* 0x000fe20000010000 */
[----:B---3--:R-:W-:Y:S02]  /*127f0*/  @P0 FMUL.FTZ R28, R28, R32 ;  /* 0x000000201c1c0220 */ /* 0x008fe40000410000 */
[----:B------:R-:W-:Y:S02]  /*12800*/  @P1 FMUL.FTZ R29, R29, R33 ;  /* 0x000000211d1d1220 */ /* 0x000fe40000410000 */
[----:B------:R-:W-:Y:S02]  /*12810*/  @P2 FMUL.FTZ R30, R30, R34 ;  /* 0x000000221e1e2220 */ /* 0x000fe40000410000 */
[----:B------:R-:W-:-:S05]  /*12820*/  @P3 FMUL.FTZ R31, R31, R35 ;  /* 0x000000231f1f3220 */ /* 0x000fca0000410000 */
[----:B------:R1:W-:Y:S02]  /*12830*/  STG.E.128 desc[UR36][R18.64], R28 ;  /* 0x0000001c12007986 */ /* 0x0003e4000c101d24 */
.L_x_1640:
[C---:B----45:R-:W-:Y:S01]  /*12840*/  FFMA.FTZ R8, R25.reuse, R28, R8 ;  /* 0x0000001c19087223 */ /* 0x070fe20000010008 */
[C---:B------:R-:W-:Y:S01]  /*12850*/  FFMA.FTZ R9, R25.reuse, R29, R9 ;  /* 0x0000001d19097223 */ /* 0x040fe20000010009 */
[C---:B------:R-:W-:Y:S01]  /*12860*/  FFMA.FTZ R10, R25.reuse, R30, R10 ;  /* 0x0000001e190a7223 */ /* 0x040fe2000001000a */
[----:B------:R-:W-:Y:S01]  /*12870*/  FFMA.FTZ R11, R25, R31, R11 ;  /* 0x0000001f190b7223 */ /* 0x000fe2000001000b */
[----:B------:R-:W-:-:S07]  /*12880*/  MOV R24, R22 ;  /* 0x0000001600187202 */ /* 0x000fce0000000f00 */
.L_x_1639:
[----:B--2---:R-:W-:Y:S05]  /*12890*/  BSYNC.RECONVERGENT B1 ;  /* 0x0000000000017941 */ /* 0x004fea0003800200 */
.L_x_1638:
[----:B------:R-:W-:-:S13]  /*128a0*/  ISETP.GE.U32.AND P0, PT, R23, 0x8, PT ;  /* 0x000000081700780c */ /* 0x000fda0003f06070 */
[----:B------:R-:W-:Y:S05]  /*128b0*/  @!P0 BRA `(.L_x_1637) ;  /* 0x0000000400f88947 */ /* 0x000fea0003800000 */
[----:B------:R-:W2:Y:S01]  /*128c0*/  S2R R23, SR_CgaCtaId ;  /* 0x0000000000177919 */ /* 0x000ea20000008800 */
[----:B-1----:R-:W-:Y:S01]  /*128d0*/  MOV R18, 0x400 ;  /* 0x0000040000127802 */ /* 0x002fe20000000f00 */
[----:B------:R-:W-:-:S03]  /*128e0*/  IMAD.SHL.U32 R19, R3, 0x4, RZ ;  /* 0x0000000403137824 */ /* 0x000fc600078e00ff */
[----:B------:R-:W-:Y:S01]  /*128f0*/  IADD3 R22, PT, PT, R18, 0x440, RZ ;  /* 0x0000044012167810 */ /* 0x000fe20007ffe0ff */
[----:B------:R-:W-:-:S03]  /*12900*/  IMAD R18, R24, 0x4, -R19 ;  /* 0x0000000418127824 */ /* 0x000fc600078e0a13 */
[----:B--2---:R-:W-:Y:S01]  /*12910*/  LEA R19, R23, R22, 0x18 ;  /* 0x0000001617137211 */ /* 0x004fe200078ec0ff */
[C---:B------:R-:W-:Y:S01]  /*12920*/  IMAD.SHL.U32 R23, R24.reuse, 0x80, RZ ;  /* 0x0000008018177824 */ /* 0x040fe200078e00ff */
[----:B------:R-:W-:Y:S02]  /*12930*/  IADD3 R22, PT, PT, R24, 0x8, RZ ;  /* 0x0000000818167810 */ /* 0x000fe40007ffe0ff */
[----:B------:R-:W-:-:S07]  /*12940*/  IADD3 R24, PT, PT, R18, 0x20, R19 ;  /* 0x0000002012187810 */ /* 0x000fce0007ffe013 */
.L_x_1647:
        /* <DEDUP_REMOVED lines=10> */
[----:B------:R2:W3:Y:S04]  /*129f0*/  LDS R25, [R24+-0x20] ;  /* 0xffffe00018197984 */ /* 0x0004e80000000800 */
[----:B-1----:R-:W1:Y:S02]  /*12a00*/  MUFU.RCP R28, R28 ;  /* 0x0000001c001c7308 */ /* 0x002e640000001000 */
[----:B-1----:R-:W-:-:S06]  /*12a10*/  VIADD R29, R28, 0xffffffe ;  /* 0x0ffffffe1c1d7836 */ /* 0x002fcc0000000000 */
[----:B------:R-:W1:Y:S02]  /*12a20*/  F2I.FTZ.U32.TRUNC.NTZ R19, R29 ;  /* 0x0000001d00137305 */ /* 0x000e64000021f000 */
[----:B-1----:R-:W-:-:S05]  /*12a30*/  IADD3 R18, PT, PT, RZ, -R19, RZ ;  /* 0x80000013ff127210 */ /* 0x002fca0007ffe0ff */
        /* <DEDUP_REMOVED lines=12> */
[----:B------:R-:W-:-:S05]  /*12b00*/  @!P2 LOP3.LUT R18, RZ, R26, RZ, 0x33, !PT ;  /* 0x0000001aff12a212 */ /* 0x000fca00078e33ff */
[----:B------:R-:W-:-:S04]  /*12b10*/  IMAD.SHL.U32 R19, R18, 0x80, RZ ;  /* 0x0000008012137824 */ /* 0x000fc800078e00ff */
[----:B------:R-:W-:-:S05]  /*12b20*/  IMAD.WIDE.U32 R18, R19, 0x4, R16 ;  /* 0x0000000413127825 */ /* 0x000fca00078e0010 */
[----:B------:R2:W5:Y:S01]  /*12b30*/  LDG.E.128 R28, desc[UR36][R18.64] ;  /* 0x00000024121c7981 */ /* 0x000562000c1e1d00 */
[----:B------:R-:W-:-:S09]  /*12b40*/  UISETP.NE.AND UP0, UPT, UR10, URZ, UPT ;  /* 0x000000ff0a00728c */ /* 0x000fd2000bf05270 */
[----:B--23--:R-:W-:Y:S05]  /*12b50*/  BRA.U UP0, `(.L_x_1643) ;  /* 0x0000000100487547 */ /* 0x00cfea000b800000 */
        /* <DEDUP_REMOVED lines=18> */
.L_x_1643:
[C---:B-----5:R-:W-:Y:S01]  /*12c80*/  FFMA.FTZ R8, R25.reuse, R28, R8 ;  /* 0x0000001c19087223 */ /* 0x060fe20000010008 */
[C---:B------:R-:W-:Y:S01]  /*12c90*/  FFMA.FTZ R9, R25.reuse, R29, R9 ;  /* 0x0000001d19097223 */ /* 0x040fe20000010009 */
[C---:B------:R-:W-:Y:S01]  /*12ca0*/  FFMA.FTZ R10, R25.reuse, R30, R10 ;  /* 0x0000001e190a7223 */ /* 0x040fe2000001000a */
[----:B------:R-:W-:-:S07]  /*12cb0*/  FFMA.FTZ R11, R25, R31, R11 ;  /* 0x0000001f190b7223 */ /* 0x000fce000001000b */
.L_x_1642:
[----:B------:R-:W-:Y:S05]  /*12cc0*/  BSYNC.RECONVERGENT B1 ;  /* 0x0000000000017941 */ /* 0x000fea0003800200 */
.L_x_1641:
[----:B------:R-:W-:Y:S01]  /*12cd0*/  ISETP.GE.AND P0, PT, R22, R26, PT ;  /* 0x0000001a1600720c */ /* 0x000fe20003f06270 */
[----:B------:R-:W-:-:S12]  /*12ce0*/  BSSY.RECONVERGENT B1, `(.L_x_1644) ;  /* 0x0000035000017945 */ /* 0x000fd80003800200 */
[----:B------:R-:W-:Y:S05]  /*12cf0*/  @!P0 BRA `(.L_x_1645) ;  /* 0x0000000000cc8947 */ /* 0x000fea0003800000 */
[----:B------:R-:W-:Y:S02]  /*12d00*/  IABS R25, R26 ;  /* 0x0000001a00197213 */ /* 0x000fe40000000000 */
[----:B-1----:R-:W-:Y:S02]  /*12d10*/  IABS R30, R22 ;  /* 0x00000016001e7213 */ /* 0x002fe40000000000 */
        /* <DEDUP_REMOVED lines=17> */
[----:B------:R-:W-:Y:S02]  /*12e30*/  @!P0 IADD3 R18, PT, PT, R18, -R25, RZ ;  /* 0x8000001912128210 */ /* 0x000fe40007ffe0ff */
[----:B------:R1:W2:Y:S03]  /*12e40*/  LDS R25, [R24] ;  /* 0x0000000018197984 */ /* 0x0002a60000000800 */
[----:B------:R-:W-:Y:S01]  /*12e50*/  @!P1 IMAD.MOV R18, RZ, RZ, -R18 ;  /* 0x000000ffff129224 */ /* 0x000fe200078e0a12 */
[----:B------:R-:W-:-:S04]  /*12e60*/  @!P2 LOP3.LUT R18, RZ, R26, RZ, 0x33, !PT ;  /* 0x0000001aff12a212 */ /* 0x000fc800078e33ff */
[----:B------:R-:W-:-:S05]  /*12e70*/  SHF.L.U32 R19, R18, 0x7, RZ ;  /* 0x0000000712137819 */ /* 0x000fca00000006ff */
[----:B------:R-:W-:-:S05]  /*12e80*/  IMAD.WIDE.U32 R18, R19, 0x4, R16 ;  /* 0x0000000413127825 */ /* 0x000fca00078e0010 */
[----:B------:R1:W5:Y:S01]  /*12e90*/  LDG.E.128 R28, desc[UR36][R18.64] ;  /* 0x00000024121c7981 */ /* 0x000362000c1e1d00 */
[----:B------:R-:W-:-:S09]  /*12ea0*/  UISETP.NE.AND UP0, UPT, UR10, URZ, UPT ;  /* 0x000000ff0a00728c */ /* 0x000fd2000bf05270 */
[----:B-1----:R-:W-:Y:S05]  /*12eb0*/  BRA.U UP0, `(.L_x_1646) ;  /* 0x00000001004c7547 */ /* 0x002fea000b800000 */
[----:B------:R-:W-:Y:S01]  /*12ec0*/  UISETP.NE.AND UP0, UPT, UR39, URZ, UPT ;  /* 0x000000ff2700728c */ /* 0x000fe2000bf05270 */
[----:B------:R-:W1:Y:S05]  /*12ed0*/  LDS.128 R36, [R15+UR5] ;  /* 0x000000050f247984 */ /* 0x000e6a0008000c00 */
[----:B------:R-:W-:-:S13]  /*12ee0*/  PLOP3.LUT P0, PT, PT, PT, UP0, 0x80, 0x8 ;  /* 0x000000000008781c */ /* 0x000fda0003f0f008 */
[----:B------:R-:W3:Y:S01]  /*12ef0*/  @P0 LDG.E.128 R32, desc[UR36][R20.64] ;  /* 0x0000002414200981 */ /* 0x000ee2000c1e1d00 */
[----:B------:R-:W-:Y:S01]  /*12f00*/  PLOP3.LUT P0, PT, PT, PT, UP0, 0x80, 0x8 ;  /* 0x000000000008781c */ /* 0x000fe20003f0f008 */
[----:B------:R-:W-:Y:S01]  /*12f10*/  VIADD R19, R23, 0x400 ;  /* 0x0000040017137836 */ /* 0x000fe20000000000 */
        /* <DEDUP_REMOVED lines=13> */
.L_x_1646:
[C---:B--2--5:R-:W-:Y:S01]  /*12ff0*/  FFMA.FTZ R8, R25.reuse, R28, R8 ;  /* 0x0000001c19087223 */ /* 0x064fe20000010008 */
[C---:B------:R-:W-:Y:S01]  /*13000*/  FFMA.FTZ R9, R25.reuse, R29, R9 ;  /* 0x0000001d19097223 */ /* 0x040fe20000010009 */
[C---:B------:R-:W-:Y:S01]  /*13010*/  FFMA.FTZ R10, R25.reuse, R30, R10 ;  /* 0x0000001e190a7223 */ /* 0x040fe2000001000a */
[----:B------:R-:W-:-:S07]  /*13020*/  FFMA.FTZ R11, R25, R31, R11 ;  /* 0x0000001f190b7223 */ /* 0x000fce000001000b */
.L_x_1645:
[----:B------:R-:W-:Y:S05]  /*13030*/  BSYNC.RECONVERGENT B1 ;  /* 0x0000000000017941 */ /* 0x000fea0003800200 */
.L_x_1644:
[C---:B-1----:R-:W-:Y:S01]  /*13040*/  IADD3 R18, PT, PT, R22.reuse, 0x8, RZ ;  /* 0x0000000816127810 */ /* 0x042fe20007ffe0ff */
[----:B------:R-:W-:Y:S01]  /*13050*/  VIADD R22, R22, 0x10 ;  /* 0x0000001016167836 */ /* 0x000fe20000000000 */
[----:B------:R-:W-:Y:S01]  /*13060*/  IADD3 R23, PT, PT, R23, 0x800, RZ ;  /* 0x0000080017177810 */ /* 0x000fe20007ffe0ff */
[----:B------:R-:W-:Y:S01]  /*13070*/  VIADD R24, R24, 0x40 ;  /* 0x0000004018187836 */ /* 0x000fe20000000000 */
[----:B------:R-:W-:-:S13]  /*13080*/  ISETP.GE.AND P0, PT, R18, UR40, PT ;  /* 0x0000002812007c0c */ /* 0x000fda000bf06270 */
[----:B------:R-:W-:Y:S05]  /*13090*/  @!P0 BRA `(.L_x_1647) ;  /* 0xfffffff8002c8947 */ /* 0x000fea000383ffff */
.L_x_1637:
[----:B--2---:R-:W-:Y:S05]  /*130a0*/  BSYNC.RECONVERGENT B0 ;  /* 0x0000000000007941 */ /* 0x004fea0003800200 */
.L_x_1636:
[----:B------:R-:W-:Y:S01]  /*130b0*/  ISETP.NE.AND P0, PT, R2, UR4, PT ;  /* 0x0000000402007c0c */ /* 0x000fe2000bf05270 */
[----:B------:R-:W-:-:S12]  /*130c0*/  BSSY.RECONVERGENT B0, `(.L_x_1648) ;  /* 0x000002f000007945 */ /* 0x000fd80003800200 */
[----:B------:R-:W-:Y:S05]  /*130d0*/  @P0 BRA `(.L_x_1649) ;  /* 0x0000000000b40947 */ /* 0x000fea0003800000 */
[----:B------:R-:W-:-:S06]  /*130e0*/  USHF.L.U32 UR4, UR40, 0x7, URZ ;  /* 0x0000000728047899 */ /* 0x000fcc00080006ff */
[----:B------:R-:W-:-:S05]  /*130f0*/  MOV R17, UR4 ;  /* 0x0000000400117c02 */ /* 0x000fca0008000f00 */
[----:B------:R-:W-:Y:S01]  /*13100*/  IMAD.WIDE R16, R17, 0x4, R12 ;  /* 0x0000000411107825 */ /* 0x000fe200078e020c */
[----:B-1----:R-:W1:Y:S01]  /*13110*/  S2R R18, SR_CgaCtaId ;  /* 0x0000000000127919 */ /* 0x002e620000008800 */
[----:B0-----:R-:W-:Y:S01]  /*13120*/  MOV R15, 0x400 ;  /* 0x00000400000f7802 */ /* 0x001fe20000000f00 */
[----:B------:R-:W0:Y:S02]  /*13130*/  LDCU UR4, c[0x0][0x40c] ;  /* 0x00008180ff0477ac */ /* 0x000e240008000800 */
[----:B------:R2:W5:Y:S01]  /*13140*/  LDG.E.128 R20, desc[UR36][R16.64] ;  /* 0x0000002410147981 */ /* 0x000562000c1e1d00 */
[----:B------:R-:W-:Y:S01]  /*13150*/  IADD3 R3, PT, PT, -R3, UR41, RZ ;  /* 0x0000002903037c10 */ /* 0x000fe2000fffe1ff */
[----:B------:R-:W-:Y:S01]  /*13160*/  VIADD R15, R15, 0x440 ;  /* 0x000004400f0f7836 */ /* 0x000fe20000000000 */
[----:B0-----:R-:W-:-:S04]  /*13170*/  UISETP.NE.AND UP0, UPT, UR4, URZ, UPT ;  /* 0x000000ff0400728c */ /* 0x001fc8000bf05270 */
[----:B-1----:R-:W-:-:S04]  /*13180*/  LEA R18, R18, R15, 0x18 ;  /* 0x0000000f12127211 */ /* 0x002fc800078ec0ff */
[----:B------:R-:W-:-:S06]  /*13190*/  LEA R3, R3, R18, 0x2 ;  /* 0x0000001203037211 */ /* 0x000fcc00078e10ff */
[----:B------:R-:W0:Y:S01]  /*131a0*/  LDS R3, [R3+-0x4] ;  /* 0xfffffc0003037984 */ /* 0x000e220000000800 */
[----:B--2---:R-:W-:Y:S05]  /*131b0*/  BRA.U UP0, `(.L_x_1650) ;  /* 0x00000001006c7547 */ /* 0x004fea000b800000 */
[----:B------:R-:W2:Y:S01]  /*131c0*/  LDL R19, [R1+0x180] ;  /* 0x0001800001137983 */ /* 0x000ea20000100800 */
[----:B------:R-:W1:Y:S02]  /*131d0*/  LDCU.64 UR4, c[0x0][0x460] ;  /* 0x00008c00ff0477ac */ /* 0x000e640008000a00 */
[----:B-1----:R-:W-:-:S04]  /*131e0*/  UISETP.NE.U32.AND UP0, UPT, UR4, URZ, UPT ;  /* 0x000000ff0400728c */ /* 0x002fc8000bf05070 */
[----:B------:R-:W-:-:S06]  /*131f0*/  UISETP.NE.AND.EX UP0, UPT, UR5, URZ, UPT, UP0 ;  /* 0x000000ff0500728c */ /* 0x000fcc000bf05300 */
[----:B------:R-:W-:-:S05]  /*13200*/  PLOP3.LUT P0, PT, PT, PT, UP0, 0x80, 0x8 ;  /* 0x000000000008781c */ /* 0x000fca0003f0f008 */
[----:B------:R-:W1:Y:S01]  /*13210*/  @UP0 LDCU UR4, c[0x0][0x3f8] ;  /* 0x00007f00ff0407ac */ /* 0x000e620008000800 */
[----:B------:R-:W3:Y:S01]  /*13220*/  @UP0 LDCU.64 UR10, c[0x0][0x458] ;  /* 0x00008b00ff0a07ac */ /* 0x000ee20008000a00 */
[----:B-1----:R-:W-:Y:S01]  /*13230*/  @UP0 UIMAD UR4, UR38, UR4, UR9 ;  /* 0x00000004260402a4 */ /* 0x002fe2000f8e0209 */
[----:B---3--:R-:W-:Y:S01]  /*13240*/  MOV R16, UR10 ;  /* 0x0000000a00107c02 */ /* 0x008fe20008000f00 */
[----:B------:R-:W-:-:S04]  /*13250*/  IMAD.U32 R17, RZ, RZ, UR11 ;  /* 0x0000000bff117e24 */ /* 0x000fc8000f8e00ff */
[----:B------:R-:W-:-:S05]  /*13260*/  IMAD.U32 R15, RZ, RZ, UR4 ;  /* 0x00000004ff0f7e24 */ /* 0x000fca000f8e00ff */
[----:B------:R-:W-:-:S05]  /*13270*/  @P0 LEA R15, R15, R14, 0x7 ;  /* 0x0000000e0f0f0211 */ /* 0x000fca00078e38ff */
[----:B------:R-:W-:Y:S01]  /*13280*/  @P0 IMAD.WIDE R16, R15, 0x4, R16 ;  /* 0x000000040f100825 */ /* 0x000fe200078e0210 */
[----:B--2---:R-:W-:-:S05]  /*13290*/  R2UR UR7, R19 ;  /* 0x00000000130772ca */ /* 0x004fca00000e0000 */
[----:B------:R-:W2:Y:S01]  /*132a0*/  @P0 LDG.E.128 R16, desc[UR36][R16.64] ;  /* 0x0000002410100981 */ /* 0x000ea2000c1e1d00 */
[----:B-----5:R-:W-:Y:S01]  /*132b0*/  FADD.FTZ R20, R20, R4 ;  /* 0x0000000414147221 */ /* 0x020fe20000010000 */
[----:B------:R-:W-:Y:S01]  /*132c0*/  FADD.FTZ R21, R21, R5 ;  /* 0x0000000515157221 */ /* 0x000fe20000010000 */
[----:B------:R-:W-:Y:S01]  /*132d0*/  FADD.FTZ R22, R22, R6 ;  /* 0x0000000616167221 */ /* 0x000fe20000010000 */
[----:B------:R-:W-:-:S04]  /*132e0*/  FADD.FTZ R23, R23, R7 ;  /* 0x0000000717177221 */ /* 0x000fc80000010000 */
[----:B------:R-:W-:-:S06]  /*132f0*/  USHF.L.U32 UR4, UR7, 0x7, URZ ;  /* 0x0000000707047899 */ /* 0x000fcc00080006ff */
[----:B------:R-:W-:-:S04]  /*13300*/  IMAD.U32 R15, RZ, RZ, UR4 ;  /* 0x00000004ff0f7e24 */ /* 0x000fc8000f8e00ff */
[----:B------:R-:W-:-:S04]  /*13310*/  IMAD.WIDE R12, R15, 0x4, R12 ;  /* 0x000000040f0c7825 */ /* 0x000fc800078e020c */
[----:B--2---:R-:W-:Y:S01]  /*13320*/  @P0 FMUL.FTZ R20, R20, R16 ;  /* 0x0000001014140220 */ /* 0x004fe20000410000 */
[----:B------:R-:W-:Y:S01]  /*13330*/  @P0 FMUL.FTZ R21, R21, R17 ;  /* 0x0000001115150220 */ /* 0x000fe20000410000 */
[----:B------:R-:W-:Y:S01]  /*13340*/  @P0 FMUL.FTZ R22, R22, R18 ;  /* 0x0000001216160220 */ /* 0x000fe20000410000 */
[----:B------:R-:W-:-:S05]  /*13350*/  @P0 FMUL.FTZ R23, R23, R19 ;  /* 0x0000001317170220 */ /* 0x000fca0000410000 */
[----:B------:R1:W-:Y:S02]  /*13360*/  STG.E.128 desc[UR36][R12.64], R20 ;  /* 0x000000140c007986 */ /* 0x0003e4000c101d24 */
.L_x_1650:
[C---:B0----5:R-:W-:Y:S01]  /*13370*/  FFMA.FTZ R8, R3.reuse, R20, R8 ;  /* 0x0000001403087223 */ /* 0x061fe20000010008 */
[C---:B------:R-:W-:Y:S01]  /*13380*/  FFMA.FTZ R9, R3.reuse, R21, R9 ;  /* 0x0000001503097223 */ /* 0x040fe20000010009 */
[C---:B------:R-:W-:Y:S01]  /*13390*/  FFMA.FTZ R10, R3.reuse, R22, R10 ;  /* 0x00000016030a7223 */ /* 0x040fe2000001000a */
[----:B------:R-:W-:-:S07]  /*133a0*/  FFMA.FTZ R11, R3, R23, R11 ;  /* 0x00000017030b7223 */ /* 0x000fce000001000b */
.L_x_1649:
[----:B------:R-:W-:Y:S05]  /*133b0*/  BSYNC.RECONVERGENT B0 ;  /* 0x0000000000007941 */ /* 0x000fea0003800200 */
.L_x_1648:
[----:B------:R-:W2:Y:S08]  /*133c0*/  S2UR UR5, SR_CgaCtaId ;  /* 0x00000000000579c3 */ /* 0x000eb00000008800 */
[----:B------:R-:W-:Y:S01]  /*133d0*/  BAR.SYNC.DEFER_BLOCKING 0x0 ;  /* 0x0000000000007b1d */ /* 0x000fe20000010000 */
[C---:B------:R-:W-:Y:S02]  /*133e0*/  LOP3.LUT R3, R0.reuse, 0x380, RZ, 0xc0, !PT ;  /* 0x0000038000037812 */ /* 0x040fe400078ec0ff */
[----:B------:R-:W-:-:S02]  /*133f0*/  ISETP.GT.U32.AND P1, PT, R0, 0x7f, PT ;  /* 0x0000007f0000780c */ /* 0x000fc40003f24070 */
[----:B------:R-:W-:Y:S01]  /*13400*/  ISETP.NE.AND P0, PT, R3, 0x80, PT ;  /* 0x000000800300780c */ /* 0x000fe20003f05270 */
[----:B------:R-:W-:Y:S01]  /*13410*/  UMOV UR4, 0x400 ;  /* 0x0000040000047882 */ /* 0x000fe20000000000 */
[----:B------:R-:W-:Y:S01]  /*13420*/  SHF.L.U32 R3, R14, 0x2, RZ ;  /* 0x000000020e037819 */ /* 0x000fe200000006ff */
[----:B------:R-:W-:Y:S01]  /*13430*/  UIADD3 UR4, UPT, UPT, UR4, 0x440, URZ ;  /* 0x0000044004047890 */ /* 0x000fe2000fffe0ff */
[C---:B-1----:R-:W-:Y:S02]  /*13440*/  LOP3.LUT R12, R0.reuse, 0x3c0, RZ, 0xc0, !PT ;  /* 0x000003c0000c7812 */ /* 0x042fe400078ec0ff */
[----:B------:R-:W-:Y:S01]  /*13450*/  ISETP.GT.U32.AND P2, PT, R0, 0x3f, PT ;  /* 0x0000003f0000780c */ /* 0x000fe20003f44070 */
[----:B------:R-:W-:Y:S01]  /*13460*/  IMAD R2, R2, 0x200, R3 ;  /* 0x0000020002027824 */ /* 0x000fe200078e0203 */
[----:B--2---:R-:W-:-:S09]  /*13470*/  ULEA UR4, UR5, UR4, 0x18 ;  /* 0x0000000405047291 */ /* 0x004fd2000f8ec0ff */
[----:B------:R-:W-:Y:S01]  /*13480*/  @!P0 STS.128 [R2+UR4+-0x800], R8 ;  /* 0xfff8000802008988 */ /* 0x000fe20008000c04 */
[----:B------:R-:W-:Y:S01]  /*13490*/  BAR.SYNC.DEFER_BLOCKING 0x0 ;  /* 0x0000000000007b1d */ /* 0x000fe20000010000 */
[----:B------:R-:W-:Y:S02]  /*134a0*/  ISETP.NE.AND P0, PT, R12, 0x40, PT ;  /* 0x000000400c00780c */ /* 0x000fe40003f05270 */
[----:B------:R-:W-:-:S03]  /*134b0*/  LOP3.LUT R12, R0, 0x3e0, RZ, 0xc0, !PT ;  /* 0x000003e0000c7812 */ /* 0x000fc600078ec0ff */
[----:B0-----:R-:W0:Y:S02]  /*134c0*/  @!P1 LDS.128 R4, [R2+UR4] ;  /* 0x0000000402049984 */ /* 0x001e240008000c00 */
        /* <DEDUP_REMOVED lines=17> */
[----:B------:R0:W1:Y:S02]  /*135e0*/  @!P1 LDS.128 R4, [R2+UR4] ;  /* 0x0000000402049984 */ /* 0x0000640008000c00 */
[----:B------:R-:W-:Y:S06]  /*135f0*/  BAR.SYNC.DEFER_BLOCKING 0x0 ;  /* 0x0000000000007b1d */ /* 0x000fec0000010000 */
[----:B------:R-:W-:Y:S05]  /*13600*/  @P1 EXIT ;  /* 0x000000000000194d */ /* 0x000fea0003800000 */
[----:B------:R-:W2:Y:S01]  /*13610*/  LDCU UR4, c[0x0][0x478] ;  /* 0x00008f00ff0477ac */ /* 0x000ea20008000800 */
[----:B01----:R-:W-:Y:S01]  /*13620*/  @!P1 FADD.FTZ R8, R8, R4 ;  /* 0x0000000408089221 */ /* 0x003fe20000010000 */
[----:B------:R-:W-:Y:S01]  /*13630*/  @!P1 FADD.FTZ R9, R9, R5 ;  /* 0x0000000509099221 */ /* 0x000fe20000010000 */
[----:B------:R-:W-:Y:S01]  /*13640*/  @!P1 FADD.FTZ R10, R10, R6 ;  /* 0x000000060a0a9221 */ /* 0x000fe20000010000 */
[----:B------:R-:W-:Y:S01]  /*13650*/  @!P1 FADD.FTZ R11, R11, R7 ;  /* 0x000000070b0b9221 */ /* 0x000fe20000010000 */
[----:B--2---:R-:W-:-:S09]  /*13660*/  UISETP.NE.AND UP0, UPT, UR4, 0x2, UPT ;  /* 0x000000020400788c */ /* 0x004fd2000bf05270 */
[----:B------:R-:W-:Y:S05]  /*13670*/  BRA.U UP0, `(.L_x_1651) ;  /* 0x00000001007c7547 */ /* 0x000fea000b800000 */
[----:B------:R-:W0:Y:S01]  /*13680*/  LDC.64 R2, c[0x0][0x470] ;  /* 0x00011c00ff027b82 */ /* 0x000e220000000a00 */
[----:B------:R-:W1:Y:S01]  /*13690*/  LDCU.64 UR4, c[0x0][0x380] ;  /* 0x00007000ff0477ac */ /* 0x000e620008000a00 */
[----:B0-----:R-:W2:Y:S01]  /*136a0*/  LDG.E R2, desc[UR36][R2.64] ;  /* 0x0000002402027981 */ /* 0x001ea2000c1e1900 */
[----:B------:R-:W-:Y:S01]  /*136b0*/  IADD3 R14, PT, PT, R14, UR6, RZ ;  /* 0x000000060e0e7c10 */ /* 0x000fe2000fffe0ff */
[C---:B--2---:R-:W-:Y:S01]  /*136c0*/  FMUL.FTZ R10, R2.reuse, R10 ;  /* 0x0000000a020a7220 */ /* 0x044fe20000410000 */
[C---:B------:R-:W-:Y:S01]  /*136d0*/  FMUL.FTZ R11, R2.reuse, R11 ;  /* 0x0000000b020b7220 */ /* 0x040fe20000410000 */
[C---:B------:R-:W-:Y:S01]  /*136e0*/  FMUL.FTZ R9, R2.reuse, R9 ;  /* 0x0000000902097220 */ /* 0x040fe20000410000 */
[----:B------:R-:W-:-:S03]  /*136f0*/  FMUL.FTZ R8, R2, R8 ;  /* 0x0000000802087220 */ /* 0x000fc60000410000 */
[----:B------:R-:W0:Y:S08]  /*13700*/  F2I.S8.NTZ R10, R10 ;  /* 0x0000000a000a7305 */ /* 0x000e300000202100 */
[----:B------:R-:W2:Y:S01]  /*13710*/  F2I.S8.NTZ R11, R11 ;  /* 0x0000000b000b7305 */ /* 0x000ea20000202100 */
[----:B0-----:R-:W-:-:S07]  /*13720*/  PRMT R0, R10, 0x8880, RZ ;  /* 0x000088800a007816 */ /* 0x001fce00000000ff */
[----:B------:R-:W0:Y:S01]  /*13730*/  F2I.S8.NTZ R9, R9 ;  /* 0x0000000900097305 */ /* 0x000e220000202100 */
[----:B------:R-:W-:Y:S02]  /*13740*/  PRMT R0, R0, 0x7710, RZ ;  /* 0x0000771000007816 */ /* 0x000fe400000000ff */
[----:B--2---:R-:W-:-:S05]  /*13750*/  PRMT R3, R11, 0x8880, RZ ;  /* 0x000088800b037816 */ /* 0x004fca00000000ff */
[----:B------:R-:W2:Y:S01]  /*13760*/  F2I.S8.NTZ R8, R8 ;  /* 0x0000000800087305 */ /* 0x000ea20000202100 */
[----:B------:R-:W-:Y:S02]  /*13770*/  SHF.L.U32 R2, R0, 0x10, RZ ;  /* 0x0000001000027819 */ /* 0x000fe400000006ff */
[----:B------:R-:W-:Y:S02]  /*13780*/  PRMT R0, R3, 0x7710, RZ ;  /* 0x0000771003007816 */ /* 0x000fe400000000ff */
[----:B------:R-:W-:Y:S02]  /*13790*/  LOP3.LUT R3, R2, 0xff0000, RZ, 0xc0, !PT ;  /* 0x00ff000002037812 */ /* 0x000fe400078ec0ff */
[----:B0-----:R-:W-:-:S03]  /*137a0*/  PRMT R9, R9, 0x8880, RZ ;  /* 0x0000888009097816 */ /* 0x001fc600000000ff */
[----:B------:R-:W-:Y:S01]  /*137b0*/  IMAD R3, R0, 0x1000000, R3 ;  /* 0x0100000000037824 */ /* 0x000fe200078e0203 */
[----:B------:R-:W-:Y:S02]  /*137c0*/  PRMT R2, R9, 0x7710, RZ ;  /* 0x0000771009027816 */ /* 0x000fe400000000ff */
[----:B--2---:R-:W-:-:S04]  /*137d0*/  PRMT R4, R8, 0x8880, RZ ;  /* 0x0000888008047816 */ /* 0x004fc800000000ff */
[----:B------:R-:W-:Y:S02]  /*137e0*/  PRMT R0, R4, 0x7710, RZ ;  /* 0x0000771004007816 */ /* 0x000fe400000000ff */
[----:B------:R-:W-:Y:S02]  /*137f0*/  LOP3.LUT R4, R2, 0xff, RZ, 0xc0, !PT ;  /* 0x000000ff02047812 */ /* 0x000fe400078ec0ff */
[----:B-1----:R-:W-:Y:S02]  /*13800*/  IADD3 R2, P0, PT, R14, UR4, RZ ;  /* 0x000000040e027c10 */ /* 0x002fe4000ff1e0ff */
[----:B------:R-:W-:Y:S01]  /*13810*/  LOP3.LUT R5, R0, 0xff, RZ, 0xc0, !PT ;  /* 0x000000ff00057812 */ /* 0x000fe200078ec0ff */
[----:B------:R-:W-:Y:S01]  /*13820*/  IMAD R4, R4, 0x100, R3 ;  /* 0x0000010004047824 */ /* 0x000fe200078e0203 */
[----:B------:R-:W-:-:S04]  /*13830*/  LEA.HI.X.SX32 R3, R14, UR5, 0x1, P0 ;  /* 0x000000050e037c11 */ /* 0x000fc800080f0eff */
[----:B------:R-:W-:-:S05]  /*13840*/  IADD3 R5, PT, PT, R4, R5, RZ ;  /* 0x0000000504057210 */ /* 0x000fca0007ffe0ff */
[----:B------:R-:W-:Y:S01]  /*13850*/  STG.E desc[UR36][R2.64], R5 ;  /* 0x0000000502007986 */ /* 0x000fe2000c101924 */
[----:B------:R-:W-:Y:S05]  /*13860*/  EXIT ;  /* 0x000000000000794d */ /* 0x000fea0003800000 */
.L_x_1651:
[----:B------:R-:W0:Y:S01]  /*13870*/  LDC.64 R2, c[0x0][0x380] ;  /* 0x0000e000ff027b82 */ /* 0x000e220000000a00 */
[----:B------:R-:W-:-:S04]  /*13880*/  VIADD R5, R14, UR6 ;  /* 0x000000060e057c36 */ /* 0x000fc80008000000 */
[----:B0-----:R-:W-:-:S05]  /*13890*/  IMAD.WIDE R2, R5, 0x4, R2 ;  /* 0x0000000405027825 */ /* 0x001fca00078e0202 */
[----:B------:R-:W-:Y:S01]  /*138a0*/  STG.E.128 desc[UR36][R2.64], R8 ;  /* 0x0000000802007986 */ /* 0x000fe2000c101d24 */
[----:B------:R-:W-:Y:S05]  /*138b0*/  EXIT ;  /* 0x000000000000794d */ /* 0x000fea0003800000 */
.L_x_1465:
[----:B------:R-:W-:Y:S02]  /*138c0*/  HFMA2 R12, -RZ, RZ, 0, 9.5367431640625e-07 ;  /* 0x00000010ff0c7431 */ /* 0x000fe400000001ff */
[----:B------:R-:W-:Y:S01]  /*138d0*/  IMAD.MOV.U32 R11, RZ, RZ, 0x1f ;  /* 0x0000001fff0b7424 */ /* 0x000fe200078e00ff */
[----:B------:R-:W-:-:S07]  /*138e0*/  MOV R15, 0xffffffff ;  /* 0xffffffff000f7802 */ /* 0x000fce0000000f00 */
[----:B012---:R-:W-:Y:S05]  /*138f0*/  WARPSYNC.COLLECTIVE R15, `(.L_x_1652) ;  /* 0x000000000f087348 */ /* 0x007fea0003c00000 */
[----:B------:R3:W4:Y:S02]  /*13900*/  SHFL.BFLY P6, R14, R13, R12, R11 ;  /* 0x0c00000c0d0e7389 */ /* 0x00072400000c000b */
[----:B01234-:R-:W-:Y:S05]  /*13910*/  ENDCOLLECTIVE ;  /* 0x000000000000791b */ /* 0x01ffea0003800000 */
.L_x_1652:
[----:B------:R-:W-:Y:S02]  /*13920*/  HFMA2 R12, -RZ, RZ, 0, 4.76837158203125e-07 ;  /* 0x00000008ff0c7431 */ /* 0x000fe400000001ff */
[----:B------:R-:W-:-:S04]  /*13930*/  FADD.FTZ R0, R13, R14 ;  /* 0x0000000e0d007221 */ /* 0x000fc80000010000 */
[----:B------:R-:W-:-:S07]  /*13940*/  IMAD.MOV.U32 R13, RZ, RZ, R0 ;  /* 0x000000ffff0d7224 */ /* 0x000fce00078e0000 */
[----:B------:R-:W-:Y:S05]  /*13950*/  WARPSYNC.COLLECTIVE R15, `(.L_x_1653) ;  /* 0x000000000f087348 */ /* 0x000fea0003c00000 */
[----:B------:R0:W1:Y:S02]  /*13960*/  SHFL.BFLY P6, R14, R13, R12, R11 ;  /* 0x0c00000c0d0e7389 */ /* 0x00006400000c000b */
[----:B01----:R-:W-:Y:S05]  /*13970*/  ENDCOLLECTIVE ;  /* 0x000000000000791b */ /* 0x003fea0003800000 */
.L_x_1653:
[----:B------:R-:W-:Y:S01]  /*13980*/  MOV R12, 0x4 ;  /* 0x00000004000c7802 */ /* 0x000fe20000000f00 */
[----:B------:R-:W-:-:S04]  /*13990*/  FADD.FTZ R2, R0, R14 ;  /* 0x0000000e00027221 */ /* 0x000fc80000010000 */
[----:B------:R-:W-:-:S07]  /*139a0*/  IMAD.MOV.U32 R13, RZ, RZ, R2 ;  /* 0x000000ffff0d7224 */ /* 0x000fce00078e0002 */
[----:B------:R-:W-:Y:S05]  /*139b0*/  WARPSYNC.COLLECTIVE R15, `(.L_x_1654) ;  /* 0x000000000f087348 */ /* 0x000fea0003c00000 */
[----:B------:R0:W1:Y:S02]  /*139c0*/  SHFL.BFLY P6, R14, R13, R12, R11 ;  /* 0x0c00000c0d0e7389 */ /* 0x00006400000c000b */
[----:B01----:R-:W-:Y:S05]  /*139d0*/  ENDCOLLECTIVE ;  /* 0x000000000000791b */ /* 0x003fea0003800000 */
.L_x_1654:
[----:B------:R-:W-:Y:S02]  /*139e0*/  HFMA2 R12, -RZ, RZ, 0, 1.1920928955078125e-07 ;  /* 0x00000002ff0c7431 */ /* 0x000fe400000001ff */
[----:B------:R-:W-:-:S04]  /*139f0*/  FADD.FTZ R3, R2, R14 ;  /* 0x0000000e02037221 */ /* 0x000fc80000010000 */
[----:B------:R-:W-:-:S07]  /*13a00*/  IMAD.MOV.U32 R13, RZ, RZ, R3 ;  /* 0x000000ffff0d7224 */ /* 0x000fce00078e0003 */
[----:B------:R-:W-:Y:S05]  /*13a10*/  WARPSYNC.COLLECTIVE R15, `(.L_x_1655) ;  /* 0x000000000f087348 */ /* 0x000fea0003c00000 */
[----:B------:R0:W1:Y:S02]  /*13a20*/  SHFL.BFLY P6, R14, R13, R12, R11 ;  /* 0x0c00000c0d0e7389 */ /* 0x00006400000c000b */
[----:B01----:R-:W-:Y:S05]  /*13a30*/  ENDCOLLECTIVE ;  /* 0x000000000000791b */ /* 0x003fea0003800000 */
.L_x_1655:
[----:B------:R-:W-:Y:S01]  /*13a40*/  MOV R12, 0x1 ;  /* 0x00000001000c7802 */ /* 0x000fe20000000f00 */
[----:B------:R-:W-:-:S04]  /*13a50*/  FADD.FTZ R4, R3, R14 ;  /* 0x0000000e03047221 */ /* 0x000fc80000010000 */
[----:B------:R-:W-:-:S07]  /*13a60*/  IMAD.MOV.U32 R13, RZ, RZ, R4 ;  /* 0x000000ffff0d7224 */ /* 0x000fce00078e0004 */
[----:B------:R-:W-:Y:S05]  /*13a70*/  WARPSYNC.COLLECTIVE R15, `(.L_x_1656) ;  /* 0x000000000f087348 */ /* 0x000fea0003c00000 */
[----:B------:R0:W1:Y:S02]  /*13a80*/  SHFL.BFLY P6, R14, R13, R12, R11 ;  /* 0x0c00000c0d0e7389 */ /* 0x00006400000c000b */
[----:B01----:R-:W-:Y:S05]  /*13a90*/  ENDCOLLECTIVE ;  /* 0x000000000000791b */ /* 0x003fea0003800000 */
.L_x_1656:
[----:B------:R-:W-:Y:S05]  /*13aa0*/  BRA `(.L_x_1657) ;  /* 0xfffffee400947947 */ /* 0x000fea000383ffff */
.L_x_1658:
        /* <DEDUP_REMOVED lines=13> */
.L_x_3502:


//--------------------- .text._ZN4mmha33masked_multihead_attention_kernelIfLi128ELi128ELi2ELi32ELi128ELb1ELb0EEEv26Multihead_attention_paramsIT_XT5_EE --------------------------
	.section	.text._ZN4mmha33masked_multihead_attention_kernelIfLi128ELi128ELi2ELi32ELi128ELb1ELb0EEEv26Multihead_attention_paramsIT_XT5_EE,"ax",@progbits
	.align	128
        .global         _ZN4mmha33masked_multihead_attention_kernelIfLi128ELi128ELi2ELi32ELi128ELb1ELb0EEEv26Multihead_attention_paramsIT_XT5_EE
        .type           _ZN4mmha33masked_multihead_attention_kernelIfLi128ELi128ELi2ELi32ELi128ELb1ELb0EEEv26Multihead_attention_paramsIT_XT5_EE,@function
        .size           _ZN4mmha33masked_multihead_attention_kernelIfLi128ELi128ELi2ELi32ELi128ELb1ELb0EEEv26Multihead_attention_paramsIT_XT5_EE,(.L_x_3503 - _ZN4mmha33masked_multihead_attention_kernelIfLi128ELi128ELi2ELi32ELi128ELb1ELb0EEEv26Multihead_attention_paramsIT_XT5_EE)
        .other          _ZN4mmha33masked_multihead_attention_kernelIfLi128ELi128ELi2ELi32ELi128ELb1ELb0EEEv26Multihead_attention_paramsIT_XT5_EE,@"STO_CUDA_ENTRY STV_DEFAULT"
_ZN4mmha33masked_multihead_attention_kernelIfLi128ELi128ELi2ELi32ELi128ELb1ELb0EEEv26Multihead_attention_paramsIT_XT5_EE:
.text._ZN4mmha33masked_multihead_attention_kernelIfLi128ELi128ELi2ELi32ELi128ELb1ELb0EEEv26Multihead_attention_paramsIT_XT5_EE:
        /* <DEDUP_REMOVED lines=12> */
.L_x_1659:
        /* <DEDUP_REMOVED lines=73> */
.L_x_1661:
[----:B------:R-:W-:Y:S05]  /*0550*/  BSYNC.RECONVERGENT B0 ;  /* 0x0000000000007941 */ /* 0x000fea0003800200 */
.L_x_1660:
        /* <DEDUP_REMOVED lines=19> */
[----:B--2---:R-:W-:Y:S01]  /*0690*/  @!P2 IMAD R0, R32, R21, R243 ;  /* 0x000000152000a224 */ /* 0x004fe200078e02f3 */
        /* <DEDUP_REMOVED lines=41> */
[----:B------:R-:W-:-:S04]  /*0930*/  ISETP.GE.AND P4, PT, R243, RZ, PT ;  /* 0x000000fff300720c */ /* 0x000fc80003f86270 */
[----:B------:R0:W5:Y:S01]  /*0940*/  @P1 LDG.E R245, desc[UR36][R10.64] ;  /* 0x000000240af51981 */ /* 0x000162000c1e1900 */
[----:B------:R-:W-:-:S06]  /*0950*/  ISETP.NE.AND P1, PT, R20, RZ, PT ;  /* 0x000000ff1400720c */ /* 0x000fcc0003f25270 */
[----:B------:R-:W-:Y:S02]  /*0960*/  @!P0 IADD3 R249, PT, PT, R249, -R14, RZ ;  /* 0x8000000ef9f98210 */ /* 0x000fe40007ffe0ff */
[----:B------:R-:W-:Y:S02]  /*0970*/  ISETP.NE.AND P0, PT, RZ, UR4, PT ;  /* 0x00000004ff007c0c */ /* 0x000fe4000bf05270 */
[----:B------:R-:W-:Y:S02]  /*0980*/  ISETP.NE.AND P2, PT, R21, RZ, PT ;  /* 0x000000ff1500720c */ /* 0x000fe40003f45270 */
[----:B-1----:R-:W-:Y:S01]  /*0990*/  ISETP.LT.OR P0, PT, R5, 0x1, P0 ;  /* 0x000000010500780c */ /* 0x002fe20000701670 */
[----:B------:R-:W-:Y:S01]  /*09a0*/  BSSY.RECONVERGENT B6, `(.L_x_1662) ;  /* 0x0000122000067945 */ /* 0x000fe20003800200 */
[----:B------:R-:W-:Y:S01]  /*09b0*/  @!P4 IMAD.MOV R249, RZ, RZ, -R249 ;  /* 0x000000fffff9c224 */ /* 0x000fe200078e0af9 */
[----:B------:R-:W-:Y:S01]  /*09c0*/  VIADDMNMX R244, R198, -R21, RZ, !PT ;  /* 0x80000015c6f47246 */ /* 0x000fe200078001ff */
[----:B------:R-:W-:-:S07]  /*09d0*/  IMAD R22, R35, R22, RZ ;  /* 0x0000001623167224 */ /* 0x000fce00078e02ff */
[----:B------:R-:W-:Y:S01]  /*09e0*/  @!P2 LOP3.LUT R249, RZ, R21, RZ, 0x33, !PT ;  /* 0x00000015fff9a212 */ /* 0x000fe200078e33ff */
        /* <DEDUP_REMOVED lines=56> */
.L_x_1664:
        /* <DEDUP_REMOVED lines=12> */
[----:B------:R-:W-:-:S03]  /*0e30*/  FMUL.FTZ R12, R12, 13.28771209716796875 ;  /* 0x41549a780c0c7820 */ /* 0x000fc60000410000 */
        /* <DEDUP_REMOVED lines=19> */
.L_x_1663:
        /* <DEDUP_REMOVED lines=54> */
.L_x_1666:
        /* <DEDUP_REMOVED lines=15> */
.L_x_1667:
        /* <DEDUP_REMOVED lines=51> */
[----:B------:R-:W3:Y:S01]  /*16f0*/  MUFU.COS R9, R13 ;  /* 0x0000000d00097308 */ /* 0x000ee20000000000 */
[-C--:B0-----:R-:W-:Y:S01]  /*1700*/  FMUL.FTZ R7, R31, R6.reuse ;  /* 0x000000061f077220 */ /* 0x081fe20000410000 */
[-C--:B----4-:R-:W-:Y:S01]  /*1710*/  FMUL.FTZ R11, R27, R6.reuse ;  /* 0x000000061b0b7220 */ /* 0x090fe20000410000 */
[-C--:B------:R-:W-:Y:S01]  /*1720*/  FMUL.FTZ R12, R30, R6.reuse ;  /* 0x000000061e0c7220 */ /* 0x080fe20000410000 */
[----:B--2---:R-:W-:-:S04]  /*1730*/  FMUL.FTZ R14, R26, R6 ;  /* 0x000000061a0e7220 */ /* 0x004fc80000410000 */
[----:B------:R0:W2:Y:S01]  /*1740*/  MUFU.COS R4, R8 ;  /* 0x0000000800047308 */ /* 0x0000a20000000000 */
[-C--:B-1----:R-:W-:Y:S01]  /*1750*/  FMUL.FTZ R3, R29, R5.reuse ;  /* 0x000000051d037220 */ /* 0x082fe20000410000 */
[----:B------:R-:W-:Y:S01]  /*1760*/  FMUL.FTZ R6, R28, R5 ;  /* 0x000000051c067220 */ /* 0x000fe20000410000 */
[----:B---3--:R-:W-:Y:S01]  /*1770*/  FFMA.FTZ R10, R30, R9, -R7 ;  /* 0x000000091e0a7223 */ /* 0x008fe20000010807 */
[-C--:B------:R-:W-:Y:S01]  /*1780*/  FMUL.FTZ R7, R25, R5.reuse ;  /* 0x0000000519077220 */ /* 0x080fe20000410000 */
        /* <DEDUP_REMOVED lines=10> */
.L_x_1673:
[----:B------:R-:W-:Y:S05]  /*1830*/  BSYNC.RECONVERGENT B2 ;  /* 0x0000000000027941 */ /* 0x000fea0003800200 */
.L_x_1672:
[----:B-1----:R0:W-:Y:S04]  /*1840*/  STS [R21], R24 ;  /* 0x0000001815007388 */ /* 0x0021e80000000800 */
[----:B--2---:R0:W-:Y:S04]  /*1850*/  STS [R21+0x4], R26 ;  /* 0x0000041a15007388 */ /* 0x0041e80000000800 */
[----:B---3--:R0:W-:Y:S04]  /*1860*/  STS [R38], R25 ;  /* 0x0000001926007388 */ /* 0x0081e80000000800 */
[----:B----4-:R0:W-:Y:S01]  /*1870*/  STS [R38+0x4], R27 ;  /* 0x0000041b26007388 */ /* 0x0101e20000000800 */
[----:B------:R-:W-:Y:S05]  /*1880*/  BRA `(.L_x_1674) ;  /* 0x0000000000847947 */ /* 0x000fea0003800000 */
.L_x_1671:
        /* <DEDUP_REMOVED lines=33> */
.L_x_1674:
[----:B------:R-:W-:Y:S05]  /*1aa0*/  BSYNC.RECONVERGENT B1 ;  /* 0x0000000000017941 */ /* 0x000fea0003800200 */
.L_x_1670:
[----:B------:R1:W-:Y:S04]  /*1ab0*/  STS [R15], R28 ;  /* 0x0000001c0f007388 */ /* 0x0003e80000000800 */
[----:B------:R1:W-:Y:S04]  /*1ac0*/  STS [R15+0x4], R30 ;  /* 0x0000041e0f007388 */ /* 0x0003e80000000800 */
[----:B------:R1:W-:Y:S04]  /*1ad0*/  STS [R20], R29 ;  /* 0x0000001d14007388 */ /* 0x0003e80000000800 */
[----:B------:R1:W-:Y:S02]  /*1ae0*/  STS [R20+0x4], R31 ;  /* 0x0000041f14007388 */ /* 0x0003e40000000800 */
.L_x_1669:
[----:B------:R-:W-:Y:S05]  /*1af0*/  BSYNC.RECONVERGENT B0 ;  /* 0x0000000000007941 */ /* 0x000fea0003800200 */
.L_x_1668:
        /* <DEDUP_REMOVED lines=10> */
.L_x_1676:
[----:B------:R-:W-:Y:S05]  /*1ba0*/  BSYNC.RECONVERGENT B0 ;  /* 0x0000000000007941 */ /* 0x000fea0003800200 */
.L_x_1675:
[----:B------:R-:W-:Y:S06]  /*1bb0*/  BAR.SYNC.DEFER_BLOCKING 0x0 ;  /* 0x0000000000007b1d */ /* 0x000fec0000010000 */
.L_x_1665:
[----:B------:R-:W-:Y:S05]  /*1bc0*/  BSYNC.RECONVERGENT B6 ;  /* 0x0000000000067941 */ /* 0x000fea0003800200 */
.L_x_1662:
[----:B------:R-:W0:Y:S01]  /*1bd0*/  S2UR UR6, SR_CgaCtaId ;  /* 0x00000000000679c3 */ /* 0x000e220000008800 */
[----:B------:R-:W-:Y:S01]  /*1be0*/  ISETP.GT.U32.AND P0, PT, R32, 0x1f, PT ;  /* 0x0000001f2000780c */ /* 0x000fe20003f04070 */
[----:B------:R-:W-:Y:S01]  /*1bf0*/  UMOV UR5, 0x400 ;  /* 0x0000040000057882 */ /* 0x000fe20000000000 */
[----:B------:R-:W-:Y:S01]  /*1c00*/  IADD3 R251, PT, PT, R198, -R244, RZ ;  /* 0x800000f4c6fb7210 */ /* 0x000fe20007ffe0ff */
[----:B------:R-:W-:Y:S01]  /*1c10*/  UIADD3 UR4, UPT, UPT, UR5, 0x420, URZ ;  /* 0x0000042005047890 */ /* 0x000fe2000fffe0ff */
[----:B------:R-:W-:-:S03]  /*1c20*/  IMAD.MOV.U32 R237, RZ, RZ, -0x800001 ;  /* 0xff7fffffffed7424 */ /* 0x000fc600078e00ff */
[----:B0-----:R-:W-:-:S06]  /*1c30*/  ULEA UR7, UR6, UR4, 0x18 ;  /* 0x0000000406077291 */ /* 0x001fcc000f8ec0ff */
[----:B------:R-:W-:Y:S01]  /*1c40*/  LEA R251, R251, UR7, 0x2 ;  /* 0x00000007fbfb7c11 */ /* 0x000fe2000f8e10ff */
[----:B------:R-:W-:Y:S06]  /*1c50*/  @P0 BRA `(.L_x_1677) ;  /* 0x0000000000cc0947 */ /* 0x000fec0003800000 */
[----:B------:R-:W-:Y:S01]  /*1c60*/  UIADD3 UR4, UPT, UPT, UR5, 0x20, URZ ;  /* 0x0000002005047890 */ /* 0x000fe2000fffe0ff */
[----:B--234-:R-:W-:Y:S01]  /*1c70*/  FMUL.FTZ R2, R28, R24 ;  /* 0x000000181c027220 */ /* 0x01cfe20000410000 */
        /* <DEDUP_REMOVED lines=19> */
.L_x_1678:
        /* <DEDUP_REMOVED lines=12> */
.L_x_1881:
        /* <DEDUP_REMOVED lines=17> */
.L_x_1680:
[----:B------:R1:W-:Y:S02]  /*1f80*/  STS [R251+-0x4], R237 ;  /* 0xfffffcedfb007388 */ /* 0x0003e40000000800 */
.L_x_1677:
[----:B------:R-:W-:Y:S05]  /*1f90*/  WARPSYNC.ALL ;  /* 0x0000000000007948 */ /* 0x000fea0003800000 */
[----:B------:R-:W-:Y:S01]  /*1fa0*/  BAR.SYNC.DEFER_BLOCKING 0x0 ;  /* 0x0000000000007b1d */ /* 0x000fe20000010000 */
[----:B------:R-:W-:Y:S01]  /*1fb0*/  UIADD3 UR4, UPT, UPT, UR5, 0x20, URZ ;  /* 0x0000002005047890 */ /* 0x000fe2000fffe0ff */
[----:B------:R-:W-:-:S03]  /*1fc0*/  IMAD.SHL.U32 R32, R32, 0x8, RZ ;  /* 0x0000000820207824 */ /* 0x000fc600078e00ff */
[----:B------:R-:W-:Y:S02]  /*1fd0*/  ULEA UR4, UR6, UR4, 0x18 ;  /* 0x0000000406047291 */ /* 0x000fe4000f8ec0ff */
[----:B---3--:R-:W-:Y:S01]  /*1fe0*/  LOP3.LUT R0, R32, 0x8, RZ, 0xc0, !PT ;  /* 0x0000000820007812 */ /* 0x008fe200078ec0ff */
[----:B------:R-:W3:Y:S01]  /*1ff0*/  LDCU UR8, c[0x0][0x40c] ;  /* 0x00008180ff0877ac */ /* 0x000ee20008000800 */
[----:B------:R-:W0:Y:S01]  /*2000*/  S2R R205, SR_CTAID.X ;  /* 0x0000000000cd7919 */ /* 0x000e220000002500 */
[----:B------:R-:W0:Y:S04]  /*2010*/  S2R R209, SR_TID.X ;  /* 0x0000000000d17919 */ /* 0x000e280000002100 */
[----:B------:R0:W0:Y:S01]  /*2020*/  LDS.64 R240, [R0+UR4] ;  /* 0x0000000400f07984 */ /* 0x0000220008000a00 */
[----:B---3--:R-:W-:-:S03]  /*2030*/  UISETP.NE.AND UP0, UPT, UR8, URZ, UPT ;  /* 0x000000ff0800728c */ /* 0x008fc6000bf05270 */
[----:B------:R3:W0:Y:S04]  /*2040*/  LDS.64 R238, [R0+UR4+0x10] ;  /* 0x0000100400ee7984 */ /* 0x0006280008000a00 */
[----:B-12---:R3:W1:Y:S04]  /*2050*/  LDS.64 R24, [R0+UR4+0x20] ;  /* 0x0000200400187984 */ /* 0x0066680008000a00 */
[----:B------:R3:W2:Y:S04]  /*2060*/  LDS.64 R26, [R0+UR4+0x30] ;  /* 0x00003004001a7984 */ /* 0x0006a80008000a00 */
[----:B----4-:R3:W4:Y:S04]  /*2070*/  LDS.64 R28, [R0+UR4+0x40] ;  /* 0x00004004001c7984 */ /* 0x0107280008000a00 */
        /* <DEDUP_REMOVED lines=27> */
[----:B-12-4-:R-:W-:Y:S05]  /*2230*/  BRA.U UP0, `(.L_x_1681) ;  /* 0x0000000100887547 */ /* 0x016fea000b800000 */
[----:B------:R-:W-:-:S04]  /*2240*/  UIADD3 UR5, UPT, UPT, UR5, 0x220, URZ ;  /* 0x0000022005057890 */ /* 0x000fc8000fffe0ff */
[----:B------:R-:W-:-:S09]  /*2250*/  ULEA UR5, UR6, UR5, 0x18 ;  /* 0x0000000506057291 */ /* 0x000fd2000f8ec0ff */
[----:B------:R1:W2:Y:S04]  /*2260*/  LDS.64 R84, [R0+UR5] ;  /* 0x0000000500547984 */ /* 0x0002a80008000a00 */
        /* <DEDUP_REMOVED lines=30> */
[----:B--2-4-:R1:W0:Y:S02]  /*2450*/  LDS.64 R146, [R0+UR5+0x1f0] ;  /* 0x0001f00500927984 */ /* 0x0142240008000a00 */
.L_x_1681:
[----:B0-----:R-:W0:Y:S01]  /*2460*/  LDC R4, c[0x0][0x3f8] ;  /* 0x0000fe00ff047b82 */ /* 0x001e220000000800 */
[----:B-1-3--:R-:W-:Y:S01]  /*2470*/  IADD3 R0, PT, PT, R243, 0xf, -R244 ;  /* 0x0000000ff3007810 */ /* 0x00afe20007ffe8f4 */
[----:B------:R-:W1:Y:S01]  /*2480*/  LDCU.64 UR8, c[0x0][0x3f0] ;  /* 0x00007e00ff0877ac */ /* 0x000e620008000a00 */
[----:B------:R-:W-:Y:S01]  /*2490*/  SHF.R.U32.HI R203, RZ, 0x1, R209 ;  /* 0x00000001ffcb7819 */ /* 0x000fe200000116d1 */
[----:B------:R-:W-:Y:S01]  /*24a0*/  BSSY B1, `(.L_x_1682) ;  /* 0x000086d000017945 */ /* 0x000fe20003800000 */
[----:B------:R-:W-:Y:S01]  /*24b0*/  SHF.R.S32.HI R3, RZ, 0x1f, R0 ;  /* 0x0000001fff037819 */ /* 0x000fe20000011400 */
[----:B------:R-:W2:Y:S01]  /*24c0*/  LDCU UR14, c[0x0][0x40c] ;  /* 0x00008180ff0e77ac */ /* 0x000ea20008000800 */
[----:B------:R-:W-:Y:S01]  /*24d0*/  SHF.L.U32 R2, R209, 0x1, RZ ;  /* 0x00000001d1027819 */ /* 0x000fe200000006ff */
[----:B------:R-:W0:Y:S01]  /*24e0*/  S2UR UR5, SR_CTAID.Y ;  /* 0x00000000000579c3 */ /* 0x000e220000002600 */
[----:B------:R-:W-:Y:S01]  /*24f0*/  LEA.HI R3, R3, R0, RZ, 0x4 ;  /* 0x0000000003037211 */ /* 0x000fe200078f20ff */
[----:B------:R-:W3:Y:S01]  /*2500*/  LDCU UR18, c[0x0][0x3f4] ;  /* 0x00007e80ff1277ac */ /* 0x000ee20008000800 */
[----:B------:R-:W-:-:S02]  /*2510*/  LOP3.LUT R5, R2, 0x2, RZ, 0xc0, !PT ;  /* 0x0000000202057812 */ /* 0x000fc400078ec0ff */
[----:B------:R-:W-:Y:S01]  /*2520*/  LOP3.LUT R7, R3, 0xfffffff0, RZ, 0xc0, !PT ;  /* 0xfffffff003077812 */ /* 0x000fe200078ec0ff */
[----:B------:R-:W4:Y:S03]  /*2530*/  LDCU UR15, c[0x0][0x410] ;  /* 0x00008200ff0f77ac */ /* 0x000f260008000800 */
[----:B------:R-:W-:Y:S01]  /*2540*/  ISETP.GE.AND P0, PT, R203, R7, PT ;  /* 0x00000007cb00720c */ /* 0x000fe20003f06270 */
[----:B------:R-:W0:Y:S01]  /*2550*/  LDCU.64 UR10, c[0x0][0x3b8] ;  /* 0x00007700ff0a77ac */ /* 0x000e220008000a00 */
[----:B-1----:R-:W-:Y:S02]  /*2560*/  IMAD.U32 R0, RZ, RZ, UR9 ;  /* 0x00000009ff007e24 */ /* 0x002fe4000f8e00ff */
[--C-:B------:R-:W-:Y:S01]  /*2570*/  IMAD R22, R22, UR8, R205.reuse ;  /* 0x0000000816167c24 */ /* 0x100fe2000f8e02cd */
[----:B------:R-:W1:Y:S03]  /*2580*/  LDCU.64 UR16, c[0x0][0x438] ;  /* 0x00008700ff1077ac */ /* 0x000e660008000a00 */
[----:B------:R-:W-:Y:S01]  /*2590*/  IMAD.SHL.U32 R201, R22, 0x80, RZ ;  /* 0x0000008016c97824 */ /* 0x000fe200078e00ff */
[----:B------:R-:W0:Y:S02]  /*25a0*/  LDCU.64 UR12, c[0x0][0x448] ;  /* 0x00008900ff0c77ac */ /* 0x000e240008000a00 */
[----:B0-----:R-:W-:-:S04]  /*25b0*/  IMAD R3, R4, UR5, R205 ;  /* 0x0000000504037c24 */ /* 0x001fc8000f8e02cd */
[----:B------:R-:W-:-:S04]  /*25c0*/  IMAD R10, R3, R0, RZ ;  /* 0x00000000030a7224 */ /* 0x000fc800078e02ff */
[----:B------:R-:W-:Y:S01]  /*25d0*/  IMAD R10, R10, 0x80, R5 ;  /* 0x000000800a0a7824 */ /* 0x000fe200078e0205 */
[----:B-1234-:R-:W-:Y:S06]  /*25e0*/  @P0 BRA `(.L_x_1683) ;  /* 0x0000008400600947 */ /* 0x01efec0003800000 */
[----:B------:R-:W-:Y:S01]  /*25f0*/  IABS R242, R0 ;  /* 0x0000000000f27213 */ /* 0x000fe20000000000 */
[----:B------:R-:W0:Y:S01]  /*2600*/  LDC.64 R2, c[0x0][0x450] ;  /* 0x00011400ff027b82 */ /* 0x000e220000000a00 */
[----:B------:R-:W1:Y:S01]  /*2610*/  LDCU UR6, c[0x0][0x440] ;  /* 0x00008800ff0677ac */ /* 0x000e620008000800 */
[----:B------:R-:W-:Y:S01]  /*2620*/  IMAD R4, R248, R4, R205 ;  /* 0x00000004f8047224 */ /* 0x000fe200078e02cd */
[----:B------:R-:W2:Y:S01]  /*2630*/  I2F.RP R8, R242 ;  /* 0x000000f200087306 */ /* 0x000ea20000209400 */
[----:B------:R-:W-:Y:S01]  /*2640*/  IMAD R9, R0, UR5, RZ ;  /* 0x0000000500097c24 */ /* 0x000fe2000f8e02ff */
[----:B------:R-:W3:Y:S01]  /*2650*/  LDCU.64 UR8, c[0x0][0x420] ;  /* 0x00008400ff0877ac */ /* 0x000ee20008000a00 */
[----:B------:R-:W-:Y:S01]  /*2660*/  IMAD.IADD R206, R203, 0x1, R244 ;  /* 0x00000001cbce7824 */ /* 0x000fe200078e02f4 */
[----:B------:R-:W-:Y:S01]  /*2670*/  LEA R5, R4, R5, 0x7 ;  /* 0x0000000504057211 */ /* 0x000fe200078e38ff */
[----:B------:R-:W4:Y:S01]  /*2680*/  LDC R6, c[0x0][0x430] ;  /* 0x00010c00ff067b82 */ /* 0x000f220000000800 */
[----:B------:R-:W4:Y:S01]  /*2690*/  LDCU UR4, c[0x0][0x408] ;  /* 0x00008100ff0477ac */ /* 0x000f220008000800 */
[----:B------:R-:W-:-:S02]  /*26a0*/  SHF.R.S32.HI R202, RZ, 0x1f, R9 ;  /* 0x0000001fffca7819 */ /* 0x000fc40000011409 */
[----:B------:R-:W-:Y:S02]  /*26b0*/  LEA R203, R203, UR7, 0x2 ;  /* 0x00000007cbcb7c11 */ /* 0x000fe4000f8e10ff */
[----:B------:R-:W-:Y:S01]  /*26c0*/  SHF.R.S32.HI R204, RZ, 0x1f, R10 ;  /* 0x0000001fffcc7819 */ /* 0x000fe2000001140a */
[----:B--2---:R-:W2:Y:S01]  /*26d0*/  MUFU.RCP R8, R8 ;  /* 0x0000000800087308 */ /* 0x004ea20000001000 */
[----:B-1----:R-:W-:Y:S01]  /*26e0*/  IMAD R205, R205, UR6, R243 ;  /* 0x00000006cdcd7c24 */ /* 0x002fe2000f8e02f3 */
[----:B---3--:R-:W-:-:S03]  /*26f0*/  IADD3 R200, P1, P2, R9, UR8, R206 ;  /* 0x0000000809c87c10 */ /* 0x008fc6000fa3e0ce */
[----:B------:R-:W-:Y:S01]  /*2700*/  IMAD R205, R205, UR6, R206 ;  /* 0x00000006cdcd7c24 */ /* 0x000fe2000f8e02ce */
[----:B------:R-:W-:Y:S01]  /*2710*/  ISETP.NE.U32.AND P0, PT, RZ, UR8, PT ;  /* 0x00000008ff007c0c */ /* 0x000fe2000bf05070 */
[----:B0-----:R-:W-:Y:S01]  /*2720*/  IMAD.WIDE R2, R5, 0x4, R2 ;  /* 0x0000000405027825 */ /* 0x001fe200078e0202 */
[----:B------:R-:W-:Y:S02]  /*2730*/  IADD3.X R202, PT, PT, R202, UR9, RZ, P1, P2 ;  /* 0x00000009caca7c10 */ /* 0x000fe40008fe44ff */
[----:B------:R-:W-:Y:S02]  /*2740*/  ISETP.NE.AND.EX P0, PT, RZ, UR9, PT, P0 ;  /* 0x00000009ff007c0c */ /* 0x000fe4000bf05300 */
[----:B------:R-:W-:Y:S01]  /*2750*/  IADD3 R206, PT, PT, R206, 0x1, RZ ;  /* 0x00000001cece7810 */ /* 0x000fe20007ffe0ff */
[----:B----4-:R-:W-:Y:S01]  /*2760*/  VIADD R0, R6, UR4 ;  /* 0x0000000406007c36 */ /* 0x010fe20008000000 */
[----:B--2---:R-:W-:-:S04]  /*2770*/  IADD3 R246, PT, PT, R8, 0xffffffe, RZ ;  /* 0x0ffffffe08f67810 */ /* 0x004fc80007ffe0ff */
[----:B------:R0:W1:Y:S02]  /*2780*/  F2I.FTZ.U32.TRUNC.NTZ R247, R246 ;  /* 0x000000f600f77305 */ /* 0x000064000021f000 */
[----:B0-----:R-:W-:Y:S02]  /*2790*/  IMAD.MOV.U32 R246, RZ, RZ, RZ ;  /* 0x000000fffff67224 */ /* 0x001fe400078e00ff */
[----:B-1----:R-:W-:-:S04]  /*27a0*/  IMAD.MOV R11, RZ, RZ, -R247 ;  /* 0x000000ffff0b7224 */ /* 0x002fc800078e0af7 */
[----:B------:R-:W-:-:S04]  /*27b0*/  IMAD R11, R11, R242, RZ ;  /* 0x000000f20b0b7224 */ /* 0x000fc800078e02ff */
[----:B------:R-:W-:-:S04]  /*27c0*/  IMAD.HI.U32 R246, R247, R11, R246 ;  /* 0x0000000bf7f67227 */ /* 0x000fc800078e00f6 */
[----:B------:R-:W-:-:S07]  /*27d0*/  IMAD.IADD R247, R7, 0x1, R244 ;  /* 0x0000000107f77824 */ /* 0x000fce00078e02f4 */
.L_x_1808:
[----:B------:R-:W-:Y:S01]  /*27e0*/  @P0 IMAD.MOV.U32 R12, RZ, RZ, R200 ;  /* 0x000000ffff0c0224 */ /* 0x000fe200078e00c8 */
[----:B------:R-:W-:-:S05]  /*27f0*/  @P0 MOV R13, R202 ;  /* 0x000000ca000d0202 */ /* 0x000fca0000000f00 */
[----:B--2---:R-:W2:Y:S01]  /*2800*/  @P0 LDG.E.U8 R12, desc[UR36][R12.64] ;  /* 0x000000240c0c0981 */ /* 0x004ea2000c1e1100 */
[----:B------:R-:W-:Y:S01]  /*2810*/  VIADD R207, R206, 0xffffffff ;  /* 0xffffffffcecf7836 */ /* 0x000fe20000000000 */
[----:B------:R-:W-:Y:S01]  /*2820*/  UISETP.NE.AND UP0, UPT, UR14, URZ, UPT ;  /* 0x000000ff0e00728c */ /* 0x000fe2000bf05270 */
[----:B------:R-:W-:Y:S01]  /*2830*/  IMAD.U32 R0, RZ, RZ, UR18 ;  /* 0x00000012ff007e24 */ /* 0x000fe2000f8e00ff */
        /* <DEDUP_REMOVED lines=11> */
[----:B------:R-:W-:-:S05]  /*28f0*/  @!P1 IMAD.IADD R11, R11, 0x1, -R208 ;  /* 0x000000010b0b9824 */ /* 0x000fca00078e0ad0 */
[----:B------:R-:W-:Y:S02]  /*2900*/  @!P3 IADD3 R11, PT, PT, -R11, RZ, RZ ;  /* 0x000000ff0b0bb210 */ /* 0x000fe40007ffe1ff */
[----:B------:R-:W-:Y:S02]  /*2910*/  @!P4 LOP3.LUT R11, RZ, R0, RZ, 0x33, !PT ;  /* 0x00000000ff0bc212 */ /* 0x000fe400078e33ff */
[----:B--2---:R-:W-:Y:S01]  /*2920*/  ISETP.NE.AND P2, PT, R12, RZ, P0 ;  /* 0x000000ff0c00720c */ /* 0x004fe20000745270 */
[----:B-1-34-:R-:W-:-:S12]  /*2930*/  BRA.U UP0, `(.L_x_1685) ;  /* 0x0000005d00f07547 */ /* 0x01afd8000b800000 */
[----:B------:R-:W-:-:S13]  /*2940*/  ISETP.NE.AND P5, PT, R199, RZ, PT ;  /* 0x000000ffc700720c */ /* 0x000fda0003fa5270 */
[----:B------:R-:W-:Y:S05]  /*2950*/  @!P5 BRA `(.L_x_1686) ;  /* 0x0000003000b4d947 */ /* 0x000fea0003800000 */
[----:B------:R-:W-:Y:S01]  /*2960*/  IMAD.IADD R13, R11, 0x1, R0 ;  /* 0x000000010b0d7824 */ /* 0x000fe200078e0200 */
[----:B------:R-:W-:Y:S01]  /*2970*/  ISETP.GE.AND P1, PT, R207, R243, PT ;  /* 0x000000f3cf00720c */ /* 0x000fe20003f26270 */
[----:B------:R-:W-:Y:S02]  /*2980*/  BSSY.RECONVERGENT B2, `(.L_x_1687) ;  /* 0x000002a000027945 */ /* 0x000fe40003800200 */
[----:B------:R-:W-:-:S05]  /*2990*/  IMAD R13, R0, 0x4, R13 ;  /* 0x00000004000d7824 */ /* 0x000fca00078e020d */
[----:B------:R-:W-:-:S05]  /*29a0*/  LEA R13, R0, R13, 0x1 ;  /* 0x0000000d000d7211 */ /* 0x000fca00078e08ff */
[----:B------:R-:W-:-:S04]  /*29b0*/  IMAD R13, R0, 0x2, R13 ;  /* 0x00000002000d7824 */ /* 0x000fc800078e020d */
[----:B------:R-:W-:-:S05]  /*29c0*/  IMAD R13, R0, 0x2, R13 ;  /* 0x00000002000d7824 */ /* 0x000fca00078e020d */
[----:B------:R-:W-:-:S05]  /*29d0*/  LEA R13, R0, R13, 0x1 ;  /* 0x0000000d000d7211 */ /* 0x000fca00078e08ff */
[----:B------:R-:W-:-:S04]  /*29e0*/  IMAD R12, R0, 0x2, R13 ;  /* 0x00000002000c7824 */ /* 0x000fc800078e020d */
[----:B------:R-:W-:-:S05]  /*29f0*/  IMAD R13, R0, 0x2, R12 ;  /* 0x00000002000d7824 */ /* 0x000fca00078e020c */
[----:B------:R-:W-:-:S05]  /*2a00*/  IADD3 R14, PT, PT, R13, R0, RZ ;  /* 0x000000000d0e7210 */ /* 0x000fca0007ffe0ff */
[----:B------:R-:W-:-:S04]  /*2a10*/  IMAD.IADD R15, R14, 0x1, R0 ;  /* 0x000000010e0f7824 */ /* 0x000fc800078e0200 */
[----:B------:R-:W-:-:S05]  /*2a20*/  IMAD.IADD R208, R15, 0x1, R0 ;  /* 0x000000010fd07824 */ /* 0x000fca00078e0200 */
        /* <DEDUP_REMOVED lines=9> */
[----:B------:R-:W-:Y:S01]  /*2ac0*/  IADD3 R218, PT, PT, R217, R0, RZ ;  /* 0x00000000d9da7210 */ /* 0x000fe20007ffe0ff */
[----:B------:R-:W-:Y:S06]  /*2ad0*/  @P1 BRA `(.L_x_1688) ;  /* 0x0000000000501947 */ /* 0x000fec0003800000 */
[----:B------:R-:W0:Y:S01]  /*2ae0*/  S2R R148, SR_TID.X ;  /* 0x0000000000947919 */ /* 0x000e220000002100 */
[----:B------:R-:W-:Y:S01]  /*2af0*/  IMAD.SHL.U32 R219, R11, 0x4, RZ ;  /* 0x000000040bdb7824 */ /* 0x000fe200078e00ff */
[----:B------:R-:W2:Y:S01]  /*2b00*/  LDG.E.64 R222, desc[UR36][R2.64] ;  /* 0x0000002402de7981 */ /* 0x000ea2000c1e1b00 */
[----:B0-----:R-:W-:-:S05]  /*2b10*/  IMAD.SHL.U32 R148, R148, 0x2, RZ ;  /* 0x0000000294947824 */ /* 0x001fca00078e00ff */
[----:B------:R-:W-:-:S05]  /*2b20*/  LOP3.LUT R148, R148, 0x2, RZ, 0xc0, !PT ;  /* 0x0000000294947812 */ /* 0x000fca00078ec0ff */
[----:B------:R-:W-:-:S05]  /*2b30*/  IMAD R148, R201, R0, R148 ;  /* 0x00000000c9947224 */ /* 0x000fca00078e0294 */
[----:B------:R-:W-:-:S04]  /*2b40*/  IADD3 R149, P3, PT, R219, R148, RZ ;  /* 0x00000094db957210 */ /* 0x000fc80007f7e0ff */
[----:B------:R-:W-:Y:S02]  /*2b50*/  LEA.HI.X.SX32 R220, R148, RZ, 0x1, P3 ;  /* 0x000000ff94dc7211 */ /* 0x000fe400018f0eff */
[----:B------:R-:W-:-:S04]  /*2b60*/  LEA R148, P3, R149, UR10, 0x2 ;  /* 0x0000000a95947c11 */ /* 0x000fc8000f8610ff */
[----:B------:R-:W-:-:S06]  /*2b70*/  LEA.HI.X R149, R149, UR11, R220, 0x2, P3 ;  /* 0x0000000b95957c11 */ /* 0x000fcc00098f14dc */
[----:B------:R-:W3:Y:S01]  /*2b80*/  LDG.E.64 R148, desc[UR36][R148.64] ;  /* 0x0000002494947981 */ /* 0x000ee2000c1e1b00 */
[----:B------:R-:W-:-:S04]  /*2b90*/  IADD3 R221, P3, PT, R10, R219, RZ ;  /* 0x000000db0add7210 */ /* 0x000fc80007f7e0ff */
[----:B------:R-:W-:Y:S02]  /*2ba0*/  IADD3.X R226, PT, PT, RZ, R204, RZ, P3, !PT ;  /* 0x000000ccffe27210 */ /* 0x000fe40001ffe4ff */
[----:B------:R-:W-:-:S04]  /*2bb0*/  LEA R220, P3, R221, UR10, 0x2 ;  /* 0x0000000adddc7c11 */ /* 0x000fc8000f8610ff */
[----:B------:R-:W-:Y:S01]  /*2bc0*/  LEA.HI.X R221, R221, UR11, R226, 0x2, P3 ;  /* 0x0000000bdddd7c11 */ /* 0x000fe200098f14e2 */
[----:B---3--:R-:W-:Y:S01]  /*2bd0*/  FADD.FTZ R219, R84, R148 ;  /* 0x0000009454db7221 */ /* 0x008fe20000010000 */
[----:B------:R-:W-:-:S03]  /*2be0*/  FADD.FTZ R224, R85, R149 ;  /* 0x0000009555e07221 */ /* 0x000fc60000010000 */
[----:B--2---:R-:W-:Y:S01]  /*2bf0*/  FMUL.FTZ R148, R219, R222 ;  /* 0x000000dedb947220 */ /* 0x004fe20000410000 */
[----:B------:R-:W-:-:S05]  /*2c00*/  FMUL.FTZ R149, R224, R223 ;  /* 0x000000dfe0957220 */ /* 0x000fca0000410000 */
[----:B------:R0:W-:Y:S02]  /*2c10*/  STG.E.64 desc[UR36][R220.64], R148 ;  /* 0x00000094dc007986 */ /* 0x0001e4000c101b24 */
.L_x_1688:
[----:B------:R-:W-:Y:S05]  /*2c20*/  BSYNC.RECONVERGENT B2 ;  /* 0x0000000000027941 */ /* 0x000fea0003800200 */
.L_x_1687:
[----:B------:R-:W-:Y:S04]  /*2c30*/  BSSY.RECONVERGENT B2, `(.L_x_1689) ;  /* 0x000002b000027945 */ /* 0x000fe80003800200 */
[----:B------:R-:W-:Y:S05]  /*2c40*/  @P1 BRA `(.L_x_1690) ;  /* 0x0000000000a41947 */ /* 0x000fea0003800000 */
[----:B------:R-:W1:Y:S02]  /*2c50*/  S2R R150, SR_TID.X ;  /* 0x0000000000967919 */ /* 0x000e640000002100 */
[----:B-1----:R-:W-:Y:S02]  /*2c60*/  IMAD.SHL.U32 R151, R150, 0x2, RZ ;  /* 0x0000000296977824 */ /* 0x002fe400078e00ff */
[----:B------:R-:W-:-:S03]  /*2c70*/  IMAD.IADD R150, R11, 0x1, R0 ;  /* 0x000000010b967824 */ /* 0x000fc600078e0200 */
[----:B------:R-:W-:Y:S02]  /*2c80*/  LOP3.LUT R151, R151, 0x2, RZ, 0xc0, !PT ;  /* 0x0000000297977812 */ /* 0x000fe400078ec0ff */
[----:B0-----:R-:W-:-:S03]  /*2c90*/  SHF.L.U32 R221, R150, 0x2, RZ ;  /* 0x0000000296dd7819 */ /* 0x001fc600000006ff */
[----:B------:R-:W-:Y:S01]  /*2ca0*/  IMAD R224, R201, R0, R151 ;  /* 0x00000000c9e07224 */ /* 0x000fe200078e0297 */
[----:B------:R-:W-:-:S04]  /*2cb0*/  SHF.R.S32.HI R222, RZ, 0x1f, R221 ;  /* 0x0000001fffde7819 */ /* 0x000fc800000114dd */
[----:B------:R-:W-:Y:S02]  /*2cc0*/  SHF.R.S32.HI R219, RZ, 0x1f, R224 ;  /* 0x0000001fffdb7819 */ /* 0x000fe400000114e0 */
[----:B------:R-:W-:-:S05]  /*2cd0*/  IADD3 R151, P3, PT, R224, R221, RZ ;  /* 0x000000dde0977210 */ /* 0x000fca0007f7e0ff */
[----:B------:R-:W-:Y:S01]  /*2ce0*/  IMAD.X R152, R219, 0x1, R222, P3 ;  /* 0x00000001db987824 */ /* 0x000fe200018e06de */
[----:B------:R-:W-:-:S04]  /*2cf0*/  LEA R150, P3, R151, UR10, 0x2 ;  /* 0x0000000a97967c11 */ /* 0x000fc8000f8610ff */
[----:B------:R-:W-:Y:S02]  /*2d00*/  LEA.HI.X R151, R151, UR11, R152, 0x2, P3 ;  /* 0x0000000b97977c11 */ /* 0x000fe400098f1498 */
[----:B------:R-:W2:Y:S04]  /*2d10*/  LDG.E.64 R152, desc[UR36][R2.64+0x10] ;  /* 0x0000102402987981 */ /* 0x000ea8000c1e1b00 */
[----:B------:R-:W3:Y:S01]  /*2d20*/  LDG.E.64 R150, desc[UR36][R150.64] ;  /* 0x0000002496967981 */ /* 0x000ee2000c1e1b00 */
[----:B------:R-:W-:Y:S01]  /*2d30*/  IADD3 R221, P3, PT, R10, R221, RZ ;  /* 0x000000dd0add7210 */ /* 0x000fe20007f7e0ff */
[----:B------:R-:W-:-:S04]  /*2d40*/  IMAD R225, R0, 0x2, R11 ;  /* 0x0000000200e17824 */ /* 0x000fc800078e020b */
[----:B------:R-:W-:Y:S01]  /*2d50*/  IMAD.X R222, R204, 0x1, R222, P3 ;  /* 0x00000001ccde7824 */ /* 0x000fe200018e06de */
[----:B------:R-:W-:Y:S01]  /*2d60*/  SHF.L.U32 R225, R225, 0x2, RZ ;  /* 0x00000002e1e17819 */ /* 0x000fe200000006ff */
[----:B---3--:R-:W-:Y:S01]  /*2d70*/  FADD.FTZ R223, R86, R150 ;  /* 0x0000009656df7221 */ /* 0x008fe20000010000 */
[----:B------:R-:W-:-:S03]  /*2d80*/  FADD.FTZ R220, R87, R151 ;  /* 0x0000009757dc7221 */ /* 0x000fc60000010000 */
[----:B--2---:R-:W-:Y:S01]  /*2d90*/  FMUL.FTZ R150, R223, R152 ;  /* 0x00000098df967220 */ /* 0x004fe20000410000 */
[----:B------:R-:W-:Y:S01]  /*2da0*/  LEA R152, P3, R221, UR10, 0x2 ;  /* 0x0000000add987c11 */ /* 0x000fe2000f8610ff */
[----:B------:R-:W-:-:S03]  /*2db0*/  FMUL.FTZ R151, R220, R153 ;  /* 0x00000099dc977220 */ /* 0x000fc60000410000 */
[----:B------:R-:W-:Y:S02]  /*2dc0*/  LEA.HI.X R153, R221, UR11, R222, 0x2, P3 ;  /* 0x0000000bdd997c11 */ /* 0x000fe400098f14de */
[----:B------:R-:W-:Y:S02]  /*2dd0*/  IADD3 R221, P3, PT, R224, R225, RZ ;  /* 0x000000e1e0dd7210 */ /* 0x000fe40007f7e0ff */
[----:B------:R-:W-:-:S05]  /*2de0*/  SHF.R.S32.HI R224, RZ, 0x1f, R225 ;  /* 0x0000001fffe07819 */ /* 0x000fca00000114e1 */
[----:B------:R-:W-:Y:S01]  /*2df0*/  IMAD.X R222, R219, 0x1, R224, P3 ;  /* 0x00000001dbde7824 */ /* 0x000fe200018e06e0 */
[----:B------:R-:W-:-:S04]  /*2e00*/  LEA R220, P3, R221, UR10, 0x2 ;  /* 0x0000000adddc7c11 */ /* 0x000fc8000f8610ff */
[----:B------:R-:W-:Y:S01]  /*2e10*/  LEA.HI.X R221, R221, UR11, R222, 0x2, P3 ;  /* 0x0000000bdddd7c11 */ /* 0x000fe200098f14de */
[----:B------:R0:W-:Y:S04]  /*2e20*/  STG.E.64 desc[UR36][R152.64], R150 ;  /* 0x0000009698007986 */ /* 0x0001e8000c101b24 */
[----:B------:R-:W2:Y:S04]  /*2e30*/  LDG.E.64 R222, desc[UR36][R2.64+0x20] ;  /* 0x0000202402de7981 */ /* 0x000ea8000c1e1b00 */
[----:B0-----:R0:W3:Y:S01]  /*2e40*/  LDG.E.64 R152, desc[UR36][R220.64] ;  /* 0x00000024dc987981 */ /* 0x0010e2000c1e1b00 */
[----:B------:R-:W-:-:S04]  /*2e50*/  IADD3 R225, P3, PT, R10, R225, RZ ;  /* 0x000000e10ae17210 */ /* 0x000fc80007f7e0ff */
[----:B------:R-:W-:Y:S02]  /*2e60*/  IADD3.X R226, PT, PT, R204, R224, RZ, P3, !PT ;  /* 0x000000e0cce27210 */ /* 0x000fe40001ffe4ff */
[----:B0-----:R-:W-:-:S04]  /*2e70*/  LEA R220, P3, R225, UR10, 0x2 ;  /* 0x0000000ae1dc7c11 */ /* 0x001fc8000f8610ff */
[----:B------:R-:W-:Y:S01]  /*2e80*/  LEA.HI.X R221, R225, UR11, R226, 0x2, P3 ;  /* 0x0000000be1dd7c11 */ /* 0x000fe200098f14e2 */
[----:B---3--:R-:W-:Y:S01]  /*2e90*/  FADD.FTZ R219, R88, R152 ;  /* 0x0000009858db7221 */ /* 0x008fe20000010000 */
[----:B------:R-:W-:-:S03]  /*2ea0*/  FADD.FTZ R224, R89, R153 ;  /* 0x0000009959e07221 */ /* 0x000fc60000010000 */
[----:B--2---:R-:W-:Y:S01]  /*2eb0*/  FMUL.FTZ R152, R219, R222 ;  /* 0x000000dedb987220 */ /* 0x004fe20000410000 */
[----:B------:R-:W-:-:S05]  /*2ec0*/  FMUL.FTZ R153, R224, R223 ;  /* 0x000000dfe0997220 */ /* 0x000fca0000410000 */
[----:B------:R1:W-:Y:S02]  /*2ed0*/  STG.E.64 desc[UR36][R220.64], R152 ;  /* 0x00000098dc007986 */ /* 0x0003e4000c101b24 */
.L_x_1690:
[----:B------:R-:W-:Y:S05]  /*2ee0*/  BSYNC.RECONVERGENT B2 ;  /* 0x0000000000027941 */ /* 0x000fea0003800200 */
.L_x_1689:
[----:B------:R-:W-:Y:S04]  /*2ef0*/  BSSY.RECONVERGENT B2, `(.L_x_1691) ;  /* 0x000002c000027945 */ /* 0x000fe80003800200 */
[----:B------:R-:W-:Y:S05]  /*2f00*/  @P1 BRA `(.L_x_1692) ;  /* 0x0000000000a81947 */ /* 0x000fea0003800000 */
[----:B------:R-:W2:Y:S01]  /*2f10*/  S2R R154, SR_TID.X ;  /* 0x00000000009a7919 */ /* 0x000ea20000002100 */
[----:B01----:R-:W-:-:S05]  /*2f20*/  IMAD.IADD R221, R11, 0x1, R0 ;  /* 0x000000010bdd7824 */ /* 0x003fca00078e0200 */
[----:B------:R-:W-:-:S05]  /*2f30*/  LEA R221, R0, R221, 0x1 ;  /* 0x000000dd00dd7211 */ /* 0x000fca00078e08ff */
[----:B------:R-:W-:-:S05]  /*2f40*/  IMAD.SHL.U32 R221, R221, 0x4, RZ ;  /* 0x00000004dddd7824 */ /* 0x000fca00078e00ff */
[----:B------:R-:W-:Y:S01]  /*2f50*/  SHF.R.S32.HI R222, RZ, 0x1f, R221 ;  /* 0x0000001fffde7819 */ /* 0x000fe200000114dd */
[----:B--2---:R-:W-:-:S05]  /*2f60*/  IMAD.SHL.U32 R154, R154, 0x2, RZ ;  /* 0x000000029a9a7824 */ /* 0x004fca00078e00ff */
[----:B------:R-:W-:-:S05]  /*2f70*/  LOP3.LUT R154, R154, 0x2, RZ, 0xc0, !PT ;  /* 0x000000029a9a7812 */ /* 0x000fca00078ec0ff */
[----:B------:R-:W-:-:S05]  /*2f80*/  IMAD R224, R201, R0, R154 ;  /* 0x00000000c9e07224 */ /* 0x000fca00078e029a */
[----:B------:R-:W-:Y:S02]  /*2f90*/  SHF.R.S32.HI R219, RZ, 0x1f, R224 ;  /* 0x0000001fffdb7819 */ /* 0x000fe400000114e0 */
[----:B------:R-:W-:-:S05]  /*2fa0*/  IADD3 R155, P3, PT, R224, R221, RZ ;  /* 0x000000dde09b7210 */ /* 0x000fca0007f7e0ff */
[----:B------:R-:W-:Y:S01]  /*2fb0*/  IMAD.X R156, R219, 0x1, R222, P3 ;  /* 0x00000001db9c7824 */ /* 0x000fe200018e06de */
[----:B------:R-:W-:-:S04]  /*2fc0*/  LEA R154, P3, R155, UR10, 0x2 ;  /* 0x0000000a9b9a7c11 */ /* 0x000fc8000f8610ff */
[----:B------:R-:W-:Y:S02]  /*2fd0*/  LEA.HI.X R155, R155, UR11, R156, 0x2, P3 ;  /* 0x0000000b9b9b7c11 */ /* 0x000fe400098f149c */
[----:B------:R-:W2:Y:S04]  /*2fe0*/  LDG.E.64 R156, desc[UR36][R2.64+0x30] ;  /* 0x00003024029c7981 */ /* 0x000ea8000c1e1b00 */
[----:B------:R-:W3:Y:S01]  /*2ff0*/  LDG.E.64 R154, desc[UR36][R154.64] ;  /* 0x000000249a9a7981 */ /* 0x000ee2000c1e1b00 */
[----:B------:R-:W-:Y:S02]  /*3000*/  IADD3 R221, P3, PT, R10, R221, RZ ;  /* 0x000000dd0add7210 */ /* 0x000fe40007f7e0ff */
[----:B------:R-:W-:-:S03]  /*3010*/  LEA R225, R0, R11, 0x2 ;  /* 0x0000000b00e17211 */ /* 0x000fc600078e10ff */
[----:B------:R-:W-:Y:S02]  /*3020*/  IMAD.X R222, R204, 0x1, R222, P3 ;  /* 0x00000001ccde7824 */ /* 0x000fe400018e06de */
[----:B------:R-:W-:Y:S02]  /*3030*/  IMAD.SHL.U32 R225, R225, 0x4, RZ ;  /* 0x00000004e1e17824 */ /* 0x000fe400078e00ff */
[----:B---3--:R-:W-:Y:S01]  /*3040*/  FADD.FTZ R223, R90, R154 ;  /* 0x0000009a5adf7221 */ /* 0x008fe20000010000 */
[----:B------:R-:W-:-:S03]  /*3050*/  FADD.FTZ R220, R91, R155 ;  /* 0x0000009b5bdc7221 */ /* 0x000fc60000010000 */
[----:B--2---:R-:W-:Y:S01]  /*3060*/  FMUL.FTZ R154, R223, R156 ;  /* 0x0000009cdf9a7220 */ /* 0x004fe20000410000 */
[----:B------:R-:W-:Y:S01]  /*3070*/  LEA R156, P3, R221, UR10, 0x2 ;  /* 0x0000000add9c7c11 */ /* 0x000fe2000f8610ff */
[----:B------:R-:W-:-:S03]  /*3080*/  FMUL.FTZ R155, R220, R157 ;  /* 0x0000009ddc9b7220 */ /* 0x000fc60000410000 */
[----:B------:R-:W-:Y:S02]  /*3090*/  LEA.HI.X R157, R221, UR11, R222, 0x2, P3 ;  /* 0x0000000bdd9d7c11 */ /* 0x000fe400098f14de */
[----:B------:R-:W-:Y:S02]  /*30a0*/  IADD3 R221, P3, PT, R224, R225, RZ ;  /* 0x000000e1e0dd7210 */ /* 0x000fe40007f7e0ff */
[----:B------:R-:W-:-:S04]  /*30b0*/  SHF.R.S32.HI R224, RZ, 0x1f, R225 ;  /* 0x0000001fffe07819 */ /* 0x000fc800000114e1 */
[----:B------:R-:W-:Y:S02]  /*30c0*/  IADD3.X R222, PT, PT, R219, R224, RZ, P3, !PT ;  /* 0x000000e0dbde7210 */ /* 0x000fe40001ffe4ff */
[----:B------:R-:W-:-:S04]  /*30d0*/  LEA R220, P3, R221, UR10, 0x2 ;  /* 0x0000000adddc7c11 */ /* 0x000fc8000f8610ff */
[----:B------:R-:W-:Y:S01]  /*30e0*/  LEA.HI.X R221, R221, UR11, R222, 0x2, P3 ;  /* 0x0000000bdddd7c11 */ /* 0x000fe200098f14de */
[----:B------:R0:W-:Y:S04]  /*30f0*/  STG.E.64 desc[UR36][R156.64], R154 ;  /* 0x0000009a9c007986 */ /* 0x0001e8000c101b24 */
[----:B------:R-:W2:Y:S04]  /*3100*/  LDG.E.64 R222, desc[UR36][R2.64+0x40] ;  /* 0x0000402402de7981 */ /* 0x000ea8000c1e1b00 */
[----:B0-----:R0:W3:Y:S01]  /*3110*/  LDG.E.64 R156, desc[UR36][R220.64] ;  /* 0x00000024dc9c7981 */ /* 0x0010e2000c1e1b00 */
[----:B------:R-:W-:-:S05]  /*3120*/  IADD3 R225, P3, PT, R10, R225, RZ ;  /* 0x000000e10ae17210 */ /* 0x000fca0007f7e0ff */
[----:B------:R-:W-:Y:S01]  /*3130*/  IMAD.X R226, R204, 0x1, R224, P3 ;  /* 0x00000001cce27824 */ /* 0x000fe200018e06e0 */
[----:B0-----:R-:W-:-:S04]  /*3140*/  LEA R220, P3, R225, UR10, 0x2 ;  /* 0x0000000ae1dc7c11 */ /* 0x001fc8000f8610ff */
[----:B------:R-:W-:Y:S01]  /*3150*/  LEA.HI.X R221, R225, UR11, R226, 0x2, P3 ;  /* 0x0000000be1dd7c11 */ /* 0x000fe200098f14e2 */
[----:B---3--:R-:W-:Y:S01]  /*3160*/  FADD.FTZ R219, R92, R156 ;  /* 0x0000009c5cdb7221 */ /* 0x008fe20000010000 */
[----:B------:R-:W-:-:S03]  /*3170*/  FADD.FTZ R224, R93, R157 ;  /* 0x0000009d5de07221 */ /* 0x000fc60000010000 */
[----:B--2---:R-:W-:Y:S01]  /*3180*/  FMUL.FTZ R156, R219, R222 ;  /* 0x000000dedb9c7220 */ /* 0x004fe20000410000 */
[----:B------:R-:W-:-:S05]  /*3190*/  FMUL.FTZ R157, R224, R223 ;  /* 0x000000dfe09d7220 */ /* 0x000fca0000410000 */
[----:B------:R2:W-:Y:S02]  /*31a0*/  STG.E.64 desc[UR36][R220.64], R156 ;  /* 0x0000009cdc007986 */ /* 0x0005e4000c101b24 */
.L_x_1692:
[----:B------:R-:W-:Y:S05]  /*31b0*/  BSYNC.RECONVERGENT B2 ;  /* 0x0000000000027941 */ /* 0x000fea0003800200 */
.L_x_1691:
[----:B------:R-:W-:Y:S04]  /*31c0*/  BSSY.RECONVERGENT B2, `(.L_x_1693) ;  /* 0x0000019000027945 */ /* 0x000fe80003800200 */
[----:B------:R-:W-:Y:S05]  /*31d0*/  @P1 BRA `(.L_x_1694) ;  /* 0x00000000005c1947 */ /* 0x000fea0003800000 */
[----:B------:R-:W3:Y:S01]  /*31e0*/  S2R R22, SR_TID.X ;  /* 0x0000000000167919 */ /* 0x000ee20000002100 */
[----:B------:R-:W-:Y:S01]  /*31f0*/  IMAD.IADD R23, R11, 0x1, R0 ;  /* 0x000000010b177824 */ /* 0x000fe200078e0200 */
[----:B------:R-:W4:Y:S01]  /*3200*/  LDG.E.64 R222, desc[UR36][R2.64+0x50] ;  /* 0x0000502402de7981 */ /* 0x000f22000c1e1b00 */
[----:B---3--:R-:W-:Y:S02]  /*3210*/  SHF.L.U32 R219, R22, 0x1, RZ ;  /* 0x0000000116db7819 */ /* 0x008fe400000006ff */
[----:B------:R-:W-:Y:S02]  /*3220*/  IMAD R22, R0, 0x4, R23 ;  /* 0x0000000400167824 */ /* 0x000fe400078e0217 */
[----:B------:R-:W-:Y:S02]  /*3230*/  LOP3.LUT R23, R219, 0x2, RZ, 0xc0, !PT ;  /* 0x00000002db177812 */ /* 0x000fe400078ec0ff */
[----:B------:R-:W-:-:S03]  /*3240*/  IMAD.SHL.U32 R219, R22, 0x4, RZ ;  /* 0x0000000416db7824 */ /* 0x000fc600078e00ff */
[----:B012---:R-:W-:Y:S02]  /*3250*/  IMAD R220, R201, R0, R23 ;  /* 0x00000000c9dc7224 */ /* 0x007fe400078e0217 */
[----:B------:R-:W-:-:S03]  /*3260*/  SHF.R.S32.HI R221, RZ, 0x1f, R219 ;  /* 0x0000001fffdd7819 */ /* 0x000fc600000114db */
[----:B------:R-:W-:-:S04]  /*3270*/  IADD3 R23, P3, PT, R220, R219, RZ ;  /* 0x000000dbdc177210 */ /* 0x000fc80007f7e0ff */
[----:B------:R-:W-:Y:S02]  /*3280*/  LEA.HI.X.SX32 R220, R220, R221, 0x1, P3 ;  /* 0x000000dddcdc7211 */ /* 0x000fe400018f0eff */
[----:B------:R-:W-:-:S04]  /*3290*/  LEA R22, P3, R23, UR10, 0x2 ;  /* 0x0000000a17167c11 */ /* 0x000fc8000f8610ff */
[----:B------:R-:W-:-:S06]  /*32a0*/  LEA.HI.X R23, R23, UR11, R220, 0x2, P3 ;  /* 0x0000000b17177c11 */ /* 0x000fcc00098f14dc */
[----:B------:R-:W2:Y:S01]  /*32b0*/  LDG.E.64 R22, desc[UR36][R22.64] ;  /* 0x0000002416167981 */ /* 0x000ea2000c1e1b00 */
[----:B------:R-:W-:-:S04]  /*32c0*/  IADD3 R225, P3, PT, R10, R219, RZ ;  /* 0x000000db0ae17210 */ /* 0x000fc80007f7e0ff */
[----:B------:R-:W-:Y:S02]  /*32d0*/  IADD3.X R226, PT, PT, R204, R221, RZ, P3, !PT ;  /* 0x000000ddcce27210 */ /* 0x000fe40001ffe4ff */
[----:B------:R-:W-:-:S04]  /*32e0*/  LEA R220, P3, R225, UR10, 0x2 ;  /* 0x0000000ae1dc7c11 */ /* 0x000fc8000f8610ff */
[----:B------:R-:W-:Y:S01]  /*32f0*/  LEA.HI.X R221, R225, UR11, R226, 0x2, P3 ;  /* 0x0000000be1dd7c11 */ /* 0x000fe200098f14e2 */
[----:B--2---:R-:W-:Y:S01]  /*3300*/  FADD.FTZ R219, R94, R22 ;  /* 0x000000165edb7221 */ /* 0x004fe20000010000 */
[----:B------:R-:W-:-:S03]  /*3310*/  FADD.FTZ R224, R95, R23 ;  /* 0x000000175fe07221 */ /* 0x000fc60000010000 */
[----:B----4-:R-:W-:Y:S01]  /*3320*/  FMUL.FTZ R22, R219, R222 ;  /* 0x000000dedb167220 */ /* 0x010fe20000410000 */
[----:B------:R-:W-:-:S05]  /*3330*/  FMUL.FTZ R23, R224, R223 ;  /* 0x000000dfe0177220 */ /* 0x000fca0000410000 */
[----:B------:R3:W-:Y:S02]  /*3340*/  STG.E.64 desc[UR36][R220.64], R22 ;  /* 0x00000016dc007986 */ /* 0x0007e4000c101b24 */
.L_x_1694:
[----:B------:R-:W-:Y:S05]  /*3350*/  BSYNC.RECONVERGENT B2 ;  /* 0x0000000000027941 */ /* 0x000fea0003800200 */
.L_x_1693:
[----:B------:R-:W-:Y:S04]  /*3360*/  BSSY.RECONVERGENT B2, `(.L_x_1695) ;  /* 0x000001a000027945 */ /* 0x000fe80003800200 */
[----:B------:R-:W-:Y:S05]  /*3370*/  @P1 BRA `(.L_x_1696) ;  /* 0x0000000000601947 */ /* 0x000fea0003800000 */
[----:B------:R-:W4:Y:S01]  /*3380*/  S2R R20, SR_TID.X ;  /* 0x0000000000147919 */ /* 0x000f220000002100 */
[----:B------:R-:W-:Y:S01]  /*3390*/  IMAD.IADD R21, R11, 0x1, R0 ;  /* 0x000000010b157824 */ /* 0x000fe200078e0200 */
[----:B------:R-:W2:Y:S03]  /*33a0*/  LDG.E.64 R222, desc[UR36][R2.64+0x60] ;  /* 0x0000602402de7981 */ /* 0x000ea6000c1e1b00 */
[----:B------:R-:W-:Y:S01]  /*33b0*/  IMAD R21, R0, 0x4, R21 ;  /* 0x0000000400157824 */ /* 0x000fe200078e0215 */
[----:B----4-:R-:W-:-:S03]  /*33c0*/  SHF.L.U32 R219, R20, 0x1, RZ ;  /* 0x0000000114db7819 */ /* 0x010fc600000006ff */
[----:B------:R-:W-:Y:S01]  /*33d0*/  IMAD.IADD R20, R21, 0x1, R0 ;  /* 0x0000000115147824 */ /* 0x000fe200078e0200 */
[----:B------:R-:W-:-:S03]  /*33e0*/  LOP3.LUT R21, R219, 0x2, RZ, 0xc0, !PT ;  /* 0x00000002db157812 */ /* 0x000fc600078ec0ff */
[----:B------:R-:W-:Y:S02]  /*33f0*/  IMAD.SHL.U32 R219, R20, 0x4, RZ ;  /* 0x0000000414db7824 */ /* 0x000fe400078e00ff */
[----:B0123--:R-:W-:-:S03]  /*3400*/  IMAD R220, R201, R0, R21 ;  /* 0x00000000c9dc7224 */ /* 0x00ffc600078e0215 */
[----:B------:R-:W-:Y:S02]  /*3410*/  SHF.R.S32.HI R221, RZ, 0x1f, R219 ;  /* 0x0000001fffdd7819 */ /* 0x000fe400000114db */
        /* <DEDUP_REMOVED lines=11> */
[----:B------:R-:W-:Y:S01]  /*34d0*/  FMUL.FTZ R20, R219, R222 ;  /* 0x000000dedb147220 */ /* 0x000fe20000410000 */
[----:B------:R-:W-:-:S05]  /*34e0*/  FMUL.FTZ R21, R224, R223 ;  /* 0x000000dfe0157220 */ /* 0x000fca0000410000 */
[----:B------:R4:W-:Y:S02]  /*34f0*/  STG.E.64 desc[UR36][R220.64], R20 ;  /* 0x00000014dc007986 */ /* 0x0009e4000c101b24 */
.L_x_1696:
[----:B------:R-:W-:Y:S05]  /*3500*/  BSYNC.RECONVERGENT B2 ;  /* 0x0000000000027941 */ /* 0x000fea0003800200 */
.L_x_1695:
[----:B------:R-:W-:Y:S04]  /*3510*/  BSSY.RECONVERGENT B2, `(.L_x_1697) ;  /* 0x000002d000027945 */ /* 0x000fe80003800200 */
[----:B------:R-:W-:Y:S05]  /*3520*/  @P1 BRA `(.L_x_1698) ;  /* 0x0000000000ac1947 */ /* 0x000fea0003800000 */
[----:B------:R-:W0:Y:S01]  /*3530*/  S2R R158, SR_TID.X ;  /* 0x00000000009e7919 */ /* 0x000e220000002100 */
[----:B------:R-:W-:-:S04]  /*3540*/  IMAD.IADD R159, R11, 0x1, R0 ;  /* 0x000000010b9f7824 */ /* 0x000fc800078e0200 */
[----:B------:R-:W-:Y:S01]  /*3550*/  IMAD R159, R0, 0x4, R159 ;  /* 0x00000004009f7824 */ /* 0x000fe200078e029f */
[----:B0-----:R-:W-:-:S03]  /*3560*/  SHF.L.U32 R160, R158, 0x1, RZ ;  /* 0x000000019ea07819 */ /* 0x001fc600000006ff */
[----:B------:R-:W-:Y:S01]  /*3570*/  IMAD R158, R0, 0x2, R159 ;  /* 0x00000002009e7824 */ /* 0x000fe200078e029f */
[----:B------:R-:W-:-:S03]  /*3580*/  LOP3.LUT R160, R160, 0x2, RZ, 0xc0, !PT ;  /* 0x00000002a0a07812 */ /* 0x000fc600078ec0ff */
[----:B-1234-:R-:W-:Y:S02]  /*3590*/  IMAD.SHL.U32 R221, R158, 0x4, RZ ;  /* 0x000000049edd7824 */ /* 0x01efe400078e00ff */
[----:B------:R-:W-:-:S03]  /*35a0*/  IMAD R224, R201, R0, R160 ;  /* 0x00000000c9e07224 */ /* 0x000fc600078e02a0 */
[----:B------:R-:W-:Y:S02]  /*35b0*/  SHF.R.S32.HI R222, RZ, 0x1f, R221 ;  /* 0x0000001fffde7819 */ /* 0x000fe400000114dd */
[----:B------:R-:W-:Y:S02]  /*35c0*/  SHF.R.S32.HI R219, RZ, 0x1f, R224 ;  /* 0x0000001fffdb7819 */ /* 0x000fe400000114e0 */
[----:B------:R-:W-:-:S04]  /*35d0*/  IADD3 R159, P3, PT, R224, R221, RZ ;  /* 0x000000dde09f7210 */ /* 0x000fc80007f7e0ff */
[----:B------:R-:W-:Y:S02]  /*35e0*/  IADD3.X R160, PT, PT, R219, R222, RZ, P3, !PT ;  /* 0x000000dedba07210 */ /* 0x000fe40001ffe4ff */
[----:B------:R-:W-:-:S04]  /*35f0*/  LEA R158, P3, R159, UR10, 0x2 ;  /* 0x0000000a9f9e7c11 */ /* 0x000fc8000f8610ff */
[----:B------:R-:W-:Y:S02]  /*3600*/  LEA.HI.X R159, R159, UR11, R160, 0x2, P3 ;  /* 0x0000000b9f9f7c11 */ /* 0x000fe400098f14a0 */
[----:B------:R-:W2:Y:S04]  /*3610*/  LDG.E.64 R160, desc[UR36][R2.64+0x70] ;  /* 0x0000702402a07981 */ /* 0x000ea8000c1e1b00 */
[----:B------:R-:W3:Y:S01]  /*3620*/  LDG.E.64 R158, desc[UR36][R158.64] ;  /* 0x000000249e9e7981 */ /* 0x000ee2000c1e1b00 */
[----:B------:R-:W-:Y:S01]  /*3630*/  IADD3 R221, P3, PT, R10, R221, RZ ;  /* 0x000000dd0add7210 */ /* 0x000fe20007f7e0ff */
[----:B------:R-:W-:-:S03]  /*3640*/  IMAD R225, R0, 0x8, R11 ;  /* 0x0000000800e17824 */ /* 0x000fc600078e020b */
[----:B------:R-:W-:Y:S01]  /*3650*/  IADD3.X R222, PT, PT, R204, R222, RZ, P3, !PT ;  /* 0x000000deccde7210 */ /* 0x000fe20001ffe4ff */
        /* <DEDUP_REMOVED lines=24> */
.L_x_1698:
[----:B------:R-:W-:Y:S05]  /*37e0*/  BSYNC.RECONVERGENT B2 ;  /* 0x0000000000027941 */ /* 0x000fea0003800200 */
.L_x_1697:
[----:B------:R-:W-:Y:S04]  /*37f0*/  BSSY.RECONVERGENT B2, `(.L_x_1699) ;  /* 0x000001b000027945 */ /* 0x000fe80003800200 */
[----:B------:R-:W-:Y:S05]  /*3800*/  @P1 BRA `(.L_x_1700) ;  /* 0x0000000000641947 */ /* 0x000fea0003800000 */
[----:B------:R-:W0:Y:S01]  /*3810*/  S2R R18, SR_TID.X ;  /* 0x0000000000127919 */ /* 0x000e220000002100 */
[----:B------:R-:W-:Y:S01]  /*3820*/  IADD3 R19, PT, PT, R11, R0, RZ ;  /* 0x000000000b137210 */ /* 0x000fe20007ffe0ff */
[----:B------:R-:W2:Y:S04]  /*3830*/  LDG.E.64 R222, desc[UR36][R2.64+0x90] ;  /* 0x0000902402de7981 */ /* 0x000ea8000c1e1b00 */
[----:B------:R-:W-:-:S05]  /*3840*/  IMAD R19, R0, 0x4, R19 ;  /* 0x0000000400137824 */ /* 0x000fca00078e0213 */
[----:B------:R-:W-:Y:S01]  /*3850*/  LEA R19, R0, R19, 0x1 ;  /* 0x0000001300137211 */ /* 0x000fe200078e08ff */
[----:B0-----:R-:W-:-:S05]  /*3860*/  IMAD.SHL.U32 R18, R18, 0x2, RZ ;  /* 0x0000000212127824 */ /* 0x001fca00078e00ff */
[----:B------:R-:W-:Y:S01]  /*3870*/  LOP3.LUT R219, R18, 0x2, RZ, 0xc0, !PT ;  /* 0x0000000212db7812 */ /* 0x000fe200078ec0ff */
[----:B------:R-:W-:-:S04]  /*3880*/  IMAD R18, R0, 0x2, R19 ;  /* 0x0000000200127824 */ /* 0x000fc800078e0213 */
[----:B-1234-:R-:W-:Y:S02]  /*3890*/  IMAD R220, R201, R0, R219 ;  /* 0x00000000c9dc7224 */ /* 0x01efe400078e02db */
[----:B------:R-:W-:-:S05]  /*38a0*/  IMAD.SHL.U32 R219, R18, 0x4, RZ ;  /* 0x0000000412db7824 */ /* 0x000fca00078e00ff */
        /* <DEDUP_REMOVED lines=15> */
.L_x_1700:
[----:B------:R-:W-:Y:S05]  /*39a0*/  BSYNC.RECONVERGENT B2 ;  /* 0x0000000000027941 */ /* 0x000fea0003800200 */
.L_x_1699:
[----:B------:R-:W-:Y:S04]  /*39b0*/  BSSY.RECONVERGENT B2, `(.L_x_1701) ;  /* 0x000001c000027945 */ /* 0x000fe80003800200 */
[----:B------:R-:W-:Y:S05]  /*39c0*/  @P1 BRA `(.L_x_1702) ;  /* 0x0000000000681947 */ /* 0x000fea0003800000 */
[----:B------:R-:W0:Y:S01]  /*39d0*/  S2R R16, SR_TID.X ;  /* 0x0000000000107919 */ /* 0x000e220000002100 */
[----:B------:R-:W-:Y:S01]  /*39e0*/  IMAD.IADD R17, R11, 0x1, R0 ;  /* 0x000000010b117824 */ /* 0x000fe200078e0200 */
[----:B------:R-:W2:Y:S03]  /*39f0*/  LDG.E.64 R222, desc[UR36][R2.64+0xa0] ;  /* 0x0000a02402de7981 */ /* 0x000ea6000c1e1b00 */
[----:B------:R-:W-:-:S05]  /*3a00*/  IMAD R17, R0, 0x4, R17 ;  /* 0x0000000400117824 */ /* 0x000fca00078e0211 */
[----:B------:R-:W-:-:S05]  /*3a10*/  LEA R17, R0, R17, 0x1 ;  /* 0x0000001100117211 */ /* 0x000fca00078e08ff */
[----:B------:R-:W-:Y:S02]  /*3a20*/  IMAD R17, R0, 0x2, R17 ;  /* 0x0000000200117824 */ /* 0x000fe400078e0211 */
[----:B0-----:R-:W-:-:S05]  /*3a30*/  IMAD.SHL.U32 R16, R16, 0x2, RZ ;  /* 0x0000000210107824 */ /* 0x001fca00078e00ff */
[----:B------:R-:W-:Y:S02]  /*3a40*/  LOP3.LUT R219, R16, 0x2, RZ, 0xc0, !PT ;  /* 0x0000000210db7812 */ /* 0x000fe400078ec0ff */
[----:B------:R-:W-:-:S03]  /*3a50*/  IADD3 R16, PT, PT, R17, R0, RZ ;  /* 0x0000000011107210 */ /* 0x000fc60007ffe0ff */
        /* <DEDUP_REMOVED lines=8> */
[----:B------:R-:W-:-:S05]  /*3ae0*/  IADD3 R225, P3, PT, R10, R219, RZ ;  /* 0x000000db0ae17210 */ /* 0x000fca0007f7e0ff */
[----:B------:R-:W-:Y:S01]  /*3af0*/  IMAD.X R226, R204, 0x1, R221, P3 ;  /* 0x00000001cce27824 */ /* 0x000fe200018e06dd */
[----:B------:R-:W-:-:S04]  /*3b00*/  LEA R220, P3, R225, UR10, 0x2 ;  /* 0x0000000ae1dc7c11 */ /* 0x000fc8000f8610ff */
[----:B------:R-:W-:Y:S01]  /*3b10*/  LEA.HI.X R221, R225, UR11, R226, 0x2, P3 ;  /* 0x0000000be1dd7c11 */ /* 0x000fe200098f14e2 */
[----:B--2---:R-:W-:Y:S01]  /*3b20*/  FADD.FTZ R219, R104, R16 ;  /* 0x0000001068db7221 */ /* 0x004fe20000010000 */
[----:B------:R-:W-:-:S03]  /*3b30*/  FADD.FTZ R224, R105, R17 ;  /* 0x0000001169e07221 */ /* 0x000fc60000010000 */
[----:B------:R-:W-:Y:S01]  /*3b40*/  FMUL.FTZ R16, R219, R222 ;  /* 0x000000dedb107220 */ /* 0x000fe20000410000 */
[----:B------:R-:W-:-:S05]  /*3b50*/  FMUL.FTZ R17, R224, R223 ;  /* 0x000000dfe0117220 */ /* 0x000fca0000410000 */
[----:B------:R0:W-:Y:S02]  /*3b60*/  STG.E.64 desc[UR36][R220.64], R16 ;  /* 0x00000010dc007986 */ /* 0x0001e4000c101b24 */
.L_x_1702:
[----:B------:R-:W-:Y:S05]  /*3b70*/  BSYNC.RECONVERGENT B2 ;  /* 0x0000000000027941 */ /* 0x000fea0003800200 */
.L_x_1701:
[----:B------:R-:W-:Y:S04]  /*3b80*/  BSSY.RECONVERGENT B2, `(.L_x_1703) ;  /* 0x000001c000027945 */ /* 0x000fe80003800200 */
[----:B------:R-:W-:Y:S05]  /*3b90*/  @P1 BRA `(.L_x_1704) ;  /* 0x0000000000681947 */ /* 0x000fea0003800000 */
[----:B------:R-:W0:Y:S01]  /*3ba0*/  S2R R8, SR_TID.X ;  /* 0x0000000000087919 */ /* 0x000e220000002100 */
[----:B------:R-:W-:Y:S01]  /*3bb0*/  IADD3 R9, PT, PT, R11, R0, RZ ;  /* 0x000000000b097210 */ /* 0x000fe20007ffe0ff */
[----:B------:R-:W2:Y:S04]  /*3bc0*/  LDG.E.64 R222, desc[UR36][R2.64+0xb0] ;  /* 0x0000b02402de7981 */ /* 0x000ea8000c1e1b00 */
[----:B------:R-:W-:-:S04]  /*3bd0*/  IMAD R9, R0, 0x4, R9 ;  /* 0x0000000400097824 */ /* 0x000fc800078e0209 */
[----:B------:R-:W-:-:S04]  /*3be0*/  IMAD R9, R0, 0x2, R9 ;  /* 0x0000000200097824 */ /* 0x000fc800078e0209 */
[----:B------:R-:W-:Y:S01]  /*3bf0*/  IMAD R9, R0, 0x2, R9 ;  /* 0x0000000200097824 */ /* 0x000fe200078e0209 */
[----:B0-----:R-:W-:-:S04]  /*3c00*/  SHF.L.U32 R8, R8, 0x1, RZ ;  /* 0x0000000108087819 */ /* 0x001fc800000006ff */
[----:B------:R-:W-:Y:S01]  /*3c10*/  LOP3.LUT R219, R8, 0x2, RZ, 0xc0, !PT ;  /* 0x0000000208db7812 */ /* 0x000fe200078ec0ff */
[----:B------:R-:W-:-:S04]  /*3c20*/  IMAD R8, R0, 0x2, R9 ;  /* 0x0000000200087824 */ /* 0x000fc800078e0209 */
[----:B-1234-:R-:W-:Y:S01]  /*3c30*/  IMAD R220, R201, R0, R219 ;  /* 0x00000000c9dc7224 */ /* 0x01efe200078e02db */
[----:B------:R-:W-:-:S04]  /*3c40*/  SHF.L.U32 R219, R8, 0x2, RZ ;  /* 0x0000000208db7819 */ /* 0x000fc800000006ff */
        /* <DEDUP_REMOVED lines=15> */
.L_x_1704:
[----:B------:R-:W-:Y:S05]  /*3d40*/  BSYNC.RECONVERGENT B2 ;  /* 0x0000000000027941 */ /* 0x000fea0003800200 */
.L_x_1703:
[----:B------:R-:W-:Y:S04]  /*3d50*/  BSSY.RECONVERGENT B2, `(.L_x_1705) ;  /* 0x000001d000027945 */ /* 0x000fe80003800200 */
[----:B------:R-:W-:Y:S05]  /*3d60*/  @P1 BRA `(.L_x_1706) ;  /* 0x00000000006c1947 */ /* 0x000fea0003800000 */
[----:B------:R-:W0:Y:S01]  /*3d70*/  S2R R6, SR_TID.X ;  /* 0x0000000000067919 */ /* 0x000e220000002100 */
[----:B------:R-:W-:Y:S01]  /*3d80*/  IMAD.IADD R7, R11, 0x1, R0 ;  /* 0x000000010b077824 */ /* 0x000fe200078e0200 */
[----:B------:R-:W2:Y:S04]  /*3d90*/  LDG.E.64 R222, desc[UR36][R2.64+0xc0] ;  /* 0x0000c02402de7981 */ /* 0x000ea8000c1e1b00 */
[----:B------:R-:W-:-:S05]  /*3da0*/  LEA R7, R0, R7, 0x2 ;  /* 0x0000000700077211 */ /* 0x000fca00078e10ff */
[----:B------:R-:W-:-:S04]  /*3db0*/  IMAD R7, R0, 0x2, R7 ;  /* 0x0000000200077824 */ /* 0x000fc800078e0207 */
[----:B------:R-:W-:-:S04]  /*3dc0*/  IMAD R7, R0, 0x2, R7 ;  /* 0x0000000200077824 */ /* 0x000fc800078e0207 */
[----:B------:R-:W-:Y:S01]  /*3dd0*/  IMAD R7, R0, 0x2, R7 ;  /* 0x0000000200077824 */ /* 0x000fe200078e0207 */
[----:B0-----:R-:W-:-:S04]  /*3de0*/  SHF.L.U32 R6, R6, 0x1, RZ ;  /* 0x0000000106067819 */ /* 0x001fc800000006ff */
[----:B------:R-:W-:Y:S01]  /*3df0*/  LOP3.LUT R219, R6, 0x2, RZ, 0xc0, !PT ;  /* 0x0000000206db7812 */ /* 0x000fe200078ec0ff */
[----:B------:R-:W-:-:S04]  /*3e00*/  IMAD.IADD R6, R7, 0x1, R0 ;  /* 0x0000000107067824 */ /* 0x000fc800078e0200 */
        /* <DEDUP_REMOVED lines=17> */
.L_x_1706:
[----:B------:R-:W-:Y:S05]  /*3f20*/  BSYNC.RECONVERGENT B2 ;  /* 0x0000000000027941 */ /* 0x000fea0003800200 */
.L_x_1705:
        /* <DEDUP_REMOVED lines=29> */
.L_x_1708:
[----:B------:R-:W-:Y:S05]  /*4100*/  BSYNC.RECONVERGENT B2 ;  /* 0x0000000000027941 */ /* 0x000fea0003800200 */
.L_x_1707:
[----:B------:R-:W-:Y:S04]  /*4110*/  BSSY.RECONVERGENT B2, `(.L_x_1709) ;  /* 0x000001e000027945 */ /* 0x000fe80003800200 */
[----:B------:R-:W-:Y:S05]  /*4120*/  @P1 BRA `(.L_x_1710) ;  /* 0x0000000000701947 */ /* 0x000fea0003800000 */
[----:B------:R-:W0:Y:S01]  /*4130*/  S2R R162, SR_TID.X ;  /* 0x0000000000a27919 */ /* 0x000e220000002100 */
[----:B------:R-:W-:Y:S01]  /*4140*/  IMAD.IADD R163, R11, 0x1, R0 ;  /* 0x000000010ba37824 */ /* 0x000fe200078e0200 */
[----:B------:R-:W2:Y:S04]  /*4150*/  LDG.E.64 R222, desc[UR36][R2.64+0xe0] ;  /* 0x0000e02402de7981 */ /* 0x000ea8000c1e1b00 */
[----:B------:R-:W-:-:S05]  /*4160*/  LEA R163, R0, R163, 0x2 ;  /* 0x000000a300a37211 */ /* 0x000fca00078e10ff */
[----:B------:R-:W-:-:S04]  /*4170*/  IMAD R163, R0, 0x2, R163 ;  /* 0x0000000200a37824 */ /* 0x000fc800078e02a3 */
        /* <DEDUP_REMOVED lines=23> */
.L_x_1710:
[----:B------:R-:W-:Y:S05]  /*42f0*/  BSYNC.RECONVERGENT B2 ;  /* 0x0000000000027941 */ /* 0x000fea0003800200 */
.L_x_1709:
[----:B------:R-:W-:Y:S04]  /*4300*/  BSSY.RECONVERGENT B2, `(.L_x_1711) ;  /* 0x000002a000027945 */ /* 0x000fe80003800200 */
[----:B------:R-:W-:Y:S05]  /*4310*/  @P1 BRA `(.L_x_1712) ;  /* 0x0000000000a01947 */ /* 0x000fea0003800000 */
[----:B------:R-:W0:Y:S01]  /*4320*/  S2R R164, SR_TID.X ;  /* 0x0000000000a47919 */ /* 0x000e220000002100 */
[----:B------:R-:W-:Y:S01]  /*4330*/  IMAD.SHL.U32 R219, R12, 0x4, RZ ;  /* 0x000000040cdb7824 */ /* 0x000fe200078e00ff */
[----:B------:R-:W2:Y:S04]  /*4340*/  LDG.E.64 R166, desc[UR36][R2.64+0xf0] ;  /* 0x0000f02402a67981 */ /* 0x000ea8000c1e1b00 */
[----:B------:R-:W-:Y:S02]  /*4350*/  SHF.R.S32.HI R223, RZ, 0x1f, R219 ;  /* 0x0000001fffdf7819 */ /* 0x000fe400000114db */
[----:B0-----:R-:W-:-:S04]  /*4360*/  SHF.L.U32 R164, R164, 0x1, RZ ;  /* 0x00000001a4a47819 */ /* 0x001fc800000006ff */
[----:B------:R-:W-:-:S05]  /*4370*/  LOP3.LUT R164, R164, 0x2, RZ, 0xc0, !PT ;  /* 0x00000002a4a47812 */ /* 0x000fca00078ec0ff */
[----:B------:R-:W-:-:S05]  /*4380*/  IMAD R222, R201, R0, R164 ;  /* 0x00000000c9de7224 */ /* 0x000fca00078e02a4 */
[----:B------:R-:W-:Y:S02]  /*4390*/  SHF.R.S32.HI R224, RZ, 0x1f, R222 ;  /* 0x0000001fffe07819 */ /* 0x000fe400000114de */
[----:B------:R-:W-:-:S05]  /*43a0*/  IADD3 R12, P3, PT, R222, R219, RZ ;  /* 0x000000dbde0c7210 */ /* 0x000fca0007f7e0ff */
[----:B------:R-:W-:Y:S01]  /*43b0*/  IMAD.X R165, R224, 0x1, R223, P3 ;  /* 0x00000001e0a57824 */ /* 0x000fe200018e06df */
[----:B------:R-:W-:-:S04]  /*43c0*/  LEA R164, P3, R12, UR10, 0x2 ;  /* 0x0000000a0ca47c11 */ /* 0x000fc8000f8610ff */
[----:B------:R-:W-:-:S06]  /*43d0*/  LEA.HI.X R165, R12, UR11, R165, 0x2, P3 ;  /* 0x0000000b0ca57c11 */ /* 0x000fcc00098f14a5 */
[----:B------:R-:W2:Y:S01]  /*43e0*/  LDG.E.64 R164, desc[UR36][R164.64] ;  /* 0x00000024a4a47981 */ /* 0x000ea2000c1e1b00 */
[----:B------:R-:W-:Y:S02]  /*43f0*/  LEA R11, R0, R11, 0x4 ;  /* 0x0000000b000b7211 */ /* 0x000fe400078e20ff */
[----:B-1234-:R-:W-:-:S03]  /*4400*/  IADD3 R220, P3, PT, R10, R219, RZ ;  /* 0x000000db0adc7210 */ /* 0x01efc60007f7e0ff */
[----:B------:R-:W-:Y:S02]  /*4410*/  IMAD.SHL.U32 R11, R11, 0x4, RZ ;  /* 0x000000040b0b7824 */ /* 0x000fe400078e00ff */
[----:B------:R-:W-:-:S03]  /*4420*/  IMAD.X R223, R204, 0x1, R223, P3 ;  /* 0x00000001ccdf7824 */ /* 0x000fc600018e06df */
[----:B------:R-:W-:Y:S01]  /*4430*/  SHF.R.S32.HI R219, RZ, 0x1f, R11 ;  /* 0x0000001fffdb7819 */ /* 0x000fe2000001140b */
[----:B------:R-:W-:Y:S01]  /*4440*/  FADD.FTZ R221, R114, R164 ;  /* 0x000000a472dd7221 */ /* 0x000fe20000010000 */
[----:B------:R-:W-:-:S03]  /*4450*/  FADD.FTZ R12, R115, R165 ;  /* 0x000000a5730c7221 */ /* 0x000fc60000010000 */
[----:B------:R-:W-:Y:S01]  /*4460*/  FMUL.FTZ R164, R221, R166 ;  /* 0x000000a6dda47220 */ /* 0x000fe20000410000 */
[----:B------:R-:W-:Y:S01]  /*4470*/  FMUL.FTZ R165, R12, R167 ;  /* 0x000000a70ca57220 */ /* 0x000fe20000410000 */
[----:B------:R-:W-:Y:S02]  /*4480*/  LEA R166, P3, R220, UR10, 0x2 ;  /* 0x0000000adca67c11 */ /* 0x000fe4000f8610ff */
[----:B------:R-:W-:Y:S02]  /*4490*/  IADD3 R12, P4, PT, R222, R11, RZ ;  /* 0x0000000bde0c7210 */ /* 0x000fe40007f9e0ff */
[----:B------:R-:W-:Y:S02]  /*44a0*/  LEA.HI.X R167, R220, UR11, R223, 0x2, P3 ;  /* 0x0000000bdca77c11 */ /* 0x000fe400098f14df */
        /* <DEDUP_REMOVED lines=15> */
.L_x_1712:
[----:B------:R-:W-:Y:S05]  /*45a0*/  BSYNC.RECONVERGENT B2 ;  /* 0x0000000000027941 */ /* 0x000fea0003800200 */
.L_x_1711:
[----:B------:R-:W-:Y:S04]  /*45b0*/  BSSY.RECONVERGENT B2, `(.L_x_1713) ;  /* 0x0000017000027945 */ /* 0x000fe80003800200 */
[----:B------:R-:W-:Y:S05]  /*45c0*/  @P1 BRA `(.L_x_1714) ;  /* 0x0000000000541947 */ /* 0x000fea0003800000 */
[----:B------:R-:W0:Y:S01]  /*45d0*/  S2R R11, SR_TID.X ;  /* 0x00000000000b7919 */ /* 0x000e220000002100 */
[----:B------:R-:W-:Y:S01]  /*45e0*/  SHF.L.U32 R13, R13, 0x2, RZ ;  /* 0x000000020d0d7819 */ /* 0x000fe200000006ff */
[----:B01234-:R-:W2:Y:S01]  /*45f0*/  LDG.E.64 R220, desc[UR36][R2.64+0x110] ;  /* 0x0001102402dc7981 */ /* 0x01fea2000c1e1b00 */
[----:B------:R-:W-:-:S05]  /*4600*/  IMAD.SHL.U32 R11, R11, 0x2, RZ ;  /* 0x000000020b0b7824 */ /* 0x000fca00078e00ff */
[----:B------:R-:W-:-:S05]  /*4610*/  LOP3.LUT R11, R11, 0x2, RZ, 0xc0, !PT ;  /* 0x000000020b0b7812 */ /* 0x000fca00078ec0ff */
[----:B------:R-:W-:Y:S01]  /*4620*/  IMAD R168, R201, R0, R11 ;  /* 0x00000000c9a87224 */ /* 0x000fe200078e020b */
[----:B------:R-:W-:-:S04]  /*4630*/  SHF.R.S32.HI R11, RZ, 0x1f, R13 ;  /* 0x0000001fff0b7819 */ /* 0x000fc8000001140d */
[----:B------:R-:W-:-:S04]  /*4640*/  IADD3 R12, P3, PT, R168, R13, RZ ;  /* 0x0000000da80c7210 */ /* 0x000fc80007f7e0ff */
[----:B------:R-:W-:Y:S02]  /*4650*/  LEA.HI.X.SX32 R169, R168, R11, 0x1, P3 ;  /* 0x0000000ba8a97211 */ /* 0x000fe400018f0eff */
[----:B------:R-:W-:-:S04]  /*4660*/  LEA R168, P3, R12, UR10, 0x2 ;  /* 0x0000000a0ca87c11 */ /* 0x000fc8000f8610ff */
[----:B------:R-:W-:-:S06]  /*4670*/  LEA.HI.X R169, R12, UR11, R169, 0x2, P3 ;  /* 0x0000000b0ca97c11 */ /* 0x000fcc00098f14a9 */
[----:B------:R-:W3:Y:S01]  /*4680*/  LDG.E.64 R168, desc[UR36][R168.64] ;  /* 0x00000024a8a87981 */ /* 0x000ee2000c1e1b00 */
[----:B------:R-:W-:-:S05]  /*4690*/  IADD3 R13, P3, PT, R10, R13, RZ ;  /* 0x0000000d0a0d7210 */ /* 0x000fca0007f7e0ff */
[----:B------:R-:W-:Y:S01]  /*46a0*/  IMAD.X R224, R204, 0x1, R11, P3 ;  /* 0x00000001cce07824 */ /* 0x000fe200018e060b */
[----:B------:R-:W-:-:S04]  /*46b0*/  LEA R12, P3, R13, UR10, 0x2 ;  /* 0x0000000a0d0c7c11 */ /* 0x000fc8000f8610ff */
[----:B------:R-:W-:Y:S01]  /*46c0*/  LEA.HI.X R13, R13, UR11, R224, 0x2, P3 ;  /* 0x0000000b0d0d7c11 */ /* 0x000fe200098f14e0 */
[----:B---3--:R-:W-:Y:S01]  /*46d0*/  FADD.FTZ R11, R118, R168 ;  /* 0x000000a8760b7221 */ /* 0x008fe20000010000 */
[----:B------:R-:W-:-:S03]  /*46e0*/  FADD.FTZ R222, R119, R169 ;  /* 0x000000a977de7221 */ /* 0x000fc60000010000 */
[----:B--2---:R-:W-:Y:S01]  /*46f0*/  FMUL.FTZ R168, R11, R220 ;  /* 0x000000dc0ba87220 */ /* 0x004fe20000410000 */
[----:B------:R-:W-:-:S05]  /*4700*/  FMUL.FTZ R169, R222, R221 ;  /* 0x000000dddea97220 */ /* 0x000fca0000410000 */
[----:B------:R0:W-:Y:S02]  /*4710*/  STG.E.64 desc[UR36][R12.64], R168 ;  /* 0x000000a80c007986 */ /* 0x0001e4000c101b24 */
.L_x_1714:
[----:B------:R-:W-:Y:S05]  /*4720*/  BSYNC.RECONVERGENT B2 ;  /* 0x0000000000027941 */ /* 0x000fea0003800200 */
.L_x_1713:
[----:B------:R-:W-:Y:S04]  /*4730*/  BSSY.RECONVERGENT B2, `(.L_x_1715) ;  /* 0x0000017000027945 */ /* 0x000fe80003800200 */
[----:B------:R-:W-:Y:S05]  /*4740*/  @P1 BRA `(.L_x_1716) ;  /* 0x0000000000541947 */ /* 0x000fea0003800000 */
[----:B------:R-:W0:Y:S02]  /*4750*/  S2R R11, SR_TID.X ;  /* 0x00000000000b7919 */ /* 0x000e240000002100 */
[----:B01234-:R-:W2:Y:S01]  /*4760*/  LDG.E.64 R220, desc[UR36][R2.64+0x120] ;  /* 0x0001202402dc7981 */ /* 0x01fea2000c1e1b00 */
[----:B------:R-:W-:-:S05]  /*4770*/  IMAD.SHL.U32 R11, R11, 0x2, RZ ;  /* 0x000000020b0b7824 */ /* 0x000fca00078e00ff */
[----:B------:R-:W-:Y:S02]  /*4780*/  LOP3.LUT R12, R11, 0x2, RZ, 0xc0, !PT ;  /* 0x000000020b0c7812 */ /* 0x000fe400078ec0ff */
[----:B------:R-:W-:-:S03]  /*4790*/  SHF.L.U32 R11, R14, 0x2, RZ ;  /* 0x000000020e0b7819 */ /* 0x000fc600000006ff */
        /* <DEDUP_REMOVED lines=16> */
.L_x_1716:
[----:B------:R-:W-:Y:S05]  /*48a0*/  BSYNC.RECONVERGENT B2 ;  /* 0x0000000000027941 */ /* 0x000fea0003800200 */
.L_x_1715:
[----:B------:R-:W-:Y:S04]  /*48b0*/  BSSY.RECONVERGENT B2, `(.L_x_1717) ;  /* 0x0000017000027945 */ /* 0x000fe80003800200 */
[----:B------:R-:W-:Y:S05]  /*48c0*/  @P1 BRA `(.L_x_1718) ;  /* 0x0000000000541947 */ /* 0x000fea0003800000 */
[----:B------:R-:W0:Y:S01]  /*48d0*/  S2R R11, SR_TID.X ;  /* 0x00000000000b7919 */ /* 0x000e220000002100 */
[----:B------:R-:W2:Y:S01]  /*48e0*/  LDG.E.64 R172, desc[UR36][R2.64+0x130] ;  /* 0x0001302402ac7981 */ /* 0x000ea2000c1e1b00 */
[----:B0-----:R-:W-:-:S05]  /*48f0*/  IMAD.SHL.U32 R11, R11, 0x2, RZ ;  /* 0x000000020b0b7824 */ /* 0x001fca00078e00ff */
        /* <DEDUP_REMOVED lines=14> */
[----:B-12-4-:R-:W-:-:S03]  /*49e0*/  FADD.FTZ R220, R123, R15 ;  /* 0x0000000f7bdc7221 */ /* 0x016fc60000010000 */
[----:B------:R-:W-:Y:S01]  /*49f0*/  FMUL.FTZ R172, R11, R172 ;  /* 0x000000ac0bac7220 */ /* 0x000fe20000410000 */
[----:B------:R-:W-:-:S05]  /*4a00*/  FMUL.FTZ R173, R220, R173 ;  /* 0x000000addcad7220 */ /* 0x000fca0000410000 */
[----:B------:R0:W-:Y:S02]  /*4a10*/  STG.E.64 desc[UR36][R12.64], R172 ;  /* 0x000000ac0c007986 */ /* 0x0001e4000c101b24 */
.L_x_1718:
[----:B------:R-:W-:Y:S05]  /*4a20*/  BSYNC.RECONVERGENT B2 ;  /* 0x0000000000027941 */ /* 0x000fea0003800200 */
.L_x_1717:
        /* <DEDUP_REMOVED lines=13> */
[----:B------:R-:W2:Y:S01]  /*4b00*/  LDG.E.64 R14, desc[UR36][R14.64] ;  /* 0x000000240e0e7981 */ /* 0x000ea2000c1e1b00 */
[----:B------:R-:W-:-:S05]  /*4b10*/  IADD3 R219, P3, PT, R10, R11, RZ ;  /* 0x0000000b0adb7210 */ /* 0x000fca0007f7e0ff */
[----:B-1234-:R-:W-:Y:S01]  /*4b20*/  IMAD.X R220, R204, 0x1, R13, P3 ;  /* 0x00000001ccdc7824 */ /* 0x01efe200018e060d */
[----:B------:R-:W-:-:S04]  /*4b30*/  LEA R12, P3, R219, UR10, 0x2 ;  /* 0x0000000adb0c7c11 */ /* 0x000fc8000f8610ff */
[----:B------:R-:W-:Y:S01]  /*4b40*/  LEA.HI.X R13, R219, UR11, R220, 0x2, P3 ;  /* 0x0000000bdb0d7c11 */ /* 0x000fe200098f14dc */
[----:B------:R-:W-:Y:S01]  /*4b50*/  FADD.FTZ R11, R124, R14 ;  /* 0x0000000e7c0b7221 */ /* 0x000fe20000010000 */
[----:B------:R-:W-:-:S03]  /*4b60*/  FADD.FTZ R208, R125, R15 ;  /* 0x0000000f7dd07221 */ /* 0x000fc60000010000 */
[----:B------:R-:W-:Y:S01]  /*4b70*/  FMUL.FTZ R174, R11, R174 ;  /* 0x000000ae0bae7220 */ /* 0x000fe20000410000 */
[----:B------:R-:W-:-:S05]  /*4b80*/  FMUL.FTZ R175, R208, R175 ;  /* 0x000000afd0af7220 */ /* 0x000fca0000410000 */
[----:B------:R0:W-:Y:S02]  /*4b90*/  STG.E.64 desc[UR36][R12.64], R174 ;  /* 0x000000ae0c007986 */ /* 0x0001e4000c101b24 */
.L_x_1720:
[----:B------:R-:W-:Y:S05]  /*4ba0*/  BSYNC.RECONVERGENT B2 ;  /* 0x0000000000027941 */ /* 0x000fea0003800200 */
.L_x_1719:
[----:B------:R-:W-:Y:S04]  /*4bb0*/  BSSY.RECONVERGENT B2, `(.L_x_1721) ;  /* 0x0000017000027945 */ /* 0x000fe80003800200 */
[----:B------:R-:W-:Y:S05]  /*4bc0*/  @P1 BRA `(.L_x_1722) ;  /* 0x0000000000541947 */ /* 0x000fea0003800000 */
[----:B------:R-:W0:Y:S01]  /*4bd0*/  S2R R11, SR_TID.X ;  /* 0x00000000000b7919 */ /* 0x000e220000002100 */
[----:B------:R-:W-:Y:S01]  /*4be0*/  SHF.L.U32 R209, R209, 0x2, RZ ;  /* 0x00000002d1d17819 */ /* 0x000fe200000006ff */
[----:B------:R-:W2:Y:S01]  /*4bf0*/  LDG.E.64 R176, desc[UR36][R2.64+0x150] ;  /* 0x0001502402b07981 */ /* 0x000ea2000c1e1b00 */
[----:B0-----:R-:W-:-:S05]  /*4c00*/  IMAD.SHL.U32 R11, R11, 0x2, RZ ;  /* 0x000000020b0b7824 */ /* 0x001fca00078e00ff */
[----:B------:R-:W-:-:S05]  /*4c10*/  LOP3.LUT R11, R11, 0x2, RZ, 0xc0, !PT ;  /* 0x000000020b0b7812 */ /* 0x000fca00078ec0ff */
        /* <DEDUP_REMOVED lines=16> */
.L_x_1722:
[----:B------:R-:W-:Y:S05]  /*4d20*/  BSYNC.RECONVERGENT B2 ;  /* 0x0000000000027941 */ /* 0x000fea0003800200 */
.L_x_1721:
        /* <DEDUP_REMOVED lines=23> */
.L_x_1724:
[----:B------:R-:W-:Y:S05]  /*4ea0*/  BSYNC.RECONVERGENT B2 ;  /* 0x0000000000027941 */ /* 0x000fea0003800200 */
.L_x_1723:
        /* <DEDUP_REMOVED lines=23> */
.L_x_1726:
[----:B------:R-:W-:Y:S05]  /*5020*/  BSYNC.RECONVERGENT B2 ;  /* 0x0000000000027941 */ /* 0x000fea0003800200 */
.L_x_1725:
        /* <DEDUP_REMOVED lines=23> */
.L_x_1728:
[----:B------:R-:W-:Y:S05]  /*51a0*/  BSYNC.RECONVERGENT B2 ;  /* 0x0000000000027941 */ /* 0x000fea0003800200 */
.L_x_1727:
        /* <DEDUP_REMOVED lines=23> */
.L_x_1730:
[----:B------:R-:W-:Y:S05]  /*5320*/  BSYNC.RECONVERGENT B2 ;  /* 0x0000000000027941 */ /* 0x000fea0003800200 */
.L_x_1729:
        /* <DEDUP_REMOVED lines=23> */
.L_x_1732:
[----:B------:R-:W-:Y:S05]  /*54a0*/  BSYNC.RECONVERGENT B2 ;  /* 0x0000000000027941 */ /* 0x000fea0003800200 */
.L_x_1731:
        /* <DEDUP_REMOVED lines=23> */
.L_x_1734:
[----:B------:R-:W-:Y:S05]  /*5620*/  BSYNC.RECONVERGENT B2 ;  /* 0x0000000000027941 */ /* 0x000fea0003800200 */
.L_x_1733:
        /* <DEDUP_REMOVED lines=23> */
.L_x_1736:
[----:B------:R-:W-:Y:S05]  /*57a0*/  BSYNC.RECONVERGENT B2 ;  /* 0x0000000000027941 */ /* 0x000fea0003800200 */
.L_x_1735:
        /* <DEDUP_REMOVED lines=23> */
.L_x_1738:
[----:B------:R-:W-:Y:S05]  /*5920*/  BSYNC.RECONVERGENT B2 ;  /* 0x0000000000027941 */ /* 0x000fea0003800200 */
.L_x_1737:
        /* <DEDUP_REMOVED lines=23> */
.L_x_1740:
[----:B------:R-:W-:Y:S05]  /*5aa0*/  BSYNC.RECONVERGENT B2 ;  /* 0x0000000000027941 */ /* 0x000fea0003800200 */
.L_x_1739:
[----:B------:R-:W-:Y:S05]  /*5ab0*/  @P1 BRA `(.L_x_1741) ;  /* 0x0000004800801947 */ /* 0x000fea0003800000 */
[----:B------:R-:W1:Y:S01]  /*5ac0*/  S2R R11, SR_TID.X ;  /* 0x00000000000b7919 */ /* 0x000e620000002100 */
[----:B------:R-:W-:Y:S01]  /*5ad0*/  IADD3 R218, PT, PT, R218, R0, RZ ;  /* 0x00000000dada7210 */ /* 0x000fe20007ffe0ff */
[----:B------:R-:W2:Y:S01]  /*5ae0*/  LDG.E.64 R196, desc[UR36][R2.64+0x1f0] ;  /* 0x0001f02402c47981 */ /* 0x000ea2000c1e1b00 */
[----:B-1----:R-:W-:-:S05]  /*5af0*/  IMAD.SHL.U32 R11, R11, 0x2, RZ ;  /* 0x000000020b0b7824 */ /* 0x002fca00078e00ff */
[----:B0-----:R-:W-:Y:S01]  /*5b00*/  LOP3.LUT R12, R11, 0x2, RZ, 0xc0, !PT ;  /* 0x000000020b0c7812 */ /* 0x001fe200078ec0ff */
[----:B------:R-:W-:-:S04]  /*5b10*/  IMAD.SHL.U32 R11, R218, 0x4, RZ ;  /* 0x00000004da0b7824 */ /* 0x000fc800078e00ff */
        /* <DEDUP_REMOVED lines=17> */
.L_x_1686:
[----:B------:R-:W-:Y:S01]  /*5c30*/  IADD3 R13, PT, PT, R11, R0, RZ ;  /* 0x000000000b0d7210 */ /* 0x000fe20007ffe0ff */
[----:B------:R-:W-:Y:S01]  /*5c40*/  BSSY.RECONVERGENT B2, `(.L_x_1742) ;  /* 0x0000028000027945 */ /* 0x000fe20003800200 */
[----:B------:R-:W-:-:S03]  /*5c50*/  ISETP.GE.AND P1, PT, R207, R243, PT ;  /* 0x000000f3cf00720c */ /* 0x000fc60003f26270 */
[----:B------:R-:W-:-:S04]  /*5c60*/  IMAD R13, R0, 0x4, R13 ;  /* 0x00000004000d7824 */ /* 0x000fc800078e020d */
[----:B------:R-:W-:-:S05]  /*5c70*/  IMAD R13, R0, 0x2, R13 ;  /* 0x00000002000d7824 */ /* 0x000fca00078e020d */
[----:B------:R-:W-:-:S05]  /*5c80*/  LEA R13, R0, R13, 0x1 ;  /* 0x0000000d000d7211 */ /* 0x000fca00078e08ff */
[----:B------:R-:W-:-:S04]  /*5c90*/  IMAD R13, R0, 0x2, R13 ;  /* 0x00000002000d7824 */ /* 0x000fc800078e020d */
[----:B------:R-:W-:-:S05]  /*5ca0*/  IMAD R13, R0, 0x2, R13 ;  /* 0x00000002000d7824 */ /* 0x000fca00078e020d */
[----:B------:R-:W-:-:S05]  /*5cb0*/  LEA R12, R0, R13, 0x1 ;  /* 0x0000000d000c7211 */ /* 0x000fca00078e08ff */
[----:B------:R-:W-:-:S04]  /*5cc0*/  IMAD R13, R0, 0x2, R12 ;  /* 0x00000002000d7824 */ /* 0x000fc800078e020c */
        /* <DEDUP_REMOVED lines=12> */
[----:B------:R-:W-:Y:S01]  /*5d90*/  IMAD.IADD R218, R217, 0x1, R0 ;  /* 0x00000001d9da7824 */ /* 0x000fe200078e0200 */
[----:B------:R-:W-:Y:S06]  /*5da0*/  @P1 BRA `(.L_x_1743) ;  /* 0x0000000000441947 */ /* 0x000fec0003800000 */
[----:B------:R-:W0:Y:S01]  /*5db0*/  S2R R148, SR_TID.X ;  /* 0x0000000000947919 */ /* 0x000e220000002100 */
[----:B------:R-:W-:Y:S01]  /*5dc0*/  IMAD.SHL.U32 R219, R11, 0x4, RZ ;  /* 0x000000040bdb7824 */ /* 0x000fe200078e00ff */
[----:B0-----:R-:W-:-:S04]  /*5dd0*/  SHF.L.U32 R148, R148, 0x1, RZ ;  /* 0x0000000194947819 */ /* 0x001fc800000006ff */
[----:B------:R-:W-:-:S05]  /*5de0*/  LOP3.LUT R148, R148, 0x2, RZ, 0xc0, !PT ;  /* 0x0000000294947812 */ /* 0x000fca00078ec0ff */
[----:B------:R-:W-:-:S05]  /*5df0*/  IMAD R148, R201, R0, R148 ;  /* 0x00000000c9947224 */ /* 0x000fca00078e0294 */
[----:B------:R-:W-:-:S04]  /*5e00*/  IADD3 R149, P3, PT, R219, R148, RZ ;  /* 0x00000094db957210 */ /* 0x000fc80007f7e0ff */
[----:B------:R-:W-:Y:S02]  /*5e10*/  LEA.HI.X.SX32 R220, R148, RZ, 0x1, P3 ;  /* 0x000000ff94dc7211 */ /* 0x000fe400018f0eff */
        /* <DEDUP_REMOVED lines=8> */
[----:B------:R-:W-:-:S05]  /*5ea0*/  FADD.FTZ R149, R85, R149 ;  /* 0x0000009555957221 */ /* 0x000fca0000010000 */
[----:B------:R0:W-:Y:S02]  /*5eb0*/  STG.E.64 desc[UR36][R220.64], R148 ;  /* 0x00000094dc007986 */ /* 0x0001e4000c101b24 */
.L_x_1743:
[----:B------:R-:W-:Y:S05]  /*5ec0*/  BSYNC.RECONVERGENT B2 ;  /* 0x0000000000027941 */ /* 0x000fea0003800200 */
.L_x_1742:
[----:B------:R-:W-:Y:S04]  /*5ed0*/  BSSY.RECONVERGENT B2, `(.L_x_1744) ;  /* 0x0000025000027945 */ /* 0x000fe80003800200 */
[----:B------:R-:W-:Y:S05]  /*5ee0*/  @P1 BRA `(.L_x_1745) ;  /* 0x00000000008c1947 */ /* 0x000fea0003800000 */
[----:B------:R-:W1:Y:S02]  /*5ef0*/  S2R R150, SR_TID.X ;  /* 0x0000000000967919 */ /* 0x000e640000002100 */
[----:B-1----:R-:W-:Y:S01]  /*5f00*/  SHF.L.U32 R151, R150, 0x1, RZ ;  /* 0x0000000196977819 */ /* 0x002fe200000006ff */
[----:B------:R-:W-:-:S03]  /*5f10*/  IMAD.IADD R150, R11, 0x1, R0 ;  /* 0x000000010b967824 */ /* 0x000fc600078e0200 */
[----:B------:R-:W-:Y:S01]  /*5f20*/  LOP3.LUT R151, R151, 0x2, RZ, 0xc0, !PT ;  /* 0x0000000297977812 */ /* 0x000fe200078ec0ff */
[----:B------:R-:W-:-:S04]  /*5f30*/  IMAD.SHL.U32 R153, R150, 0x4, RZ ;  /* 0x0000000496997824 */ /* 0x000fc800078e00ff */
[----:B0-----:R-:W-:Y:S01]  /*5f40*/  IMAD R220, R201, R0, R151 ;  /* 0x00000000c9dc7224 */ /* 0x001fe200078e0297 */
[----:B------:R-:W-:-:S04]  /*5f50*/  SHF.R.S32.HI R219, RZ, 0x1f, R153 ;  /* 0x0000001fffdb7819 */ /* 0x000fc80000011499 */
[----:B------:R-:W-:Y:S02]  /*5f60*/  SHF.R.S32.HI R222, RZ, 0x1f, R220 ;  /* 0x0000001fffde7819 */ /* 0x000fe400000114dc */
[----:B------:R-:W-:-:S04]  /*5f70*/  IADD3 R151, P3, PT, R220, R153, RZ ;  /* 0x00000099dc977210 */ /* 0x000fc80007f7e0ff */
[----:B------:R-:W-:Y:S02]  /*5f80*/  IADD3.X R152, PT, PT, R222, R219, RZ, P3, !PT ;  /* 0x000000dbde987210 */ /* 0x000fe40001ffe4ff */
[----:B------:R-:W-:-:S04]  /*5f90*/  LEA R150, P3, R151, UR10, 0x2 ;  /* 0x0000000a97967c11 */ /* 0x000fc8000f8610ff */
[----:B------:R-:W-:-:S06]  /*5fa0*/  LEA.HI.X R151, R151, UR11, R152, 0x2, P3 ;  /* 0x0000000b97977c11 */ /* 0x000fcc00098f1498 */
[----:B------:R-:W2:Y:S01]  /*5fb0*/  LDG.E.64 R150, desc[UR36][R150.64] ;  /* 0x0000002496967981 */ /* 0x000ea2000c1e1b00 */
[----:B------:R-:W-:Y:S01]  /*5fc0*/  IADD3 R153, P3, PT, R10, R153, RZ ;  /* 0x000000990a997210 */ /* 0x000fe20007f7e0ff */
[----:B------:R-:W-:-:S03]  /*5fd0*/  IMAD R152, R0, 0x2, R11 ;  /* 0x0000000200987824 */ /* 0x000fc600078e020b */
[----:B------:R-:W-:Y:S01]  /*5fe0*/  IADD3.X R224, PT, PT, R204, R219, RZ, P3, !PT ;  /* 0x000000dbcce07210 */ /* 0x000fe20001ffe4ff */
[----:B------:R-:W-:Y:S01]  /*5ff0*/  IMAD.SHL.U32 R223, R152, 0x4, RZ ;  /* 0x0000000498df7824 */ /* 0x000fe200078e00ff */
[----:B------:R-:W-:-:S04]  /*6000*/  LEA R152, P3, R153, UR10, 0x2 ;  /* 0x0000000a99987c11 */ /* 0x000fc8000f8610ff */
[----:B------:R-:W-:Y:S02]  /*6010*/  LEA.HI.X R153, R153, UR11, R224, 0x2, P3 ;  /* 0x0000000b99997c11 */ /* 0x000fe400098f14e0 */
[----:B------:R-:W-:Y:S02]  /*6020*/  IADD3 R221, P3, PT, R220, R223, RZ ;  /* 0x000000dfdcdd7210 */ /* 0x000fe40007f7e0ff */
[----:B------:R-:W-:-:S05]  /*6030*/  SHF.R.S32.HI R219, RZ, 0x1f, R223 ;  /* 0x0000001fffdb7819 */ /* 0x000fca00000114df */
[----:B------:R-:W-:Y:S01]  /*6040*/  IMAD.X R222, R222, 0x1, R219, P3 ;  /* 0x00000001dede7824 */ /* 0x000fe200018e06db */
[----:B------:R-:W-:-:S04]  /*6050*/  LEA R220, P3, R221, UR10, 0x2 ;  /* 0x0000000adddc7c11 */ /* 0x000fc8000f8610ff */
[----:B------:R-:W-:Y:S01]  /*6060*/  LEA.HI.X R221, R221, UR11, R222, 0x2, P3 ;  /* 0x0000000bdddd7c11 */ /* 0x000fe200098f14de */
[----:B--2---:R-:W-:Y:S01]  /*6070*/  FADD.FTZ R150, R86, R150 ;  /* 0x0000009656967221 */ /* 0x004fe20000010000 */
[----:B------:R-:W-:-:S05]  /*6080*/  FADD.FTZ R151, R87, R151 ;  /* 0x0000009757977221 */ /* 0x000fca0000010000 */
[----:B------:R0:W-:Y:S04]  /*6090*/  STG.E.64 desc[UR36][R152.64], R150 ;  /* 0x0000009698007986 */ /* 0x0001e8000c101b24 */
[----:B0-----:R0:W2:Y:S01]  /*60a0*/  LDG.E.64 R152, desc[UR36][R220.64] ;  /* 0x00000024dc987981 */ /* 0x0010a2000c1e1b00 */
[----:B------:R-:W-:-:S05]  /*60b0*/  IADD3 R223, P3, PT, R10, R223, RZ ;  /* 0x000000df0adf7210 */ /* 0x000fca0007f7e0ff */
[----:B------:R-:W-:Y:S01]  /*60c0*/  IMAD.X R222, R204, 0x1, R219, P3 ;  /* 0x00000001ccde7824 */ /* 0x000fe200018e06db */
[----:B0-----:R-:W-:-:S04]  /*60d0*/  LEA R220, P3, R223, UR10, 0x2 ;  /* 0x0000000adfdc7c11 */ /* 0x001fc8000f8610ff */
[----:B------:R-:W-:Y:S01]  /*60e0*/  LEA.HI.X R221, R223, UR11, R222, 0x2, P3 ;  /* 0x0000000bdfdd7c11 */ /* 0x000fe200098f14de */
[----:B--2---:R-:W-:Y:S01]  /*60f0*/  FADD.FTZ R152, R88, R152 ;  /* 0x0000009858987221 */ /* 0x004fe20000010000 */
[----:B------:R-:W-:-:S05]  /*6100*/  FADD.FTZ R153, R89, R153 ;  /* 0x0000009959997221 */ /* 0x000fca0000010000 */
[----:B------:R1:W-:Y:S02]  /*6110*/  STG.E.64 desc[UR36][R220.64], R152 ;  /* 0x00000098dc007986 */ /* 0x0003e4000c101b24 */
.L_x_1745:
[----:B------:R-:W-:Y:S05]  /*6120*/  BSYNC.RECONVERGENT B2 ;  /* 0x0000000000027941 */ /* 0x000fea0003800200 */
.L_x_1744:
[----:B------:R-:W-:Y:S04]  /*6130*/  BSSY.RECONVERGENT B2, `(.L_x_1746) ;  /* 0x0000026000027945 */ /* 0x000fe80003800200 */
[----:B------:R-:W-:Y:S05]  /*6140*/  @P1 BRA `(.L_x_1747) ;  /* 0x0000000000901947 */ /* 0x000fea0003800000 */
[----:B------:R-:W2:Y:S01]  /*6150*/  S2R R154, SR_TID.X ;  /* 0x00000000009a7919 */ /* 0x000ea20000002100 */
[----:B------:R-:W-:-:S05]  /*6160*/  IADD3 R155, PT, PT, R11, R0, RZ ;  /* 0x000000000b9b7210 */ /* 0x000fca0007ffe0ff */
[----:B------:R-:W-:-:S05]  /*6170*/  IMAD R155, R0, 0x2, R155 ;  /* 0x00000002009b7824 */ /* 0x000fca00078e029b */
[----:B------:R-:W-:-:S04]  /*6180*/  SHF.L.U32 R157, R155, 0x2, RZ ;  /* 0x000000029b9d7819 */ /* 0x000fc800000006ff */
[----:B------:R-:W-:Y:S01]  /*6190*/  SHF.R.S32.HI R219, RZ, 0x1f, R157 ;  /* 0x0000001fffdb7819 */ /* 0x000fe2000001149d */
[----:B--2---:R-:W-:-:S05]  /*61a0*/  IMAD.SHL.U32 R154, R154, 0x2, RZ ;  /* 0x000000029a9a7824 */ /* 0x004fca00078e00ff */
[----:B------:R-:W-:-:S05]  /*61b0*/  LOP3.LUT R154, R154, 0x2, RZ, 0xc0, !PT ;  /* 0x000000029a9a7812 */ /* 0x000fca00078ec0ff */
[----:B01----:R-:W-:-:S05]  /*61c0*/  IMAD R220, R201, R0, R154 ;  /* 0x00000000c9dc7224 */ /* 0x003fca00078e029a */
[----:B------:R-:W-:Y:S02]  /*61d0*/  SHF.R.S32.HI R222, RZ, 0x1f, R220 ;  /* 0x0000001fffde7819 */ /* 0x000fe400000114dc */
[----:B------:R-:W-:-:S05]  /*61e0*/  IADD3 R155, P3, PT, R220, R157, RZ ;  /* 0x0000009ddc9b7210 */ /* 0x000fca0007f7e0ff */
[----:B------:R-:W-:Y:S01]  /*61f0*/  IMAD.X R156, R222, 0x1, R219, P3 ;  /* 0x00000001de9c7824 */ /* 0x000fe200018e06db */
[----:B------:R-:W-:-:S04]  /*6200*/  LEA R154, P3, R155, UR10, 0x2 ;  /* 0x0000000a9b9a7c11 */ /* 0x000fc8000f8610ff */
[----:B------:R-:W-:-:S06]  /*6210*/  LEA.HI.X R155, R155, UR11, R156, 0x2, P3 ;  /* 0x0000000b9b9b7c11 */ /* 0x000fcc00098f149c */
[----:B------:R-:W2:Y:S01]  /*6220*/  LDG.E.64 R154, desc[UR36][R154.64] ;  /* 0x000000249a9a7981 */ /* 0x000ea2000c1e1b00 */
[----:B------:R-:W-:Y:S01]  /*6230*/  IADD3 R157, P3, PT, R10, R157, RZ ;  /* 0x0000009d0a9d7210 */ /* 0x000fe20007f7e0ff */
[----:B------:R-:W-:-:S04]  /*6240*/  IMAD R156, R0, 0x4, R11 ;  /* 0x00000004009c7824 */ /* 0x000fc800078e020b */
[----:B------:R-:W-:Y:S01]  /*6250*/  IMAD.X R224, R204, 0x1, R219, P3 ;  /* 0x00000001cce07824 */ /* 0x000fe200018e06db */
[----:B------:R-:W-:Y:S02]  /*6260*/  SHF.L.U32 R223, R156, 0x2, RZ ;  /* 0x000000029cdf7819 */ /* 0x000fe400000006ff */
[C---:B------:R-:W-:Y:S02]  /*6270*/  LEA R156, P3, R157.reuse, UR10, 0x2 ;  /* 0x0000000a9d9c7c11 */ /* 0x040fe4000f8610ff */
[----:B------:R-:W-:Y:S02]  /*6280*/  SHF.R.S32.HI R219, RZ, 0x1f, R223 ;  /* 0x0000001fffdb7819 */ /* 0x000fe400000114df */
[----:B------:R-:W-:Y:S02]  /*6290*/  LEA.HI.X R157, R157, UR11, R224, 0x2, P3 ;  /* 0x0000000b9d9d7c11 */ /* 0x000fe400098f14e0 */
[----:B------:R-:W-:-:S05]  /*62a0*/  IADD3 R221, P3, PT, R220, R223, RZ ;  /* 0x000000dfdcdd7210 */ /* 0x000fca0007f7e0ff */
[----:B------:R-:W-:Y:S01]  /*62b0*/  IMAD.X R222, R222, 0x1, R219, P3 ;  /* 0x00000001dede7824 */ /* 0x000fe200018e06db */
[----:B------:R-:W-:-:S04]  /*62c0*/  LEA R220, P3, R221, UR10, 0x2 ;  /* 0x0000000adddc7c11 */ /* 0x000fc8000f8610ff */
[----:B------:R-:W-:Y:S01]  /*62d0*/  LEA.HI.X R221, R221, UR11, R222, 0x2, P3 ;  /* 0x0000000bdddd7c11 */ /* 0x000fe200098f14de */
[----:B--2---:R-:W-:Y:S01]  /*62e0*/  FADD.FTZ R154, R90, R154 ;  /* 0x0000009a5a9a7221 */ /* 0x004fe20000010000 */
[----:B------:R-:W-:-:S05]  /*62f0*/  FADD.FTZ R155, R91, R155 ;  /* 0x0000009b5b9b7221 */ /* 0x000fca0000010000 */
[----:B------:R0:W-:Y:S04]  /*6300*/  STG.E.64 desc[UR36][R156.64], R154 ;  /* 0x0000009a9c007986 */ /* 0x0001e8000c101b24 */
[----:B0-----:R0:W2:Y:S01]  /*6310*/  LDG.E.64 R156, desc[UR36][R220.64] ;  /* 0x00000024dc9c7981 */ /* 0x0010a2000c1e1b00 */
[----:B------:R-:W-:-:S04]  /*6320*/  IADD3 R223, P3, PT, R10, R223, RZ ;  /* 0x000000df0adf7210 */ /* 0x000fc80007f7e0ff */
[----:B------:R-:W-:Y:S02]  /*6330*/  IADD3.X R222, PT, PT, R204, R219, RZ, P3, !PT ;  /* 0x000000dbccde7210 */ /* 0x000fe40001ffe4ff */
[----:B0-----:R-:W-:-:S04]  /*6340*/  LEA R220, P3, R223, UR10, 0x2 ;  /* 0x0000000adfdc7c11 */ /* 0x001fc8000f8610ff */
[----:B------:R-:W-:Y:S01]  /*6350*/  LEA.HI.X R221, R223, UR11, R222, 0x2, P3 ;  /* 0x0000000bdfdd7c11 */ /* 0x000fe200098f14de */
[----:B--2---:R-:W-:Y:S01]  /*6360*/  FADD.FTZ R156, R92, R156 ;  /* 0x0000009c5c9c7221 */ /* 0x004fe20000010000 */
[----:B------:R-:W-:-:S05]  /*6370*/  FADD.FTZ R157, R93, R157 ;  /* 0x0000009d5d9d7221 */ /* 0x000fca0000010000 */
[----:B------:R2:W-:Y:S02]  /*6380*/  STG.E.64 desc[UR36][R220.64], R156 ;  /* 0x0000009cdc007986 */ /* 0x0005e4000c101b24 */
.L_x_1747:
[----:B------:R-:W-:Y:S05]  /*6390*/  BSYNC.RECONVERGENT B2 ;  /* 0x0000000000027941 */ /* 0x000fea0003800200 */
.L_x_1746:
[----:B------:R-:W-:Y:S04]  /*63a0*/  BSSY.RECONVERGENT B2, `(.L_x_1748) ;  /* 0x0000016000027945 */ /* 0x000fe80003800200 */
[----:B------:R-:W-:Y:S05]  /*63b0*/  @P1 BRA `(.L_x_1749) ;  /* 0x0000000000501947 */ /* 0x000fea0003800000 */
[----:B------:R-:W3:Y:S01]  /*63c0*/  S2R R22, SR_TID.X ;  /* 0x0000000000167919 */ /* 0x000ee20000002100 */
[----:B------:R-:W-:-:S05]  /*63d0*/  IMAD.IADD R23, R11, 0x1, R0 ;  /* 0x000000010b177824 */ /* 0x000fca00078e0200 */
[----:B------:R-:W-:-:S05]  /*63e0*/  LEA R23, R0, R23, 0x2 ;  /* 0x0000001700177211 */ /* 0x000fca00078e10ff */
[----:B------:R-:W-:-:S05]  /*63f0*/  IMAD.SHL.U32 R219, R23, 0x4, RZ ;  /* 0x0000000417db7824 */ /* 0x000fca00078e00ff */
[----:B012---:R-:W-:Y:S01]  /*6400*/  SHF.R.S32.HI R221, RZ, 0x1f, R219 ;  /* 0x0000001fffdd7819 */ /* 0x007fe200000114db */
[----:B---3--:R-:W-:-:S05]  /*6410*/  IMAD.SHL.U32 R22, R22, 0x2, RZ ;  /* 0x0000000216167824 */ /* 0x008fca00078e00ff */
[----:B------:R-:W-:-:S05]  /*6420*/  LOP3.LUT R22, R22, 0x2, RZ, 0xc0, !PT ;  /* 0x0000000216167812 */ /* 0x000fca00078ec0ff */
[----:B------:R-:W-:-:S05]  /*6430*/  IMAD R22, R201, R0, R22 ;  /* 0x00000000c9167224 */ /* 0x000fca00078e0216 */
        /* <DEDUP_REMOVED lines=10> */
[----:B------:R-:W-:-:S05]  /*64e0*/  FADD.FTZ R23, R95, R23 ;  /* 0x000000175f177221 */ /* 0x000fca0000010000 */
[----:B------:R3:W-:Y:S02]  /*64f0*/  STG.E.64 desc[UR36][R220.64], R22 ;  /* 0x00000016dc007986 */ /* 0x0007e4000c101b24 */
.L_x_1749:
[----:B------:R-:W-:Y:S05]  /*6500*/  BSYNC.RECONVERGENT B2 ;  /* 0x0000000000027941 */ /* 0x000fea0003800200 */
.L_x_1748:
[----:B------:R-:W-:Y:S04]  /*6510*/  BSSY.RECONVERGENT B2, `(.L_x_1750) ;  /* 0x0000017000027945 */ /* 0x000fe80003800200 */
[----:B------:R-:W-:Y:S05]  /*6520*/  @P1 BRA `(.L_x_1751) ;  /* 0x0000000000541947 */ /* 0x000fea0003800000 */
[----:B------:R-:W4:Y:S01]  /*6530*/  S2R R20, SR_TID.X ;  /* 0x0000000000147919 */ /* 0x000f220000002100 */
[----:B------:R-:W-:-:S05]  /*6540*/  IADD3 R21, PT, PT, R11, R0, RZ ;  /* 0x000000000b157210 */ /* 0x000fca0007ffe0ff */
[----:B------:R-:W-:-:S05]  /*6550*/  IMAD R21, R0, 0x4, R21 ;  /* 0x0000000400157824 */ /* 0x000fca00078e0215 */
[----:B------:R-:W-:-:S05]  /*6560*/  IADD3 R21, PT, PT, R21, R0, RZ ;  /* 0x0000000015157210 */ /* 0x000fca0007ffe0ff */
[----:B------:R-:W-:-:S05]  /*6570*/  IMAD.SHL.U32 R219, R21, 0x4, RZ ;  /* 0x0000000415db7824 */ /* 0x000fca00078e00ff */
[----:B0123--:R-:W-:Y:S01]  /*6580*/  SHF.R.S32.HI R221, RZ, 0x1f, R219 ;  /* 0x0000001fffdd7819 */ /* 0x00ffe200000114db */
[----:B----4-:R-:W-:-:S05]  /*6590*/  IMAD.SHL.U32 R20, R20, 0x2, RZ ;  /* 0x0000000214147824 */ /* 0x010fca00078e00ff */
        /* <DEDUP_REMOVED lines=14> */
.L_x_1751:
[----:B------:R-:W-:Y:S05]  /*6680*/  BSYNC.RECONVERGENT B2 ;  /* 0x0000000000027941 */ /* 0x000fea0003800200 */
.L_x_1750:
[----:B------:R-:W-:Y:S04]  /*6690*/  BSSY.RECONVERGENT B2, `(.L_x_1752) ;  /* 0x0000027000027945 */ /* 0x000fe80003800200 */
[----:B------:R-:W-:Y:S05]  /*66a0*/  @P1 BRA `(.L_x_1753) ;  /* 0x0000000000941947 */ /* 0x000fea0003800000 */
[----:B------:R-:W0:Y:S01]  /*66b0*/  S2R R158, SR_TID.X ;  /* 0x00000000009e7919 */ /* 0x000e220000002100 */
[----:B------:R-:W-:-:S05]  /*66c0*/  IADD3 R159, PT, PT, R11, R0, RZ ;  /* 0x000000000b9f7210 */ /* 0x000fca0007ffe0ff */
[----:B------:R-:W-:-:S05]  /*66d0*/  IMAD R159, R0, 0x4, R159 ;  /* 0x00000004009f7824 */ /* 0x000fca00078e029f */
[----:B------:R-:W-:-:S05]  /*66e0*/  LEA R159, R0, R159, 0x1 ;  /* 0x0000009f009f7211 */ /* 0x000fca00078e08ff */
[----:B------:R-:W-:-:S05]  /*66f0*/  IMAD.SHL.U32 R161, R159, 0x4, RZ ;  /* 0x000000049fa17824 */ /* 0x000fca00078e00ff */
[----:B------:R-:W-:Y:S01]  /*6700*/  SHF.R.S32.HI R219, RZ, 0x1f, R161 ;  /* 0x0000001fffdb7819 */ /* 0x000fe200000114a1 */
[----:B0-----:R-:W-:-:S05]  /*6710*/  IMAD.SHL.U32 R158, R158, 0x2, RZ ;  /* 0x000000029e9e7824 */ /* 0x001fca00078e00ff */
[----:B------:R-:W-:-:S05]  /*6720*/  LOP3.LUT R158, R158, 0x2, RZ, 0xc0, !PT ;  /* 0x000000029e9e7812 */ /* 0x000fca00078ec0ff */
[----:B-1234-:R-:W-:-:S05]  /*6730*/  IMAD R220, R201, R0, R158 ;  /* 0x00000000c9dc7224 */ /* 0x01efca00078e029e */
[----:B------:R-:W-:Y:S02]  /*6740*/  SHF.R.S32.HI R222, RZ, 0x1f, R220 ;  /* 0x0000001fffde7819 */ /* 0x000fe400000114dc */
[----:B------:R-:W-:-:S05]  /*6750*/  IADD3 R159, P3, PT, R220, R161, RZ ;  /* 0x000000a1dc9f7210 */ /* 0x000fca0007f7e0ff */
[----:B------:R-:W-:Y:S01]  /*6760*/  IMAD.X R160, R222, 0x1, R219, P3 ;  /* 0x00000001dea07824 */ /* 0x000fe200018e06db */
[----:B------:R-:W-:-:S04]  /*6770*/  LEA R158, P3, R159, UR10, 0x2 ;  /* 0x0000000a9f9e7c11 */ /* 0x000fc8000f8610ff */
[----:B------:R-:W-:-:S06]  /*6780*/  LEA.HI.X R159, R159, UR11, R160, 0x2, P3 ;  /* 0x0000000b9f9f7c11 */ /* 0x000fcc00098f14a0 */
[----:B------:R-:W2:Y:S01]  /*6790*/  LDG.E.64 R158, desc[UR36][R158.64] ;  /* 0x000000249e9e7981 */ /* 0x000ea2000c1e1b00 */
[----:B------:R-:W-:Y:S02]  /*67a0*/  IADD3 R161, P3, PT, R10, R161, RZ ;  /* 0x000000a10aa17210 */ /* 0x000fe40007f7e0ff */
[----:B------:R-:W-:-:S03]  /*67b0*/  LEA R160, R0, R11, 0x3 ;  /* 0x0000000b00a07211 */ /* 0x000fc600078e18ff */
[----:B------:R-:W-:Y:S02]  /*67c0*/  IMAD.X R224, R204, 0x1, R219, P3 ;  /* 0x00000001cce07824 */ /* 0x000fe400018e06db */
[----:B------:R-:W-:Y:S01]  /*67d0*/  IMAD.SHL.U32 R223, R160, 0x4, RZ ;  /* 0x00000004a0df7824 */ /* 0x000fe200078e00ff */
[----:B------:R-:W-:-:S04]  /*67e0*/  LEA R160, P3, R161, UR10, 0x2 ;  /* 0x0000000aa1a07c11 */ /* 0x000fc8000f8610ff */
[----:B------:R-:W-:Y:S02]  /*67f0*/  LEA.HI.X R161, R161, UR11, R224, 0x2, P3 ;  /* 0x0000000ba1a17c11 */ /* 0x000fe400098f14e0 */
[----:B------:R-:W-:Y:S02]  /*6800*/  IADD3 R221, P3, PT, R220, R223, RZ ;  /* 0x000000dfdcdd7210 */ /* 0x000fe40007f7e0ff */
[----:B------:R-:W-:-:S04]  /*6810*/  SHF.R.S32.HI R219, RZ, 0x1f, R223 ;  /* 0x0000001fffdb7819 */ /* 0x000fc800000114df */
[----:B------:R-:W-:Y:S02]  /*6820*/  IADD3.X R222, PT, PT, R222, R219, RZ, P3, !PT ;  /* 0x000000dbdede7210 */ /* 0x000fe40001ffe4ff */
        /* <DEDUP_REMOVED lines=13> */
.L_x_1753:
[----:B------:R-:W-:Y:S05]  /*6900*/  BSYNC.RECONVERGENT B2 ;  /* 0x0000000000027941 */ /* 0x000fea0003800200 */
.L_x_1752:
[----:B------:R-:W-:Y:S04]  /*6910*/  BSSY.RECONVERGENT B2, `(.L_x_1754) ;  /* 0x0000018000027945 */ /* 0x000fe80003800200 */
[----:B------:R-:W-:Y:S05]  /*6920*/  @P1 BRA `(.L_x_1755) ;  /* 0x0000000000581947 */ /* 0x000fea0003800000 */
[----:B------:R-:W0:Y:S01]  /*6930*/  S2R R18, SR_TID.X ;  /* 0x0000000000127919 */ /* 0x000e220000002100 */
[----:B------:R-:W-:-:S05]  /*6940*/  IMAD.IADD R19, R11, 0x1, R0 ;  /* 0x000000010b137824 */ /* 0x000fca00078e0200 */
[----:B------:R-:W-:-:S05]  /*6950*/  LEA R19, R0, R19, 0x2 ;  /* 0x0000001300137211 */ /* 0x000fca00078e10ff */
[----:B------:R-:W-:-:S05]  /*6960*/  IMAD R19, R0, 0x2, R19 ;  /* 0x0000000200137824 */ /* 0x000fca00078e0213 */
[----:B------:R-:W-:-:S05]  /*6970*/  LEA R19, R0, R19, 0x1 ;  /* 0x0000001300137211 */ /* 0x000fca00078e08ff */
[----:B------:R-:W-:-:S05]  /*6980*/  IMAD.SHL.U32 R219, R19, 0x4, RZ ;  /* 0x0000000413db7824 */ /* 0x000fca00078e00ff */
[----:B01234-:R-:W-:Y:S01]  /*6990*/  SHF.R.S32.HI R221, RZ, 0x1f, R219 ;  /* 0x0000001fffdd7819 */ /* 0x01ffe200000114db */
[----:B------:R-:W-:-:S05]  /*69a0*/  IMAD.SHL.U32 R18, R18, 0x2, RZ ;  /* 0x0000000212127824 */ /* 0x000fca00078e00ff */
        /* <DEDUP_REMOVED lines=14> */
.L_x_1755:
[----:B------:R-:W-:Y:S05]  /*6a90*/  BSYNC.RECONVERGENT B2 ;  /* 0x0000000000027941 */ /* 0x000fea0003800200 */
.L_x_1754:
[----:B------:R-:W-:Y:S04]  /*6aa0*/  BSSY.RECONVERGENT B2, `(.L_x_1756) ;  /* 0x0000019000027945 */ /* 0x000fe80003800200 */
[----:B------:R-:W-:Y:S05]  /*6ab0*/  @P1 BRA `(.L_x_1757) ;  /* 0x00000000005c1947 */ /* 0x000fea0003800000 */
[----:B------:R-:W0:Y:S01]  /*6ac0*/  S2R R16, SR_TID.X ;  /* 0x0000000000107919 */ /* 0x000e220000002100 */
[----:B------:R-:W-:-:S05]  /*6ad0*/  IADD3 R17, PT, PT, R11, R0, RZ ;  /* 0x000000000b117210 */ /* 0x000fca0007ffe0ff */
[----:B------:R-:W-:-:S04]  /*6ae0*/  IMAD R17, R0, 0x4, R17 ;  /* 0x0000000400117824 */ /* 0x000fc800078e0211 */
[----:B------:R-:W-:-:S04]  /*6af0*/  IMAD R17, R0, 0x2, R17 ;  /* 0x0000000200117824 */ /* 0x000fc800078e0211 */
[----:B------:R-:W-:-:S04]  /*6b00*/  IMAD R17, R0, 0x2, R17 ;  /* 0x0000000200117824 */ /* 0x000fc800078e0211 */
[----:B------:R-:W-:-:S05]  /*6b10*/  IMAD.IADD R17, R17, 0x1, R0 ;  /* 0x0000000111117824 */ /* 0x000fca00078e0200 */
[----:B------:R-:W-:-:S04]  /*6b20*/  SHF.L.U32 R219, R17, 0x2, RZ ;  /* 0x0000000211db7819 */ /* 0x000fc800000006ff */
[----:B01234-:R-:W-:Y:S02]  /*6b30*/  SHF.R.S32.HI R221, RZ, 0x1f, R219 ;  /* 0x0000001fffdd7819 */ /* 0x01ffe400000114db */
[----:B------:R-:W-:-:S04]  /*6b40*/  SHF.L.U32 R16, R16, 0x1, RZ ;  /* 0x0000000110107819 */ /* 0x000fc800000006ff */
        /* <DEDUP_REMOVED lines=14> */
.L_x_1757:
[----:B------:R-:W-:Y:S05]  /*6c30*/  BSYNC.RECONVERGENT B2 ;  /* 0x0000000000027941 */ /* 0x000fea0003800200 */
.L_x_1756:
[----:B------:R-:W-:Y:S04]  /*6c40*/  BSSY.RECONVERGENT B2, `(.L_x_1758) ;  /* 0x0000019000027945 */ /* 0x000fe80003800200 */
[----:B------:R-:W-:Y:S05]  /*6c50*/  @P1 BRA `(.L_x_1759) ;  /* 0x00000000005c1947 */ /* 0x000fea0003800000 */
[----:B------:R-:W0:Y:S01]  /*6c60*/  S2R R8, SR_TID.X ;  /* 0x0000000000087919 */ /* 0x000e220000002100 */
[----:B------:R-:W-:-:S05]  /*6c70*/  IMAD.IADD R9, R11, 0x1, R0 ;  /* 0x000000010b097824 */ /* 0x000fca00078e0200 */
[----:B------:R-:W-:-:S05]  /*6c80*/  LEA R9, R0, R9, 0x2 ;  /* 0x0000000900097211 */ /* 0x000fca00078e10ff */
[----:B------:R-:W-:-:S05]  /*6c90*/  IMAD R9, R0, 0x2, R9 ;  /* 0x0000000200097824 */ /* 0x000fca00078e0209 */
[----:B------:R-:W-:-:S05]  /*6ca0*/  LEA R9, R0, R9, 0x1 ;  /* 0x0000000900097211 */ /* 0x000fca00078e08ff */
[----:B------:R-:W-:-:S04]  /*6cb0*/  IMAD R9, R0, 0x2, R9 ;  /* 0x0000000200097824 */ /* 0x000fc800078e0209 */
        /* <DEDUP_REMOVED lines=15> */
[----:B------:R-:W-:-:S05]  /*6db0*/  FADD.FTZ R9, R107, R9 ;  /* 0x000000096b097221 */ /* 0x000fca0000010000 */
[----:B------:R0:W-:Y:S02]  /*6dc0*/  STG.E.64 desc[UR36][R220.64], R8 ;  /* 0x00000008dc007986 */ /* 0x0001e4000c101b24 */
.L_x_1759:
[----:B------:R-:W-:Y:S05]  /*6dd0*/  BSYNC.RECONVERGENT B2 ;  /* 0x0000000000027941 */ /* 0x000fea0003800200 */
.L_x_1758:
[----:B------:R-:W-:Y:S04]  /*6de0*/  BSSY.RECONVERGENT B2, `(.L_x_1760) ;  /* 0x000001a000027945 */ /* 0x000fe80003800200 */
[----:B------:R-:W-:Y:S05]  /*6df0*/  @P1 BRA `(.L_x_1761) ;  /* 0x0000000000601947 */ /* 0x000fea0003800000 */
[----:B------:R-:W0:Y:S01]  /*6e00*/  S2R R6, SR_TID.X ;  /* 0x0000000000067919 */ /* 0x000e220000002100 */
[----:B------:R-:W-:-:S04]  /*6e10*/  IMAD.IADD R7, R11, 0x1, R0 ;  /* 0x000000010b077824 */ /* 0x000fc800078e0200 */
[----:B------:R-:W-:-:S05]  /*6e20*/  IMAD R7, R0, 0x4, R7 ;  /* 0x0000000400077824 */ /* 0x000fca00078e0207 */
[----:B------:R-:W-:-:S05]  /*6e30*/  LEA R7, R0, R7, 0x1 ;  /* 0x0000000700077211 */ /* 0x000fca00078e08ff */
[----:B------:R-:W-:-:S05]  /*6e40*/  IMAD R7, R0, 0x2, R7 ;  /* 0x0000000200077824 */ /* 0x000fca00078e0207 */
[----:B------:R-:W-:-:S05]  /*6e50*/  LEA R7, R0, R7, 0x1 ;  /* 0x0000000700077211 */ /* 0x000fca00078e08ff */
[----:B------:R-:W-:-:S04]  /*6e60*/  IMAD.IADD R7, R7, 0x1, R0 ;  /* 0x0000000107077824 */ /* 0x000fc800078e0200 */
[----:B------:R-:W-:Y:S02]  /*6e70*/  IMAD.SHL.U32 R219, R7, 0x4, RZ ;  /* 0x0000000407db7824 */ /* 0x000fe400078e00ff */
[----:B0-----:R-:W-:-:S03]  /*6e80*/  IMAD.SHL.U32 R6, R6, 0x2, RZ ;  /* 0x0000000206067824 */ /* 0x001fc600078e00ff */
[----:B-1234-:R-:W-:Y:S02]  /*6e90*/  SHF.R.S32.HI R221, RZ, 0x1f, R219 ;  /* 0x0000001fffdd7819 */ /* 0x01efe400000114db */
        /* <DEDUP_REMOVED lines=14> */
.L_x_1761:
[----:B------:R-:W-:Y:S05]  /*6f80*/  BSYNC.RECONVERGENT B2 ;  /* 0x0000000000027941 */ /* 0x000fea0003800200 */
.L_x_1760:
        /* <DEDUP_REMOVED lines=8> */
[----:B------:R-:W-:-:S04]  /*7010*/  IMAD R5, R0, 0x2, R5 ;  /* 0x0000000200057824 */ /* 0x000fc800078e0205 */
        /* <DEDUP_REMOVED lines=17> */
.L_x_1763:
[----:B------:R-:W-:Y:S05]  /*7130*/  BSYNC.RECONVERGENT B2 ;  /* 0x0000000000027941 */ /* 0x000fea0003800200 */
.L_x_1762:
[----:B------:R-:W-:Y:S04]  /*7140*/  BSSY.RECONVERGENT B2, `(.L_x_1764) ;  /* 0x000001b000027945 */ /* 0x000fe80003800200 */
[----:B------:R-:W-:Y:S05]  /*7150*/  @P1 BRA `(.L_x_1765) ;  /* 0x0000000000641947 */ /* 0x000fea0003800000 */
[----:B------:R-:W0:Y:S01]  /*7160*/  S2R R162, SR_TID.X ;  /* 0x0000000000a27919 */ /* 0x000e220000002100 */
[----:B------:R-:W-:-:S04]  /*7170*/  IMAD.IADD R163, R11, 0x1, R0 ;  /* 0x000000010ba37824 */ /* 0x000fc800078e0200 */
[----:B------:R-:W-:-:S05]  /*7180*/  IMAD R163, R0, 0x4, R163 ;  /* 0x0000000400a37824 */ /* 0x000fca00078e02a3 */
[----:B------:R-:W-:-:S05]  /*7190*/  LEA R163, R0, R163, 0x1 ;  /* 0x000000a300a37211 */ /* 0x000fca00078e08ff */
[----:B------:R-:W-:-:S04]  /*71a0*/  IMAD R163, R0, 0x2, R163 ;  /* 0x0000000200a37824 */ /* 0x000fc800078e02a3 */
[----:B------:R-:W-:-:S04]  /*71b0*/  IMAD R163, R0, 0x2, R163 ;  /* 0x0000000200a37824 */ /* 0x000fc800078e02a3 */
[----:B------:R-:W-:-:S04]  /*71c0*/  IMAD R163, R0, 0x2, R163 ;  /* 0x0000000200a37824 */ /* 0x000fc800078e02a3 */
[----:B------:R-:W-:Y:S01]  /*71d0*/  IMAD.IADD R163, R163, 0x1, R0 ;  /* 0x00000001a3a37824 */ /* 0x000fe200078e0200 */
[----:B0-----:R-:W-:-:S04]  /*71e0*/  SHF.L.U32 R162, R162, 0x1, RZ ;  /* 0x00000001a2a27819 */ /* 0x001fc800000006ff */
[----:B------:R-:W-:Y:S02]  /*71f0*/  SHF.L.U32 R219, R163, 0x2, RZ ;  /* 0x00000002a3db7819 */ /* 0x000fe400000006ff */
[----:B------:R-:W-:Y:S02]  /*7200*/  LOP3.LUT R162, R162, 0x2, RZ, 0xc0, !PT ;  /* 0x00000002a2a27812 */ /* 0x000fe400078ec0ff */
[----:B-1234-:R-:W-:-:S03]  /*7210*/  SHF.R.S32.HI R221, RZ, 0x1f, R219 ;  /* 0x0000001fffdd7819 */ /* 0x01efc600000114db */
        /* <DEDUP_REMOVED lines=13> */
.L_x_1765:
[----:B------:R-:W-:Y:S05]  /*72f0*/  BSYNC.RECONVERGENT B2 ;  /* 0x0000000000027941 */ /* 0x000fea0003800200 */
.L_x_1764:
[----:B------:R-:W-:Y:S04]  /*7300*/  BSSY.RECONVERGENT B2, `(.L_x_1766) ;  /* 0x0000024000027945 */ /* 0x000fe80003800200 */
[----:B------:R-:W-:Y:S05]  /*7310*/  @P1 BRA `(.L_x_1767) ;  /* 0x0000000000881947 */ /* 0x000fea0003800000 */
[----:B------:R-:W0:Y:S01]  /*7320*/  S2R R164, SR_TID.X ;  /* 0x0000000000a47919 */ /* 0x000e220000002100 */
[----:B------:R-:W-:-:S04]  /*7330*/  SHF.L.U32 R167, R12, 0x2, RZ ;  /* 0x000000020ca77819 */ /* 0x000fc800000006ff */
[----:B------:R-:W-:Y:S01]  /*7340*/  SHF.R.S32.HI R219, RZ, 0x1f, R167 ;  /* 0x0000001fffdb7819 */ /* 0x000fe200000114a7 */
[----:B0-----:R-:W-:-:S05]  /*7350*/  IMAD.SHL.U32 R164, R164, 0x2, RZ ;  /* 0x00000002a4a47824 */ /* 0x001fca00078e00ff */
[----:B------:R-:W-:-:S05]  /*7360*/  LOP3.LUT R164, R164, 0x2, RZ, 0xc0, !PT ;  /* 0x00000002a4a47812 */ /* 0x000fca00078ec0ff */
[----:B------:R-:W-:-:S05]  /*7370*/  IMAD R166, R201, R0, R164 ;  /* 0x00000000c9a67224 */ /* 0x000fca00078e02a4 */
[----:B-1234-:R-:W-:Y:S02]  /*7380*/  SHF.R.S32.HI R220, RZ, 0x1f, R166 ;  /* 0x0000001fffdc7819 */ /* 0x01efe400000114a6 */
[----:B------:R-:W-:-:S05]  /*7390*/  IADD3 R12, P3, PT, R166, R167, RZ ;  /* 0x000000a7a60c7210 */ /* 0x000fca0007f7e0ff */
[----:B------:R-:W-:Y:S01]  /*73a0*/  IMAD.X R165, R220, 0x1, R219, P3 ;  /* 0x00000001dca57824 */ /* 0x000fe200018e06db */
[----:B------:R-:W-:-:S04]  /*73b0*/  LEA R164, P3, R12, UR10, 0x2 ;  /* 0x0000000a0ca47c11 */ /* 0x000fc8000f8610ff */
[----:B------:R-:W-:-:S06]  /*73c0*/  LEA.HI.X R165, R12, UR11, R165, 0x2, P3 ;  /* 0x0000000b0ca57c11 */ /* 0x000fcc00098f14a5 */
[----:B------:R-:W2:Y:S01]  /*73d0*/  LDG.E.64 R164, desc[UR36][R164.64] ;  /* 0x00000024a4a47981 */ /* 0x000ea2000c1e1b00 */
[----:B------:R-:W-:Y:S01]  /*73e0*/  IMAD R11, R0, 0x10, R11 ;  /* 0x00000010000b7824 */ /* 0x000fe200078e020b */
[----:B------:R-:W-:-:S04]  /*73f0*/  IADD3 R167, P3, PT, R10, R167, RZ ;  /* 0x000000a70aa77210 */ /* 0x000fc80007f7e0ff */
[----:B------:R-:W-:Y:S01]  /*7400*/  SHF.L.U32 R11, R11, 0x2, RZ ;  /* 0x000000020b0b7819 */ /* 0x000fe200000006ff */
[----:B------:R-:W-:-:S03]  /*7410*/  IMAD.X R12, R204, 0x1, R219, P3 ;  /* 0x00000001cc0c7824 */ /* 0x000fc600018e06db */
[----:B------:R-:W-:Y:S02]  /*7420*/  IADD3 R221, P4, PT, R166, R11, RZ ;  /* 0x0000000ba6dd7210 */ /* 0x000fe40007f9e0ff */
[C---:B------:R-:W-:Y:S02]  /*7430*/  LEA R166, P3, R167.reuse, UR10, 0x2 ;  /* 0x0000000aa7a67c11 */ /* 0x040fe4000f8610ff */
[----:B------:R-:W-:Y:S02]  /*7440*/  SHF.R.S32.HI R219, RZ, 0x1f, R11 ;  /* 0x0000001fffdb7819 */ /* 0x000fe4000001140b */
[----:B------:R-:W-:-:S03]  /*7450*/  LEA.HI.X R167, R167, UR11, R12, 0x2, P3 ;  /* 0x0000000ba7a77c11 */ /* 0x000fc600098f140c */
        /* <DEDUP_REMOVED lines=14> */
.L_x_1767:
[----:B------:R-:W-:Y:S05]  /*7540*/  BSYNC.RECONVERGENT B2 ;  /* 0x0000000000027941 */ /* 0x000fea0003800200 */
.L_x_1766:
[----:B------:R-:W-:Y:S04]  /*7550*/  BSSY.RECONVERGENT B2, `(.L_x_1768) ;  /* 0x0000014000027945 */ /* 0x000fe80003800200 */
[----:B------:R-:W-:Y:S05]  /*7560*/  @P1 BRA `(.L_x_1769) ;  /* 0x0000000000481947 */ /* 0x000fea0003800000 */
[----:B------:R-:W0:Y:S01]  /*7570*/  S2R R11, SR_TID.X ;  /* 0x00000000000b7919 */ /* 0x000e220000002100 */
[----:B------:R-:W-:Y:S02]  /*7580*/  IMAD.SHL.U32 R13, R13, 0x4, RZ ;  /* 0x000000040d0d7824 */ /* 0x000fe400078e00ff */
        /* <DEDUP_REMOVED lines=9> */
[----:B------:R-:W-:-:S04]  /*7620*/  IADD3 R13, P3, PT, R10, R13, RZ ;  /* 0x0000000d0a0d7210 */ /* 0x000fc80007f7e0ff */
[----:B-1234-:R-:W-:Y:S02]  /*7630*/  IADD3.X R220, PT, PT, R204, R11, RZ, P3, !PT ;  /* 0x0000000bccdc7210 */ /* 0x01efe40001ffe4ff */
[----:B------:R-:W-:-:S04]  /*7640*/  LEA R12, P3, R13, UR10, 0x2 ;  /* 0x0000000a0d0c7c11 */ /* 0x000fc8000f8610ff */
[----:B------:R-:W-:Y:S01]  /*7650*/  LEA.HI.X R13, R13, UR11, R220, 0x2, P3 ;  /* 0x0000000b0d0d7c11 */ /* 0x000fe200098f14dc */
[----:B------:R-:W-:Y:S01]  /*7660*/  FADD.FTZ R168, R118, R168 ;  /* 0x000000a876a87221 */ /* 0x000fe20000010000 */
[----:B------:R-:W-:-:S05]  /*7670*/  FADD.FTZ R169, R119, R169 ;  /* 0x000000a977a97221 */ /* 0x000fca0000010000 */
[----:B------:R0:W-:Y:S02]  /*7680*/  STG.E.64 desc[UR36][R12.64], R168 ;  /* 0x000000a80c007986 */ /* 0x0001e4000c101b24 */
.L_x_1769:
[----:B------:R-:W-:Y:S05]  /*7690*/  BSYNC.RECONVERGENT B2 ;  /* 0x0000000000027941 */ /* 0x000fea0003800200 */
.L_x_1768:
[----:B------:R-:W-:Y:S04]  /*76a0*/  BSSY.RECONVERGENT B2, `(.L_x_1770) ;  /* 0x0000014000027945 */ /* 0x000fe80003800200 */
[----:B------:R-:W-:Y:S05]  /*76b0*/  @P1 BRA `(.L_x_1771) ;  /* 0x0000000000481947 */ /* 0x000fea0003800000 */
[----:B------:R-:W0:Y:S02]  /*76c0*/  S2R R11, SR_TID.X ;  /* 0x00000000000b7919 */ /* 0x000e240000002100 */
[----:B0-----:R-:W-:-:S05]  /*76d0*/  IMAD.SHL.U32 R11, R11, 0x2, RZ ;  /* 0x000000020b0b7824 */ /* 0x001fca00078e00ff */
[----:B------:R-:W-:Y:S01]  /*76e0*/  LOP3.LUT R12, R11, 0x2, RZ, 0xc0, !PT ;  /* 0x000000020b0c7812 */ /* 0x000fe200078ec0ff */
[----:B------:R-:W-:-:S04]  /*76f0*/  IMAD.SHL.U32 R11, R14, 0x4, RZ ;  /* 0x000000040e0b7824 */ /* 0x000fc800078e00ff */
        /* <DEDUP_REMOVED lines=14> */
.L_x_1771:
[----:B------:R-:W-:Y:S05]  /*77e0*/  BSYNC.RECONVERGENT B2 ;  /* 0x0000000000027941 */ /* 0x000fea0003800200 */
.L_x_1770:
        /* <DEDUP_REMOVED lines=20> */
.L_x_1773:
[----:B------:R-:W-:Y:S05]  /*7930*/  BSYNC.RECONVERGENT B2 ;  /* 0x0000000000027941 */ /* 0x000fea0003800200 */
.L_x_1772:
        /* <DEDUP_REMOVED lines=20> */
.L_x_1775:
[----:B------:R-:W-:Y:S05]  /*7a80*/  BSYNC.RECONVERGENT B2 ;  /* 0x0000000000027941 */ /* 0x000fea0003800200 */
.L_x_1774:
        /* <DEDUP_REMOVED lines=20> */
.L_x_1777:
[----:B------:R-:W-:Y:S05]  /*7bd0*/  BSYNC.RECONVERGENT B2 ;  /* 0x0000000000027941 */ /* 0x000fea0003800200 */
.L_x_1776:
        /* <DEDUP_REMOVED lines=20> */
.L_x_1779:
[----:B------:R-:W-:Y:S05]  /*7d20*/  BSYNC.RECONVERGENT B2 ;  /* 0x0000000000027941 */ /* 0x000fea0003800200 */
.L_x_1778:
        /* <DEDUP_REMOVED lines=20> */
.L_x_1781:
[----:B------:R-:W-:Y:S05]  /*7e70*/  BSYNC.RECONVERGENT B2 ;  /* 0x0000000000027941 */ /* 0x000fea0003800200 */
.L_x_1780:
        /* <DEDUP_REMOVED lines=20> */
.L_x_1783:
[----:B------:R-:W-:Y:S05]  /*7fc0*/  BSYNC.RECONVERGENT B2 ;  /* 0x0000000000027941 */ /* 0x000fea0003800200 */
.L_x_1782:
        /* <DEDUP_REMOVED lines=11> */
[----:B------:R-:W-:-:S05]  /*8080*/  LEA.HI.X R15, R12, UR11, R13, 0x2, P3 ;  /* 0x0000000b0c0f7c11 */ /* 0x000fca00098f140d */
        /* <DEDUP_REMOVED lines=8> */
.L_x_1785:
[----:B------:R-:W-:Y:S05]  /*8110*/  BSYNC.RECONVERGENT B2 ;  /* 0x0000000000027941 */ /* 0x000fea0003800200 */
.L_x_1784:
        /* <DEDUP_REMOVED lines=20> */
.L_x_1787:
[----:B------:R-:W-:Y:S05]  /*8260*/  BSYNC.RECONVERGENT B2 ;  /* 0x0000000000027941 */ /* 0x000fea0003800200 */
.L_x_1786:
        /* <DEDUP_REMOVED lines=20> */
.L_x_1789:
[----:B------:R-:W-:Y:S05]  /*83b0*/  BSYNC.RECONVERGENT B2 ;  /* 0x0000000000027941 */ /* 0x000fea0003800200 */
.L_x_1788:
        /* <DEDUP_REMOVED lines=20> */
.L_x_1791:
[----:B------:R-:W-:Y:S05]  /*8500*/  BSYNC.RECONVERGENT B2 ;  /* 0x0000000000027941 */ /* 0x000fea0003800200 */
.L_x_1790:
        /* <DEDUP_REMOVED lines=20> */
.L_x_1793:
[----:B------:R-:W-:Y:S05]  /*8650*/  BSYNC.RECONVERGENT B2 ;  /* 0x0000000000027941 */ /* 0x000fea0003800200 */
.L_x_1792:
        /* <DEDUP_REMOVED lines=20> */
.L_x_1795:
[----:B------:R-:W-:Y:S05]  /*87a0*/  BSYNC.RECONVERGENT B2 ;  /* 0x0000000000027941 */ /* 0x000fea0003800200 */
.L_x_1794:
[----:B------:R-:W-:Y:S05]  /*87b0*/  @P1 BRA `(.L_x_1741) ;  /* 0x0000001c00401947 */ /* 0x000fea0003800000 */
[----:B------:R-:W1:Y:S01]  /*87c0*/  S2R R11, SR_TID.X ;  /* 0x00000000000b7919 */ /* 0x000e620000002100 */
[----:B------:R-:W-:Y:S02]  /*87d0*/  IMAD.IADD R218, R218, 0x1, R0 ;  /* 0x00000001dada7824 */ /* 0x000fe400078e0200 */
[----:B-1----:R-:W-:-:S05]  /*87e0*/  IMAD.SHL.U32 R11, R11, 0x2, RZ ;  /* 0x000000020b0b7824 */ /* 0x002fca00078e00ff */
[----:B0-----:R-:W-:Y:S02]  /*87f0*/  LOP3.LUT R12, R11, 0x2, RZ, 0xc0, !PT ;  /* 0x000000020b0c7812 */ /* 0x001fe400078ec0ff */
        /* <DEDUP_REMOVED lines=14> */
[----:B------:R0:W-:Y:S01]  /*88e0*/  STG.E.64 desc[UR36][R14.64], R196 ;  /* 0x000000c40e007986 */ /* 0x0001e2000c101b24 */
[----:B------:R-:W-:Y:S05]  /*88f0*/  BRA `(.L_x_1741) ;  /* 0x0000001800f07947 */ /* 0x000fea0003800000 */
.L_x_1685:
[----:B------:R-:W-:Y:S01]  /*8900*/  ISETP.GE.AND P1, PT, R207, R243, PT ;  /* 0x000000f3cf00720c */ /* 0x000fe20003f26270 */
[----:B------:R-:W-:-:S05]  /*8910*/  IMAD.IADD R13, R11, 0x1, R0 ;  /* 0x000000010b0d7824 */ /* 0x000fca00078e0200 */
[----:B------:R-:W-:-:S05]  /*8920*/  LEA R215, R0, R13, 0x2 ;  /* 0x0000000d00d77211 */ /* 0x000fca00078e10ff */
[----:B------:R-:W-:Y:S02]  /*8930*/  IMAD R217, R0, 0x2, R215 ;  /* 0x0000000200d97824 */ /* 0x000fe400078e02d7 */
[----:B------:R-:W0:Y:S01]  /*8940*/  @!P1 S2R R12, SR_TID.X ;  /* 0x00000000000c9919 */ /* 0x000e220000002100 */
[----:B------:R-:W1:Y:S01]  /*8950*/  @!P1 LDC.64 R220, c[0x0][0x3b8] ;  /* 0x0000ee00ffdc9b82 */ /* 0x000e620000000a00 */
[C-C-:B------:R-:W-:Y:S01]  /*8960*/  @!P1 IMAD.IADD R13, R11.reuse, 0x1, R0.reuse ;  /* 0x000000010b0d9824 */ /* 0x140fe200078e0200 */
[----:B------:R-:W2:Y:S01]  /*8970*/  @!P1 S2R R212, SR_TID.X ;  /* 0x0000000000d49919 */ /* 0x000ea20000002100 */
[----:B------:R-:W-:-:S03]  /*8980*/  @!P1 IMAD.IADD R213, R11, 0x1, R0 ;  /* 0x000000010bd59824 */ /* 0x000fc600078e0200 */
[C---:B------:R-:W-:Y:S01]  /*8990*/  @!P1 LEA R13, R0.reuse, R13, 0x2 ;  /* 0x0000000d000d9211 */ /* 0x040fe200078e10ff */
[----:B------:R-:W3:Y:S01]  /*89a0*/  @!P1 S2R R214, SR_TID.X ;  /* 0x0000000000d69919 */ /* 0x000ee20000002100 */
[----:B------:R-:W4:Y:S01]  /*89b0*/  @!P1 LDC.64 R208, c[0x0][0x3b8] ;  /* 0x0000ee00ffd09b82 */ /* 0x000f220000000a00 */
[----:B------:R-:W-:Y:S01]  /*89c0*/  @!P1 IMAD R213, R0, 0x4, R213 ;  /* 0x0000000400d59824 */ /* 0x000fe200078e02d5 */
[----:B------:R-:W-:Y:S01]  /*89d0*/  @!P1 SHF.L.U32 R13, R13, 0x2, RZ ;  /* 0x000000020d0d9819 */ /* 0x000fe200000006ff */
[----:B------:R-:W1:Y:S01]  /*89e0*/  @!P1 S2R R211, SR_TID.X ;  /* 0x0000000000d39919 */ /* 0x000e620000002100 */
[----:B------:R-:W4:Y:S04]  /*89f0*/  @!P1 S2R R210, SR_TID.X ;  /* 0x0000000000d29919 */ /* 0x000f280000002100 */
[----:B------:R-:W4:Y:S01]  /*8a00*/  @!P1 LDC.64 R14, c[0x0][0x3b8] ;  /* 0x0000ee00ff0e9b82 */ /* 0x000f220000000a00 */
[----:B0-----:R-:W-:Y:S01]  /*8a10*/  @!P1 IMAD.SHL.U32 R12, R12, 0x2, RZ ;  /* 0x000000020c0c9824 */ /* 0x001fe200078e00ff */
[----:B--2---:R-:W-:-:S04]  /*8a20*/  @!P1 SHF.L.U32 R212, R212, 0x1, RZ ;  /* 0x00000001d4d49819 */ /* 0x004fc800000006ff */
[----:B------:R-:W-:Y:S02]  /*8a30*/  @!P1 LOP3.LUT R12, R12, 0x2, RZ, 0xc0, !PT ;  /* 0x000000020c0c9812 */ /* 0x000fe400078ec0ff */
[----:B------:R-:W-:Y:S01]  /*8a40*/  @!P1 LOP3.LUT R215, R212, 0x2, RZ, 0xc0, !PT ;  /* 0x00000002d4d79812 */ /* 0x000fe200078ec0ff */
[----:B---3--:R-:W-:Y:S02]  /*8a50*/  @!P1 IMAD.SHL.U32 R216, R214, 0x2, RZ ;  /* 0x00000002d6d89824 */ /* 0x008fe400078e00ff */
[-C--:B------:R-:W-:Y:S01]  /*8a60*/  @!P1 IMAD R212, R201, R0.reuse, R12 ;  /* 0x00000000c9d49224 */ /* 0x080fe200078e020c */
[----:B------:R-:W-:Y:S01]  /*8a70*/  @!P1 SHF.R.S32.HI R12, RZ, 0x1f, R13 ;  /* 0x0000001fff0c9819 */ /* 0x000fe2000001140d */
[----:B------:R-:W-:Y:S01]  /*8a80*/  @!P1 IMAD.IADD R214, R213, 0x1, R0 ;  /* 0x00000001d5d69824 */ /* 0x000fe200078e0200 */
[----:B------:R-:W-:Y:S01]  /*8a90*/  @!P1 LOP3.LUT R216, R216, 0x2, RZ, 0xc0, !PT ;  /* 0x00000002d8d89812 */ /* 0x000fe200078ec0ff */
[CC--:B------:R-:W-:Y:S01]  /*8aa0*/  @!P1 IMAD R215, R201.reuse, R0.reuse, R215 ;  /* 0x00000000c9d79224 */ /* 0x0c0fe200078e02d7 */
[----:B------:R-:W-:Y:S01]  /*8ab0*/  @!P1 IADD3 R13, P3, PT, R212, R13, RZ ;  /* 0x0000000dd40d9210 */ /* 0x000fe20007f7e0ff */
[----:B------:R-:W-:Y:S01]  /*8ac0*/  IMAD R213, R0, 0x2, R217 ;  /* 0x0000000200d57824 */ /* 0x000fe200078e02d9 */
[----:B------:R-:W-:Y:S01]  /*8ad0*/  @!P1 SHF.L.U32 R214, R214, 0x2, RZ ;  /* 0x00000002d6d69819 */ /* 0x000fe200000006ff */
[----:B------:R-:W-:Y:S01]  /*8ae0*/  @!P1 IMAD R218, R201, R0, R216 ;  /* 0x00000000c9da9224 */ /* 0x000fe200078e02d8 */
[----:B------:R-:W-:Y:S01]  /*8af0*/  @!P1 LEA.HI.X.SX32 R12, R212, R12, 0x1, P3 ;  /* 0x0000000cd40c9211 */ /* 0x000fe200018f0eff */
[----:B------:R-:W-:Y:S01]  /*8b00*/  @!P1 IMAD.SHL.U32 R216, R213, 0x4, RZ ;  /* 0x00000004d5d89824 */ /* 0x000fe200078e00ff */
[----:B------:R-:W-:Y:S01]  /*8b10*/  @!P1 SHF.R.S32.HI R212, RZ, 0x1f, R214 ;  /* 0x0000001fffd49819 */ /* 0x000fe200000114d6 */
[----:B-1----:R-:W-:Y:S01]  /*8b20*/  @!P1 IMAD.SHL.U32 R211, R211, 0x2, RZ ;  /* 0x00000002d3d39824 */ /* 0x002fe200078e00ff */
[----:B------:R-:W-:-:S02]  /*8b30*/  @!P1 LEA R220, P3, R13, R220, 0x2 ;  /* 0x000000dc0ddc9211 */ /* 0x000fc400078610ff */
[----:B------:R-:W-:Y:S02]  /*8b40*/  @!P1 IADD3 R214, P4, PT, R215, R214, RZ ;  /* 0x000000d6d7d69210 */ /* 0x000fe40007f9e0ff */
[----:B------:R-:W-:Y:S02]  /*8b50*/  @!P1 LEA.HI.X R221, R13, R221, R12, 0x2, P3 ;  /* 0x000000dd0ddd9211 */ /* 0x000fe400018f140c */
[----:B------:R-:W0:Y:S01]  /*8b60*/  @!P1 LDC.64 R12, c[0x0][0x3b8] ;  /* 0x0000ee00ff0c9b82 */ /* 0x000e220000000a00 */
[----:B----4-:R-:W-:Y:S02]  /*8b70*/  @!P1 LEA R225, P3, R214, R208, 0x2 ;  /* 0x000000d0d6e19211 */ /* 0x010fe400078610ff */
[----:B------:R-:W1:Y:S01]  /*8b80*/  @!P1 S2R R208, SR_TID.X ;  /* 0x0000000000d09919 */ /* 0x000e620000002100 */
[----:B------:R-:W-:Y:S02]  /*8b90*/  @!P1 SHF.R.S32.HI R217, RZ, 0x1f, R216 ;  /* 0x0000001fffd99819 */ /* 0x000fe400000114d8 */
[----:B------:R-:W-:Y:S01]  /*8ba0*/  @!P1 IADD3 R216, P5, PT, R218, R216, RZ ;  /* 0x000000d8dad89210 */ /* 0x000fe20007fbe0ff */
[----:B------:R2:W5:Y:S01]  /*8bb0*/  @!P1 LDG.E.64 R22, desc[UR36][R220.64] ;  /* 0x00000024dc169981 */ /* 0x000562000c1e1b00 */
[----:B------:R-:W-:-:S02]  /*8bc0*/  @!P1 LEA.HI.X.SX32 R212, R215, R212, 0x1, P4 ;  /* 0x000000d4d7d49211 */ /* 0x000fc400020f0eff */
[----:B------:R-:W-:Y:S02]  /*8bd0*/  @!P1 LEA.HI.X.SX32 R217, R218, R217, 0x1, P5 ;  /* 0x000000d9dad99211 */ /* 0x000fe400028f0eff */
[----:B------:R-:W-:Y:S01]  /*8be0*/  @!P1 LEA R229, P4, R216, R14, 0x2 ;  /* 0x0000000ed8e59211 */ /* 0x000fe200078810ff */
[----:B------:R-:W3:Y:S01]  /*8bf0*/  @!P1 LDC.64 R218, c[0x0][0x3b8] ;  /* 0x0000ee00ffda9b82 */ /* 0x000ee20000000a00 */
[----:B------:R-:W-:Y:S01]  /*8c00*/  @!P1 LEA.HI.X R226, R214, R209, R212, 0x2, P3 ;  /* 0x000000d1d6e29211 */ /* 0x000fe200018f14d4 */
[----:B------:R-:W-:Y:S01]  /*8c10*/  @!P1 IMAD.IADD R209, R213, 0x1, R0 ;  /* 0x00000001d5d19824 */ /* 0x000fe200078e0200 */
[----:B------:R-:W-:Y:S02]  /*8c20*/  @!P1 SHF.L.U32 R210, R210, 0x1, RZ ;  /* 0x00000001d2d29819 */ /* 0x000fe400000006ff */
[----:B------:R-:W-:Y:S01]  /*8c30*/  @!P1 LOP3.LUT R211, R211, 0x2, RZ, 0xc0, !PT ;  /* 0x00000002d3d39812 */ /* 0x000fe200078ec0ff */
[----:B------:R-:W-:Y:S01]  /*8c40*/  @!P1 IMAD.SHL.U32 R209, R209, 0x4, RZ ;  /* 0x00000004d1d19824 */ /* 0x000fe200078e00ff */
[----:B------:R-:W-:Y:S01]  /*8c50*/  @!P1 LEA.HI.X R230, R216, R15, R217, 0x2, P4 ;  /* 0x0000000fd8e69211 */ /* 0x000fe200020f14d9 */
[----:B--2---:R-:W2:Y:S01]  /*8c60*/  @!P1 LDC.64 R220, c[0x0][0x3b8] ;  /* 0x0000ee00ffdc9b82 */ /* 0x004ea20000000a00 */
[----:B------:R-:W-:Y:S01]  /*8c70*/  @!P1 LOP3.LUT R210, R210, 0x2, RZ, 0xc0, !PT ;  /* 0x00000002d2d29812 */ /* 0x000fe200078ec0ff */
[----:B------:R-:W-:Y:S01]  /*8c80*/  @!P1 IMAD R211, R201, R0, R211 ;  /* 0x00000000c9d39224 */ /* 0x000fe200078e02d3 */
[----:B------:R-:W-:-:S03]  /*8c90*/  LEA R213, R0, R213, 0x1 ;  /* 0x000000d500d57211 */ /* 0x000fc600078e08ff */
[----:B------:R-:W-:Y:S01]  /*8ca0*/  @!P1 IMAD R214, R201, R0, R210 ;  /* 0x00000000c9d69224 */ /* 0x000fe200078e02d2 */
[----:B------:R-:W-:Y:S01]  /*8cb0*/  @!P1 SHF.R.S32.HI R210, RZ, 0x1f, R209 ;  /* 0x0000001fffd29819 */ /* 0x000fe200000114d1 */
[----:B------:R-:W4:Y:S01]  /*8cc0*/  @!P1 LDC.64 R14, c[0x0][0x3b8] ;  /* 0x0000ee00ff0e9b82 */ /* 0x000f220000000a00 */
[----:B------:R-:W-:Y:S01]  /*8cd0*/  @!P1 IADD3 R209, P3, PT, R211, R209, RZ ;  /* 0x000000d1d3d19210 */ /* 0x000fe20007f7e0ff */
[----:B------:R-:W-:-:S03]  /*8ce0*/  @!P1 IMAD.SHL.U32 R212, R213, 0x4, RZ ;  /* 0x00000004d5d49824 */ /* 0x000fc600078e00ff */
[----:B------:R-:W-:Y:S01]  /*8cf0*/  @!P1 LEA.HI.X.SX32 R210, R211, R210, 0x1, P3 ;  /* 0x000000d2d3d29211 */ /* 0x000fe200018f0eff */
[----:B-1----:R-:W-:Y:S01]  /*8d00*/  @!P1 IMAD.SHL.U32 R208, R208, 0x2, RZ ;  /* 0x00000002d0d09824 */ /* 0x002fe200078e00ff */
[C---:B0-----:R-:W-:Y:S01]  /*8d10*/  @!P1 LEA R233, P3, R209.reuse, R12, 0x2 ;  /* 0x0000000cd1e99211 */ /* 0x041fe200078610ff */
[----:B------:R-:W0:Y:S01]  /*8d20*/  @!P1 LDC.64 R216, c[0x0][0x3b8] ;  /* 0x0000ee00ffd89b82 */ /* 0x000e220000000a00 */
[----:B------:R-:W-:Y:S02]  /*8d30*/  @!P1 SHF.R.S32.HI R211, RZ, 0x1f, R212 ;  /* 0x0000001fffd39819 */ /* 0x000fe400000114d4 */
[----:B------:R-:W-:Y:S02]  /*8d40*/  @!P1 LEA.HI.X R234, R209, R13, R210, 0x2, P3 ;  /* 0x0000000dd1ea9211 */ /* 0x000fe400018f14d2 */
[----:B------:R-:W1:Y:S01]  /*8d50*/  @!P1 S2R R209, SR_TID.X ;  /* 0x0000000000d19919 */ /* 0x000e620000002100 */
[----:B------:R-:W-:Y:S02]  /*8d60*/  @!P1 IADD3 R212, P4, PT, R214, R212, RZ ;  /* 0x000000d4d6d49210 */ /* 0x000fe40007f9e0ff */
[----:B------:R-:W3:Y:S01]  /*8d70*/  @!P1 LDC.64 R12, c[0x0][0x3b8] ;  /* 0x0000ee00ff0c9b82 */ /* 0x000ee20000000a00 */
[----:B------:R-:W-:-:S02]  /*8d80*/  @!P1 LOP3.LUT R208, R208, 0x2, RZ, 0xc0, !PT ;  /* 0x00000002d0d09812 */ /* 0x000fc400078ec0ff */
[----:B------:R-:W-:-:S03]  /*8d90*/  @!P1 LEA.HI.X.SX32 R211, R214, R211, 0x1, P4 ;  /* 0x000000d3d6d39211 */ /* 0x000fc600020f0eff */
[----:B------:R-:W-:Y:S01]  /*8da0*/  @!P1 IMAD R208, R201, R0, R208 ;  /* 0x00000000c9d09224 */ /* 0x000fe200078e02d0 */
[C---:B----4-:R-:W-:Y:S01]  /*8db0*/  @!P1 LEA R231, P3, R212.reuse, R14, 0x2 ;  /* 0x0000000ed4e79211 */ /* 0x050fe200078610ff */
[----:B------:R-:W4:Y:S01]  /*8dc0*/  @!P1 LDC.64 R214, c[0x0][0x3b8] ;  /* 0x0000ee00ffd69b82 */ /* 0x000f220000000a00 */
[----:B------:R-:W-:Y:S02]  /*8dd0*/  @!P1 IADD3 R14, PT, PT, R213, R0, RZ ;  /* 0x00000000d50e9210 */ /* 0x000fe40007ffe0ff */
[----:B------:R-:W-:-:S03]  /*8de0*/  @!P1 LEA.HI.X R232, R212, R15, R211, 0x2, P3 ;  /* 0x0000000fd4e89211 */ /* 0x000fc600018f14d3 */
[----:B------:R-:W-:-:S05]  /*8df0*/  @!P1 IMAD.SHL.U32 R14, R14, 0x4, RZ ;  /* 0x000000040e0e9824 */ /* 0x000fca00078e00ff */
[----:B------:R-:W-:Y:S02]  /*8e00*/  @!P1 SHF.R.S32.HI R15, RZ, 0x1f, R14 ;  /* 0x0000001fff0f9819 */ /* 0x000fe4000001140e */
[----:B------:R-:W-:-:S04]  /*8e10*/  @!P1 IADD3 R14, P3, PT, R208, R14, RZ ;  /* 0x0000000ed00e9210 */ /* 0x000fc80007f7e0ff */
[----:B------:R-:W-:Y:S02]  /*8e20*/  @!P1 LEA.HI.X.SX32 R15, R208, R15, 0x1, P3 ;  /* 0x0000000fd00f9211 */ /* 0x000fe400018f0eff */
[C---:B---3--:R-:W-:Y:S01]  /*8e30*/  @!P1 LEA R227, P3, R14.reuse, R12, 0x2 ;  /* 0x0000000c0ee39211 */ /* 0x048fe200078610ff */
[----:B------:R-:W3:Y:S01]  /*8e40*/  @!P1 S2R R208, SR_TID.X ;  /* 0x0000000000d09919 */ /* 0x000ee20000002100 */
[----:B-1----:R-:W-:Y:S02]  /*8e50*/  @!P1 IMAD.SHL.U32 R209, R209, 0x2, RZ ;  /* 0x00000002d1d19824 */ /* 0x002fe400078e00ff */
[----:B------:R-:W-:Y:S02]  /*8e60*/  @!P1 LEA.HI.X R228, R14, R13, R15, 0x2, P3 ;  /* 0x0000000d0ee49211 */ /* 0x000fe400018f140f */
[----:B------:R-:W1:Y:S01]  /*8e70*/  @!P1 LDC.64 R12, c[0x0][0x3b8] ;  /* 0x0000ee00ff0c9b82 */ /* 0x000e620000000a00 */
[----:B------:R-:W-:Y:S02]  /*8e80*/  @!P1 LEA R14, R0, R213, 0x1 ;  /* 0x000000d5000e9211 */ /* 0x000fe400078e08ff */
[----:B------:R-:W-:-:S03]  /*8e90*/  @!P1 LOP3.LUT R209, R209, 0x2, RZ, 0xc0, !PT ;  /* 0x00000002d1d19812 */ /* 0x000fc600078ec0ff */
[----:B------:R-:W-:Y:S02]  /*8ea0*/  @!P1 IMAD.SHL.U32 R14, R14, 0x4, RZ ;  /* 0x000000040e0e9824 */ /* 0x000fe400078e00ff */
[----:B------:R-:W-:-:S03]  /*8eb0*/  @!P1 IMAD R209, R201, R0, R209 ;  /* 0x00000000c9d19224 */ /* 0x000fc600078e02d1 */
[----:B------:R-:W-:Y:S02]  /*8ec0*/  @!P1 SHF.R.S32.HI R15, RZ, 0x1f, R14 ;  /* 0x0000001fff0f9819 */ /* 0x000fe4000001140e */
[----:B------:R-:W-:-:S04]  /*8ed0*/  @!P1 IADD3 R14, P3, PT, R209, R14, RZ ;  /* 0x0000000ed10e9210 */ /* 0x000fc80007f7e0ff */
[----:B------:R-:W-:Y:S02]  /*8ee0*/  @!P1 LEA.HI.X.SX32 R15, R209, R15, 0x1, P3 ;  /* 0x0000000fd10f9211 */ /* 0x000fe400018f0eff */
[----:B------:R-:W2:Y:S01]  /*8ef0*/  @!P1 S2R R209, SR_TID.X ;  /* 0x0000000000d19919 */ /* 0x000ea20000002100 */
[----:B-1----:R-:W-:Y:S01]  /*8f00*/  @!P1 LEA R223, P3, R14, R12, 0x2 ;  /* 0x0000000c0edf9211 */ /* 0x002fe200078610ff */
[----:B---3--:R-:W-:-:S03]  /*8f10*/  @!P1 IMAD.SHL.U32 R208, R208, 0x2, RZ ;  /* 0x00000002d0d09824 */ /* 0x008fc600078e00ff */
[----:B------:R-:W-:Y:S02]  /*8f20*/  @!P1 LEA.HI.X R224, R14, R13, R15, 0x2, P3 ;  /* 0x0000000d0ee09211 */ /* 0x000fe400018f140f */
[----:B------:R-:W1:Y:S01]  /*8f30*/  @!P1 S2R R14, SR_TID.X ;  /* 0x00000000000e9919 */ /* 0x000e620000002100 */
[-C--:B------:R-:W-:Y:S02]  /*8f40*/  @!P1 LEA R13, R0, R213.reuse, 0x1 ;  /* 0x000000d5000d9211 */ /* 0x080fe400078e08ff */
[----:B------:R-:W-:Y:S02]  /*8f50*/  @!P1 LOP3.LUT R208, R208, 0x2, RZ, 0xc0, !PT ;  /* 0x00000002d0d09812 */ /* 0x000fe400078ec0ff */
[----:B------:R-:W-:Y:S01]  /*8f60*/  LEA R213, R0, R213, 0x1 ;  /* 0x000000d500d57211 */ /* 0x000fe200078e08ff */
[----:B------:R-:W-:Y:S02]  /*8f70*/  @!P1 IMAD.IADD R13, R13, 0x1, R0 ;  /* 0x000000010d0d9824 */ /* 0x000fe400078e0200 */
[----:B------:R-:W-:-:S02]  /*8f80*/  @!P1 IMAD R208, R201, R0, R208 ;  /* 0x00000000c9d09224 */ /* 0x000fc400078e02d0 */
[----:B------:R-:W-:-:S05]  /*8f90*/  @!P1 IMAD.SHL.U32 R13, R13, 0x4, RZ ;  /* 0x000000040d0d9824 */ /* 0x000fca00078e00ff */
[----:B------:R-:W-:Y:S02]  /*8fa0*/  @!P1 SHF.R.S32.HI R12, RZ, 0x1f, R13 ;  /* 0x0000001fff0c9819 */ /* 0x000fe4000001140d */
[----:B------:R-:W-:-:S04]  /*8fb0*/  @!P1 IADD3 R13, P3, PT, R208, R13, RZ ;  /* 0x0000000dd00d9210 */ /* 0x000fc80007f7e0ff */
[----:B------:R-:W-:Y:S01]  /*8fc0*/  @!P1 LEA.HI.X.SX32 R12, R208, R12, 0x1, P3 ;  /* 0x0000000cd00c9211 */ /* 0x000fe200018f0eff */
[----:B--2---:R-:W-:Y:S01]  /*8fd0*/  @!P1 IMAD.SHL.U32 R209, R209, 0x2, RZ ;  /* 0x00000002d1d19824 */ /* 0x004fe200078e00ff */
[----:B------:R-:W-:-:S04]  /*8fe0*/  @!P1 LEA R218, P3, R13, R218, 0x2 ;  /* 0x000000da0dda9211 */ /* 0x000fc800078610ff */
[----:B------:R-:W-:Y:S01]  /*8ff0*/  @!P1 LEA.HI.X R219, R13, R219, R12, 0x2, P3 ;  /* 0x000000db0ddb9211 */ /* 0x000fe200018f140c */
[----:B------:R-:W-:Y:S01]  /*9000*/  IMAD R12, R0, 0x2, R213 ;  /* 0x00000002000c7824 */ /* 0x000fe200078e02d5 */
[----:B------:R-:W-:Y:S01]  /*9010*/  @!P1 LOP3.LUT R209, R209, 0x2, RZ, 0xc0, !PT ;  /* 0x00000002d1d19812 */ /* 0x000fe200078ec0ff */
[----:B------:R-:W2:Y:S01]  /*9020*/  @!P1 LDC.64 R212, c[0x0][0x3b8] ;  /* 0x0000ee00ffd49b82 */ /* 0x000ea20000000a00 */
[----:B-1----:R-:W-:Y:S02]  /*9030*/  @!P1 IMAD.SHL.U32 R14, R14, 0x2, RZ ;  /* 0x000000020e0e9824 */ /* 0x002fe400078e00ff */
[----:B------:R-:W-:Y:S01]  /*9040*/  LEA R15, R0, R12, 0x1 ;  /* 0x0000000c000f7211 */ /* 0x000fe200078e08ff */
[-C--:B------:R-:W-:Y:S01]  /*9050*/  @!P1 IMAD R210, R201, R0.reuse, R209 ;  /* 0x00000000c9d29224 */ /* 0x080fe200078e02d1 */
[----:B------:R1:W5:Y:S01]  /*9060*/  @!P1 LDG.E.64 R162, desc[UR36][R218.64] ;  /* 0x00000024daa29981 */ /* 0x000362000c1e1b00 */
[----:B------:R-:W-:Y:S02]  /*9070*/  @!P1 LOP3.LUT R14, R14, 0x2, RZ, 0xc0, !PT ;  /* 0x000000020e0e9812 */ /* 0x000fe400078ec0ff */
[C---:B------:R-:W-:Y:S01]  /*9080*/  @!P1 IMAD.SHL.U32 R13, R15.reuse, 0x4, RZ ;  /* 0x000000040f0d9824 */ /* 0x040fe200078e00ff */
[----:B------:R-:W-:-:S02]  /*9090*/  IADD3 R15, PT, PT, R15, R0, RZ ;  /* 0x000000000f0f7210 */ /* 0x000fc40007ffe0ff */
[----:B------:R-:W-:Y:S02]  /*90a0*/  @!P1 IMAD R208, R201, R0, R14 ;  /* 0x00000000c9d09224 */ /* 0x000fe400078e020e */
[----:B------:R-:W-:Y:S01]  /*90b0*/  @!P1 SHF.R.S32.HI R14, RZ, 0x1f, R13 ;  /* 0x0000001fff0e9819 */ /* 0x000fe2000001140d */
[----:B-1----:R-:W1:Y:S02]  /*90c0*/  @!P1 LDC.64 R218, c[0x0][0x3b8] ;  /* 0x0000ee00ffda9b82 */ /* 0x002e640000000a00 */
[----:B------:R-:W-:-:S04]  /*90d0*/  @!P1 IADD3 R13, P3, PT, R208, R13, RZ ;  /* 0x0000000dd00d9210 */ /* 0x000fc80007f7e0ff */
[----:B------:R-:W-:Y:S01]  /*90e0*/  @!P1 LEA.HI.X.SX32 R14, R208, R14, 0x1, P3 ;  /* 0x0000000ed00e9211 */ /* 0x000fe200018f0eff */
[----:B------:R-:W-:Y:S01]  /*90f0*/  @!P1 IMAD.SHL.U32 R208, R15, 0x4, RZ ;  /* 0x000000040fd09824 */ /* 0x000fe200078e00ff */
[----:B0-----:R-:W-:-:S04]  /*9100*/  @!P1 LEA R216, P3, R13, R216, 0x2 ;  /* 0x000000d80dd89211 */ /* 0x001fc800078610ff */
[----:B------:R-:W-:Y:S02]  /*9110*/  @!P1 LEA.HI.X R13, R13, R217, R14, 0x2, P3 ;  /* 0x000000d90d0d9211 */ /* 0x000fe400018f140e */
[----:B------:R-:W0:Y:S01]  /*9120*/  @!P1 S2R R14, SR_TID.X ;  /* 0x00000000000e9919 */ /* 0x000e220000002100 */
[----:B------:R-:W-:Y:S02]  /*9130*/  @!P1 SHF.R.S32.HI R209, RZ, 0x1f, R208 ;  /* 0x0000001fffd19819 */ /* 0x000fe400000114d0 */
[C---:B------:R-:W-:Y:S02]  /*9140*/  @!P1 IADD3 R208, P3, PT, R210.reuse, R208, RZ ;  /* 0x000000d0d2d09210 */ /* 0x040fe40007f7e0ff */
[----:B------:R-:W-:Y:S02]  /*9150*/  IADD3 R217, PT, PT, R15, R0, RZ ;  /* 0x000000000fd97210 */ /* 0x000fe40007ffe0ff */
[----:B------:R-:W-:Y:S02]  /*9160*/  @!P1 LEA.HI.X.SX32 R209, R210, R209, 0x1, P3 ;  /* 0x000000d1d2d19211 */ /* 0x000fe400018f0eff */
[----:B----4-:R-:W-:-:S04]  /*9170*/  @!P1 LEA R214, P3, R208, R214, 0x2 ;  /* 0x000000d6d0d69211 */ /* 0x010fc800078610ff */
[----:B------:R-:W-:Y:S02]  /*9180*/  @!P1 LEA.HI.X R215, R208, R215, R209, 0x2, P3 ;  /* 0x000000d7d0d79211 */ /* 0x000fe400018f14d1 */
[----:B------:R-:W3:Y:S03]  /*9190*/  @!P1 S2R R208, SR_TID.X ;  /* 0x0000000000d09919 */ /* 0x000ee60000002100 */
[----:B------:R4:W5:Y:S01]  /*91a0*/  @!P1 LDG.E.64 R170, desc[UR36][R214.64] ;  /* 0x00000024d6aa9981 */ /* 0x000962000c1e1b00 */
[----:B0-----:R-:W-:-:S05]  /*91b0*/  @!P1 IMAD.SHL.U32 R14, R14, 0x2, RZ ;  /* 0x000000020e0e9824 */ /* 0x001fca00078e00ff */
[----:B------:R-:W-:-:S05]  /*91c0*/  @!P1 LOP3.LUT R14, R14, 0x2, RZ, 0xc0, !PT ;  /* 0x000000020e0e9812 */ /* 0x000fca00078ec0ff */
[-C--:B------:R-:W-:Y:S02]  /*91d0*/  @!P1 IMAD R209, R201, R0.reuse, R14 ;  /* 0x00000000c9d19224 */ /* 0x080fe400078e020e */
[C---:B------:R-:W-:Y:S01]  /*91e0*/  @!P1 IMAD.SHL.U32 R14, R217.reuse, 0x4, RZ ;  /* 0x00000004d90e9824 */ /* 0x040fe200078e00ff */
[----:B------:R-:W-:-:S04]  /*91f0*/  IADD3 R217, PT, PT, R217, R0, RZ ;  /* 0x00000000d9d97210 */ /* 0x000fc80007ffe0ff */
[----:B------:R-:W-:Y:S02]  /*9200*/  @!P1 SHF.R.S32.HI R15, RZ, 0x1f, R14 ;  /* 0x0000001fff0f9819 */ /* 0x000fe4000001140e */
[----:B------:R-:W-:-:S04]  /*9210*/  @!P1 IADD3 R14, P3, PT, R209, R14, RZ ;  /* 0x0000000ed10e9210 */ /* 0x000fc80007f7e0ff */
[----:B------:R-:W-:Y:S01]  /*9220*/  @!P1 LEA.HI.X.SX32 R15, R209, R15, 0x1, P3 ;  /* 0x0000000fd10f9211 */ /* 0x000fe200018f0eff */
[----:B---3--:R-:W-:Y:S01]  /*9230*/  @!P1 IMAD.SHL.U32 R209, R208, 0x2, RZ ;  /* 0x00000002d0d19824 */ /* 0x008fe200078e00ff */
[----:B--2---:R-:W-:Y:S01]  /*9240*/  @!P1 LEA R235, P3, R14, R212, 0x2 ;  /* 0x000000d40eeb9211 */ /* 0x004fe200078610ff */
[----:B------:R-:W-:-:S03]  /*9250*/  @!P1 IMAD.SHL.U32 R208, R208, 0x2, RZ ;  /* 0x00000002d0d09824 */ /* 0x000fc600078e00ff */
[----:B------:R-:W-:Y:S02]  /*9260*/  @!P1 LEA.HI.X R213, R14, R213, R15, 0x2, P3 ;  /* 0x000000d50ed59211 */ /* 0x000fe400018f140f */
[----:B------:R-:W0:Y:S01]  /*9270*/  @!P1 LDC.64 R14, c[0x0][0x3b8] ;  /* 0x0000ee00ff0e9b82 */ /* 0x000e220000000a00 */
[----:B------:R-:W-:Y:S02]  /*9280*/  @!P1 LOP3.LUT R209, R209, 0x2, RZ, 0xc0, !PT ;  /* 0x00000002d1d19812 */ /* 0x000fe400078ec0ff */
[----:B------:R-:W-:-:S03]  /*9290*/  @!P1 LOP3.LUT R208, R208, 0x2, RZ, 0xc0, !PT ;  /* 0x00000002d0d09812 */ /* 0x000fc600078ec0ff */
[-C--:B------:R-:W-:Y:S02]  /*92a0*/  @!P1 IMAD R211, R201, R0.reuse, R209 ;  /* 0x00000000c9d39224 */ /* 0x080fe400078e02d1 */
[C---:B------:R-:W-:Y:S01]  /*92b0*/  @!P1 IMAD.SHL.U32 R209, R217.reuse, 0x4, RZ ;  /* 0x00000004d9d19824 */ /* 0x040fe200078e00ff */
[-C--:B------:R-:W-:Y:S01]  /*92c0*/  IADD3 R217, PT, PT, R217, R0.reuse, RZ ;  /* 0x00000000d9d97210 */ /* 0x080fe20007ffe0ff */
[----:B------:R-:W-:-:S03]  /*92d0*/  @!P1 IMAD R222, R201, R0, R208 ;  /* 0x00000000c9de9224 */ /* 0x000fc600078e02d0 */
[----:B------:R-:W-:Y:S01]  /*92e0*/  @!P1 SHF.R.S32.HI R210, RZ, 0x1f, R209 ;  /* 0x0000001fffd29819 */ /* 0x000fe200000114d1 */
[----:B------:R-:W-:Y:S01]  /*92f0*/  @!P1 IMAD.SHL.U32 R208, R217, 0x4, RZ ;  /* 0x00000004d9d09824 */ /* 0x000fe200078e00ff */
[----:B------:R-:W-:Y:S02]  /*9300*/  @!P1 IADD3 R209, P3, PT, R211, R209, RZ ;  /* 0x000000d1d3d19210 */ /* 0x000fe40007f7e0ff */
[----:B------:R-:W-:Y:S02]  /*9310*/  IADD3 R217, PT, PT, R217, R0, RZ ;  /* 0x00000000d9d97210 */ /* 0x000fe40007ffe0ff */
[----:B------:R-:W-:Y:S02]  /*9320*/  @!P1 LEA.HI.X.SX32 R210, R211, R210, 0x1, P3 ;  /* 0x000000d2d3d29211 */ /* 0x000fe400018f0eff */
[----:B0-----:R-:W-:-:S04]  /*9330*/  @!P1 LEA R211, P3, R209, R14, 0x2 ;  /* 0x0000000ed1d39211 */ /* 0x001fc800078610ff */
[----:B------:R-:W-:Y:S02]  /*9340*/  @!P1 LEA.HI.X R212, R209, R15, R210, 0x2, P3 ;  /* 0x0000000fd1d49211 */ /* 0x000fe400018f14d2 */
[----:B------:R-:W0:Y:S01]  /*9350*/  @!P1 S2R R209, SR_TID.X ;  /* 0x0000000000d19919 */ /* 0x000e220000002100 */
[----:B------:R-:W2:Y:S01]  /*9360*/  @!P1 LDC.64 R14, c[0x0][0x3b8] ;  /* 0x0000ee00ff0e9b82 */ /* 0x000ea20000000a00 */
[----:B------:R-:W-:Y:S02]  /*9370*/  @!P1 SHF.R.S32.HI R210, RZ, 0x1f, R208 ;  /* 0x0000001fffd29819 */ /* 0x000fe400000114d0 */
[----:B------:R-:W-:-:S04]  /*9380*/  @!P1 IADD3 R208, P3, PT, R222, R208, RZ ;  /* 0x000000d0ded09210 */ /* 0x000fc80007f7e0ff */
[----:B------:R-:W-:Y:S02]  /*9390*/  @!P1 LEA.HI.X.SX32 R210, R222, R210, 0x1, P3 ;  /* 0x000000d2ded29211 */ /* 0x000fe400018f0eff */
[C---:B--2---:R-:W-:Y:S01]  /*93a0*/  @!P1 LEA R236, P3, R208.reuse, R14, 0x2 ;  /* 0x0000000ed0ec9211 */ /* 0x044fe200078610ff */
[C---:B------:R-:W-:Y:S01]  /*93b0*/  @!P1 IMAD.SHL.U32 R14, R217.reuse, 0x4, RZ ;  /* 0x00000004d90e9824 */ /* 0x040fe200078e00ff */
[----:B------:R-:W-:Y:S02]  /*93c0*/  IADD3 R217, PT, PT, R217, R0, RZ ;  /* 0x00000000d9d97210 */ /* 0x000fe40007ffe0ff */
[----:B------:R-:W-:Y:S02]  /*93d0*/  @!P1 LEA.HI.X R210, R208, R15, R210, 0x2, P3 ;  /* 0x0000000fd0d29211 */ /* 0x000fe400018f14d2 */
[----:B------:R-:W-:Y:S01]  /*93e0*/  @!P1 SHF.R.S32.HI R15, RZ, 0x1f, R14 ;  /* 0x0000001fff0f9819 */ /* 0x000fe2000001140e */
[----:B0-----:R-:W-:Y:S02]  /*93f0*/  @!P1 IMAD.SHL.U32 R209, R209, 0x2, RZ ;  /* 0x00000002d1d19824 */ /* 0x001fe400078e00ff */
[----:B------:R-:W-:-:S03]  /*9400*/  @!P1 IMAD.SHL.U32 R222, R217, 0x4, RZ ;  /* 0x00000004d9de9824 */ /* 0x000fc600078e00ff */
[----:B------:R-:W-:Y:S02]  /*9410*/  @!P1 LOP3.LUT R209, R209, 0x2, RZ, 0xc0, !PT ;  /* 0x00000002d1d19812 */ /* 0x000fe400078ec0ff */
[----:B------:R-:W-:-:S03]  /*9420*/  @!P1 SHF.R.S32.HI R250, RZ, 0x1f, R222 ;  /* 0x0000001ffffa9819 */ /* 0x000fc600000114de */
[----:B------:R-:W-:-:S05]  /*9430*/  @!P1 IMAD R209, R201, R0, R209 ;  /* 0x00000000c9d19224 */ /* 0x000fca00078e02d1 */
[----:B------:R-:W-:-:S04]  /*9440*/  @!P1 IADD3 R14, P3, PT, R209, R14, RZ ;  /* 0x0000000ed10e9210 */ /* 0x000fc80007f7e0ff */
[----:B------:R-:W-:Y:S02]  /*9450*/  @!P1 LEA.HI.X.SX32 R15, R209, R15, 0x1, P3 ;  /* 0x0000000fd10f9211 */ /* 0x000fe400018f0eff */
[----:B------:R-:W0:Y:S02]  /*9460*/  @!P1 LDC.64 R208, c[0x0][0x3b8] ;  /* 0x0000ee00ffd09b82 */ /* 0x000e240000000a00 */
[----:B0-----:R-:W-:-:S04]  /*9470*/  @!P1 LEA R208, P3, R14, R208, 0x2 ;  /* 0x000000d00ed09211 */ /* 0x001fc800078610ff */
[----:B------:R-:W-:Y:S02]  /*9480*/  @!P1 LEA.HI.X R209, R14, R209, R15, 0x2, P3 ;  /* 0x000000d10ed19211 */ /* 0x000fe400018f140f */
[----:B------:R-:W0:Y:S01]  /*9490*/  @!P1 S2R R14, SR_TID.X ;  /* 0x00000000000e9919 */ /* 0x000e220000002100 */
[----:B----4-:R-:W-:Y:S02]  /*94a0*/  @!P1 IMAD.MOV.U32 R214, RZ, RZ, R235 ;  /* 0x000000ffffd69224 */ /* 0x010fe400078e00eb */
[----:B------:R-:W-:Y:S01]  /*94b0*/  @!P1 IMAD.MOV.U32 R215, RZ, RZ, R213 ;  /* 0x000000ffffd79224 */ /* 0x000fe200078e00d5 */
[----:B------:R-:W5:Y:S01]  /*94c0*/  @!P1 LDG.E.64 R178, desc[UR36][R208.64] ;  /* 0x00000024d0b29981 */ /* 0x000f62000c1e1b00 */
[----:B0-----:R-:W-:Y:S01]  /*94d0*/  @!P1 IMAD.SHL.U32 R14, R14, 0x2, RZ ;  /* 0x000000020e0e9824 */ /* 0x001fe200078e00ff */
[----:B------:R-:W-:Y:S02]  /*94e0*/  @!P1 MOV R213, R212 ;  /* 0x000000d400d59202 */ /* 0x000fe40000000f00 */
[----:B------:R-:W5:Y:S02]  /*94f0*/  @!P1 LDG.E.64 R172, desc[UR36][R214.64] ;  /* 0x00000024d6ac9981 */ /* 0x000f64000c1e1b00 */
[----:B------:R-:W-:-:S05]  /*9500*/  @!P1 LOP3.LUT R14, R14, 0x2, RZ, 0xc0, !PT ;  /* 0x000000020e0e9812 */ /* 0x000fca00078ec0ff */
[----:B------:R-:W-:-:S05]  /*9510*/  @!P1 IMAD R15, R201, R0, R14 ;  /* 0x00000000c90f9224 */ /* 0x000fca00078e020e */
[----:B------:R-:W-:-:S04]  /*9520*/  @!P1 IADD3 R222, P3, PT, R15, R222, RZ ;  /* 0x000000de0fde9210 */ /* 0x000fc80007f7e0ff */
[----:B------:R-:W-:Y:S02]  /*9530*/  @!P1 LEA.HI.X.SX32 R250, R15, R250, 0x1, P3 ;  /* 0x000000fa0ffa9211 */ /* 0x000fe400018f0eff */
[----:B------:R-:W0:Y:S02]  /*9540*/  @!P1 LDC.64 R14, c[0x0][0x3b8] ;  /* 0x0000ee00ff0e9b82 */ /* 0x000e240000000a00 */
[----:B0-----:R-:W-:-:S04]  /*9550*/  @!P1 LEA R14, P3, R222, R14, 0x2 ;  /* 0x0000000ede0e9211 */ /* 0x001fc800078610ff */
[----:B------:R-:W-:Y:S02]  /*9560*/  @!P1 LEA.HI.X R15, R222, R15, R250, 0x2, P3 ;  /* 0x0000000fde0f9211 */ /* 0x000fe400018f14fa */
[----:B------:R-:W0:Y:S01]  /*9570*/  @!P1 S2R R222, SR_TID.X ;  /* 0x0000000000de9919 */ /* 0x000e220000002100 */
[----:B------:R-:W-:Y:S02]  /*9580*/  IADD3 R250, PT, PT, R217, R0, RZ ;  /* 0x00000000d9fa7210 */ /* 0x000fe40007ffe0ff */
[----:B------:R-:W5:Y:S01]  /*9590*/  @!P1 LDG.E.64 R180, desc[UR36][R14.64] ;  /* 0x000000240eb49981 */ /* 0x000f62000c1e1b00 */
[----:B0-----:R-:W-:-:S05]  /*95a0*/  @!P1 IMAD.SHL.U32 R222, R222, 0x2, RZ ;  /* 0x00000002dede9824 */ /* 0x001fca00078e00ff */
[----:B------:R-:W-:-:S05]  /*95b0*/  @!P1 LOP3.LUT R222, R222, 0x2, RZ, 0xc0, !PT ;  /* 0x00000002dede9812 */ /* 0x000fca00078ec0ff */
[----:B------:R-:W-:Y:S02]  /*95c0*/  @!P1 IMAD R217, R201, R0, R222 ;  /* 0x00000000c9d99224 */ /* 0x000fe400078e02de */
[----:B------:R-:W-:-:S05]  /*95d0*/  @!P1 IMAD.SHL.U32 R222, R250, 0x4, RZ ;  /* 0x00000004fade9824 */ /* 0x000fca00078e00ff */
[----:B------:R-:W-:Y:S02]  /*95e0*/  @!P1 SHF.R.S32.HI R252, RZ, 0x1f, R222 ;  /* 0x0000001ffffc9819 */ /* 0x000fe400000114de */
[----:B------:R-:W-:-:S04]  /*95f0*/  @!P1 IADD3 R222, P3, PT, R217, R222, RZ ;  /* 0x000000ded9de9210 */ /* 0x000fc80007f7e0ff */
[----:B------:R-:W-:Y:S02]  /*9600*/  @!P1 LEA.HI.X.SX32 R252, R217, R252, 0x1, P3 ;  /* 0x000000fcd9fc9211 */ /* 0x000fe400018f0eff */
[C---:B------:R-:W-:Y:S01]  /*9610*/  @!P1 LEA R217, P3, R222.reuse, R220, 0x2 ;  /* 0x000000dcded99211 */ /* 0x040fe200078610ff */
[----:B------:R-:W-:Y:S02]  /*9620*/  @!P1 IMAD.MOV.U32 R220, RZ, RZ, R225 ;  /* 0x000000ffffdc9224 */ /* 0x000fe400078e00e1 */
[----:B------:R-:W0:Y:S01]  /*9630*/  @!P1 S2R R225, SR_TID.X ;  /* 0x0000000000e19919 */ /* 0x000e220000002100 */
[----:B------:R-:W-:Y:S02]  /*9640*/  @!P1 LEA.HI.X R222, R222, R221, R252, 0x2, P3 ;  /* 0x000000dddede9211 */ /* 0x000fe400018f14fc */
[----:B------:R-:W-:-:S05]  /*9650*/  @!P1 MOV R221, R226 ;  /* 0x000000e200dd9202 */ /* 0x000fca0000000f00 */
[----:B------:R2:W5:Y:S01]  /*9660*/  @!P1 LDG.E.64 R20, desc[UR36][R220.64] ;  /* 0x00000024dc149981 */ /* 0x000562000c1e1b00 */
[----:B------:R-:W-:Y:S01]  /*9670*/  IMAD.IADD R250, R250, 0x1, R0 ;  /* 0x00000001fafa7824 */ /* 0x000fe200078e0200 */
[----:B--2---:R-:W2:Y:S04]  /*9680*/  @!P1 LDC.64 R220, c[0x0][0x3b8] ;  /* 0x0000ee00ffdc9b82 */ /* 0x004ea80000000a00 */
[----:B------:R-:W-:Y:S01]  /*9690*/  @!P1 SHF.L.U32 R226, R250, 0x2, RZ ;  /* 0x00000002fae29819 */ /* 0x000fe200000006ff */
[----:B0-----:R-:W-:-:S05]  /*96a0*/  @!P1 IMAD.SHL.U32 R225, R225, 0x2, RZ ;  /* 0x00000002e1e19824 */ /* 0x001fca00078e00ff */
[----:B------:R-:W-:-:S05]  /*96b0*/  @!P1 LOP3.LUT R225, R225, 0x2, RZ, 0xc0, !PT ;  /* 0x00000002e1e19812 */ /* 0x000fca00078ec0ff */
[----:B------:R-:W-:Y:S01]  /*96c0*/  @!P1 IMAD R225, R201, R0, R225 ;  /* 0x00000000c9e19224 */ /* 0x000fe200078e02e1 */
[----:B------:R-:W-:-:S04]  /*96d0*/  @!P1 SHF.R.S32.HI R252, RZ, 0x1f, R226 ;  /* 0x0000001ffffc9819 */ /* 0x000fc800000114e2 */
[----:B------:R-:W-:-:S04]  /*96e0*/  @!P1 IADD3 R226, P3, PT, R225, R226, RZ ;  /* 0x000000e2e1e29210 */ /* 0x000fc80007f7e0ff */
[----:B------:R-:W-:Y:S02]  /*96f0*/  @!P1 LEA.HI.X.SX32 R252, R225, R252, 0x1, P3 ;  /* 0x000000fce1fc9211 */ /* 0x000fe400018f0eff */
[C---:B--2---:R-:W-:Y:S01]  /*9700*/  @!P1 LEA R225, P3, R226.reuse, R220, 0x2 ;  /* 0x000000dce2e19211 */ /* 0x044fe200078610ff */
[----:B------:R-:W-:Y:S02]  /*9710*/  @!P1 IMAD.MOV.U32 R220, RZ, RZ, R229 ;  /* 0x000000ffffdc9224 */ /* 0x000fe400078e00e5 */
[----:B------:R-:W0:Y:S01]  /*9720*/  @!P1 S2R R229, SR_TID.X ;  /* 0x0000000000e59919 */ /* 0x000e220000002100 */
[----:B------:R-:W-:Y:S01]  /*9730*/  @!P1 LEA.HI.X R226, R226, R221, R252, 0x2, P3 ;  /* 0x000000dde2e29211 */ /* 0x000fe200018f14fc */
[----:B------:R-:W-:-:S05]  /*9740*/  @!P1 IMAD.MOV.U32 R221, RZ, RZ, R230 ;  /* 0x000000ffffdd9224 */ /* 0x000fca00078e00e6 */
[----:B------:R2:W5:Y:S01]  /*9750*/  @!P1 LDG.E.64 R18, desc[UR36][R220.64] ;  /* 0x00000024dc129981 */ /* 0x000562000c1e1b00 */
[----:B------:R-:W-:Y:S01]  /*9760*/  IMAD.IADD R250, R250, 0x1, R0 ;  /* 0x00000001fafa7824 */ /* 0x000fe200078e0200 */
[----:B--2---:R-:W2:Y:S03]  /*9770*/  @!P1 LDC.64 R220, c[0x0][0x3b8] ;  /* 0x0000ee00ffdc9b82 */ /* 0x004ea60000000a00 */
[----:B------:R-:W-:Y:S01]  /*9780*/  @!P1 IMAD.SHL.U32 R230, R250, 0x4, RZ ;  /* 0x00000004fae69824 */ /* 0x000fe200078e00ff */
[----:B0-----:R-:W-:-:S04]  /*9790*/  @!P1 SHF.L.U32 R229, R229, 0x1, RZ ;  /* 0x00000001e5e59819 */ /* 0x001fc800000006ff */
[----:B------:R-:W-:-:S05]  /*97a0*/  @!P1 LOP3.LUT R229, R229, 0x2, RZ, 0xc0, !PT ;  /* 0x00000002e5e59812 */ /* 0x000fca00078ec0ff */
[----:B------:R-:W-:Y:S01]  /*97b0*/  @!P1 IMAD R229, R201, R0, R229 ;  /* 0x00000000c9e59224 */ /* 0x000fe200078e02e5 */
[----:B------:R-:W-:-:S04]  /*97c0*/  @!P1 SHF.R.S32.HI R252, RZ, 0x1f, R230 ;  /* 0x0000001ffffc9819 */ /* 0x000fc800000114e6 */
[----:B------:R-:W-:-:S04]  /*97d0*/  @!P1 IADD3 R230, P3, PT, R229, R230, RZ ;  /* 0x000000e6e5e69210 */ /* 0x000fc80007f7e0ff */
[----:B------:R-:W-:Y:S02]  /*97e0*/  @!P1 LEA.HI.X.SX32 R252, R229, R252, 0x1, P3 ;  /* 0x000000fce5fc9211 */ /* 0x000fe400018f0eff */
[C---:B--2---:R-:W-:Y:S02]  /*97f0*/  @!P1 LEA R229, P3, R230.reuse, R220, 0x2 ;  /* 0x000000dce6e59211 */ /* 0x044fe400078610ff */
[----:B------:R-:W-:Y:S02]  /*9800*/  @!P1 MOV R220, R233 ;  /* 0x000000e900dc9202 */ /* 0x000fe40000000f00 */
[----:B------:R-:W0:Y:S01]  /*9810*/  @!P1 S2R R233, SR_TID.X ;  /* 0x0000000000e99919 */ /* 0x000e220000002100 */
[----:B------:R-:W-:Y:S01]  /*9820*/  @!P1 LEA.HI.X R230, R230, R221, R252, 0x2, P3 ;  /* 0x000000dde6e69211 */ /* 0x000fe200018f14fc */
[----:B------:R-:W-:-:S05]  /*9830*/  @!P1 IMAD.MOV.U32 R221, RZ, RZ, R234 ;  /* 0x000000ffffdd9224 */ /* 0x000fca00078e00ea */
[----:B------:R2:W5:Y:S01]  /*9840*/  @!P1 LDG.E.64 R16, desc[UR36][R220.64] ;  /* 0x00000024dc109981 */ /* 0x000562000c1e1b00 */
[----:B------:R-:W-:Y:S01]  /*9850*/  IADD3 R250, PT, PT, R250, R0, RZ ;  /* 0x00000000fafa7210 */ /* 0x000fe20007ffe0ff */
[----:B--2---:R-:W2:Y:S04]  /*9860*/  @!P1 LDC.64 R220, c[0x0][0x3b8] ;  /* 0x0000ee00ffdc9b82 */ /* 0x004ea80000000a00 */
[----:B------:R-:W-:Y:S02]  /*9870*/  @!P1 IMAD.SHL.U32 R234, R250, 0x4, RZ ;  /* 0x00000004faea9824 */ /* 0x000fe400078e00ff */
        /* <DEDUP_REMOVED lines=43> */
[----:B--2---:R-:W2:Y:S01]  /*9b30*/  @!P1 LDC.64 R220, c[0x0][0x3b8] ;  /* 0x0000ee00ffdc9b82 */ /* 0x004ea20000000a00 */
[----:B0-----:R-:W-:-:S05]  /*9b40*/  @!P1 IMAD.SHL.U32 R223, R223, 0x2, RZ ;  /* 0x00000002dfdf9824 */ /* 0x001fca00078e00ff */
[----:B------:R-:W-:-:S05]  /*9b50*/  @!P1 LOP3.LUT R223, R223, 0x2, RZ, 0xc0, !PT ;  /* 0x00000002dfdf9812 */ /* 0x000fca00078ec0ff */
[----:B------:R-:W-:Y:S02]  /*9b60*/  @!P1 IMAD R252, R201, R0, R223 ;  /* 0x00000000c9fc9224 */ /* 0x000fe400078e02df */
[----:B------:R-:W-:-:S05]  /*9b70*/  @!P1 IMAD.SHL.U32 R223, R250, 0x4, RZ ;  /* 0x00000004fadf9824 */ /* 0x000fca00078e00ff */
[----:B------:R-:W-:Y:S02]  /*9b80*/  @!P1 SHF.R.S32.HI R224, RZ, 0x1f, R223 ;  /* 0x0000001fffe09819 */ /* 0x000fe400000114df */
[----:B------:R-:W-:-:S04]  /*9b90*/  @!P1 IADD3 R223, P3, PT, R252, R223, RZ ;  /* 0x000000dffcdf9210 */ /* 0x000fc80007f7e0ff */
[----:B------:R-:W-:Y:S02]  /*9ba0*/  @!P1 LEA.HI.X.SX32 R224, R252, R224, 0x1, P3 ;  /* 0x000000e0fce09211 */ /* 0x000fe400018f0eff */
[----:B--2---:R-:W-:-:S04]  /*9bb0*/  @!P1 LEA R220, P3, R223, R220, 0x2 ;  /* 0x000000dcdfdc9211 */ /* 0x004fc800078610ff */
[----:B------:R-:W-:Y:S02]  /*9bc0*/  @!P1 LEA.HI.X R221, R223, R221, R224, 0x2, P3 ;  /* 0x000000dddfdd9211 */ /* 0x000fe400018f14e0 */
[----:B------:R-:W0:Y:S01]  /*9bd0*/  @!P1 S2R R223, SR_TID.X ;  /* 0x0000000000df9919 */ /* 0x000e220000002100 */
[----:B------:R-:W-:Y:S01]  /*9be0*/  @!P1 IADD3 R250, PT, PT, R250, R0, RZ ;  /* 0x00000000fafa9210 */ /* 0x000fe20007ffe0ff */
[----:B------:R-:W-:Y:S02]  /*9bf0*/  @!P1 IMAD.MOV.U32 R14, RZ, RZ, R217 ;  /* 0x000000ffff0e9224 */ /* 0x000fe400078e00d9 */
[----:B------:R-:W-:Y:S01]  /*9c00*/  @!P1 IMAD.MOV.U32 R15, RZ, RZ, R222 ;  /* 0x000000ffff0f9224 */ /* 0x000fe200078e00de */
[----:B------:R-:W5:Y:S01]  /*9c10*/  @!P1 LDG.E.64 R194, desc[UR36][R220.64] ;  /* 0x00000024dcc29981 */ /* 0x000f62000c1e1b00 */
[----:B------:R-:W-:-:S03]  /*9c20*/  @!P1 IMAD.SHL.U32 R250, R250, 0x4, RZ ;  /* 0x00000004fafa9824 */ /* 0x000fc600078e00ff */
[----:B------:R2:W5:Y:S01]  /*9c30*/  @!P1 LDG.E.64 R182, desc[UR36][R14.64] ;  /* 0x000000240eb69981 */ /* 0x000562000c1e1b00 */
[----:B0-----:R-:W-:-:S05]  /*9c40*/  @!P1 IMAD.SHL.U32 R223, R223, 0x2, RZ ;  /* 0x00000002dfdf9824 */ /* 0x001fca00078e00ff */
[----:B------:R-:W-:-:S05]  /*9c50*/  @!P1 LOP3.LUT R223, R223, 0x2, RZ, 0xc0, !PT ;  /* 0x00000002dfdf9812 */ /* 0x000fca00078ec0ff */
[----:B------:R-:W-:Y:S01]  /*9c60*/  @!P1 IMAD R252, R201, R0, R223 ;  /* 0x00000000c9fc9224 */ /* 0x000fe200078e02df */
[----:B------:R-:W-:-:S04]  /*9c70*/  @!P1 SHF.R.S32.HI R223, RZ, 0x1f, R250 ;  /* 0x0000001fffdf9819 */ /* 0x000fc800000114fa */
[----:B------:R-:W-:Y:S01]  /*9c80*/  @!P1 IADD3 R224, P3, PT, R252, R250, RZ ;  /* 0x000000fafce09210 */ /* 0x000fe20007f7e0ff */
[----:B--2---:R-:W-:-:S03]  /*9c90*/  @!P1 IMAD.MOV.U32 R15, RZ, RZ, R226 ;  /* 0x000000ffff0f9224 */ /* 0x004fc600078e00e2 */
[----:B------:R-:W-:Y:S02]  /*9ca0*/  @!P1 LEA.HI.X.SX32 R250, R252, R223, 0x1, P3 ;  /* 0x000000dffcfa9211 */ /* 0x000fe400018f0eff */
[C---:B-1----:R-:W-:Y:S02]  /*9cb0*/  @!P1 LEA R223, P3, R224.reuse, R218, 0x2 ;  /* 0x000000dae0df9211 */ /* 0x042fe400078610ff */
[----:B------:R-:W-:Y:S02]  /*9cc0*/  @!P1 MOV R14, R225 ;  /* 0x000000e1000e9202 */ /* 0x000fe40000000f00 */
[----:B------:R-:W-:Y:S01]  /*9cd0*/  @!P1 LEA.HI.X R224, R224, R219, R250, 0x2, P3 ;  /* 0x000000dbe0e09211 */ /* 0x000fe200018f14fa */
[----:B------:R-:W-:Y:S02]  /*9ce0*/  @!P1 IMAD.MOV.U32 R235, RZ, RZ, R234 ;  /* 0x000000ffffeb9224 */ /* 0x000fe400078e00ea */
[----:B------:R0:W5:Y:S01]  /*9cf0*/  @!P1 LDG.E.64 R184, desc[UR36][R14.64] ;  /* 0x000000240eb89981 */ /* 0x000162000c1e1b00 */
[----:B------:R-:W-:-:S02]  /*9d00*/  @!P1 IMAD.MOV.U32 R212, RZ, RZ, R211 ;  /* 0x000000ffffd49224 */ /* 0x000fc400078e00d3 */
[----:B------:R-:W-:Y:S01]  /*9d10*/  @!P1 IMAD.MOV.U32 R234, RZ, RZ, R233 ;  /* 0x000000ffffea9224 */ /* 0x000fe200078e00e9 */
[----:B------:R-:W-:Y:S01]  /*9d20*/  @!P1 MOV R233, R232 ;  /* 0x000000e800e99202 */ /* 0x000fe20000000f00 */
[----:B------:R-:W-:Y:S01]  /*9d30*/  @!P1 IMAD.MOV.U32 R211, RZ, RZ, R210 ;  /* 0x000000ffffd39224 */ /* 0x000fe200078e00d2 */
[----:B------:R-:W-:Y:S01]  /*9d40*/  @!P1 MOV R219, R13 ;  /* 0x0000000d00db9202 */ /* 0x000fe20000000f00 */
[----:B------:R-:W-:Y:S01]  /*9d50*/  @!P1 IMAD.MOV.U32 R225, RZ, RZ, R224 ;  /* 0x000000ffffe19224 */ /* 0x000fe200078e00e0 */
[----:B------:R-:W-:Y:S01]  /*9d60*/  @!P1 MOV R210, R236 ;  /* 0x000000ec00d29202 */ /* 0x000fe20000000f00 */
[----:B0-----:R-:W-:Y:S01]  /*9d70*/  @!P1 IMAD.MOV.U32 R14, RZ, RZ, R229 ;  /* 0x000000ffff0e9224 */ /* 0x001fe200078e00e5 */
[----:B------:R-:W-:Y:S01]  /*9d80*/  @!P1 MOV R15, R230 ;  /* 0x000000e6000f9202 */ /* 0x000fe20000000f00 */
[----:B------:R-:W-:Y:S01]  /*9d90*/  @!P1 IMAD.MOV.U32 R229, RZ, RZ, R228 ;  /* 0x000000ffffe59224 */ /* 0x000fe200078e00e4 */
[----:B------:R-:W-:Y:S01]  /*9da0*/  @!P1 MOV R228, R227 ;  /* 0x000000e300e49202 */ /* 0x000fe20000000f00 */
[----:B------:R-:W-:Y:S01]  /*9db0*/  @!P1 IMAD.MOV.U32 R218, RZ, RZ, R216 ;  /* 0x000000ffffda9224 */ /* 0x000fe200078e00d8 */
[----:B------:R0:W5:Y:S01]  /*9dc0*/  @!P1 LDG.E.64 R174, desc[UR36][R212.64] ;  /* 0x00000024d4ae9981 */ /* 0x000162000c1e1b00 */
[----:B------:R-:W-:-:S02]  /*9dd0*/  @!P1 IMAD.MOV.U32 R232, RZ, RZ, R231 ;  /* 0x000000ffffe89224 */ /* 0x000fc400078e00e7 */
[----:B------:R-:W-:Y:S01]  /*9de0*/  @!P1 IMAD.MOV.U32 R224, RZ, RZ, R223 ;  /* 0x000000ffffe09224 */ /* 0x000fe200078e00df */
[----:B------:R0:W5:Y:S04]  /*9df0*/  @!P1 LDG.E.64 R168, desc[UR36][R218.64] ;  /* 0x00000024daa89981 */ /* 0x000168000c1e1b00 */
[----:B------:R0:W5:Y:S04]  /*9e00*/  @!P1 LDG.E.64 R176, desc[UR36][R210.64] ;  /* 0x00000024d2b09981 */ /* 0x000168000c1e1b00 */
[----:B------:R0:W5:Y:S04]  /*9e10*/  @!P1 LDG.E.64 R186, desc[UR36][R14.64] ;  /* 0x000000240eba9981 */ /* 0x000168000c1e1b00 */
[----:B------:R0:W5:Y:S04]  /*9e20*/  @!P1 LDG.E.64 R188, desc[UR36][R234.64] ;  /* 0x00000024eabc9981 */ /* 0x000168000c1e1b00 */
[----:B------:R0:W5:Y:S04]  /*9e30*/  @!P1 LDG.E.64 R190, desc[UR36][R232.64] ;  /* 0x00000024e8be9981 */ /* 0x000168000c1e1b00 */
[----:B------:R0:W5:Y:S04]  /*9e40*/  @!P1 LDG.E.64 R192, desc[UR36][R228.64] ;  /* 0x00000024e4c09981 */ /* 0x000168000c1e1b00 */
[----:B------:R0:W5:Y:S01]  /*9e50*/  @!P1 LDG.E.64 R196, desc[UR36][R224.64] ;  /* 0x00000024e0c49981 */ /* 0x000162000c1e1b00 */
[----:B------:R-:W-:Y:S04]  /*9e60*/  BSSY.RECONVERGENT B2, `(.L_x_1796) ;  /* 0x000000b000027945 */ /* 0x000fe80003800200 */
[----:B------:R-:W-:Y:S05]  /*9e70*/  @P1 BRA `(.L_x_1797) ;  /* 0x0000000000241947 */ /* 0x000fea0003800000 */
[----:B------:R-:W1:Y:S02]  /*9e80*/  S2R R13, SR_TID.X ;  /* 0x00000000000d7919 */ /* 0x000e640000002100 */
[----:B-1----:R-:W-:-:S04]  /*9e90*/  SHF.L.U32 R13, R13, 0x1, RZ ;  /* 0x000000010d0d7819 */ /* 0x002fc800000006ff */
[----:B------:R-:W-:-:S05]  /*9ea0*/  LOP3.LUT R13, R13, 0x2, RZ, 0xc0, !PT ;  /* 0x000000020d0d7812 */ /* 0x000fca00078ec0ff */
[----:B0-----:R-:W-:-:S05]  /*9eb0*/  IMAD R14, R201, R0, R13 ;  /* 0x00000000c90e7224 */ /* 0x001fca00078e020d */
[----:B------:R-:W-:-:S04]  /*9ec0*/  LEA R13, P3, R11, R14, 0x2 ;  /* 0x0000000e0b0d7211 */ /* 0x000fc800078610ff */
[----:B------:R-:W-:Y:S02]  /*9ed0*/  LEA.HI.X.SX32 R14, R14, RZ, 0x1, P3 ;  /* 0x000000ff0e0e7211 */ /* 0x000fe400018f0eff */
[----:B------:R-:W-:-:S04]  /*9ee0*/  LEA R148, P3, R13, UR10, 0x2 ;  /* 0x0000000a0d947c11 */ /* 0x000fc8000f8610ff */
[----:B------:R-:W-:-:S06]  /*9ef0*/  LEA.HI.X R149, R13, UR11, R14, 0x2, P3 ;  /* 0x0000000b0d957c11 */ /* 0x000fcc00098f140e */
[----:B------:R-:W5:Y:S03]  /*9f00*/  LDG.E.64 R148, desc[UR36][R148.64] ;  /* 0x0000002494947981 */ /* 0x000f66000c1e1b00 */
.L_x_1797:
[----:B------:R-:W-:Y:S05]  /*9f10*/  BSYNC.RECONVERGENT B2 ;  /* 0x0000000000027941 */ /* 0x000fea0003800200 */
.L_x_1796:
[----:B------:R-:W-:Y:S04]  /*9f20*/  BSSY.RECONVERGENT B2, `(.L_x_1798) ;  /* 0x0000015000027945 */ /* 0x000fe80003800200 */
[----:B------:R-:W-:Y:S05]  /*9f30*/  @P1 BRA `(.L_x_1799) ;  /* 0x00000000004c1947 */ /* 0x000fea0003800000 */
[----:B------:R-:W1:Y:S01]  /*9f40*/  S2R R13, SR_TID.X ;  /* 0x00000000000d7919 */ /* 0x000e620000002100 */
[----:B0-----:R-:W-:-:S05]  /*9f50*/  LEA R15, R0, R11, 0x1 ;  /* 0x0000000b000f7211 */ /* 0x001fca00078e08ff */
[----:B------:R-:W-:Y:S02]  /*9f60*/  IMAD.SHL.U32 R151, R15, 0x4, RZ ;  /* 0x000000040f977824 */ /* 0x000fe400078e00ff */
[----:B-1----:R-:W-:-:S05]  /*9f70*/  IMAD.SHL.U32 R13, R13, 0x2, RZ ;  /* 0x000000020d0d7824 */ /* 0x002fca00078e00ff */
[----:B------:R-:W-:Y:S01]  /*9f80*/  LOP3.LUT R14, R13, 0x2, RZ, 0xc0, !PT ;  /* 0x000000020d0e7812 */ /* 0x000fe200078ec0ff */
[----:B------:R-:W-:-:S04]  /*9f90*/  IMAD.IADD R13, R11, 0x1, R0 ;  /* 0x000000010b0d7824 */ /* 0x000fc800078e0200 */
[----:B------:R-:W-:Y:S02]  /*9fa0*/  IMAD R14, R201, R0, R14 ;  /* 0x00000000c90e7224 */ /* 0x000fe400078e020e */
[----:B------:R-:W-:-:S03]  /*9fb0*/  IMAD.SHL.U32 R13, R13, 0x4, RZ ;  /* 0x000000040d0d7824 */ /* 0x000fc600078e00ff */
[----:B------:R-:W-:Y:S02]  /*9fc0*/  SHF.R.S32.HI R150, RZ, 0x1f, R14 ;  /* 0x0000001fff967819 */ /* 0x000fe4000001140e */
[C---:B------:R-:W-:Y:S02]  /*9fd0*/  IADD3 R15, P3, PT, R14.reuse, R13, RZ ;  /* 0x0000000d0e0f7210 */ /* 0x040fe40007f7e0ff */
[----:B------:R-:W-:Y:S02]  /*9fe0*/  IADD3 R153, P4, PT, R14, R151, RZ ;  /* 0x000000970e997210 */ /* 0x000fe40007f9e0ff */
[-C--:B------:R-:W-:Y:S02]  /*9ff0*/  LEA.HI.X.SX32 R14, R13, R150.reuse, 0x1, P3 ;  /* 0x000000960d0e7211 */ /* 0x080fe400018f0eff */
[----:B------:R-:W-:Y:S02]  /*a000*/  LEA.HI.X.SX32 R208, R151, R150, 0x1, P4 ;  /* 0x0000009697d07211 */ /* 0x000fe400020f0eff */
[----:B------:R-:W-:-:S02]  /*a010*/  LEA R150, P3, R15, UR10, 0x2 ;  /* 0x0000000a0f967c11 */ /* 0x000fc4000f8610ff */
[----:B------:R-:W-:Y:S02]  /*a020*/  LEA R152, P4, R153, UR10, 0x2 ;  /* 0x0000000a99987c11 */ /* 0x000fe4000f8810ff */
[----:B------:R-:W-:Y:S02]  /*a030*/  LEA.HI.X R151, R15, UR11, R14, 0x2, P3 ;  /* 0x0000000b0f977c11 */ /* 0x000fe400098f140e */
[----:B------:R-:W-:-:S04]  /*a040*/  LEA.HI.X R153, R153, UR11, R208, 0x2, P4 ;  /* 0x0000000b99997c11 */ /* 0x000fc8000a0f14d0 */
[----:B------:R-:W5:Y:S04]  /*a050*/  LDG.E.64 R150, desc[UR36][R150.64] ;  /* 0x0000002496967981 */ /* 0x000f68000c1e1b00 */
[----:B------:R-:W5:Y:S02]  /*a060*/  LDG.E.64 R152, desc[UR36][R152.64] ;  /* 0x0000002498987981 */ /* 0x000f64000c1e1b00 */
.L_x_1799:
[----:B------:R-:W-:Y:S05]  /*a070*/  BSYNC.RECONVERGENT B2 ;  /* 0x0000000000027941 */ /* 0x000fea0003800200 */
.L_x_1798:
[----:B------:R-:W-:Y:S04]  /*a080*/  BSSY.RECONVERGENT B2, `(.L_x_1800) ;  /* 0x0000016000027945 */ /* 0x000fe80003800200 */
[----:B------:R-:W-:Y:S05]  /*a090*/  @P1 BRA `(.L_x_1801) ;  /* 0x0000000000501947 */ /* 0x000fea0003800000 */
[----:B------:R-:W1:Y:S01]  /*a0a0*/  S2R R13, SR_TID.X ;  /* 0x00000000000d7919 */ /* 0x000e620000002100 */
[----:B0-----:R-:W-:-:S05]  /*a0b0*/  LEA R15, R0, R11, 0x2 ;  /* 0x0000000b000f7211 */ /* 0x001fca00078e10ff */
[----:B------:R-:W-:Y:S01]  /*a0c0*/  IMAD.SHL.U32 R155, R15, 0x4, RZ ;  /* 0x000000040f9b7824 */ /* 0x000fe200078e00ff */
[----:B-1----:R-:W-:Y:S01]  /*a0d0*/  SHF.L.U32 R14, R13, 0x1, RZ ;  /* 0x000000010d0e7819 */ /* 0x002fe200000006ff */
[----:B------:R-:W-:-:S03]  /*a0e0*/  IMAD.IADD R13, R11, 0x1, R0 ;  /* 0x000000010b0d7824 */ /* 0x000fc600078e0200 */
[----:B------:R-:W-:Y:S01]  /*a0f0*/  LOP3.LUT R14, R14, 0x2, RZ, 0xc0, !PT ;  /* 0x000000020e0e7812 */ /* 0x000fe200078ec0ff */
[----:B------:R-:W-:-:S04]  /*a100*/  IMAD R13, R0, 0x2, R13 ;  /* 0x00000002000d7824 */ /* 0x000fc800078e020d */
        /* <DEDUP_REMOVED lines=13> */
.L_x_1801:
[----:B------:R-:W-:Y:S05]  /*a1e0*/  BSYNC.RECONVERGENT B2 ;  /* 0x0000000000027941 */ /* 0x000fea0003800200 */
.L_x_1800:
[----:B------:R-:W-:Y:S04]  /*a1f0*/  BSSY.RECONVERGENT B2, `(.L_x_1802) ;  /* 0x0000017000027945 */ /* 0x000fe80003800200 */
[----:B------:R-:W-:Y:S05]  /*a200*/  @P1 BRA `(.L_x_1803) ;  /* 0x0000000000541947 */ /* 0x000fea0003800000 */
[----:B0-----:R-:W0:Y:S01]  /*a210*/  S2R R14, SR_TID.X ;  /* 0x00000000000e7919 */ /* 0x001e220000002100 */
[----:B------:R-:W-:Y:S01]  /*a220*/  IADD3 R13, PT, PT, R11, R0, RZ ;  /* 0x000000000b0d7210 */ /* 0x000fe20007ffe0ff */
[----:B------:R-:W-:-:S04]  /*a230*/  IMAD R15, R0, 0x8, R11 ;  /* 0x00000008000f7824 */ /* 0x000fc800078e020b */
[----:B------:R-:W-:Y:S01]  /*a240*/  IMAD R13, R0, 0x4, R13 ;  /* 0x00000004000d7824 */ /* 0x000fe200078e020d */
[----:B------:R-:W-:-:S04]  /*a250*/  SHF.L.U32 R159, R15, 0x2, RZ ;  /* 0x000000020f9f7819 */ /* 0x000fc800000006ff */
[----:B------:R-:W-:-:S05]  /*a260*/  LEA R13, R0, R13, 0x1 ;  /* 0x0000000d000d7211 */ /* 0x000fca00078e08ff */
[----:B------:R-:W-:Y:S02]  /*a270*/  IMAD.SHL.U32 R13, R13, 0x4, RZ ;  /* 0x000000040d0d7824 */ /* 0x000fe400078e00ff */
[----:B0-----:R-:W-:-:S05]  /*a280*/  IMAD.SHL.U32 R14, R14, 0x2, RZ ;  /* 0x000000020e0e7824 */ /* 0x001fca00078e00ff */
[----:B------:R-:W-:-:S05]  /*a290*/  LOP3.LUT R14, R14, 0x2, RZ, 0xc0, !PT ;  /* 0x000000020e0e7812 */ /* 0x000fca00078ec0ff */
[----:B------:R-:W-:-:S05]  /*a2a0*/  IMAD R14, R201, R0, R14 ;  /* 0x00000000c90e7224 */ /* 0x000fca00078e020e */
        /* <DEDUP_REMOVED lines=11> */
.L_x_1803:
[----:B------:R-:W-:Y:S05]  /*a360*/  BSYNC.RECONVERGENT B2 ;  /* 0x0000000000027941 */ /* 0x000fea0003800200 */
.L_x_1802:
[----:B------:R-:W-:Y:S04]  /*a370*/  BSSY.RECONVERGENT B2, `(.L_x_1741) ;  /* 0x0000014000027945 */ /* 0x000fe80003800200 */
[----:B------:R-:W-:Y:S05]  /*a380*/  @P1 BRA `(.L_x_1804) ;  /* 0x0000000000481947 */ /* 0x000fea0003800000 */
[----:B------:R-:W1:Y:S01]  /*a390*/  S2R R13, SR_TID.X ;  /* 0x00000000000d7919 */ /* 0x000e620000002100 */
[----:B------:R-:W-:Y:S01]  /*a3a0*/  IMAD R11, R0, 0x10, R11 ;  /* 0x00000010000b7824 */ /* 0x000fe200078e020b */
[----:B------:R-:W-:-:S03]  /*a3b0*/  SHF.L.U32 R12, R12, 0x2, RZ ;  /* 0x000000020c0c7819 */ /* 0x000fc600000006ff */
[----:B0-----:R-:W-:Y:S02]  /*a3c0*/  IMAD.SHL.U32 R14, R11, 0x4, RZ ;  /* 0x000000040b0e7824 */ /* 0x001fe400078e00ff */
[----:B-1----:R-:W-:-:S05]  /*a3d0*/  IMAD.SHL.U32 R13, R13, 0x2, RZ ;  /* 0x000000020d0d7824 */ /* 0x002fca00078e00ff */
        /* <DEDUP_REMOVED lines=13> */
.L_x_1804:
[----:B------:R-:W-:Y:S05]  /*a4b0*/  BSYNC.RECONVERGENT B2 ;  /* 0x0000000000027941 */ /* 0x000fea0003800200 */
.L_x_1741:
[----:B------:R-:W-:Y:S05]  /*a4c0*/  BSYNC.RECONVERGENT B0 ;  /* 0x0000000000007941 */ /* 0x000fea0003800200 */
.L_x_1684:
[----:B-----5:R-:W-:Y:S01]  /*a4d0*/  FMUL.FTZ R11, R238, R150 ;  /* 0x00000096ee0b7220 */ /* 0x020fe20000410000 */
[----:B0-----:R-:W-:Y:S01]  /*a4e0*/  FMUL.FTZ R12, R239, R151 ;  /* 0x00000097ef0c7220 */ /* 0x001fe20000410000 */
        /* <DEDUP_REMOVED lines=67> */
[----:B------:R0:W0:Y:S02]  /*a920*/  SHFL.BFLY PT, R14, R13, 0x1, 0x1f ;  /* 0x0c201f000d0e7f89 */ /* 0x00002400000e0000 */
.L_x_1884:
[----:B------:R-:W-:Y:S01]  /*a930*/  ISETP.EQ.U32.OR P1, PT, R208, 0x1, P1 ;  /* 0x00000001d000780c */ /* 0x000fe20000f22470 */
[----:B0-----:R-:W-:Y:S01]  /*a940*/  FADD.FTZ R14, R13, R14 ;  /* 0x0000000e0d0e7221 */ /* 0x001fe20000010000 */
[----:B------:R-:W-:Y:S03]  /*a950*/  BSSY.RECONVERGENT B0, `(.L_x_1806) ;  /* 0x0000019000007945 */ /* 0x000fe60003800200 */
[----:B------:R-:W-:-:S08]  /*a960*/  FMUL.FTZ R11, R14, UR15 ;  /* 0x0000000f0e0b7c20 */ /* 0x000fd00008410000 */
[----:B------:R-:W-:Y:S05]  /*a970*/  @P1 BRA `(.L_x_1807) ;  /* 0x0000000000581947 */ /* 0x000fea0003800000 */
[----:B------:R-:W-:Y:S01]  /*a980*/  ISETP.NE.U32.AND P1, PT, RZ, UR12, PT ;  /* 0x0000000cff007c0c */ /* 0x000fe2000bf25070 */
[----:B------:R-:W0:Y:S01]  /*a990*/  LDC R210, c[0x0][0x430] ;  /* 0x00010c00ffd27b82 */ /* 0x000e220000000800 */
[----:B------:R-:W-:Y:S01]  /*a9a0*/  ISETP.NE.U32.AND P3, PT, RZ, UR16, PT ;  /* 0x00000010ff007c0c */ /* 0x000fe2000bf65070 */
[----:B------:R-:W0:Y:S01]  /*a9b0*/  LDCU UR4, c[0x0][0x408] ;  /* 0x00008100ff0477ac */ /* 0x000e220008000800 */
[----:B------:R-:W-:Y:S02]  /*a9c0*/  ISETP.NE.AND.EX P1, PT, RZ, UR13, PT, P1 ;  /* 0x0000000dff007c0c */ /* 0x000fe4000bf25310 */
[----:B------:R-:W-:-:S11]  /*a9d0*/  ISETP.NE.AND.EX P3, PT, RZ, UR17, PT, P3 ;  /* 0x00000011ff007c0c */ /* 0x000fd6000bf65330 */
[----:B------:R-:W5:Y:S01]  /*a9e0*/  @P1 S2R R211, SR_CTAID.X ;  /* 0x0000000000d31919 */ /* 0x000f620000002500 */
[----:B------:R-:W5:Y:S01]  /*a9f0*/  @P1 LDC.64 R12, c[0x0][0x448] ;  /* 0x00011200ff0c1b82 */ /* 0x000f620000000a00 */
[----:B0-----:R-:W-:-:S07]  /*aa00*/  VIADD R210, R210, UR4 ;  /* 0x00000004d2d27c36 */ /* 0x001fce0008000000 */
[----:B------:R-:W0:Y:S01]  /*aa10*/  @P3 LDC.64 R14, c[0x0][0x438] ;  /* 0x00010e00ff0e3b82 */ /* 0x000e220000000a00 */
[----:B-----5:R-:W-:-:S04]  /*aa20*/  @P1 IMAD.WIDE.U32 R12, R211, 0x4, R12 ;  /* 0x00000004d30c1825 */ /* 0x020fc800078e000c */
[----:B0-----:R-:W-:Y:S02]  /*aa30*/  @P3 IMAD.WIDE R14, R205, 0x4, R14 ;  /* 0x00000004cd0e3825 */ /* 0x001fe400078e020e */
[----:B------:R-:W5:Y:S04]  /*aa40*/  @P1 LDG.E R12, desc[UR36][R12.64] ;  /* 0x000000240c0c1981 */ /* 0x000f68000c1e1900 */
[----:B------:R-:W2:Y:S01]  /*aa50*/  @P3 LDG.E R14, desc[UR36][R14.64] ;  /* 0x000000240e0e3981 */ /* 0x000ea2000c1e1900 */
[----:B------:R-:W-:-:S04]  /*aa60*/  @P1 ISETP.GE.AND P4, PT, R207, R210, PT ;  /* 0x000000d2cf00120c */ /* 0x000fc80003f86270 */
[----:B------:R-:W-:-:S04]  /*aa70*/  @P1 SEL R207, R245, RZ, !P4 ;  /* 0x000000fff5cf1207 */ /* 0x000fc80006000000 */
[----:B------:R-:W-:-:S04]  /*aa80*/  @P1 IADD3 R207, PT, PT, R206, R207, -R198 ;  /* 0x000000cfcecf1210 */ /* 0x000fc80007ffe8c6 */
[----:B------:R-:W-:Y:S01]  /*aa90*/  @P1 I2FP.F32.S32 R208, R207 ;  /* 0x000000cf00d01245 */ /* 0x000fe20000201400 */
[----:B--2---:R-:W-:-:S04]  /*aaa0*/  @P3 FADD.FTZ R11, R11, R14 ;  /* 0x0000000e0b0b3221 */ /* 0x004fc80000010000 */
[----:B-----5:R-:W-:-:S05]  /*aab0*/  @P1 FFMA.FTZ R11, R208, R12, R11 ;  /* 0x0000000cd00b1223 */ /* 0x020fca000001000b */
[----:B------:R0:W-:Y:S01]  /*aac0*/  STS [R203], R11 ;  /* 0x0000000bcb007388 */ /* 0x0001e20000000800 */
[----:B------:R-:W-:-:S07]  /*aad0*/  @!P2 FMNMX.FTZ R237, R237, R11, !PT ;  /* 0x0000000bededa209 */ /* 0x000fce0007810000 */
.L_x_1807:
[----:B------:R-:W-:Y:S05]  /*aae0*/  BSYNC.RECONVERGENT B0 ;  /* 0x0000000000007941 */ /* 0x000fea0003800200 */
.L_x_1806:
[C---:B------:R-:W-:Y:S01]  /*aaf0*/  IADD3 R12, PT, PT, R206.reuse, 0x3f, RZ ;  /* 0x0000003fce0c7810 */ /* 0x040fe20007ffe0ff */
[----:B------:R-:W-:Y:S01]  /*ab00*/  VIADD R206, R206, 0x40 ;  /* 0x00000040cece7836 */ /* 0x000fe20000000000 */
[----:B------:R-:W-:Y:S01]  /*ab10*/  IADD3 R200, P2, PT, R200, 0x40, RZ ;  /* 0x00000040c8c87810 */ /* 0x000fe20007f5e0ff */
[----:B0-----:R-:W-:Y:S01]  /*ab20*/  VIADD R203, R203, 0x100 ;  /* 0x00000100cbcb7836 */ /* 0x001fe20000000000 */
[----:B------:R-:W-:Y:S02]  /*ab30*/  ISETP.GE.AND P1, PT, R12, R247, PT ;  /* 0x000000f70c00720c */ /* 0x000fe40003f26270 */
[----:B------:R-:W-:Y:S01]  /*ab40*/  IADD3 R205, PT, PT, R205, 0x40, RZ ;  /* 0x00000040cdcd7810 */ /* 0x000fe20007ffe0ff */
[----:B------:R-:W-:-:S10]  /*ab50*/  IMAD.X R202, RZ, RZ, R202, P2 ;  /* 0x000000ffffca7224 */ /* 0x000fd400010e06ca */
[----:B------:R-:W-:Y:S05]  /*ab60*/  @!P1 BRA `(.L_x_1808) ;  /* 0xffffff7c001c9947 */ /* 0x000fea000383ffff */
.L_x_1683:
[----:B------:R-:W-:Y:S05]  /*ab70*/  BSYNC B1 ;  /* 0x0000000000017941 */ /* 0x000fea0003800000 */
.L_x_1682:
[----:B------:R-:W-:-:S03]  /*ab80*/  UMOV UR4, 0xffffffff ;  /* 0xffffffff00047882 */ /* 0x000fc60000000000 */
[----:B------:R-:W-:Y:S05]  /*ab90*/  BRA.DIV UR4, `(.L_x_1809) ;  /* 0x0000005204007947 */ /* 0x000fea000b800000 */
[----:B------:R-:W0:Y:S02]  /*aba0*/  SHFL.BFLY PT, R14, R237, 0x10, 0x1f ;  /* 0x0e001f00ed0e7f89 */ /* 0x000e2400000e0000 */
[----:B0-----:R-:W-:-:S05]  /*abb0*/  FMNMX.FTZ R13, R14, R237, !PT ;  /* 0x000000ed0e0d7209 */ /* 0x001fca0007810000 */
[----:B------:R-:W0:Y:S02]  /*abc0*/  SHFL.BFLY PT, R14, R13, 0x8, 0x1f ;  /* 0x0d001f000d0e7f89 */ /* 0x000e2400000e0000 */
[----:B0-----:R-:W-:-:S05]  /*abd0*/  FMNMX.FTZ R2, R13, R14, !PT ;  /* 0x0000000e0d027209 */ /* 0x001fca0007810000 */
[----:B------:R-:W0:Y:S02]  /*abe0*/  SHFL.BFLY PT, R14, R2, 0x4, 0x1f ;  /* 0x0c801f00020e7f89 */ /* 0x000e2400000e0000 */
[----:B0-----:R-:W-:-:S05]  /*abf0*/  FMNMX.FTZ R3, R2, R14, !PT ;  /* 0x0000000e02037209 */ /* 0x001fca0007810000 */
[----:B------:R0:W0:Y:S02]  /*ac00*/  SHFL.BFLY PT, R14, R3, 0x2, 0x1f ;  /* 0x0c401f00030e7f89 */ /* 0x00002400000e0000 */
.L_x_1890:
[----:B------:R-:W1:Y:S01]  /*ac10*/  S2R R12, SR_CgaCtaId ;  /* 0x00000000000c7919 */ /* 0x000e620000008800 */
[----:B------:R-:W-:Y:S01]  /*ac20*/  LOP3.LUT P0, R7, R209, 0x1f, RZ, 0xc0, !PT ;  /* 0x0000001fd1077812 */ /* 0x000fe2000780c0ff */
[----:B------:R-:W-:Y:S05]  /*ac30*/  WARPSYNC.ALL ;  /* 0x0000000000007948 */ /* 0x000fea0003800000 */
[----:B------:R-:W-:Y:S02]  /*ac40*/  MOV R11, 0x400 ;  /* 0x00000400000b7802 */ /* 0x000fe40000000f00 */
[----:B0-----:R-:W-:Y:S02]  /*ac50*/  FMNMX.FTZ R3, R3, R14, !PT ;  /* 0x0000000e03037209 */ /* 0x001fe40007810000 */
[----:B-1----:R-:W-:-:S04]  /*ac60*/  LEA R4, R12, R11, 0x18 ;  /* 0x0000000b0c047211 */ /* 0x002fc800078ec0ff */
[----:B------:R-:W-:-:S05]  /*ac70*/  @!P0 LEA.HI R2, R209, R4, RZ, 0x1d ;  /* 0x00000004d1028211 */ /* 0x000fca00078fe8ff */
[----:B------:R0:W-:Y:S01]  /*ac80*/  @!P0 STS [R2], R3 ;  /* 0x0000000302008388 */ /* 0x0001e20000000800 */
[----:B------:R-:W-:Y:S01]  /*ac90*/  BAR.SYNC.DEFER_BLOCKING 0x0 ;  /* 0x0000000000007b1d */ /* 0x000fe20000010000 */
[C---:B------:R-:W-:Y:S01]  /*aca0*/  ISETP.GT.U32.AND P0, PT, R7.reuse, 0x3, PT ;  /* 0x000000030700780c */ /* 0x040fe20003f04070 */
[----:B------:R-:W-:Y:S01]  /*acb0*/  IMAD R6, R7, 0x4, R4 ;  /* 0x0000000407067824 */ /* 0x000fe200078e0204 */
[----:B0-----:R-:W-:Y:S01]  /*acc0*/  MOV R3, 0xff7fffff ;  /* 0xff7fffff00037802 */ /* 0x001fe20000000f00 */
[----:B------:R-:W-:Y:S02]  /*acd0*/  HFMA2 R10, -RZ, RZ, 0, 0 ;  /* 0x00000000ff0a7431 */ /* 0x000fe400000001ff */
[----:B------:R-:W-:Y:S08]  /*ace0*/  BSSY.RECONVERGENT B0, `(.L_x_1810) ;  /* 0x0000151000007945 */ /* 0x000ff00003800200 */
[----:B------:R-:W0:Y:S04]  /*acf0*/  @!P0 LDS R3, [R6] ;  /* 0x0000000006038984 */ /* 0x000e280000000800 */
[----:B0-----:R-:W0:Y:S02]  /*ad00*/  SHFL.BFLY PT, R2, R3, 0x2, 0x1f ;  /* 0x0c401f0003027f89 */ /* 0x001e2400000e0000 */
[----:B0-----:R-:W-:Y:S01]  /*ad10*/  FMNMX.FTZ R8, R2, R3, !PT ;  /* 0x0000000302087209 */ /* 0x001fe20007810000 */
[----:B------:R-:W-:-:S04]  /*ad20*/  IMAD.SHL.U32 R2, R209, 0x4, RZ ;  /* 0x00000004d1027824 */ /* 0x000fc800078e00ff */
        /* <DEDUP_REMOVED lines=13> */
[----:B------:R-:W-:-:S03]  /*ae00*/  IMAD.MOV.U32 R10, RZ, RZ, RZ ;  /* 0x000000ffff0a7224 */ /* 0x000fc600078e00ff */
[----:B------:R-:W-:-:S04]  /*ae10*/  IADD3 R0, PT, PT, -R244, R3, R0 ;  /* 0x00000003f4007210 */ /* 0x000fc80007ffe100 */
[C---:B------:R-:W-:Y:S02]  /*ae20*/  LOP3.LUT R3, R0.reuse, 0x180, RZ, 0xc0, !PT ;  /* 0x0000018000037812 */ /* 0x040fe400078ec0ff */
[----:B------:R-:W-:Y:S02]  /*ae30*/  ISETP.GE.U32.AND P1, PT, R0, 0x180, PT ;  /* 0x000001800000780c */ /* 0x000fe40003f26070 */
[----:B------:R-:W-:Y:S01]  /*ae40*/  ISETP.NE.AND P0, PT, R3, 0x180, PT ;  /* 0x000001800300780c */ /* 0x000fe20003f05270 */
[----:B------:R-:W-:-:S12]  /*ae50*/  IMAD.MOV.U32 R3, RZ, RZ, R5 ;  /* 0x000000ffff037224 */ /* 0x000fd800078e0005 */
[----:B------:R-:W-:Y:S05]  /*ae60*/  @!P0 BRA `(.L_x_1814) ;  /* 0x00000000004c8947 */ /* 0x000fea0003800000 */
[----:B------:R-:W-:Y:S01]  /*ae70*/  LEA.HI R0, R0, 0x1, RZ, 0x19 ;  /* 0x0000000100007811 */ /* 0x000fe200078fc8ff */
[----:B------:R-:W-:Y:S01]  /*ae80*/  IMAD.MOV.U32 R10, RZ, RZ, RZ ;  /* 0x000000ffff0a7224 */ /* 0x000fe200078e00ff */
[----:B------:R-:W-:Y:S02]  /*ae90*/  IADD3 R3, PT, PT, R11, 0x420, RZ ;  /* 0x000004200b037810 */ /* 0x000fe40007ffe0ff */
[----:B------:R-:W-:Y:S02]  /*aea0*/  LOP3.LUT R0, R0, 0x3, RZ, 0xc0, !PT ;  /* 0x0000000300007812 */ /* 0x000fe400078ec0ff */
[----:B------:R-:W-:Y:S01]  /*aeb0*/  LEA R9, R12, R3, 0x18 ;  /* 0x000000030c097211 */ /* 0x000fe200078ec0ff */
[----:B------:R-:W-:Y:S02]  /*aec0*/  IMAD.MOV.U32 R3, RZ, RZ, R5 ;  /* 0x000000ffff037224 */ /* 0x000fe400078e0005 */
[----:B------:R-:W-:Y:S01]  /*aed0*/  IMAD.MOV R0, RZ, RZ, -R0 ;  /* 0x000000ffff007224 */ /* 0x000fe200078e0a00 */
[----:B------:R-:W-:-:S07]  /*aee0*/  IADD3 R8, PT, PT, R2, R9, RZ ;  /* 0x0000000902087210 */ /* 0x000fce0007ffe0ff */
.L_x_1815:
        /* <DEDUP_REMOVED lines=11> */
.L_x_1814:
[----:B------:R-:W-:Y:S05]  /*afa0*/  BSYNC.RECONVERGENT B1 ;  /* 0x0000000000017941 */ /* 0x000fea0003800200 */
.L_x_1813:
[----:B------:R-:W-:Y:S05]  /*afb0*/  @!P1 BRA `(.L_x_1811) ;  /* 0x00000010008c9947 */ /* 0x000fea0003800000 */
[----:B------:R-:W-:Y:S01]  /*afc0*/  IMAD.IADD R8, R198, 0x1, -R3 ;  /* 0x00000001c6087824 */ /* 0x000fe200078e0a03 */
[----:B------:R-:W-:Y:S01]  /*afd0*/  IADD3 R11, PT, PT, R11, 0x420, RZ ;  /* 0x000004200b0b7810 */ /* 0x000fe20007ffe0ff */
[----:B------:R-:W-:Y:S01]  /*afe0*/  IMAD.SHL.U32 R0, R244, 0x4, RZ ;  /* 0x00000004f4007824 */ /* 0x000fe200078e00ff */
[----:B------:R-:W-:Y:S01]  /*aff0*/  BSSY.RECONVERGENT B1, `(.L_x_1816) ;  /* 0x000006d000017945 */ /* 0x000fe20003800200 */
[----:B------:R-:W-:Y:S02]  /*b000*/  PLOP3.LUT P0, PT, PT, PT, PT, 0x80, 0x8 ;  /* 0x000000000008781c */ /* 0x000fe40003f0f070 */
[----:B------:R-:W-:Y:S01]  /*b010*/  ISETP.GT.AND P1, PT, R8, 0x600, PT ;  /* 0x000006000800780c */ /* 0x000fe20003f24270 */
[----:B------:R-:W-:Y:S01]  /*b020*/  IMAD R0, R3, 0x4, -R0 ;  /* 0x0000000403007824 */ /* 0x000fe200078e0a00 */
[----:B------:R-:W-:-:S04]  /*b030*/  LEA R11, R12, R11, 0x18 ;  /* 0x0000000b0c0b7211 */ /* 0x000fc800078ec0ff */
[----:B------:R-:W-:-:S07]  /*b040*/  IADD3 R0, PT, PT, R0, 0x400, R11 ;  /* 0x0000040000007810 */ /* 0x000fce0007ffe00b */
[----:B------:R-:W-:Y:S05]  /*b050*/  @!P1 BRA `(.L_x_1817) ;  /* 0x0000000400989947 */ /* 0x000fea0003800000 */
[----:B------:R-:W-:Y:S02]  /*b060*/  PLOP3.LUT P0, PT, PT, PT, PT, 0x8, 0x80 ;  /* 0x000000000080781c */ /* 0x000fe40003f0e170 */
[----:B------:R-:W-:-:S11]  /*b070*/  IADD3 R32, PT, PT, R198, -0x600, RZ ;  /* 0xfffffa00c6207810 */ /* 0x000fd60007ffe0ff */
.L_x_1818:
[----:B------:R-:W1:Y:S01]  /*b080*/  LDS R8, [R0+-0x400] ;  /* 0xfffc000000087984 */ /* 0x000e620000000800 */
[----:B------:R-:W-:-:S03]  /*b090*/  VIADD R3, R3, 0x800 ;  /* 0x0000080003037836 */ /* 0x000fc60000000000 */
[----:B------:R-:W0:Y:S02]  /*b0a0*/  LDS R9, [R0+-0x200] ;  /* 0xfffe000000097984 */ /* 0x000e240000000800 */
[----:B------:R-:W-:Y:S02]  /*b0b0*/  ISETP.GE.AND P1, PT, R3, R32, PT ;  /* 0x000000200300720c */ /* 0x000fe40003f26270 */
[----:B------:R-:W2:Y:S04]  /*b0c0*/  LDS R12, [R0] ;  /* 0x00000000000c7984 */ /* 0x000ea80000000800 */
[----:B------:R-:W2:Y:S04]  /*b0d0*/  LDS R13, [R0+0x200] ;  /* 0x00020000000d7984 */ /* 0x000ea80000000800 */
[----:B------:R-:W2:Y:S04]  /*b0e0*/  LDS R15, [R0+0x400] ;  /* 0x00040000000f7984 */ /* 0x000ea80000000800 */
[----:B------:R-:W2:Y:S04]  /*b0f0*/  LDS R16, [R0+0x600] ;  /* 0x0006000000107984 */ /* 0x000ea80000000800 */
[----:B------:R-:W2:Y:S04]  /*b100*/  LDS R18, [R0+0x800] ;  /* 0x0008000000127984 */ /* 0x000ea80000000800 */
[----:B----4-:R-:W4:Y:S04]  /*b110*/  LDS R20, [R0+0xa00] ;  /* 0x000a000000147984 */ /* 0x010f280000000800 */
[----:B---3--:R-:W3:Y:S04]  /*b120*/  LDS R22, [R0+0xc00] ;  /* 0x000c000000167984 */ /* 0x008ee80000000800 */
[----:B------:R-:W3:Y:S01]  /*b130*/  LDS R24, [R0+0xe00] ;  /* 0x000e000000187984 */ /* 0x000ee20000000800 */
[----:B-1----:R-:W-:-:S03]  /*b140*/  FADD.FTZ R8, -R41, R8 ;  /* 0x0000000829087221 */ /* 0x002fc60000010100 */
[----:B------:R-:W1:Y:S01]  /*b150*/  LDS R26, [R0+0x1000] ;  /* 0x00100000001a7984 */ /* 0x000e620000000800 */
[C---:B0-----:R-:W-:Y:S01]  /*b160*/  FADD.FTZ R11, -R41.reuse, R9 ;  /* 0x00000009290b7221 */ /* 0x041fe20000010100 */
[----:B------:R-:W-:Y:S02]  /*b170*/  FMUL.FTZ R8, R8, 1.4426950216293334961 ;  /* 0x3fb8aa3b08087820 */ /* 0x000fe40000410000 */
[----:B------:R-:W0:Y:S01]  /*b180*/  LDS R28, [R0+0x1200] ;  /* 0x00120000001c7984 */ /* 0x000e220000000800 */
[----:B--2---:R-:W-:Y:S01]  /*b190*/  FADD.FTZ R12, -R41, R12 ;  /* 0x0000000c290c7221 */ /* 0x004fe20000010100 */
[----:B------:R-:W-:Y:S01]  /*b1a0*/  FMUL.FTZ R11, R11, 1.4426950216293334961 ;  /* 0x3fb8aa3b0b0b7820 */ /* 0x000fe20000410000 */
[----:B------:R2:W4:Y:S01]  /*b1b0*/  MUFU.EX2 R9, R8 ;  /* 0x0000000800097308 */ /* 0x0005220000000800 */
[----:B------:R-:W0:Y:S01]  /*b1c0*/  LDS R30, [R0+0x1400] ;  /* 0x00140000001e7984 */ /* 0x000e220000000800 */
[----:B------:R-:W-:Y:S01]  /*b1d0*/  FMUL.FTZ R12, R12, 1.4426950216293334961 ;  /* 0x3fb8aa3b0c0c7820 */ /* 0x000fe20000410000 */
[----:B------:R-:W-:-:S04]  /*b1e0*/  FADD.FTZ R14, -R41, R13 ;  /* 0x0000000d290e7221 */ /* 0x000fc80000010100 */
[----:B------:R-:W-:Y:S01]  /*b1f0*/  FMUL.FTZ R14, R14, 1.4426950216293334961 ;  /* 0x3fb8aa3b0e0e7820 */ /* 0x000fe20000410000 */
[----:B------:R4:W3:Y:S01]  /*b200*/  MUFU.EX2 R13, R12 ;  /* 0x0000000c000d7308 */ /* 0x0008e20000000800 */
[C---:B--2---:R-:W-:Y:S01]  /*b210*/  FADD.FTZ R8, -R41.reuse, R15 ;  /* 0x0000000f29087221 */ /* 0x044fe20000010100 */
[----:B------:R-:W-:-:S03]  /*b220*/  FADD.FTZ R16, -R41, R16 ;  /* 0x0000001029107221 */ /* 0x000fc60000010100 */
[----:B------:R-:W-:Y:S01]  /*b230*/  FMUL.FTZ R8, R8, 1.4426950216293334961 ;  /* 0x3fb8aa3b08087820 */ /* 0x000fe20000410000 */
[----:B------:R-:W-:Y:S01]  /*b240*/  FMUL.FTZ R16, R16, 1.4426950216293334961 ;  /* 0x3fb8aa3b10107820 */ /* 0x000fe20000410000 */
[----:B------:R-:W-:Y:S01]  /*b250*/  FADD.FTZ R18, -R41, R18 ;  /* 0x0000001229127221 */ /* 0x000fe20000010100 */
[----:B------:R-:W2:Y:S01]  /*b260*/  MUFU.EX2 R11, R11 ;  /* 0x0000000b000b7308 */ /* 0x000ea20000000800 */
[----:B----4-:R-:W4:Y:S01]  /*b270*/  LDS R12, [R0+0x1600] ;  /* 0x00160000000c7984 */ /* 0x010f220000000800 */
[----:B------:R-:W-:Y:S01]  /*b280*/  FADD.FTZ R10, R9, R10 ;  /* 0x0000000a090a7221 */ /* 0x000fe20000010000 */
[----:B------:R-:W-:Y:S01]  /*b290*/  FMUL.FTZ R18, R18, 1.4426950216293334961 ;  /* 0x3fb8aa3b12127820 */ /* 0x000fe20000410000 */
[C---:B------:R-:W-:Y:S01]  /*b2a0*/  FADD.FTZ R20, -R41.reuse, R20 ;  /* 0x0000001429147221 */ /* 0x040fe20000010100 */
[----:B------:R-:W-:Y:S01]  /*b2b0*/  STS [R0+-0x400], R9 ;  /* 0xfffc000900007388 */ /* 0x000fe20000000800 */
[C---:B---3--:R-:W-:Y:S02]  /*b2c0*/  FADD.FTZ R22, -R41.reuse, R22 ;  /* 0x0000001629167221 */ /* 0x048fe40000010100 */
[----:B------:R3:W0:Y:S01]  /*b2d0*/  MUFU.EX2 R15, R14 ;  /* 0x0000000e000f7308 */ /* 0x0006220000000800 */
[----:B------:R-:W-:Y:S01]  /*b2e0*/  FMUL.FTZ R20, R20, 1.4426950216293334961 ;  /* 0x3fb8aa3b14147820 */ /* 0x000fe20000410000 */
[----:B------:R-:W-:Y:S01]  /*b2f0*/  FMUL.FTZ R22, R22, 1.4426950216293334961 ;  /* 0x3fb8aa3b16167820 */ /* 0x000fe20000410000 */
[C---:B------:R-:W-:Y:S01]  /*b300*/  FADD.FTZ R24, -R41.reuse, R24 ;  /* 0x0000001829187221 */ /* 0x040fe20000010100 */
[----:B------:R-:W-:Y:S03]  /*b310*/  STS [R0], R13 ;  /* 0x0000000d00007388 */ /* 0x000fe60000000800 */
[----:B------:R-:W-:Y:S01]  /*b320*/  FMUL.FTZ R24, R24, 1.4426950216293334961 ;  /* 0x3fb8aa3b18187820 */ /* 0x000fe20000410000 */
[----:B------:R0:W4:Y:S01]  /*b330*/  MUFU.EX2 R17, R8 ;  /* 0x0000000800117308 */ /* 0x0001220000000800 */
[----:B---3--:R-:W3:Y:S01]  /*b340*/  LDS R14, [R0+0x1800] ;  /* 0x00180000000e7984 */ /* 0x008ee20000000800 */
[----:B--2---:R-:W-:Y:S01]  /*b350*/  FADD.FTZ R10, R10, R11 ;  /* 0x0000000b0a0a7221 */ /* 0x004fe20000010000 */
[C---:B-1----:R-:W-:Y:S01]  /*b360*/  FADD.FTZ R26, -R41.reuse, R26 ;  /* 0x0000001a291a7221 */ /* 0x042fe20000010100 */
[C---:B0-----:R-:W-:Y:S01]  /*b370*/  FADD.FTZ R28, -R41.reuse, R28 ;  /* 0x0000001c291c7221 */ /* 0x041fe20000010100 */
[----:B------:R-:W-:Y:S01]  /*b380*/  STS [R0+-0x200], R11 ;  /* 0xfffe000b00007388 */ /* 0x000fe20000000800 */
[----:B------:R-:W-:Y:S01]  /*b390*/  FADD.FTZ R10, R10, R13 ;  /* 0x0000000d0a0a7221 */ /* 0x000fe20000010000 */
[----:B------:R-:W-:Y:S01]  /*b3a0*/  FMUL.FTZ R26, R26, 1.4426950216293334961 ;  /* 0x3fb8aa3b1a1a7820 */ /* 0x000fe20000410000 */
[----:B------:R-:W0:Y:S01]  /*b3b0*/  MUFU.EX2 R19, R16 ;  /* 0x0000001000137308 */ /* 0x000e220000000800 */
[----:B------:R-:W1:Y:S01]  /*b3c0*/  LDS R8, [R0+0x1a00] ;  /* 0x001a000000087984 */ /* 0x000e620000000800 */
[----:B------:R-:W-:Y:S01]  /*b3d0*/  FADD.FTZ R10, R10, R15 ;  /* 0x0000000f0a0a7221 */ /* 0x000fe20000010000 */
[----:B------:R-:W-:Y:S01]  /*b3e0*/  FMUL.FTZ R28, R28, 1.4426950216293334961 ;  /* 0x3fb8aa3b1c1c7820 */ /* 0x000fe20000410000 */
[C---:B------:R-:W-:Y:S01]  /*b3f0*/  FADD.FTZ R30, -R41.reuse, R30 ;  /* 0x0000001e291e7221 */ /* 0x040fe20000010100 */
[----:B------:R-:W-:Y:S03]  /*b400*/  STS [R0+0x200], R15 ;  /* 0x0002000f00007388 */ /* 0x000fe60000000800 */
[----:B------:R-:W2:Y:S01]  /*b410*/  MUFU.EX2 R21, R18 ;  /* 0x0000001200157308 */ /* 0x000ea20000000800 */
[----:B----4-:R-:W-:Y:S01]  /*b420*/  FADD.FTZ R10, R10, R17 ;  /* 0x000000110a0a7221 */ /* 0x010fe20000010000 */
[----:B------:R-:W-:Y:S01]  /*b430*/  FMUL.FTZ R30, R30, 1.4426950216293334961 ;  /* 0x3fb8aa3b1e1e7820 */ /* 0x000fe20000410000 */
[----:B------:R-:W-:Y:S05]  /*b440*/  STS [R0+0x400], R17 ;  /* 0x0004001100007388 */ /* 0x000fea0000000800 */
[----:B------:R-:W4:Y:S01]  /*b450*/  MUFU.EX2 R23, R20 ;  /* 0x0000001400177308 */ /* 0x000f220000000800 */
[----:B0-----:R-:W-:Y:S01]  /*b460*/  FADD.FTZ R10, R10, R19 ;  /* 0x000000130a0a7221 */ /* 0x001fe20000010000 */
[----:B------:R-:W-:Y:S01]  /*b470*/  FADD.FTZ R12, -R41, R12 ;  /* 0x0000000c290c7221 */ /* 0x000fe20000010100 */
[----:B------:R-:W-:Y:S03]  /*b480*/  STS [R0+0x600], R19 ;  /* 0x0006001300007388 */ /* 0x000fe60000000800 */
[----:B------:R-:W-:-:S02]  /*b490*/  FMUL.FTZ R12, R12, 1.4426950216293334961 ;  /* 0x3fb8aa3b0c0c7820 */ /* 0x000fc40000410000 */
[----:B------:R-:W0:Y:S01]  /*b4a0*/  MUFU.EX2 R25, R22 ;  /* 0x0000001600197308 */ /* 0x000e220000000800 */
[----:B--2---:R-:W-:Y:S01]  /*b4b0*/  FADD.FTZ R10, R10, R21 ;  /* 0x000000150a0a7221 */ /* 0x004fe20000010000 */
[----:B------:R-:W-:Y:S06]  /*b4c0*/  STS [R0+0x800], R21 ;  /* 0x0008001500007388 */ /* 0x000fec0000000800 */
[----:B------:R-:W2:Y:S01]  /*b4d0*/  MUFU.EX2 R27, R24 ;  /* 0x00000018001b7308 */ /* 0x000ea20000000800 */
[----:B----4-:R-:W-:Y:S01]  /*b4e0*/  FADD.FTZ R10, R10, R23 ;  /* 0x000000170a0a7221 */ /* 0x010fe20000010000 */
[----:B---3--:R-:W-:Y:S01]  /*b4f0*/  FADD.FTZ R14, -R41, R14 ;  /* 0x0000000e290e7221 */ /* 0x008fe20000010100 */
[----:B------:R-:W-:Y:S03]  /*b500*/  STS [R0+0xa00], R23 ;  /* 0x000a001700007388 */ /* 0x000fe60000000800 */
[----:B------:R-:W-:-:S02]  /*b510*/  FMUL.FTZ R14, R14, 1.4426950216293334961 ;  /* 0x3fb8aa3b0e0e7820 */ /* 0x000fc40000410000 */
[----:B------:R-:W3:Y:S01]  /*b520*/  MUFU.EX2 R29, R26 ;  /* 0x0000001a001d7308 */ /* 0x000ee20000000800 */
[----:B0-----:R-:W-:Y:S01]  /*b530*/  FADD.FTZ R10, R10, R25 ;  /* 0x000000190a0a7221 */ /* 0x001fe20000010000 */
[----:B-1----:R-:W-:Y:S01]  /*b540*/  FADD.FTZ R8, -R41, R8 ;  /* 0x0000000829087221 */ /* 0x002fe20000010100 */
[----:B------:R-:W-:Y:S03]  /*b550*/  STS [R0+0xc00], R25 ;  /* 0x000c001900007388 */ /* 0x000fe60000000800 */
[----:B------:R-:W-:Y:S02]  /*b560*/  FMUL.FTZ R8, R8, 1.4426950216293334961 ;  /* 0x3fb8aa3b08087820 */ /* 0x000fe40000410000 */
        /* <DEDUP_REMOVED lines=21> */
.L_x_1817:
[----:B------:R-:W-:Y:S05]  /*b6c0*/  BSYNC.RECONVERGENT B1 ;  /* 0x0000000000017941 */ /* 0x000fea0003800200 */
.L_x_1816:
[----:B------:R-:W-:Y:S01]  /*b6d0*/  IADD3 R8, PT, PT, R198, -R3, RZ ;  /* 0x80000003c6087210 */ /* 0x000fe20007ffe0ff */
        /* <DEDUP_REMOVED lines=9> */
[----:B------:R-:W3:Y:S04]  /*b770*/  LDS R15, [R0+0x400] ;  /* 0x00040000000f7984 */ /* 0x000ee80000000800 */
[----:B------:R-:W3:Y:S04]  /*b780*/  LDS R17, [R0+0x600] ;  /* 0x0006000000117984 */ /* 0x000ee80000000800 */
[----:B------:R-:W3:Y:S04]  /*b790*/  LDS R18, [R0+0x800] ;  /* 0x0008000000127984 */ /* 0x000ee80000000800 */
[----:B----4-:R-:W4:Y:S01]  /*b7a0*/  LDS R20, [R0+0xa00] ;  /* 0x000a000000147984 */ /* 0x010f220000000800 */
[C---:B-1----:R-:W-:Y:S01]  /*b7b0*/  FADD.FTZ R8, -R41.reuse, R8 ;  /* 0x0000000829087221 */ /* 0x042fe20000010100 */
[----:B0-----:R-:W-:-:S03]  /*b7c0*/  FADD.FTZ R11, -R41, R9 ;  /* 0x00000009290b7221 */ /* 0x001fc60000010100 */
[----:B------:R-:W-:Y:S01]  /*b7d0*/  FMUL.FTZ R8, R8, 1.4426950216293334961 ;  /* 0x3fb8aa3b08087820 */ /* 0x000fe20000410000 */
[----:B------:R-:W-:-:S03]  /*b7e0*/  FMUL.FTZ R11, R11, 1.4426950216293334961 ;  /* 0x3fb8aa3b0b0b7820 */ /* 0x000fc60000410000 */
[----:B------:R0:W1:Y:S01]  /*b7f0*/  MUFU.EX2 R9, R8 ;  /* 0x0000000800097308 */ /* 0x0000620000000800 */
[C---:B--2---:R-:W-:Y:S01]  /*b800*/  FADD.FTZ R12, -R41.reuse, R12 ;  /* 0x0000000c290c7221 */ /* 0x044fe20000010100 */
[----:B---3--:R-:W-:-:S03]  /*b810*/  FADD.FTZ R14, -R41, R13 ;  /* 0x0000000d290e7221 */ /* 0x008fc60000010100 */
[----:B------:R-:W-:Y:S01]  /*b820*/  FMUL.FTZ R12, R12, 1.4426950216293334961 ;  /* 0x3fb8aa3b0c0c7820 */ /* 0x000fe20000410000 */
[----:B------:R-:W-:Y:S02]  /*b830*/  FMUL.FTZ R14, R14, 1.4426950216293334961 ;  /* 0x3fb8aa3b0e0e7820 */ /* 0x000fe40000410000 */
[----:B------:R-:W2:Y:S01]  /*b840*/  MUFU.EX2 R11, R11 ;  /* 0x0000000b000b7308 */ /* 0x000ea20000000800 */
[C---:B------:R-:W-:Y:S01]  /*b850*/  FADD.FTZ R16, -R41.reuse, R15 ;  /* 0x0000000f29107221 */ /* 0x040fe20000010100 */
[----:B0-----:R-:W-:-:S03]  /*b860*/  FADD.FTZ R8, -R41, R17 ;  /* 0x0000001129087221 */ /* 0x001fc60000010100 */
[----:B------:R-:W-:Y:S01]  /*b870*/  FMUL.FTZ R16, R16, 1.4426950216293334961 ;  /* 0x3fb8aa3b10107820 */ /* 0x000fe20000410000 */
[----:B------:R-:W-:Y:S02]  /*b880*/  FMUL.FTZ R8, R8, 1.4426950216293334961 ;  /* 0x3fb8aa3b08087820 */ /* 0x000fe40000410000 */
[----:B------:R-:W0:Y:S01]  /*b890*/  MUFU.EX2 R13, R12 ;  /* 0x0000000c000d7308 */ /* 0x000e220000000800 */
[C---:B------:R-:W-:Y:S01]  /*b8a0*/  FADD.FTZ R18, -R41.reuse, R18 ;  /* 0x0000001229127221 */ /* 0x040fe20000010100 */
[----:B-1----:R-:W-:Y:S01]  /*b8b0*/  FADD.FTZ R10, R10, R9 ;  /* 0x000000090a0a7221 */ /* 0x002fe20000010000 */
[----:B----4-:R-:W-:Y:S01]  /*b8c0*/  FADD.FTZ R20, -R41, R20 ;  /* 0x0000001429147221 */ /* 0x010fe20000010100 */
[----:B------:R-:W-:Y:S01]  /*b8d0*/  STS [R0+-0x400], R9 ;  /* 0xfffc000900007388 */ /* 0x000fe20000000800 */
[----:B------:R-:W-:Y:S02]  /*b8e0*/  FMUL.FTZ R18, R18, 1.4426950216293334961 ;  /* 0x3fb8aa3b12127820 */ /* 0x000fe40000410000 */
[----:B------:R-:W-:Y:S01]  /*b8f0*/  FMUL.FTZ R20, R20, 1.4426950216293334961 ;  /* 0x3fb8aa3b14147820 */ /* 0x000fe20000410000 */
[----:B------:R-:W1:Y:S01]  /*b900*/  MUFU.EX2 R15, R14 ;  /* 0x0000000e000f7308 */ /* 0x000e620000000800 */
[----:B--2---:R-:W-:Y:S01]  /*b910*/  FADD.FTZ R10, R10, R11 ;  /* 0x0000000b0a0a7221 */ /* 0x004fe20000010000 */
[----:B------:R-:W-:Y:S06]  /*b920*/  STS [R0+-0x200], R11 ;  /* 0xfffe000b00007388 */ /* 0x000fec0000000800 */
        /* <DEDUP_REMOVED lines=17> */
.L_x_1820:
[----:B------:R-:W-:Y:S05]  /*ba40*/  BSYNC.RECONVERGENT B1 ;  /* 0x0000000000017941 */ /* 0x000fea0003800200 */
.L_x_1819:
[----:B------:R-:W-:-:S13]  /*ba50*/  ISETP.LT.OR P0, PT, R3, R198, P0 ;  /* 0x000000c60300720c */ /* 0x000fda0000701670 */
[----:B------:R-:W-:Y:S05]  /*ba60*/  @!P0 BRA `(.L_x_1811) ;  /* 0x0000000400e08947 */ /* 0x000fea0003800000 */
[----:B------:R-:W1:Y:S04]  /*ba70*/  LDS R3, [R0+-0x400] ;  /* 0xfffc000000037984 */ /* 0x000e680000000800 */
[----:B------:R-:W0:Y:S04]  /*ba80*/  LDS R9, [R0] ;  /* 0x0000000000097984 */ /* 0x000e280000000800 */
[----:B------:R-:W2:Y:S04]  /*ba90*/  LDS R8, [R0+-0x200] ;  /* 0xfffe000000087984 */ /* 0x000ea80000000800 */
        /* <DEDUP_REMOVED lines=14> */
[----:B------:R-:W3:Y:S01]  /*bb80*/  MUFU.EX2 R13, R12 ;  /* 0x0000000c000d7308 */ /* 0x000ee20000000800 */
[----:B-1----:R0:W-:Y:S01]  /*bb90*/  STS [R0+-0x200], R9 ;  /* 0xfffe000900007388 */ /* 0x0021e20000000800 */
[----:B------:R-:W-:-:S03]  /*bba0*/  FADD.FTZ R10, R10, R9 ;  /* 0x000000090a0a7221 */ /* 0x000fc60000010000 */
[----:B--2---:R0:W-:Y:S01]  /*bbb0*/  STS [R0], R11 ;  /* 0x0000000b00007388 */ /* 0x0041e20000000800 */
[----:B------:R-:W-:-:S03]  /*bbc0*/  FADD.FTZ R10, R10, R11 ;  /* 0x0000000b0a0a7221 */ /* 0x000fc60000010000 */
[----:B---3--:R0:W-:Y:S01]  /*bbd0*/  STS [R0+0x200], R13 ;  /* 0x0002000d00007388 */ /* 0x0081e20000000800 */
[----:B------:R-:W-:Y:S01]  /*bbe0*/  FADD.FTZ R10, R10, R13 ;  /* 0x0000000d0a0a7221 */ /* 0x000fe20000010000 */
[----:B------:R-:W-:Y:S06]  /*bbf0*/  BRA `(.L_x_1811) ;  /* 0x00000004007c7947 */ /* 0x000fec0003800000 */
.L_x_1812:
[----:B------:R-:W0:Y:S01]  /*bc00*/  S2UR UR4, SR_CTAID.Y ;  /* 0x00000000000479c3 */ /* 0x000e220000002600 */
[----:B------:R-:W-:Y:S01]  /*bc10*/  VIADDMNMX R3, R5, 0x80, R198, !PT ;  /* 0x0000008005037846 */ /* 0x000fe200078001c6 */
[----:B------:R-:W-:Y:S01]  /*bc20*/  BSSY.RECONVERGENT B1, `(.L_x_1821) ;  /* 0x0000025000017945 */ /* 0x000fe20003800200 */
[----:B------:R-:W-:-:S04]  /*bc30*/  LOP3.LUT R10, RZ, R209, RZ, 0x33, !PT ;  /* 0x000000d1ff0a7212 */ /* 0x000fc800078e33ff */
[----:B------:R-:W-:Y:S01]  /*bc40*/  IADD3 R13, PT, PT, -R244, R3, R10 ;  /* 0x00000003f40d7210 */ /* 0x000fe20007ffe10a */
[----:B------:R-:W-:-:S03]  /*bc50*/  HFMA2 R10, -RZ, RZ, 0, 0 ;  /* 0x00000000ff0a7431 */ /* 0x000fc600000001ff */
[C---:B------:R-:W-:Y:S02]  /*bc60*/  LOP3.LUT R3, R13.reuse, 0x180, RZ, 0xc0, !PT ;  /* 0x000001800d037812 */ /* 0x040fe400078ec0ff */
[----:B------:R-:W-:Y:S02]  /*bc70*/  ISETP.GE.U32.AND P0, PT, R13, 0x180, PT ;  /* 0x000001800d00780c */ /* 0x000fe40003f06070 */
[----:B------:R-:W-:Y:S01]  /*bc80*/  ISETP.NE.AND P1, PT, R3, 0x180, PT ;  /* 0x000001800300780c */ /* 0x000fe20003f25270 */
[----:B------:R-:W-:Y:S02]  /*bc90*/  IMAD.MOV.U32 R3, RZ, RZ, R5 ;  /* 0x000000ffff037224 */ /* 0x000fe400078e0005 */
[----:B0-----:R-:W-:-:S05]  /*bca0*/  IMAD R14, R0, UR4, RZ ;  /* 0x00000004000e7c24 */ /* 0x001fca000f8e02ff */
[----:B------:R-:W-:-:S05]  /*bcb0*/  SHF.R.S32.HI R16, RZ, 0x1f, R14 ;  /* 0x0000001fff107819 */ /* 0x000fca000001140e */
[----:B------:R-:W-:Y:S05]  /*bcc0*/  @!P1 BRA `(.L_x_1822) ;  /* 0x0000000000689947 */ /* 0x000fea0003800000 */
[----:B------:R-:W-:Y:S01]  /*bcd0*/  VIADD R11, R11, 0x420 ;  /* 0x000004200b0b7836 */ /* 0x000fe20000000000 */
[----:B------:R-:W-:Y:S01]  /*bce0*/  LEA.HI R0, R13, 0x1, RZ, 0x19 ;  /* 0x000000010d007811 */ /* 0x000fe200078fc8ff */
[--C-:B------:R-:W-:Y:S01]  /*bcf0*/  IMAD.MOV.U32 R3, RZ, RZ, R5.reuse ;  /* 0x000000ffff037224 */ /* 0x100fe200078e0005 */
[----:B------:R-:W-:Y:S02]  /*bd00*/  IADD3 R8, P1, P2, R14, R8, R5 ;  /* 0x000000080e087210 */ /* 0x000fe40007a3e005 */
[----:B------:R-:W-:Y:S02]  /*bd10*/  LEA R11, R12, R11, 0x18 ;  /* 0x0000000b0c0b7211 */ /* 0x000fe400078ec0ff */
[----:B------:R-:W-:Y:S02]  /*bd20*/  LOP3.LUT R0, R0, 0x3, RZ, 0xc0, !PT ;  /* 0x0000000300007812 */ /* 0x000fe400078ec0ff */
[----:B------:R-:W-:Y:S01]  /*bd30*/  IADD3.X R9, PT, PT, R16, R9, RZ, P1, P2 ;  /* 0x0000000910097210 */ /* 0x000fe20000fe44ff */
[----:B------:R-:W-:Y:S01]  /*bd40*/  IMAD.IADD R11, R2, 0x1, R11 ;  /* 0x00000001020b7824 */ /* 0x000fe200078e020b */
[----:B------:R-:W-:-:S02]  /*bd50*/  MOV R10, RZ ;  /* 0x000000ff000a7202 */ /* 0x000fc40000000f00 */
[----:B------:R-:W-:-:S07]  /*bd60*/  IADD3 R0, PT, PT, -R0, RZ, RZ ;  /* 0x000000ff00007210 */ /* 0x000fce0007ffe1ff */
.L_x_1823:
[----:B------:R0:W2:Y:S01]  /*bd70*/  LDG.E.U8 R12, desc[UR36][R8.64] ;  /* 0x00000024080c7981 */ /* 0x0000a2000c1e1100 */
[----:B------:R-:W-:Y:S01]  /*bd80*/  VIADD R0, R0, 0x1 ;  /* 0x0000000100007836 */ /* 0x000fe20000000000 */
[----:B------:R-:W-:Y:S02]  /*bd90*/  IADD3 R3, PT, PT, R3, 0x80, RZ ;  /* 0x0000008003037810 */ /* 0x000fe40007ffe0ff */
[----:B0-----:R-:W-:-:S05]  /*bda0*/  IADD3 R8, P2, PT, R8, 0x80, RZ ;  /* 0x0000008008087810 */ /* 0x001fca0007f5e0ff */
[----:B------:R-:W-:Y:S01]  /*bdb0*/  IMAD.X R9, RZ, RZ, R9, P2 ;  /* 0x000000ffff097224 */ /* 0x000fe200010e0609 */
        /* <DEDUP_REMOVED lines=11> */
.L_x_1822:
[----:B------:R-:W-:Y:S05]  /*be70*/  BSYNC.RECONVERGENT B1 ;  /* 0x0000000000017941 */ /* 0x000fea0003800200 */
.L_x_1821:
[----:B------:R-:W-:Y:S05]  /*be80*/  @!P0 BRA `(.L_x_1811) ;  /* 0x0000000000d88947 */ /* 0x000fea0003800000 */
[----:B------:R-:W0:Y:S01]  /*be90*/  S2R R12, SR_CgaCtaId ;  /* 0x00000000000c7919 */ /* 0x000e220000008800 */
[----:B------:R-:W1:Y:S01]  /*bea0*/  LDCU.64 UR4, c[0x0][0x420] ;  /* 0x00008400ff0477ac */ /* 0x000e620008000a00 */
[----:B------:R-:W-:Y:S02]  /*beb0*/  MOV R9, 0x400 ;  /* 0x0000040000097802 */ /* 0x000fe40000000f00 */
[----:B------:R-:W-:-:S03]  /*bec0*/  SHF.L.U32 R0, R244, 0x2, RZ ;  /* 0x00000002f4007819 */ /* 0x000fc600000006ff */
[----:B------:R-:W-:Y:S02]  /*bed0*/  VIADD R9, R9, 0x420 ;  /* 0x0000042009097836 */ /* 0x000fe40000000000 */
[----:B------:R-:W-:Y:S01]  /*bee0*/  IMAD R0, R3, 0x4, -R0 ;  /* 0x0000000403007824 */ /* 0x000fe200078e0a00 */
[----:B-1----:R-:W-:-:S04]  /*bef0*/  IADD3 R8, P0, P1, R14, UR4, R3 ;  /* 0x000000040e087c10 */ /* 0x002fc8000f91e003 */
[----:B------:R-:W-:Y:S02]  /*bf00*/  IADD3 R8, P2, PT, R8, 0x100, RZ ;  /* 0x0000010008087810 */ /* 0x000fe40007f5e0ff */
[----:B0-----:R-:W-:Y:S02]  /*bf10*/  LEA R11, R12, R9, 0x18 ;  /* 0x000000090c0b7211 */ /* 0x001fe400078ec0ff */
[----:B------:R-:W-:Y:S02]  /*bf20*/  IADD3.X R9, PT, PT, R16, UR5, RZ, P0, P1 ;  /* 0x0000000510097c10 */ /* 0x000fe400087e24ff */
[----:B------:R-:W-:Y:S02]  /*bf30*/  IADD3 R0, PT, PT, R0, 0x400, R11 ;  /* 0x0000040000007810 */ /* 0x000fe40007ffe00b */
[----:B------:R-:W-:-:S07]  /*bf40*/  IADD3.X R9, PT, PT, RZ, R9, RZ, P2, !PT ;  /* 0x00000009ff097210 */ /* 0x000fce00017fe4ff */
.L_x_1824:
[----:B------:R-:W2:Y:S04]  /*bf50*/  LDG.E.U8 R13, desc[UR36][R8.64+-0x100] ;  /* 0xffff0024080d7981 */ /* 0x000ea8000c1e1100 */
[----:B------:R-:W3:Y:S04]  /*bf60*/  LDG.E.U8 R11, desc[UR36][R8.64+-0x80] ;  /* 0xffff8024080b7981 */ /* 0x000ee8000c1e1100 */
[----:B------:R-:W4:Y:S04]  /*bf70*/  LDG.E.U8 R12, desc[UR36][R8.64] ;  /* 0x00000024080c7981 */ /* 0x000f28000c1e1100 */
[----:B------:R-:W4:Y:S01]  /*bf80*/  LDG.E.U8 R14, desc[UR36][R8.64+0x80] ;  /* 0x00008024080e7981 */ /* 0x000f22000c1e1100 */
[----:B------:R-:W-:Y:S01]  /*bf90*/  VIADD R3, R3, 0x200 ;  /* 0x0000020003037836 */ /* 0x000fe20000000000 */
[----:B--2---:R-:W-:-:S02]  /*bfa0*/  ISETP.NE.AND P0, PT, R13, RZ, PT ;  /* 0x000000ff0d00720c */ /* 0x004fc40003f05270 */
[----:B---3--:R-:W-:Y:S02]  /*bfb0*/  ISETP.NE.AND P1, PT, R11, RZ, PT ;  /* 0x000000ff0b00720c */ /* 0x008fe40003f25270 */
[----:B----4-:R-:W-:Y:S02]  /*bfc0*/  ISETP.NE.AND P2, PT, R12, RZ, PT ;  /* 0x000000ff0c00720c */ /* 0x010fe40003f45270 */
[----:B------:R-:W-:-:S07]  /*bfd0*/  ISETP.NE.AND P3, PT, R14, RZ, PT ;  /* 0x000000ff0e00720c */ /* 0x000fce0003f65270 */
[----:B------:R-:W0:Y:S04]  /*bfe0*/  @!P0 LDS R11, [R0+-0x400] ;  /* 0xfffc0000000b8984 */ /* 0x000e280000000800 */
[----:B------:R-:W1:Y:S04]  /*bff0*/  @!P1 LDS R13, [R0+-0x200] ;  /* 0xfffe0000000d9984 */ /* 0x000e680000000800 */
[----:B------:R-:W2:Y:S04]  /*c000*/  @!P2 LDS R15, [R0] ;  /* 0x00000000000fa984 */ /* 0x000ea80000000800 */
[----:B------:R-:W3:Y:S01]  /*c010*/  @!P3 LDS R17, [R0+0x200] ;  /* 0x000200000011b984 */ /* 0x000ee20000000800 */
[----:B0-----:R-:W-:Y:S01]  /*c020*/  @!P0 FADD.FTZ R12, -R41, R11 ;  /* 0x0000000b290c8221 */ /* 0x001fe20000010100 */
[----:B------:R-:W-:-:S03]  /*c030*/  IMAD.MOV.U32 R11, RZ, RZ, RZ ;  /* 0x000000ffff0b7224 */ /* 0x000fc600078e00ff */
[----:B------:R-:W-:Y:S01]  /*c040*/  @!P0 FMUL.FTZ R12, R12, 1.4426950216293334961 ;  /* 0x3fb8aa3b0c0c8820 */ /* 0x000fe20000410000 */
[C---:B-1----:R-:W-:Y:S01]  /*c050*/  @!P1 FADD.FTZ R14, -R41.reuse, R13 ;  /* 0x0000000d290e9221 */ /* 0x042fe20000010100 */
[----:B------:R-:W-:Y:S02]  /*c060*/  IMAD.MOV.U32 R13, RZ, RZ, RZ ;  /* 0x000000ffff0d7224 */ /* 0x000fe400078e00ff */
[----:B------:R-:W0:Y:S01]  /*c070*/  @!P0 MUFU.EX2 R11, R12 ;  /* 0x0000000c000b8308 */ /* 0x000e220000000800 */
[----:B------:R-:W-:Y:S01]  /*c080*/  @!P1 FMUL.FTZ R14, R14, 1.4426950216293334961 ;  /* 0x3fb8aa3b0e0e9820 */ /* 0x000fe20000410000 */
[C---:B--2---:R-:W-:Y:S01]  /*c090*/  @!P2 FADD.FTZ R16, -R41.reuse, R15 ;  /* 0x0000000f2910a221 */ /* 0x044fe20000010100 */
[----:B------:R-:W-:Y:S01]  /*c0a0*/  MOV R15, RZ ;  /* 0x000000ff000f7202 */ /* 0x000fe20000000f00 */
[----:B---3--:R-:W-:Y:S01]  /*c0b0*/  @!P3 FADD.FTZ R18, -R41, R17 ;  /* 0x000000112912b221 */ /* 0x008fe20000010100 */
[----:B------:R-:W-:Y:S02]  /*c0c0*/  IMAD.MOV.U32 R17, RZ, RZ, RZ ;  /* 0x000000ffff117224 */ /* 0x000fe400078e00ff */
[----:B------:R-:W-:Y:S01]  /*c0d0*/  @!P2 FMUL.FTZ R16, R16, 1.4426950216293334961 ;  /* 0x3fb8aa3b1010a820 */ /* 0x000fe20000410000 */
[----:B------:R-:W-:Y:S01]  /*c0e0*/  ISETP.GE.AND P0, PT, R3, R198, PT ;  /* 0x000000c60300720c */ /* 0x000fe20003f06270 */
[----:B------:R-:W1:Y:S01]  /*c0f0*/  @!P1 MUFU.EX2 R13, R14 ;  /* 0x0000000e000d9308 */ /* 0x000e620000000800 */
[----:B------:R-:W-:Y:S01]  /*c100*/  @!P3 FMUL.FTZ R18, R18, 1.4426950216293334961 ;  /* 0x3fb8aa3b1212b820 */ /* 0x000fe20000410000 */
[----:B------:R-:W-:-:S04]  /*c110*/  IADD3 R8, P1, PT, R8, 0x200, RZ ;  /* 0x0000020008087810 */ /* 0x000fc80007f3e0ff */
[----:B------:R-:W-:Y:S02]  /*c120*/  IADD3.X R9, PT, PT, RZ, R9, RZ, P1, !PT ;  /* 0x00000009ff097210 */ /* 0x000fe40000ffe4ff */
        /* <DEDUP_REMOVED lines=10> */
[----:B0-----:R-:W-:Y:S01]  /*c1d0*/  VIADD R0, R0, 0x800 ;  /* 0x0000080000007836 */ /* 0x001fe20000000000 */
[----:B------:R-:W-:Y:S06]  /*c1e0*/  @!P0 BRA `(.L_x_1824) ;  /* 0xfffffffc00588947 */ /* 0x000fec000383ffff */
.L_x_1811:
[----:B------:R-:W-:Y:S05]  /*c1f0*/  BSYNC.RECONVERGENT B0 ;  /* 0x0000000000007941 */ /* 0x000fea0003800200 */
.L_x_1810:
[----:B0-----:R-:W0:Y:S01]  /*c200*/  SHFL.BFLY PT, R3, R10, 0x10, 0x1f ;  /* 0x0e001f000a037f89 */ /* 0x001e2200000e0000 */
[C---:B------:R-:W-:Y:S01]  /*c210*/  ISETP.NE.AND P0, PT, R7.reuse, RZ, PT ;  /* 0x000000ff0700720c */ /* 0x040fe20003f05270 */
[----:B------:R-:W1:Y:S01]  /*c220*/  LDCU.U8 UR6, c[0x0][0x48c] ;  /* 0x00009180ff0677ac */ /* 0x000e620008000000 */
[----:B------:R-:W-:Y:S01]  /*c230*/  ISETP.GT.U32.AND P1, PT, R7, 0x3, PT ;  /* 0x000000030700780c */ /* 0x000fe20003f24070 */
[----:B------:R-:W2:Y:S01]  /*c240*/  S2R R15, SR_CTAID.X ;  /* 0x00000000000f7919 */ /* 0x000ea20000002500 */
[----:B-1----:R-:W-:Y:S01]  /*c250*/  UISETP.NE.AND UP0, UPT, UR6, URZ, UPT ;  /* 0x000000ff0600728c */ /* 0x002fe2000bf05270 */
[----:B0-----:R-:W-:-:S05]  /*c260*/  FADD.FTZ R0, R3, R10 ;  /* 0x0000000a03007221 */ /* 0x001fca0000010000 */
[----:B------:R-:W0:Y:S02]  /*c270*/  SHFL.BFLY PT, R3, R0, 0x8, 0x1f ;  /* 0x0d001f0000037f89 */ /* 0x000e2400000e0000 */
[----:B0-----:R-:W-:-:S05]  /*c280*/  FADD.FTZ R8, R0, R3 ;  /* 0x0000000300087221 */ /* 0x001fca0000010000 */
[----:B------:R-:W0:Y:S02]  /*c290*/  SHFL.BFLY PT, R3, R8, 0x4, 0x1f ;  /* 0x0c801f0008037f89 */ /* 0x000e2400000e0000 */
[----:B0-----:R-:W-:Y:S01]  /*c2a0*/  FADD.FTZ R9, R8, R3 ;  /* 0x0000000308097221 */ /* 0x001fe20000010000 */
[----:B------:R-:W-:-:S04]  /*c2b0*/  SHF.R.U32.HI R3, RZ, 0x5, R209 ;  /* 0x00000005ff037819 */ /* 0x000fc800000116d1 */
[----:B------:R-:W0:Y:S01]  /*c2c0*/  SHFL.BFLY PT, R12, R9, 0x2, 0x1f ;  /* 0x0c401f00090c7f89 */ /* 0x000e2200000e0000 */
[----:B------:R-:W-:Y:S02]  /*c2d0*/  @!P0 IMAD R4, R3, 0x4, R4 ;  /* 0x0000000403048824 */ /* 0x000fe400078e0204 */
        /* <DEDUP_REMOVED lines=14> */
[----:B------:R0:W1:Y:S01]  /*c3c0*/  MUFU.RCP R33, R9 ;  /* 0x0000000900217308 */ /* 0x0000620000001000 */
[----:B--2---:R-:W-:Y:S05]  /*c3d0*/  BRA.U !UP0, `(.L_x_1825) ;  /* 0x0000000108247547 */ /* 0x004fea000b800000 */
[----:B------:R-:W2:Y:S01]  /*c3e0*/  S2R R4, SR_CTAID.Y ;  /* 0x0000000000047919 */ /* 0x000ea20000002600 */
[----:B------:R-:W2:Y:S08]  /*c3f0*/  LDC R6, c[0x0][0x3f8] ;  /* 0x0000fe00ff067b82 */ /* 0x000eb00000000800 */
[----:B------:R-:W3:Y:S08]  /*c400*/  LDC R0, c[0x0][0x488] ;  /* 0x00012200ff007b82 */ /* 0x000ef00000000800 */
[----:B------:R-:W3:Y:S08]  /*c410*/  LDC R8, c[0x0][0x40c] ;  /* 0x00010300ff087b82 */ /* 0x000ef00000000800 */
[----:B0-----:R-:W0:Y:S01]  /*c420*/  LDC R9, c[0x0][0x3f4] ;  /* 0x0000fd00ff097b82 */ /* 0x001e220000000800 */
[----:B--2---:R-:W-:-:S04]  /*c430*/  IMAD R7, R4, R6, R15 ;  /* 0x0000000604077224 */ /* 0x004fc800078e020f */
[----:B---3--:R-:W-:-:S04]  /*c440*/  IMAD R0, R7, R0, R8 ;  /* 0x0000000007007224 */ /* 0x008fc800078e0208 */
[----:B0-----:R-:W-:-:S05]  /*c450*/  IMAD R6, R0, R9, RZ ;  /* 0x0000000900067224 */ /* 0x001fca00078e02ff */
[----:B------:R-:W-:-:S07]  /*c460*/  SHF.R.S32.HI R7, RZ, 0x1f, R6 ;  /* 0x0000001fff077819 */ /* 0x000fce0000011406 */
.L_x_1825:
        /* <DEDUP_REMOVED lines=13> */
[----:B------:R-:W-:Y:S01]  /*c540*/  LEA.HI R0, R0, 0x1, RZ, 0x19 ;  /* 0x0000000100007811 */ /* 0x000fe200078fc8ff */
[----:B------:R-:W-:Y:S02]  /*c550*/  UMOV UR4, 0x400 ;  /* 0x0000040000047882 */ /* 0x000fe40000000000 */
[----:B------:R-:W-:Y:S01]  /*c560*/  UIADD3 UR4, UPT, UPT, UR4, 0x420, URZ ;  /* 0x0000042004047890 */ /* 0x000fe2000fffe0ff */
[C---:B------:R-:W-:Y:S02]  /*c570*/  SHF.L.U32 R4, R0.reuse, 0x7, RZ ;  /* 0x0000000700047819 */ /* 0x040fe400000006ff */
[----:B------:R-:W-:Y:S02]  /*c580*/  LOP3.LUT R0, R0, 0x3, RZ, 0xc0, !PT ;  /* 0x0000000300007812 */ /* 0x000fe400078ec0ff */
[----:B------:R-:W-:-:S03]  /*c590*/  LOP3.LUT R4, R4, 0x180, RZ, 0xc0, !PT ;  /* 0x0000018004047812 */ /* 0x000fc600078ec0ff */
[----:B------:R-:W-:Y:S02]  /*c5a0*/  IMAD.MOV R6, RZ, RZ, -R0 ;  /* 0x000000ffff067224 */ /* 0x000fe400078e0a00 */
[----:B------:R-:W-:Y:S01]  /*c5b0*/  IMAD.IADD R5, R5, 0x1, R4 ;  /* 0x0000000105057824 */ /* 0x000fe200078e0204 */
[----:B--2---:R-:W-:-:S06]  /*c5c0*/  ULEA UR4, UR5, UR4, 0x18 ;  /* 0x0000000405047291 */ /* 0x004fcc000f8ec0ff */
[----:B------:R-:W-:-:S07]  /*c5d0*/  IADD3 R0, PT, PT, R2, UR4, RZ ;  /* 0x0000000402007c10 */ /* 0x000fce000fffe0ff */
.L_x_1831:
[----:B------:R-:W1:Y:S01]  /*c5e0*/  LDS R4, [R0] ;  /* 0x0000000000047984 */ /* 0x000e620000000800 */
[----:B------:R-:W-:-:S05]  /*c5f0*/  VIADD R6, R6, 0x1 ;  /* 0x0000000106067836 */ /* 0x000fca0000000000 */
[----:B------:R-:W-:Y:S01]  /*c600*/  ISETP.NE.AND P0, PT, R6, RZ, PT ;  /* 0x000000ff0600720c */ /* 0x000fe20003f05270 */
[----:B-1----:R-:W-:-:S05]  /*c610*/  FMUL.FTZ R7, R4, R33 ;  /* 0x0000002104077220 */ /* 0x002fca0000410000 */
[----:B------:R1:W-:Y:S02]  /*c620*/  STS [R0], R7 ;  /* 0x0000000700007388 */ /* 0x0003e40000000800 */
[----:B-1----:R-:W-:-:S05]  /*c630*/  VIADD R0, R0, 0x200 ;  /* 0x0000020000007836 */ /* 0x002fca0000000000 */
[----:B------:R-:W-:Y:S05]  /*c640*/  @P0 BRA `(.L_x_1831) ;  /* 0xfffffffc00e40947 */ /* 0x000fea000383ffff */
.L_x_1830:
[----:B------:R-:W-:Y:S05]  /*c650*/  BSYNC.RECONVERGENT B1 ;  /* 0x0000000000017941 */ /* 0x000fea0003800200 */
.L_x_1829:
[----:B------:R-:W-:Y:S05]  /*c660*/  @!P1 BRA `(.L_x_1827) ;  /* 0x0000001000d09947 */ /* 0x000fea0003800000 */
[----:B------:R-:W2:Y:S01]  /*c670*/  S2R R7, SR_CgaCtaId ;  /* 0x0000000000077919 */ /* 0x000ea20000008800 */
[----:B------:R-:W-:Y:S01]  /*c680*/  IADD3 R0, PT, PT, R198, -R5, RZ ;  /* 0x80000005c6007210 */ /* 0x000fe20007ffe0ff */
[----:B------:R-:W-:Y:S01]  /*c690*/  BSSY.RECONVERGENT B1, `(.L_x_1832) ;  /* 0x0000040000017945 */ /* 0x000fe20003800200 */
[----:B------:R-:W-:Y:S02]  /*c6a0*/  MOV R4, 0x400 ;  /* 0x0000040000047802 */ /* 0x000fe40000000f00 */
[----:B------:R-:W-:Y:S01]  /*c6b0*/  ISETP.GT.AND P1, PT, R0, 0x600, PT ;  /* 0x000006000000780c */ /* 0x000fe20003f24270 */
[----:B------:R-:W-:Y:S01]  /*c6c0*/  IMAD.SHL.U32 R0, R244, 0x4, RZ ;  /* 0x00000004f4007824 */ /* 0x000fe200078e00ff */
[----:B------:R-:W-:Y:S01]  /*c6d0*/  PLOP3.LUT P0, PT, PT, PT, PT, 0x80, 0x8 ;  /* 0x000000000008781c */ /* 0x000fe20003f0f070 */
[----:B------:R-:W-:-:S03]  /*c6e0*/  VIADD R4, R4, 0x420 ;  /* 0x0000042004047836 */ /* 0x000fc60000000000 */
[----:B------:R-:W-:Y:S02]  /*c6f0*/  LEA R0, R5, -R0, 0x2 ;  /* 0x8000000005007211 */ /* 0x000fe400078e10ff */
[----:B--2---:R-:W-:-:S04]  /*c700*/  LEA R7, R7, R4, 0x18 ;  /* 0x0000000407077211 */ /* 0x004fc800078ec0ff */
[----:B------:R-:W-:Y:S01]  /*c710*/  IADD3 R0, PT, PT, R0, 0x400, R7 ;  /* 0x0000040000007810 */ /* 0x000fe20007ffe007 */
[----:B------:R-:W-:Y:S06]  /*c720*/  @!P1 BRA `(.L_x_1833) ;  /* 0x0000000000d89947 */ /* 0x000fec0003800000 */
[----:B------:R-:W-:Y:S01]  /*c730*/  PLOP3.LUT P0, PT, PT, PT, PT, 0x8, 0x80 ;  /* 0x000000000080781c */ /* 0x000fe20003f0e170 */
[----:B------:R-:W-:-:S12]  /*c740*/  VIADD R32, R198, 0xfffffa00 ;  /* 0xfffffa00c6207836 */ /* 0x000fd80000000000 */
.L_x_1834:
        /* <DEDUP_REMOVED lines=8> */
[----:B------:R-:W-:Y:S04]  /*c7d0*/  LDS R16, [R0+0x800] ;  /* 0x0008000000107984 */ /* 0x000fe80000000800 */
[----:B------:R-:W2:Y:S04]  /*c7e0*/  LDS R18, [R0+0xa00] ;  /* 0x000a000000127984 */ /* 0x000ea80000000800 */
[----:B----4-:R-:W4:Y:S04]  /*c7f0*/  LDS R20, [R0+0xc00] ;  /* 0x000c000000147984 */ /* 0x010f280000000800 */
[----:B---3--:R-:W3:Y:S04]  /*c800*/  LDS R22, [R0+0xe00] ;  /* 0x000e000000167984 */ /* 0x008ee80000000800 */
[----:B------:R-:W3:Y:S01]  /*c810*/  LDS R24, [R0+0x1000] ;  /* 0x0010000000187984 */ /* 0x000ee20000000800 */
[----:B-1----:R-:W-:-:S03]  /*c820*/  FMUL.FTZ R7, R33, R4 ;  /* 0x0000000421077220 */ /* 0x002fc60000410000 */
[----:B------:R-:W1:Y:S01]  /*c830*/  LDS R26, [R0+0x1200] ;  /* 0x00120000001a7984 */ /* 0x000e620000000800 */
[----:B0-----:R-:W-:-:S03]  /*c840*/  FMUL.FTZ R9, R33, R6 ;  /* 0x0000000621097220 */ /* 0x001fc60000410000 */
[----:B------:R-:W0:Y:S01]  /*c850*/  LDS R28, [R0+0x1400] ;  /* 0x00140000001c7984 */ /* 0x000e220000000800 */
[----:B--2---:R-:W-:-:S03]  /*c860*/  FMUL.FTZ R11, R33, R8 ;  /* 0x00000008210b7220 */ /* 0x004fc60000410000 */
[----:B------:R-:W2:Y:S01]  /*c870*/  LDS R29, [R0+0x1600] ;  /* 0x00160000001d7984 */ /* 0x000ea20000000800 */
[----:B------:R-:W-:-:S03]  /*c880*/  FMUL.FTZ R13, R33, R10 ;  /* 0x0000000a210d7220 */ /* 0x000fc60000410000 */
[----:B------:R-:W2:Y:S01]  /*c890*/  LDS R30, [R0+0x1800] ;  /* 0x00180000001e7984 */ /* 0x000ea20000000800 */
[----:B------:R-:W-:-:S03]  /*c8a0*/  FMUL.FTZ R17, R33, R12 ;  /* 0x0000000c21117220 */ /* 0x000fc60000410000 */
[----:B------:R-:W2:Y:S01]  /*c8b0*/  LDS R31, [R0+0x1a00] ;  /* 0x001a0000001f7984 */ /* 0x000ea20000000800 */
[----:B------:R-:W-:-:S03]  /*c8c0*/  FMUL.FTZ R19, R33, R14 ;  /* 0x0000000e21137220 */ /* 0x000fc60000410000 */
[----:B------:R4:W-:Y:S04]  /*c8d0*/  STS [R0+-0x400], R7 ;  /* 0xfffc000700007388 */ /* 0x0009e80000000800 */
[----:B------:R1:W-:Y:S01]  /*c8e0*/  STS [R0+-0x200], R9 ;  /* 0xfffe000900007388 */ /* 0x0003e20000000800 */
[----:B------:R-:W-:-:S03]  /*c8f0*/  FMUL.FTZ R21, R33, R18 ;  /* 0x0000001221157220 */ /* 0x000fc60000410000 */
[----:B------:R0:W-:Y:S01]  /*c900*/  STS [R0], R11 ;  /* 0x0000000b00007388 */ /* 0x0001e20000000800 */
[C---:B----4-:R-:W-:Y:S01]  /*c910*/  FMUL.FTZ R23, R33.reuse, R20 ;  /* 0x0000001421177220 */ /* 0x050fe20000410000 */
[C---:B------:R-:W-:Y:S02]  /*c920*/  FMUL.FTZ R7, R33.reuse, R16 ;  /* 0x0000001021077220 */ /* 0x040fe40000410000 */
[----:B------:R4:W-:Y:S01]  /*c930*/  STS [R0+0x200], R13 ;  /* 0x0002000d00007388 */ /* 0x0009e20000000800 */
[C---:B---3--:R-:W-:Y:S01]  /*c940*/  FMUL.FTZ R25, R33.reuse, R22 ;  /* 0x0000001621197220 */ /* 0x048fe20000410000 */
[C---:B------:R-:W-:Y:S02]  /*c950*/  FMUL.FTZ R27, R33.reuse, R24 ;  /* 0x00000018211b7220 */ /* 0x040fe40000410000 */
[----:B------:R-:W-:Y:S01]  /*c960*/  STS [R0+0x400], R17 ;  /* 0x0004001100007388 */ /* 0x000fe20000000800 */
[----:B-1----:R-:W-:-:S03]  /*c970*/  FMUL.FTZ R9, R33, R26 ;  /* 0x0000001a21097220 */ /* 0x002fc60000410000 */
[----:B------:R-:W-:Y:S01]  /*c980*/  STS [R0+0x600], R19 ;  /* 0x0006001300007388 */ /* 0x000fe20000000800 */
[----:B0-----:R-:W-:-:S03]  /*c990*/  FMUL.FTZ R11, R33, R28 ;  /* 0x0000001c210b7220 */ /* 0x001fc60000410000 */
[----:B------:R-:W-:Y:S01]  /*c9a0*/  STS [R0+0x800], R7 ;  /* 0x0008000700007388 */ /* 0x000fe20000000800 */
[----:B--2---:R-:W-:-:S03]  /*c9b0*/  FMUL.FTZ R29, R33, R29 ;  /* 0x0000001d211d7220 */ /* 0x004fc60000410000 */
[----:B------:R-:W-:Y:S01]  /*c9c0*/  STS [R0+0xa00], R21 ;  /* 0x000a001500007388 */ /* 0x000fe20000000800 */
[----:B----4-:R-:W-:-:S03]  /*c9d0*/  FMUL.FTZ R13, R33, R30 ;  /* 0x0000001e210d7220 */ /* 0x010fc60000410000 */
[----:B------:R-:W-:Y:S01]  /*c9e0*/  STS [R0+0xc00], R23 ;  /* 0x000c001700007388 */ /* 0x000fe20000000800 */
[----:B------:R-:W-:-:S03]  /*c9f0*/  FMUL.FTZ R31, R33, R31 ;  /* 0x0000001f211f7220 */ /* 0x000fc60000410000 */
        /* <DEDUP_REMOVED lines=9> */
.L_x_1833:
[----:B------:R-:W-:Y:S05]  /*ca90*/  BSYNC.RECONVERGENT B1 ;  /* 0x0000000000017941 */ /* 0x000fea0003800200 */
.L_x_1832:
[----:B------:R-:W-:Y:S01]  /*caa0*/  IMAD.IADD R4, R198, 0x1, -R5 ;  /* 0x00000001c6047824 */ /* 0x000fe200078e0a05 */
[----:B------:R-:W-:Y:S04]  /*cab0*/  BSSY.RECONVERGENT B1, `(.L_x_1835) ;  /* 0x000001e000017945 */ /* 0x000fe80003800200 */
        /* <DEDUP_REMOVED lines=19> */
[----:B----4-:R-:W-:-:S03]  /*cbf0*/  FMUL.FTZ R17, R33, R12 ;  /* 0x0000000c21117220 */ /* 0x010fc60000410000 */
        /* <DEDUP_REMOVED lines=8> */
[----:B0-----:R-:W-:-:S07]  /*cc80*/  IADD3 R0, PT, PT, R0, 0x1000, RZ ;  /* 0x0000100000007810 */ /* 0x001fce0007ffe0ff */
.L_x_1836:
[----:B------:R-:W-:Y:S05]  /*cc90*/  BSYNC.RECONVERGENT B1 ;  /* 0x0000000000017941 */ /* 0x000fea0003800200 */
.L_x_1835:
[----:B------:R-:W-:-:S13]  /*cca0*/  ISETP.LT.OR P0, PT, R5, R198, P0 ;  /* 0x000000c60500720c */ /* 0x000fda0000701670 */
[----:B------:R-:W-:Y:S05]  /*ccb0*/  @!P0 BRA `(.L_x_1827) ;  /* 0x0000000c003c8947 */ /* 0x000fea0003800000 */
[----:B------:R-:W1:Y:S04]  /*ccc0*/  LDS R4, [R0+-0x400] ;  /* 0xfffc000000047984 */ /* 0x000e680000000800 */
[----:B------:R-:W2:Y:S04]  /*ccd0*/  LDS R6, [R0+-0x200] ;  /* 0xfffe000000067984 */ /* 0x000ea80000000800 */
[----:B------:R-:W0:Y:S04]  /*cce0*/  LDS R8, [R0] ;  /* 0x0000000000087984 */ /* 0x000e280000000800 */
[----:B------:R-:W3:Y:S01]  /*ccf0*/  LDS R10, [R0+0x200] ;  /* 0x00020000000a7984 */ /* 0x000ee20000000800 */
[-C--:B-1----:R-:W-:Y:S01]  /*cd00*/  FMUL.FTZ R5, R4, R33.reuse ;  /* 0x0000002104057220 */ /* 0x082fe20000410000 */
[----:B--2---:R-:W-:-:S04]  /*cd10*/  FMUL.FTZ R7, R6, R33 ;  /* 0x0000002106077220 */ /* 0x004fc80000410000 */
[----:B------:R2:W-:Y:S01]  /*cd20*/  STS [R0+-0x400], R5 ;  /* 0xfffc000500007388 */ /* 0x0005e20000000800 */
[----:B0-----:R-:W-:-:S03]  /*cd30*/  FMUL.FTZ R9, R8, R33 ;  /* 0x0000002108097220 */ /* 0x001fc60000410000 */
[----:B------:R2:W-:Y:S01]  /*cd40*/  STS [R0+-0x200], R7 ;  /* 0xfffe000700007388 */ /* 0x0005e20000000800 */
[----:B---3--:R-:W-:-:S03]  /*cd50*/  FMUL.FTZ R11, R10, R33 ;  /* 0x000000210a0b7220 */ /* 0x008fc60000410000 */
[----:B------:R2:W-:Y:S04]  /*cd60*/  STS [R0], R9 ;  /* 0x0000000900007388 */ /* 0x0005e80000000800 */
[----:B------:R2:W-:Y:S01]  /*cd70*/  STS [R0+0x200], R11 ;  /* 0x0002000b00007388 */ /* 0x0005e20000000800 */
[----:B------:R-:W-:Y:S05]  /*cd80*/  BRA `(.L_x_1827) ;  /* 0x0000000c00087947 */ /* 0x000fea0003800000 */
.L_x_1828:
        /* <DEDUP_REMOVED lines=13> */
[C---:B------:R-:W-:Y:S01]  /*ce60*/  IMAD.SHL.U32 R4, R0.reuse, 0x80, RZ ;  /* 0x0000008000047824 */ /* 0x040fe200078e00ff */
[----:B------:R-:W-:Y:S01]  /*ce70*/  UIADD3 UR4, UPT, UPT, UR4, 0x420, URZ ;  /* 0x0000042004047890 */ /* 0x000fe2000fffe0ff */
[----:B------:R-:W-:Y:S01]  /*ce80*/  LOP3.LUT R0, R0, 0x3, RZ, 0xc0, !PT ;  /* 0x0000000300007812 */ /* 0x000fe200078ec0ff */
[----:B------:R-:W-:-:S02]  /*ce90*/  IMAD.X R8, RZ, RZ, R7, P0 ;  /* 0x000000ffff087224 */ /* 0x000fc400000e0607 */
[----:B------:R-:W-:-:S04]  /*cea0*/  LOP3.LUT R4, R4, 0x180, RZ, 0xc0, !PT ;  /* 0x0000018004047812 */ /* 0x000fc800078ec0ff */
[----:B------:R-:W-:Y:S01]  /*ceb0*/  IADD3 R5, PT, PT, R5, R4, RZ ;  /* 0x0000000405057210 */ /* 0x000fe20007ffe0ff */
[----:B------:R-:W-:Y:S01]  /*cec0*/  IMAD.MOV R4, RZ, RZ, -R0 ;  /* 0x000000ffff047224 */ /* 0x000fe200078e0a00 */
[----:B--2---:R-:W-:-:S04]  /*ced0*/  LEA R10, P0, R13, UR8, 0x2 ;  /* 0x000000080d0a7c11 */ /* 0x004fc8000f8010ff */
[----:B------:R-:W-:Y:S01]  /*cee0*/  LEA.HI.X R13, R13, UR9, R8, 0x2, P0 ;  /* 0x000000090d0d7c11 */ /* 0x000fe200080f1408 */
[----:B0-----:R-:W-:-:S06]  /*cef0*/  ULEA UR4, UR5, UR4, 0x18 ;  /* 0x0000000405047291 */ /* 0x001fcc000f8ec0ff */
[----:B------:R-:W-:-:S07]  /*cf00*/  VIADD R0, R2, UR4 ;  /* 0x0000000402007c36 */ /* 0x000fce0008000000 */
.L_x_1839:
[----:B--2---:R-:W1:Y:S01]  /*cf10*/  LDS R8, [R0] ;  /* 0x0000000000087984 */ /* 0x004e620000000800 */
[----:B------:R-:W-:Y:S02]  /*cf20*/  IMAD.MOV.U32 R9, RZ, RZ, R13 ;  /* 0x000000ffff097224 */ /* 0x000fe400078e000d */
[----:B------:R-:W-:-:S05]  /*cf30*/  VIADD R4, R4, 0x1 ;  /* 0x0000000104047836 */ /* 0x000fca0000000000 */
[----:B------:R-:W-:Y:S01]  /*cf40*/  ISETP.NE.AND P0, PT, R4, RZ, PT ;  /* 0x000000ff0400720c */ /* 0x000fe20003f05270 */
[----:B-1----:R-:W-:Y:S01]  /*cf50*/  FMUL.FTZ R11, R8, R33 ;  /* 0x00000021080b7220 */ /* 0x002fe20000410000 */
[----:B------:R-:W-:Y:S02]  /*cf60*/  MOV R8, R10 ;  /* 0x0000000a00087202 */ /* 0x000fe40000000f00 */
[----:B------:R-:W-:Y:S02]  /*cf70*/  IADD3 R10, P2, PT, R10, 0x200, RZ ;  /* 0x000002000a0a7810 */ /* 0x000fe40007f5e0ff */
[----:B------:R0:W-:Y:S02]  /*cf80*/  STS [R0], R11 ;  /* 0x0000000b00007388 */ /* 0x0001e40000000800 */
[----:B------:R-:W-:Y:S02]  /*cf90*/  IADD3.X R13, PT, PT, RZ, R13, RZ, P2, !PT ;  /* 0x0000000dff0d7210 */ /* 0x000fe400017fe4ff */
[----:B------:R2:W-:Y:S01]  /*cfa0*/  STG.E desc[UR36][R8.64], R11 ;  /* 0x0000000b08007986 */ /* 0x0005e2000c101924 */
[----:B0-----:R-:W-:-:S02]  /*cfb0*/  VIADD R0, R0, 0x200 ;  /* 0x0000020000007836 */ /* 0x001fc40000000000 */
[----:B------:R-:W-:Y:S05]  /*cfc0*/  @P0 BRA `(.L_x_1839) ;  /* 0xfffffffc00d00947 */ /* 0x000fea000383ffff */
.L_x_1838:
[----:B------:R-:W-:Y:S05]  /*cfd0*/  BSYNC.RECONVERGENT B1 ;  /* 0x0000000000017941 */ /* 0x000fea0003800200 */
.L_x_1837:
[----:B------:R-:W-:Y:S05]  /*cfe0*/  @!P1 BRA `(.L_x_1827) ;  /* 0x0000000800709947 */ /* 0x000fea0003800000 */
[----:B--2---:R-:W0:Y:S01]  /*cff0*/  S2R R9, SR_CgaCtaId ;  /* 0x0000000000097919 */ /* 0x004e220000008800 */
[----:B------:R-:W2:Y:S01]  /*d000*/  LDCU.64 UR4, c[0x0][0x480] ;  /* 0x00009000ff0477ac */ /* 0x000ea20008000a00 */
[----:B------:R-:W-:Y:S01]  /*d010*/  IADD3 R4, P0, PT, R5, R6, RZ ;  /* 0x0000000605047210 */ /* 0x000fe20007f1e0ff */
[----:B------:R-:W-:Y:S01]  /*d020*/  BSSY.RECONVERGENT B1, `(.L_x_1840) ;  /* 0x000005a000017945 */ /* 0x000fe20003800200 */
[----:B------:R-:W-:Y:S02]  /*d030*/  IADD3 R8, PT, PT, R198, -R5, RZ ;  /* 0x80000005c6087210 */ /* 0x000fe40007ffe0ff */
[----:B------:R-:W-:Y:S01]  /*d040*/  MOV R0, 0x400 ;  /* 0x0000040000007802 */ /* 0x000fe20000000f00 */
[----:B------:R-:W-:Y:S01]  /*d050*/  IMAD.X R7, RZ, RZ, R7, P0 ;  /* 0x000000ffff077224 */ /* 0x000fe200000e0607 */
[----:B------:R-:W-:Y:S02]  /*d060*/  ISETP.GT.AND P1, PT, R8, 0x600, PT ;  /* 0x000006000800780c */ /* 0x000fe40003f24270 */
[----:B--2---:R-:W-:-:S04]  /*d070*/  LEA R6, P0, R4, UR4, 0x2 ;  /* 0x0000000404067c11 */ /* 0x004fc8000f8010ff */
[----:B------:R-:W-:Y:S01]  /*d080*/  LEA.HI.X R7, R4, UR5, R7, 0x2, P0 ;  /* 0x0000000504077c11 */ /* 0x000fe200080f1407 */
[----:B------:R-:W-:Y:S01]  /*d090*/  VIADD R4, R0, 0x420 ;  /* 0x0000042000047836 */ /* 0x000fe20000000000 */
[----:B------:R-:W-:Y:S01]  /*d0a0*/  IADD3 R6, P0, PT, R6, 0x400, RZ ;  /* 0x0000040006067810 */ /* 0x000fe20007f1e0ff */
[----:B------:R-:W-:-:S04]  /*d0b0*/  IMAD.SHL.U32 R0, R244, 0x4, RZ ;  /* 0x00000004f4007824 */ /* 0x000fc800078e00ff */
[----:B------:R-:W-:Y:S01]  /*d0c0*/  IMAD.X R7, RZ, RZ, R7, P0 ;  /* 0x000000ffff077224 */ /* 0x000fe200000e0607 */
[----:B------:R-:W-:Y:S02]  /*d0d0*/  LEA R0, R5, -R0, 0x2 ;  /* 0x8000000005007211 */ /* 0x000fe400078e10ff */
[----:B0-----:R-:W-:Y:S02]  /*d0e0*/  LEA R9, R9, R4, 0x18 ;  /* 0x0000000409097211 */ /* 0x001fe400078ec0ff */
[----:B------:R-:W-:Y:S02]  /*d0f0*/  PLOP3.LUT P0, PT, PT, PT, PT, 0x80, 0x8 ;  /* 0x000000000008781c */ /* 0x000fe40003f0f070 */
[----:B------:R-:W-:Y:S01]  /*d100*/  IADD3 R0, PT, PT, R0, 0x400, R9 ;  /* 0x0000040000007810 */ /* 0x000fe20007ffe009 */
[----:B------:R-:W-:Y:S10]  /*d110*/  @!P1 BRA `(.L_x_1841) ;  /* 0x0000000400289947 */ /* 0x000ff40003800000 */
[----:B------:R-:W-:Y:S01]  /*d120*/  PLOP3.LUT P0, PT, PT, PT, PT, 0x8, 0x80 ;  /* 0x000000000080781c */ /* 0x000fe20003f0e170 */
[----:B------:R-:W-:-:S12]  /*d130*/  VIADD R30, R198, 0xfffffa00 ;  /* 0xfffffa00c61e7836 */ /* 0x000fd80000000000 */
.L_x_1842:
[----:B------:R-:W1:Y:S01]  /*d140*/  LDS R4, [R0+-0x400] ;  /* 0xfffc000000047984 */ /* 0x000e620000000800 */
[----:B------:R-:W-:-:S03]  /*d150*/  IADD3 R5, PT, PT, R5, 0x800, RZ ;  /* 0x0000080005057810 */ /* 0x000fc60007ffe0ff */
[----:B------:R-:W0:Y:S01]  /*d160*/  LDS R8, [R0+-0x200] ;  /* 0xfffe000000087984 */ /* 0x000e220000000800 */
[----:B------:R-:W-:-:S03]  /*d170*/  ISETP.GE.AND P2, PT, R5, R30, PT ;  /* 0x0000001e0500720c */ /* 0x000fc60003f46270 */
[----:B------:R-:W2:Y:S04]  /*d180*/  LDS R10, [R0] ;  /* 0x00000000000a7984 */ /* 0x000ea80000000800 */
[----:B---3--:R-:W-:Y:S04]  /*d190*/  LDS R22, [R0+0xc00] ;  /* 0x000c000000167984 */ /* 0x008fe80000000800 */
[----:B------:R-:W3:Y:S04]  /*d1a0*/  LDS R12, [R0+0x200] ;  /* 0x00020000000c7984 */ /* 0x000ee80000000800 */
[----:B----4-:R-:W-:Y:S04]  /*d1b0*/  LDS R20, [R0+0xa00] ;  /* 0x000a000000147984 */ /* 0x010fe80000000800 */
[----:B------:R-:W-:Y:S04]  /*d1c0*/  LDS R24, [R0+0xe00] ;  /* 0x000e000000187984 */ /* 0x000fe80000000800 */
[----:B------:R-:W4:Y:S04]  /*d1d0*/  LDS R14, [R0+0x400] ;  /* 0x00040000000e7984 */ /* 0x000f280000000800 */
[----:B------:R-:W4:Y:S04]  /*d1e0*/  LDS R16, [R0+0x600] ;  /* 0x0006000000107984 */ /* 0x000f280000000800 */
[----:B------:R-:W4:Y:S01]  /*d1f0*/  LDS R18, [R0+0x800] ;  /* 0x0008000000127984 */ /* 0x000f220000000800 */
[----:B-1----:R-:W-:-:S03]  /*d200*/  FMUL.FTZ R9, R33, R4 ;  /* 0x0000000421097220 */ /* 0x002fc60000410000 */
[----:B------:R-:W1:Y:S01]  /*d210*/  LDS R25, [R0+0x1000] ;  /* 0x0010000000197984 */ /* 0x000e620000000800 */
[----:B0-----:R-:W-:-:S03]  /*d220*/  FMUL.FTZ R11, R33, R8 ;  /* 0x00000008210b7220 */ /* 0x001fc60000410000 */
[----:B------:R-:W-:Y:S01]  /*d230*/  LDS R4, [R0+0x1a00] ;  /* 0x001a000000047984 */ /* 0x000fe20000000800 */
[----:B--2---:R-:W-:-:S03]  /*d240*/  FMUL.FTZ R13, R33, R10 ;  /* 0x0000000a210d7220 */ /* 0x004fc60000410000 */
[----:B------:R-:W-:Y:S04]  /*d250*/  LDS R26, [R0+0x1200] ;  /* 0x00120000001a7984 */ /* 0x000fe80000000800 */
[----:B------:R-:W0:Y:S01]  /*d260*/  LDS R27, [R0+0x1400] ;  /* 0x00140000001b7984 */ /* 0x000e220000000800 */
[----:B---3--:R-:W-:-:S03]  /*d270*/  FMUL.FTZ R17, R33, R12 ;  /* 0x0000000c21117220 */ /* 0x008fc60000410000 */
[----:B------:R-:W-:Y:S04]  /*d280*/  LDS R28, [R0+0x1600] ;  /* 0x00160000001c7984 */ /* 0x000fe80000000800 */
[----:B------:R-:W2:Y:S04]  /*d290*/  LDS R29, [R0+0x1800] ;  /* 0x00180000001d7984 */ /* 0x000ea80000000800 */
[----:B------:R-:W-:Y:S01]  /*d2a0*/  STG.E desc[UR36][R6.64+-0x200], R11 ;  /* 0xfffe000b06007986 */ /* 0x000fe2000c101924 */
[----:B----4-:R-:W-:-:S03]  /*d2b0*/  FMUL.FTZ R19, R33, R14 ;  /* 0x0000000e21137220 */ /* 0x010fc60000410000 */
[----:B------:R3:W-:Y:S01]  /*d2c0*/  STS [R0+-0x200], R11 ;  /* 0xfffe000b00007388 */ /* 0x0007e20000000800 */
[----:B------:R-:W-:-:S03]  /*d2d0*/  FMUL.FTZ R21, R33, R16 ;  /* 0x0000001021157220 */ /* 0x000fc60000410000 */
[----:B------:R-:W-:Y:S01]  /*d2e0*/  STG.E desc[UR36][R6.64+-0x400], R9 ;  /* 0xfffc000906007986 */ /* 0x000fe2000c101924 */
[----:B------:R-:W-:-:S03]  /*d2f0*/  FMUL.FTZ R23, R33, R18 ;  /* 0x0000001221177220 */ /* 0x000fc60000410000 */
[----:B------:R4:W-:Y:S01]  /*d300*/  STS [R0+-0x400], R9 ;  /* 0xfffc000900007388 */ /* 0x0009e20000000800 */
[----:B---3--:R-:W-:-:S03]  /*d310*/  FMUL.FTZ R11, R33, R22 ;  /* 0x00000016210b7220 */ /* 0x008fc60000410000 */
[----:B------:R-:W-:Y:S01]  /*d320*/  STG.E desc[UR36][R6.64], R13 ;  /* 0x0000000d06007986 */ /* 0x000fe2000c101924 */
[----:B-1----:R-:W-:-:S03]  /*d330*/  FMUL.FTZ R25, R33, R25 ;  /* 0x0000001921197220 */ /* 0x002fc60000410000 */
        /* <DEDUP_REMOVED lines=8> */
[C---:B--2---:R-:W-:Y:S01]  /*d3c0*/  FMUL.FTZ R29, R33.reuse, R29 ;  /* 0x0000001d211d7220 */ /* 0x044fe20000410000 */
[C---:B---3--:R-:W-:Y:S01]  /*d3d0*/  FMUL.FTZ R11, R33.reuse, R4 ;  /* 0x00000004210b7220 */ /* 0x048fe20000410000 */
        /* <DEDUP_REMOVED lines=30> */
.L_x_1841:
[----:B------:R-:W-:Y:S05]  /*d5c0*/  BSYNC.RECONVERGENT B1 ;  /* 0x0000000000017941 */ /* 0x000fea0003800200 */
.L_x_1840:
        /* <DEDUP_REMOVED lines=22> */
[----:B------:R-:W-:-:S03]  /*d730*/  FMUL.FTZ R19, R33, R14 ;  /* 0x0000000e21137220 */ /* 0x000fc60000410000 */
[----:B------:R0:W-:Y:S01]  /*d740*/  STS [R0+-0x200], R11 ;  /* 0xfffe000b00007388 */ /* 0x0001e20000000800 */
[----:B------:R-:W-:-:S03]  /*d750*/  FMUL.FTZ R21, R33, R16 ;  /* 0x0000001021157220 */ /* 0x000fc60000410000 */
[----:B------:R-:W-:Y:S01]  /*d760*/  STG.E desc[UR36][R6.64], R13 ;  /* 0x0000000d06007986 */ /* 0x000fe2000c101924 */
[----:B------:R-:W-:-:S03]  /*d770*/  FMUL.FTZ R23, R33, R18 ;  /* 0x0000001221177220 */ /* 0x000fc60000410000 */
[----:B------:R-:W-:Y:S01]  /*d780*/  STS [R0], R13 ;  /* 0x0000000d00007388 */ /* 0x000fe20000000800 */
[----:B0-----:R-:W-:Y:S01]  /*d790*/  IADD3.X R11, PT, PT, RZ, R7, RZ, P1, !PT ;  /* 0x00000007ff0b7210 */ /* 0x001fe20000ffe4ff */
[----:B----4-:R-:W-:Y:S02]  /*d7a0*/  FMUL.FTZ R9, R33, R20 ;  /* 0x0000001421097220 */ /* 0x010fe40000410000 */
        /* <DEDUP_REMOVED lines=13> */
.L_x_1844:
[----:B------:R-:W-:Y:S05]  /*d880*/  BSYNC.RECONVERGENT B1 ;  /* 0x0000000000017941 */ /* 0x000fea0003800200 */
.L_x_1843:
[----:B------:R-:W-:-:S13]  /*d890*/  ISETP.LT.OR P0, PT, R5, R198, P0 ;  /* 0x000000c60500720c */ /* 0x000fda0000701670 */
        /* <DEDUP_REMOVED lines=17> */
.L_x_1827:
[----:B------:R-:W-:Y:S05]  /*d9b0*/  BSYNC.RECONVERGENT B0 ;  /* 0x0000000000007941 */ /* 0x000fea0003800200 */
.L_x_1826:
[----:B0-2---:R-:W-:Y:S01]  /*d9c0*/  SHF.R.S32.HI R0, RZ, 0x1f, R243 ;  /* 0x0000001fff007819 */ /* 0x005fe200000114f3 */
[----:B------:R-:W0:Y:S01]  /*d9d0*/  LDCU UR10, c[0x0][0x40c] ;  /* 0x00008180ff0a77ac */ /* 0x000e220008000800 */
[----:B------:R-:W2:Y:S01]  /*d9e0*/  S2UR UR9, SR_CgaCtaId ;  /* 0x00000000000979c3 */ /* 0x000ea20000008800 */
[----:B------:R-:W-:Y:S01]  /*d9f0*/  SHF.L.U32 R14, R209, 0x4, RZ ;  /* 0x00000004d10e7819 */ /* 0x000fe200000006ff */
[----:B------:R-:W-:Y:S01]  /*da00*/  BSSY.RECONVERGENT B0, `(.L_x_1845) ;  /* 0x0000018000007945 */ /* 0x000fe20003800200 */
[----:B------:R-:W-:Y:S01]  /*da10*/  LEA.HI R0, R0, R243, RZ, 0x2 ;  /* 0x000000f300007211 */ /* 0x000fe200078f10ff */
[----:B------:R-:W-:Y:S01]  /*da20*/  UMOV UR8, 0x400 ;  /* 0x0000040000087882 */ /* 0x000fe20000000000 */
[----:B------:R-:W-:Y:S01]  /*da30*/  LOP3.LUT R2, R2, 0x7c, RZ, 0xc0, !PT ;  /* 0x0000007c02027812 */ /* 0x000fe200078ec0ff */
[----:B------:R-:W-:Y:S01]  /*da40*/  UIADD3 UR4, UPT, UPT, UR8, 0x220, URZ ;  /* 0x0000022008047890 */ /* 0x000fe2000fffe0ff */
[----:B------:R-:W-:Y:S02]  /*da50*/  LOP3.LUT R0, R0, 0xfffffffc, RZ, 0xc0, !PT ;  /* 0xfffffffc00007812 */ /* 0x000fe400078ec0ff */
[----:B------:R-:W-:-:S02]  /*da60*/  CS2R R6, SRZ ;  /* 0x0000000000067805 */ /* 0x000fc4000001ff00 */
[----:B------:R-:W-:Y:S02]  /*da70*/  CS2R R4, SRZ ;  /* 0x0000000000047805 */ /* 0x000fe4000001ff00 */
[----:B------:R-:W-:Y:S01]  /*da80*/  LOP3.LUT R14, R14, 0x1f0, RZ, 0xc0, !PT ;  /* 0x000001f00e0e7812 */ /* 0x000fe200078ec0ff */
[----:B------:R-:W-:-:S05]  /*da90*/  IMAD.IADD R0, R243, 0x1, -R0 ;  /* 0x00000001f3007824 */ /* 0x000fca00078e0a00 */
[----:B------:R-:W-:-:S04]  /*daa0*/  ISETP.NE.AND P0, PT, R3, R0, PT ;  /* 0x000000000300720c */ /* 0x000fc80003f05270 */
[----:B0-----:R-:W-:Y:S01]  /*dab0*/  ISETP.NE.OR P0, PT, RZ, UR10, P0 ;  /* 0x0000000aff007c0c */ /* 0x001fe20008705670 */
[----:B--2---:R-:W-:-:S12]  /*dac0*/  ULEA UR4, UR9, UR4, 0x18 ;  /* 0x0000000409047291 */ /* 0x004fd8000f8ec0ff */
        /* <DEDUP_REMOVED lines=10> */
.L_x_1847:
[----:B-----5:R0:W-:Y:S02]  /*db70*/  STS.128 [R14+UR4], R4 ;  /* 0x000000040e007988 */ /* 0x0201e40008000c04 */
.L_x_1846:
[----:B------:R-:W-:Y:S05]  /*db80*/  BSYNC.RECONVERGENT B0 ;  /* 0x0000000000007941 */ /* 0x000fea0003800200 */
.L_x_1845:
[----:B------:R-:W2:Y:S01]  /*db90*/  S2UR UR5, SR_CTAID.Y ;  /* 0x00000000000579c3 */ /* 0x000ea20000002600 */
[----:B------:R-:W1:Y:S01]  /*dba0*/  LDCU UR6, c[0x0][0x3f4] ;  /* 0x00007e80ff0677ac */ /* 0x000e620008000800 */
[----:B------:R-:W-:Y:S01]  /*dbb0*/  IMAD.IADD R29, R3, 0x1, R244 ;  /* 0x00000001031d7824 */ /* 0x000fe200078e02f4 */
[----:B------:R-:W-:Y:S01]  /*dbc0*/  BSSY.RECONVERGENT B0, `(.L_x_1848) ;  /* 0x00000ab000007945 */ /* 0x000fe20003800200 */
[----:B------:R-:W-:Y:S01]  /*dbd0*/  CS2R R10, SRZ ;  /* 0x00000000000a7805 */ /* 0x000fe2000001ff00 */
[----:B------:R-:W0:Y:S03]  /*dbe0*/  LDCU UR7, c[0x0][0x40c] ;  /* 0x00008180ff0777ac */ /* 0x000e260008000800 */
[----:B----4-:R-:W2:Y:S08]  /*dbf0*/  LDC R20, c[0x0][0x3f8] ;  /* 0x0000fe00ff147b82 */ /* 0x010eb00000000800 */
[----:B------:R-:W4:Y:S01]  /*dc00*/  LDC.64 R12, c[0x0][0x3c0] ;  /* 0x0000f000ff0c7b82 */ /* 0x000f220000000a00 */
[----:B-1----:R-:W-:Y:S01]  /*dc10*/  VIMNMX R18, PT, PT, R243, UR6, PT ;  /* 0x00000006f3127c48 */ /* 0x002fe2000bfe0100 */
[----:B------:R-:W-:-:S06]  /*dc20*/  IMAD R17, R201, UR6, R2 ;  /* 0x00000006c9117c24 */ /* 0x000fcc000f8e0202 */
[----:B------:R-:W-:Y:S01]  /*dc30*/  BAR.SYNC.DEFER_BLOCKING 0x0 ;  /* 0x0000000000007b1d */ /* 0x000fe20000010000 */
[----:B------:R-:W-:Y:S01]  /*dc40*/  ISETP.GE.AND P0, PT, R29, R18, PT ;  /* 0x000000121d00720c */ /* 0x000fe20003f06270 */
[----:B--2---:R-:W-:-:S05]  /*dc50*/  IMAD R19, R20, UR5, R15 ;  /* 0x0000000514137c24 */ /* 0x004fca000f8e020f */
[----:B------:R-:W-:Y:S01]  /*dc60*/  SHF.L.U32 R19, R19, 0x7, RZ ;  /* 0x0000000713137819 */ /* 0x000fe200000006ff */
[----:B----4-:R-:W-:-:S04]  /*dc70*/  IMAD.WIDE R16, R17, 0x4, R12 ;  /* 0x0000000411107825 */ /* 0x010fc800078e020c */
[----:B------:R-:W-:-:S04]  /*dc80*/  IMAD R9, R19, UR6, R2 ;  /* 0x0000000613097c24 */ /* 0x000fc8000f8e0202 */
[----:B------:R-:W-:Y:S01]  /*dc90*/  IMAD.WIDE R12, R9, 0x4, R12 ;  /* 0x00000004090c7825 */ /* 0x000fe200078e020c */
[----:B------:R-:W-:Y:S01]  /*dca0*/  CS2R R8, SRZ ;  /* 0x0000000000087805 */ /* 0x000fe2000001ff00 */
[----:B0-----:R-:W-:Y:S06]  /*dcb0*/  @P0 BRA `(.L_x_1849) ;  /* 0x00000008006c0947 */ /* 0x001fec0003800000 */
[----:B------:R-:W-:Y:S01]  /*dcc0*/  VIADDMNMX R10, R29, 0x4, R18, !PT ;  /* 0x000000041d0a7846 */ /* 0x000fe20007800112 */
[----:B------:R-:W0:Y:S01]  /*dcd0*/  LDC.64 R8, c[0x0][0x458] ;  /* 0x00011600ff087b82 */ /* 0x000e220000000a00 */
[----:B------:R-:W-:Y:S01]  /*dce0*/  LOP3.LUT R11, RZ, R244, RZ, 0x33, !PT ;  /* 0x000000f4ff0b7212 */ /* 0x000fe200078e33ff */
[----:B------:R-:W-:Y:S01]  /*dcf0*/  IMAD R27, R248, R20, R15 ;  /* 0x00000014f81b7224 */ /* 0x000fe200078e020f */
[----:B------:R-:W-:Y:S01]  /*dd00*/  BSSY.RECONVERGENT B1, `(.L_x_1850) ;  /* 0x000002f000017945 */ /* 0x000fe20003800200 */
[----:B------:R-:W-:Y:S02]  /*dd10*/  MOV R31, R29 ;  /* 0x0000001d001f7202 */ /* 0x000fe40000000f00 */
[----:B---3--:R-:W-:Y:S01]  /*dd20*/  IADD3 R22, PT, PT, -R3, R10, R11 ;  /* 0x0000000a03167210 */ /* 0x008fe20007ffe10b */
[----:B------:R-:W-:-:S03]  /*dd30*/  IMAD R27, R27, 0x80, R2 ;  /* 0x000000801b1b7824 */ /* 0x000fc600078e0202 */
[----:B------:R-:W-:-:S04]  /*dd40*/  LOP3.LUT R10, R22, 0xc, RZ, 0xc0, !PT ;  /* 0x0000000c160a7812 */ /* 0x000fc800078ec0ff */
[----:B------:R-:W-:Y:S02]  /*dd50*/  ISETP.NE.AND P0, PT, R10, 0xc, PT ;  /* 0x0000000c0a00780c */ /* 0x000fe40003f05270 */
[----:B------:R-:W-:Y:S01]  /*dd60*/  CS2R R10, SRZ ;  /* 0x00000000000a7805 */ /* 0x000fe2000001ff00 */
[----:B0-----:R-:W-:Y:S01]  /*dd70*/  IMAD.WIDE R26, R27, 0x4, R8 ;  /* 0x000000041b1a7825 */ /* 0x001fe200078e0208 */
[----:B------:R-:W-:-:S09]  /*dd80*/  CS2R R8, SRZ ;  /* 0x0000000000087805 */ /* 0x000fd2000001ff00 */
[----:B------:R-:W-:Y:S05]  /*dd90*/  @!P0 BRA `(.L_x_1851) ;  /* 0x0000000000948947 */ /* 0x000fea0003800000 */
[----:B------:R-:W-:Y:S01]  /*dda0*/  UIADD3 UR5, UPT, UPT, UR8, 0x420, URZ ;  /* 0x0000042008057890 */ /* 0x000fe2000fffe0ff */
[----:B------:R-:W-:Y:S01]  /*ddb0*/  LEA.HI R8, R22, 0x1, RZ, 0x1e ;  /* 0x0000000116087811 */ /* 0x000fe200078ff0ff */
[----:B------:R-:W-:Y:S02]  /*ddc0*/  IMAD.SHL.U32 R25, R29, 0x80, RZ ;  /* 0x000000801d197824 */ /* 0x000fe400078e00ff */
[----:B------:R-:W-:Y:S01]  /*ddd0*/  ULEA UR5, UR9, UR5, 0x18 ;  /* 0x0000000509057291 */ /* 0x000fe2000f8ec0ff */
[----:B------:R-:W-:Y:S01]  /*dde0*/  LOP3.LUT R20, R8, 0x3, RZ, 0xc0, !PT ;  /* 0x0000000308147812 */ /* 0x000fe200078ec0ff */
[----:B------:R-:W-:Y:S02]  /*ddf0*/  HFMA2 R8, -RZ, RZ, 0, 0 ;  /* 0x00000000ff087431 */ /* 0x000fe400000001ff */
[----:B------:R-:W-:Y:S02]  /*de00*/  IMAD.MOV.U32 R31, RZ, RZ, R29 ;  /* 0x000000ffff1f7224 */ /* 0x000fe400078e001d */
[----:B------:R-:W-:Y:S01]  /*de10*/  IMAD.MOV R24, RZ, RZ, -R20 ;  /* 0x000000ffff187224 */ /* 0x000fe200078e0a14 */
[----:B------:R-:W-:-:S07]  /*de20*/  LEA R23, R3, UR5, 0x2 ;  /* 0x0000000503177c11 */ /* 0x000fce000f8e10ff */
.L_x_1853:
[----:B0-----:R-:W-:Y:S01]  /*de30*/  IMAD.WIDE.U32 R20, R25, 0x4, R16 ;  /* 0x0000000419147825 */ /* 0x001fe200078e0010 */
[----:B------:R0:W1:Y:S04]  /*de40*/  LDS R45, [R23] ;  /* 0x00000000172d7984 */ /* 0x0000680000000800 */
[----:B-----5:R0:W5:Y:S01]  /*de50*/  LDG.E.128 R32, desc[UR36][R20.64] ;  /* 0x0000002414207981 */ /* 0x020162000c1e1d00 */
[----:B------:R-:W-:Y:S01]  /*de60*/  UISETP.NE.AND UP0, UPT, UR10, URZ, UPT ;  /* 0x000000ff0a00728c */ /* 0x000fe2000bf05270 */
[----:B------:R-:W-:-:S05]  /*de70*/  VIADD R24, R24, 0x1 ;  /* 0x0000000118187836 */ /* 0x000fca0000000000 */
[----:B------:R-:W-:-:S03]  /*de80*/  ISETP.NE.AND P0, PT, R24, RZ, PT ;  /* 0x000000ff1800720c */ /* 0x000fc60003f05270 */
[----:B0-----:R-:W-:Y:S10]  /*de90*/  BRA.U UP0, `(.L_x_1852) ;  /* 0x0000000100347547 */ /* 0x001ff4000b800000 */
        /* <DEDUP_REMOVED lines=13> */
.L_x_1852:
[C---:B-1---5:R-:W-:Y:S01]  /*df70*/  FFMA.FTZ R8, R45.reuse, R32, R8 ;  /* 0x000000202d087223 */ /* 0x062fe20000010008 */
[C---:B------:R-:W-:Y:S01]  /*df80*/  FFMA.FTZ R9, R45.reuse, R33, R9 ;  /* 0x000000212d097223 */ /* 0x040fe20000010009 */
[C---:B------:R-:W-:Y:S01]  /*df90*/  FFMA.FTZ R10, R45.reuse, R34, R10 ;  /* 0x000000222d0a7223 */ /* 0x040fe2000001000a */
[----:B------:R-:W-:Y:S01]  /*dfa0*/  FFMA.FTZ R11, R45, R35, R11 ;  /* 0x000000232d0b7223 */ /* 0x000fe2000001000b */
[----:B------:R-:W-:Y:S01]  /*dfb0*/  IADD3 R31, PT, PT, R31, 0x4, RZ ;  /* 0x000000041f1f7810 */ /* 0x000fe20007ffe0ff */
[----:B------:R-:W-:Y:S02]  /*dfc0*/  VIADD R23, R23, 0x10 ;  /* 0x0000001017177836 */ /* 0x000fe40000000000 */
[----:B------:R-:W-:Y:S01]  /*dfd0*/  VIADD R25, R25, 0x200 ;  /* 0x0000020019197836 */ /* 0x000fe20000000000 */
[----:B------:R-:W-:Y:S06]  /*dfe0*/  @P0 BRA `(.L_x_1853) ;  /* 0xfffffffc00900947 */ /* 0x000fec000383ffff */
.L_x_1851:
[----:B------:R-:W-:Y:S05]  /*dff0*/  BSYNC.RECONVERGENT B1 ;  /* 0x0000000000017941 */ /* 0x000fea0003800200 */
.L_x_1850:
[----:B------:R-:W-:-:S13]  /*e000*/  ISETP.GE.U32.AND P0, PT, R22, 0xc, PT ;  /* 0x0000000c1600780c */ /* 0x000fda0003f06070 */
[----:B------:R-:W-:Y:S05]  /*e010*/  @!P0 BRA `(.L_x_1849) ;  /* 0x0000000400948947 */ /* 0x000fea0003800000 */
[----:B------:R-:W1:Y:S02]  /*e020*/  LDCU UR5, c[0x0][0x40c] ;  /* 0x00008180ff0577ac */ /* 0x000e640008000800 */
[----:B-1----:R-:W-:-:S06]  /*e030*/  UISETP.NE.AND UP0, UPT, UR5, URZ, UPT ;  /* 0x000000ff0500728c */ /* 0x002fcc000bf05270 */
[----:B------:R-:W-:-:S13]  /*e040*/  PLOP3.LUT P1, PT, PT, PT, UP0, 0x80, 0x8 ;  /* 0x000000000008781c */ /* 0x000fda0003f2f008 */
.L_x_1859:
[----:B------:R-:W-:Y:S02]  /*e050*/  SHF.L.U32 R25, R31, 0x7, RZ ;  /* 0x000000071f197819 */ /* 0x000fe400000006ff */
[----:B------:R-:W-:-:S03]  /*e060*/  ISETP.NE.AND P0, PT, R199, RZ, PT ;  /* 0x000000ffc700720c */ /* 0x000fc60003f05270 */
[----:B0-----:R-:W-:-:S05]  /*e070*/  IMAD.WIDE.U32 R20, R25, 0x4, R16 ;  /* 0x0000000419147825 */ /* 0x001fca00078e0010 */
[----:B-----5:R0:W5:Y:S01]  /*e080*/  LDG.E.128 R32, desc[UR36][R20.64] ;  /* 0x0000002414207981 */ /* 0x020162000c1e1d00 */
[----:B------:R-:W-:Y:S04]  /*e090*/  BSSY.RECONVERGENT B1, `(.L_x_1854) ;  /* 0x000000e000017945 */ /* 0x000fe80003800200 */
[----:B------:R-:W-:Y:S05]  /*e0a0*/  @P1 BRA `(.L_x_1855) ;  /* 0x0000000000301947 */ /* 0x000fea0003800000 */
[----:B------:R-:W2:Y:S04]  /*e0b0*/  @P0 LDG.E.128 R36, desc[UR36][R26.64] ;  /* 0x000000241a240981 */ /* 0x000ea8000c1e1d00 */
[----:B0-----:R-:W0:Y:S02]  /*e0c0*/  LDS.128 R20, [R14+UR4] ;  /* 0x000000040e147984 */ /* 0x001e240008000c00 */
        /* <DEDUP_REMOVED lines=10> */
.L_x_1855:
[----:B------:R-:W-:Y:S05]  /*e170*/  BSYNC.RECONVERGENT B1 ;  /* 0x0000000000017941 */ /* 0x000fea0003800200 */
.L_x_1854:
[----:B------:R-:W-:Y:S01]  /*e180*/  VIADD R45, R25, 0x200 ;  /* 0x00000200192d7836 */ /* 0x000fe20000000000 */
[----:B------:R-:W2:Y:S01]  /*e190*/  S2UR UR6, SR_CgaCtaId ;  /* 0x00000000000679c3 */ /* 0x000ea20000008800 */
[----:B------:R-:W-:Y:S01]  /*e1a0*/  UISETP.NE.AND UP0, UPT, UR7, URZ, UPT ;  /* 0x000000ff0700728c */ /* 0x000fe2000bf05270 */
[----:B------:R-:W-:Y:S01]  /*e1b0*/  IMAD.IADD R28, R31, 0x1, -R244 ;  /* 0x000000011f1c7824 */ /* 0x000fe200078e0af4 */
[----:B------:R-:W-:Y:S01]  /*e1c0*/  UMOV UR5, 0x400 ;  /* 0x0000040000057882 */ /* 0x000fe20000000000 */
[----:B01----:R-:W-:Y:S01]  /*e1d0*/  IMAD.WIDE.U32 R20, R45, 0x4, R16 ;  /* 0x000000042d147825 */ /* 0x003fe200078e0010 */
[----:B------:R-:W-:Y:S01]  /*e1e0*/  UIADD3 UR5, UPT, UPT, UR5, 0x420, URZ ;  /* 0x0000042005057890 */ /* 0x000fe2000fffe0ff */
[C---:B------:R-:W-:Y:S02]  /*e1f0*/  IADD3 R49, PT, PT, R25.reuse, 0x600, RZ ;  /* 0x0000060019317810 */ /* 0x040fe40007ffe0ff */
[----:B------:R-:W-:Y:S01]  /*e200*/  PLOP3.LUT P1, PT, PT, PT, UP0, 0x80, 0x8 ;  /* 0x000000000008781c */ /* 0x000fe20003f2f008 */
[----:B------:R0:W5:Y:S01]  /*e210*/  LDG.E.128 R36, desc[UR36][R20.64] ;  /* 0x0000002414247981 */ /* 0x000162000c1e1d00 */
[----:B------:R-:W-:-:S02]  /*e220*/  VIADD R47, R25, 0x400 ;  /* 0x00000400192f7836 */ /* 0x000fc40000000000 */
[----:B------:R-:W-:-:S04]  /*e230*/  IMAD.WIDE.U32 R24, R49, 0x4, R16 ;  /* 0x0000000431187825 */ /* 0x000fc800078e0010 */
[----:B------:R-:W-:Y:S01]  /*e240*/  IMAD.WIDE.U32 R22, R47, 0x4, R16 ;  /* 0x000000042f167825 */ /* 0x000fe200078e0010 */
[----:B--2---:R-:W-:-:S06]  /*e250*/  ULEA UR5, UR6, UR5, 0x18 ;  /* 0x0000000506057291 */ /* 0x004fcc000f8ec0ff */
[----:B------:R-:W-:Y:S01]  /*e260*/  LEA R28, R28, UR5, 0x2 ;  /* 0x000000051c1c7c11 */ /* 0x000fe2000f8e10ff */
[----:B0-----:R-:W-:Y:S06]  /*e270*/  @P1 BRA `(.L_x_1856) ;  /* 0x0000000000301947 */ /* 0x001fec0003800000 */
[----:B------:R-:W2:Y:S01]  /*e280*/  @P0 LDG.E.128 R40, desc[UR36][R26.64] ;  /* 0x000000241a280981 */ /* 0x000ea2000c1e1d00 */
[----:B------:R-:W-:-:S03]  /*e290*/  IMAD.WIDE.U32 R20, R45, 0x4, R12 ;  /* 0x000000042d147825 */ /* 0x000fc600078e000c */
[----:B------:R-:W0:Y:S02]  /*e2a0*/  LDS.128 R52, [R14+UR4] ;  /* 0x000000040e347984 */ /* 0x000e240008000c00 */
        /* <DEDUP_REMOVED lines=9> */
.L_x_1856:
[----:B------:R1:W5:Y:S01]  /*e340*/  LDG.E.128 R40, desc[UR36][R22.64] ;  /* 0x0000002416287981 */ /* 0x000362000c1e1d00 */
[----:B------:R-:W-:Y:S05]  /*e350*/  @P1 BRA `(.L_x_1857) ;  /* 0x0000000000301947 */ /* 0x000fea0003800000 */
[----:B01----:R-:W2:Y:S04]  /*e360*/  @P0 LDG.E.128 R20, desc[UR36][R26.64] ;  /* 0x000000241a140981 */ /* 0x003ea8000c1e1d00 */
        /* <DEDUP_REMOVED lines=11> */
.L_x_1857:
[----:B------:R3:W5:Y:S04]  /*e420*/  LDG.E.128 R44, desc[UR36][R24.64] ;  /* 0x00000024182c7981 */ /* 0x000768000c1e1d00 */
[----:B0-2---:R-:W0:Y:S04]  /*e430*/  LDS R21, [R28] ;  /* 0x000000001c157984 */ /* 0x005e280000000800 */
[----:B------:R-:W2:Y:S04]  /*e440*/  LDS R20, [R28+0x10] ;  /* 0x000010001c147984 */ /* 0x000ea80000000800 */
[----:B-1----:R-:W1:Y:S01]  /*e450*/  LDS R22, [R28+0x20] ;  /* 0x000020001c167984 */ /* 0x002e620000000800 */
[C---:B0----5:R-:W-:Y:S01]  /*e460*/  FFMA.FTZ R23, R21.reuse, R32, R8 ;  /* 0x0000002015177223 */ /* 0x061fe20000010008 */
[C---:B------:R-:W-:Y:S01]  /*e470*/  FFMA.FTZ R8, R21.reuse, R33, R9 ;  /* 0x0000002115087223 */ /* 0x040fe20000010009 */
[C---:B------:R-:W-:Y:S01]  /*e480*/  FFMA.FTZ R9, R21.reuse, R34, R10 ;  /* 0x0000002215097223 */ /* 0x040fe2000001000a */
[----:B------:R-:W-:Y:S01]  /*e490*/  FFMA.FTZ R10, R21, R35, R11 ;  /* 0x00000023150a7223 */ /* 0x000fe2000001000b */
[C---:B--2---:R-:W-:Y:S01]  /*e4a0*/  FFMA.FTZ R23, R20.reuse, R36, R23 ;  /* 0x0000002414177223 */ /* 0x044fe20000010017 */
[C---:B------:R-:W-:Y:S01]  /*e4b0*/  FFMA.FTZ R8, R20.reuse, R37, R8 ;  /* 0x0000002514087223 */ /* 0x040fe20000010008 */
[C---:B------:R-:W-:Y:S01]  /*e4c0*/  FFMA.FTZ R9, R20.reuse, R38, R9 ;  /* 0x0000002614097223 */ /* 0x040fe20000010009 */
[----:B------:R-:W-:Y:S01]  /*e4d0*/  FFMA.FTZ R10, R20, R39, R10 ;  /* 0x00000027140a7223 */ /* 0x000fe2000001000a */
[C---:B-1----:R-:W-:Y:S01]  /*e4e0*/  FFMA.FTZ R40, R22.reuse, R40, R23 ;  /* 0x0000002816287223 */ /* 0x042fe20000010017 */
[C---:B------:R-:W-:Y:S01]  /*e4f0*/  FFMA.FTZ R20, R22.reuse, R41, R8 ;  /* 0x0000002916147223 */ /* 0x040fe20000010008 */
[C---:B------:R-:W-:Y:S01]  /*e500*/  FFMA.FTZ R21, R22.reuse, R42, R9 ;  /* 0x0000002a16157223 */ /* 0x040fe20000010009 */
[----:B------:R-:W-:Y:S01]  /*e510*/  FFMA.FTZ R22, R22, R43, R10 ;  /* 0x0000002b16167223 */ /* 0x000fe2000001000a */
[----:B---3--:R-:W-:Y:S06]  /*e520*/  @P1 BRA `(.L_x_1858) ;  /* 0x0000000000301947 */ /* 0x008fec0003800000 */
[----:B------:R-:W2:Y:S04]  /*e530*/  @P0 LDG.E.128 R8, desc[UR36][R26.64] ;  /* 0x000000241a080981 */ /* 0x000ea8000c1e1d00 */
        /* <DEDUP_REMOVED lines=11> */
.L_x_1858:
[----:B------:R-:W0:Y:S01]  /*e5f0*/  LDS R11, [R28+0x30] ;  /* 0x000030001c0b7984 */ /* 0x000e220000000800 */
[----:B------:R-:W-:-:S05]  /*e600*/  VIADD R31, R31, 0x10 ;  /* 0x000000101f1f7836 */ /* 0x000fca0000000000 */
[----:B------:R-:W-:Y:S01]  /*e610*/  ISETP.GE.AND P0, PT, R31, R18, PT ;  /* 0x000000121f00720c */ /* 0x000fe20003f06270 */
[C---:B0-----:R-:W-:Y:S01]  /*e620*/  FFMA.FTZ R8, R11.reuse, R44, R40 ;  /* 0x0000002c0b087223 */ /* 0x041fe20000010028 */
[C---:B------:R-:W-:Y:S01]  /*e630*/  FFMA.FTZ R9, R11.reuse, R45, R20 ;  /* 0x0000002d0b097223 */ /* 0x040fe20000010014 */
[C---:B------:R-:W-:Y:S01]  /*e640*/  FFMA.FTZ R10, R11.reuse, R46, R21 ;  /* 0x0000002e0b0a7223 */ /* 0x040fe20000010015 */
[----:B------:R-:W-:-:S09]  /*e650*/  FFMA.FTZ R11, R11, R47, R22 ;  /* 0x0000002f0b0b7223 */ /* 0x000fd20000010016 */
[----:B------:R-:W-:Y:S05]  /*e660*/  @!P0 BRA `(.L_x_1859) ;  /* 0xfffffff800788947 */ /* 0x000fea000383ffff */
.L_x_1849:
[----:B------:R-:W-:Y:S05]  /*e670*/  BSYNC.RECONVERGENT B0 ;  /* 0x0000000000007941 */ /* 0x000fea0003800200 */
.L_x_1848:
[----:B------:R-:W-:Y:S01]  /*e680*/  ISETP.GE.AND P0, PT, R29, R243, PT ;  /* 0x000000f31d00720c */ /* 0x000fe20003f06270 */
[----:B------:R-:W1:Y:S01]  /*e690*/  LDCU UR7, c[0x0][0x40c] ;  /* 0x00008180ff0777ac */ /* 0x000e620008000800 */
[----:B------:R-:W-:Y:S11]  /*e6a0*/  BSSY.RECONVERGENT B0, `(.L_x_1860) ;  /* 0x00000bf000007945 */ /* 0x000ff60003800200 */
[----:B------:R-:W-:Y:S05]  /*e6b0*/  @P0 BRA `(.L_x_1861) ;  /* 0x0000000800f40947 */ /* 0x000fea0003800000 */
[----:B------:R-:W-:Y:S01]  /*e6c0*/  IADD3 R18, PT, PT, R29, 0x4, RZ ;  /* 0x000000041d127810 */ /* 0x000fe20007ffe0ff */
[----:B------:R-:W2:Y:S01]  /*e6d0*/  LDCU UR5, c[0x0][0x3f8] ;  /* 0x00007f00ff0577ac */ /* 0x000ea20008000800 */
[----:B0-----:R-:W0:Y:S01]  /*e6e0*/  LDC.64 R20, c[0x0][0x458] ;  /* 0x00011600ff147b82 */ /* 0x001e220000000a00 */
[----:B------:R-:W-:Y:S01]  /*e6f0*/  LOP3.LUT R24, RZ, R244, RZ, 0x33, !PT ;  /* 0x000000f4ff187212 */ /* 0x000fe200078e33ff */
[----:B------:R-:W-:Y:S01]  /*e700*/  BSSY.RECONVERGENT B1, `(.L_x_1862) ;  /* 0x0000042000017945 */ /* 0x000fe20003800200 */
[----:B---3--:R-:W-:Y:S01]  /*e710*/  VIMNMX R22, PT, PT, R243, R18, !PT ;  /* 0x00000012f3167248 */ /* 0x008fe20007fe0100 */
[----:B------:R-:W-:-:S03]  /*e720*/  IMAD.MOV.U32 R25, RZ, RZ, R29 ;  /* 0x000000ffff197224 */ /* 0x000fc600078e001d */
[----:B------:R-:W-:-:S04]  /*e730*/  IADD3 R24, PT, PT, -R3, R22, R24 ;  /* 0x0000001603187210 */ /* 0x000fc80007ffe118 */
[----:B------:R-:W-:Y:S01]  /*e740*/  LOP3.LUT P0, RZ, R24, 0x4, RZ, 0xc0, !PT ;  /* 0x0000000418ff7812 */ /* 0x000fe2000780c0ff */
[----:B--2---:R-:W-:-:S04]  /*e750*/  IMAD R23, R248, UR5, R15 ;  /* 0x00000005f8177c24 */ /* 0x004fc8000f8e020f */
[----:B------:R-:W-:-:S04]  /*e760*/  IMAD R23, R23, 0x80, R2 ;  /* 0x0000008017177824 */ /* 0x000fc800078e0202 */
[----:B0-----:R-:W-:-:S04]  /*e770*/  IMAD.WIDE R22, R23, 0x4, R20 ;  /* 0x0000000417167825 */ /* 0x001fc800078e0214 */
[----:B------:R-:W-:Y:S05]  /*e780*/  @P0 BRA `(.L_x_1863) ;  /* 0x0000000000e40947 */ /* 0x000fea0003800000 */
[----:B------:R-:W0:Y:S01]  /*e790*/  LDC R26, c[0x0][0x3f4] ;  /* 0x0000fd00ff1a7b82 */ /* 0x000e220000000800 */
[----:B------:R-:W-:Y:S02]  /*e7a0*/  MOV R25, R18 ;  /* 0x0000001200197202 */ /* 0x000fe40000000f00 */
        /* <DEDUP_REMOVED lines=10> */
[----:B0-----:R-:W-:-:S04]  /*e850*/  IMAD.MOV R20, RZ, RZ, -R21 ;  /* 0x000000ffff147224 */ /* 0x001fc800078e0a15 */
        /* <DEDUP_REMOVED lines=8> */
[----:B------:R-:W-:-:S04]  /*e8e0*/  @!P0 IADD3 R20, PT, PT, R20, -R25, RZ ;  /* 0x8000001914148210 */ /* 0x000fc80007ffe0ff */
[----:B------:R-:W-:-:S13]  /*e8f0*/  ISETP.GT.U32.AND P0, PT, R25, R20, PT ;  /* 0x000000141900720c */ /* 0x000fda0003f04070 */
[----:B------:R-:W-:-:S04]  /*e900*/  @!P0 IMAD.IADD R20, R20, 0x1, -R25 ;  /* 0x0000000114148824 */ /* 0x000fc800078e0a19 */
[----:B------:R-:W-:Y:S01]  /*e910*/  @!P1 IMAD.MOV R20, RZ, RZ, -R20 ;  /* 0x000000ffff149224 */ /* 0x000fe200078e0a14 */
[----:B------:R-:W-:-:S04]  /*e920*/  @!P2 LOP3.LUT R20, RZ, R26, RZ, 0x33, !PT ;  /* 0x0000001aff14a212 */ /* 0x000fc800078e33ff */
[----:B------:R-:W-:-:S05]  /*e930*/  SHF.L.U32 R21, R20, 0x7, RZ ;  /* 0x0000000714157819 */ /* 0x000fca00000006ff */
[----:B------:R-:W-:-:S05]  /*e940*/  IMAD.WIDE.U32 R20, R21, 0x4, R16 ;  /* 0x0000000415147825 */ /* 0x000fca00078e0010 */
[----:B------:R0:W5:Y:S01]  /*e950*/  LDG.E.128 R32, desc[UR36][R20.64] ;  /* 0x0000002414207981 */ /* 0x000162000c1e1d00 */
[----:B------:R-:W2:Y:S01]  /*e960*/  S2UR UR6, SR_CgaCtaId ;  /* 0x00000000000679c3 */ /* 0x000ea20000008800 */
[----:B------:R-:W-:Y:S02]  /*e970*/  UMOV UR5, 0x400 ;  /* 0x0000040000057882 */ /* 0x000fe40000000000 */
[----:B------:R-:W-:-:S04]  /*e980*/  UIADD3 UR5, UPT, UPT, UR5, 0x420, URZ ;  /* 0x0000042005057890 */ /* 0x000fc8000fffe0ff */
[----:B--2---:R-:W-:-:S06]  /*e990*/  ULEA UR5, UR6, UR5, 0x18 ;  /* 0x0000000506057291 */ /* 0x004fcc000f8ec0ff */
[----:B------:R-:W-:-:S05]  /*e9a0*/  LEA R25, R3, UR5, 0x2 ;  /* 0x0000000503197c11 */ /* 0x000fca000f8e10ff */
[----:B------:R-:W2:Y:S01]  /*e9b0*/  LDCU UR5, c[0x0][0x40c] ;  /* 0x00008180ff0577ac */ /* 0x000ea20008000800 */
[----:B------:R-:W3:Y:S01]  /*e9c0*/  LDS R25, [R25] ;  /* 0x0000000019197984 */ /* 0x000ee20000000800 */
[----:B--2---:R-:W-:-:S09]  /*e9d0*/  UISETP.NE.AND UP0, UPT, UR5, URZ, UPT ;  /* 0x000000ff0500728c */ /* 0x004fd2000bf05270 */
[----:B0-----:R-:W-:Y:S05]  /*e9e0*/  BRA.U UP0, `(.L_x_1864) ;  /* 0x0000000100387547 */ /* 0x001fea000b800000 */
[----:B------:R-:W-:Y:S01]  /*e9f0*/  ISETP.NE.AND P3, PT, R199, RZ, PT ;  /* 0x000000ffc700720c */ /* 0x000fe20003f65270 */
[----:B------:R-:W0:-:S12]  /*ea00*/  LDS.128 R40, [R14+UR4] ;  /* 0x000000040e287984 */ /* 0x000e180008000c00 */
[----:B------:R-:W2:Y:S01]  /*ea10*/  @P3 LDG.E.128 R36, desc[UR36][R22.64] ;  /* 0x0000002416243981 */ /* 0x000ea2000c1e1d00 */
[----:B------:R-:W-:-:S04]  /*ea20*/  IMAD.SHL.U32 R21, R29, 0x80, RZ ;  /* 0x000000801d157824 */ /* 0x000fc800078e00ff */
        /* <DEDUP_REMOVED lines=10> */
.L_x_1864:
[C---:B---3-5:R-:W-:Y:S01]  /*ead0*/  FFMA.FTZ R8, R25.reuse, R32, R8 ;  /* 0x0000002019087223 */ /* 0x068fe20000010008 */
[C---:B------:R-:W-:Y:S01]  /*eae0*/  FFMA.FTZ R9, R25.reuse, R33, R9 ;  /* 0x0000002119097223 */ /* 0x040fe20000010009 */
[C---:B------:R-:W-:Y:S01]  /*eaf0*/  FFMA.FTZ R10, R25.reuse, R34, R10 ;  /* 0x00000022190a7223 */ /* 0x040fe2000001000a */
[----:B------:R-:W-:Y:S01]  /*eb00*/  FFMA.FTZ R11, R25, R35, R11 ;  /* 0x00000023190b7223 */ /* 0x000fe2000001000b */
[----:B------:R-:W-:-:S07]  /*eb10*/  IMAD.MOV.U32 R25, RZ, RZ, R18 ;  /* 0x000000ffff197224 */ /* 0x000fce00078e0012 */
.L_x_1863:
[----:B-1----:R-:W-:Y:S05]  /*eb20*/  BSYNC.RECONVERGENT B1 ;  /* 0x0000000000017941 */ /* 0x002fea0003800200 */
.L_x_1862:
[----:B------:R-:W-:-:S13]  /*eb30*/  ISETP.GE.U32.AND P0, PT, R24, 0x4, PT ;  /* 0x000000041800780c */ /* 0x000fda0003f06070 */
[----:B------:R-:W-:Y:S05]  /*eb40*/  @!P0 BRA `(.L_x_1861) ;  /* 0x0000000400d08947 */ /* 0x000fea0003800000 */
[----:B0-----:R-:W0:Y:S01]  /*eb50*/  S2R R21, SR_CgaCtaId ;  /* 0x0000000000157919 */ /* 0x001e220000008800 */
[----:B------:R-:W-:Y:S02]  /*eb60*/  MOV R20, 0x400 ;  /* 0x0000040000147802 */ /* 0x000fe40000000f00 */
[----:B------:R-:W-:Y:S02]  /*eb70*/  SHF.L.U32 R18, R244, 0x2, RZ ;  /* 0x00000002f4127819 */ /* 0x000fe400000006ff */
[C---:B------:R-:W-:Y:S01]  /*eb80*/  IADD3 R24, PT, PT, R25.reuse, 0x4, RZ ;  /* 0x0000000419187810 */ /* 0x040fe20007ffe0ff */
[----:B------:R-:W-:Y:S02]  /*eb90*/  VIADD R20, R20, 0x420 ;  /* 0x0000042014147836 */ /* 0x000fe40000000000 */
[C---:B------:R-:W-:Y:S02]  /*eba0*/  IMAD R18, R25.reuse, 0x4, -R18 ;  /* 0x0000000419127824 */ /* 0x040fe400078e0a12 */
[----:B------:R-:W-:Y:S01]  /*ebb0*/  IMAD.SHL.U32 R25, R25, 0x80, RZ ;  /* 0x0000008019197824 */ /* 0x000fe200078e00ff */
[----:B0-----:R-:W-:-:S04]  /*ebc0*/  LEA R21, R21, R20, 0x18 ;  /* 0x0000001415157211 */ /* 0x001fc800078ec0ff */
[----:B------:R-:W-:-:S07]  /*ebd0*/  IADD3 R18, PT, PT, R18, 0x10, R21 ;  /* 0x0000001012127810 */ /* 0x000fce0007ffe015 */
.L_x_1871:
        /* <DEDUP_REMOVED lines=22> */
[----:B------:R-:W-:-:S05]  /*ed40*/  @!P0 IMAD.IADD R20, R20, 0x1, -R27 ;  /* 0x0000000114148824 */ /* 0x000fca00078e0a1b */
[----:B------:R-:W-:-:S13]  /*ed50*/  ISETP.GT.U32.AND P0, PT, R27, R20, PT ;  /* 0x000000141b00720c */ /* 0x000fda0003f04070 */
[----:B------:R-:W-:Y:S02]  /*ed60*/  @!P0 IADD3 R20, PT, PT, R20, -R27, RZ ;  /* 0x8000001b14148210 */ /* 0x000fe40007ffe0ff */
[----:B------:R0:W1:Y:S03]  /*ed70*/  LDS R27, [R18+-0x10] ;  /* 0xfffff000121b7984 */ /* 0x0000660000000800 */
[----:B------:R-:W-:Y:S01]  /*ed80*/  @!P1 IMAD.MOV R20, RZ, RZ, -R20 ;  /* 0x000000ffff149224 */ /* 0x000fe200078e0a14 */
[----:B------:R-:W-:-:S05]  /*ed90*/  @!P2 LOP3.LUT R20, RZ, R41, RZ, 0x33, !PT ;  /* 0x00000029ff14a212 */ /* 0x000fca00078e33ff */
[----:B------:R-:W-:-:S04]  /*eda0*/  IMAD.SHL.U32 R21, R20, 0x80, RZ ;  /* 0x0000008014157824 */ /* 0x000fc800078e00ff */
[----:B------:R-:W-:-:S05]  /*edb0*/  IMAD.WIDE.U32 R20, R21, 0x4, R16 ;  /* 0x0000000415147825 */ /* 0x000fca00078e0010 */
[----:B------:R0:W5:Y:S01]  /*edc0*/  LDG.E.128 R28, desc[UR36][R20.64] ;  /* 0x00000024141c7981 */ /* 0x000162000c1e1d00 */
[----:B------:R-:W-:-:S09]  /*edd0*/  UISETP.NE.AND UP0, UPT, UR7, URZ, UPT ;  /* 0x000000ff0700728c */ /* 0x000fd2000bf05270 */
[----:B0-----:R-:W-:Y:S05]  /*ede0*/  BRA.U UP0, `(.L_x_1867) ;  /* 0x0000000100347547 */ /* 0x001fea000b800000 */
        /* <DEDUP_REMOVED lines=13> */
.L_x_1867:
[C---:B-1---5:R-:W-:Y:S01]  /*eec0*/  FFMA.FTZ R8, R27.reuse, R28, R8 ;  /* 0x0000001c1b087223 */ /* 0x062fe20000010008 */
[C---:B------:R-:W-:Y:S01]  /*eed0*/  FFMA.FTZ R9, R27.reuse, R29, R9 ;  /* 0x0000001d1b097223 */ /* 0x040fe20000010009 */
[C---:B------:R-:W-:Y:S01]  /*eee0*/  FFMA.FTZ R10, R27.reuse, R30, R10 ;  /* 0x0000001e1b0a7223 */ /* 0x040fe2000001000a */
[----:B------:R-:W-:-:S07]  /*eef0*/  FFMA.FTZ R11, R27, R31, R11 ;  /* 0x0000001f1b0b7223 */ /* 0x000fce000001000b */
.L_x_1866:
[----:B------:R-:W-:Y:S05]  /*ef00*/  BSYNC.RECONVERGENT B1 ;  /* 0x0000000000017941 */ /* 0x000fea0003800200 */
.L_x_1865:
[----:B------:R-:W-:Y:S01]  /*ef10*/  ISETP.GE.AND P0, PT, R24, R41, PT ;  /* 0x000000291800720c */ /* 0x000fe20003f06270 */
[----:B------:R-:W-:-:S12]  /*ef20*/  BSSY.RECONVERGENT B1, `(.L_x_1868) ;  /* 0x0000030000017945 */ /* 0x000fd80003800200 */
[----:B------:R-:W-:Y:S05]  /*ef30*/  @!P0 BRA `(.L_x_1869) ;  /* 0x0000000000b88947 */ /* 0x000fea0003800000 */
[----:B------:R-:W-:Y:S02]  /*ef40*/  IABS R27, R41 ;  /* 0x00000029001b7213 */ /* 0x000fe40000000000 */
[----:B0-----:R-:W-:Y:S02]  /*ef50*/  IABS R30, R24 ;  /* 0x00000018001e7213 */ /* 0x001fe40000000000 */
        /* <DEDUP_REMOVED lines=18> */
[----:B------:R0:W1:Y:S03]  /*f080*/  LDS R27, [R18] ;  /* 0x00000000121b7984 */ /* 0x0000660000000800 */
        /* <DEDUP_REMOVED lines=10> */
[----:B------:R-:W-:-:S05]  /*f130*/  IADD3 R21, PT, PT, R25, 0x200, RZ ;  /* 0x0000020019157810 */ /* 0x000fca0007ffe0ff */
        /* <DEDUP_REMOVED lines=10> */
.L_x_1870:
[C---:B-1---5:R-:W-:Y:S01]  /*f1e0*/  FFMA.FTZ R8, R27.reuse, R28, R8 ;  /* 0x0000001c1b087223 */ /* 0x062fe20000010008 */
[C---:B------:R-:W-:Y:S01]  /*f1f0*/  FFMA.FTZ R9, R27.reuse, R29, R9 ;  /* 0x0000001d1b097223 */ /* 0x040fe20000010009 */
[C---:B------:R-:W-:Y:S01]  /*f200*/  FFMA.FTZ R10, R27.reuse, R30, R10 ;  /* 0x0000001e1b0a7223 */ /* 0x040fe2000001000a */
[----:B------:R-:W-:-:S07]  /*f210*/  FFMA.FTZ R11, R27, R31, R11 ;  /* 0x0000001f1b0b7223 */ /* 0x000fce000001000b */
.L_x_1869:
[----:B------:R-:W-:Y:S05]  /*f220*/  BSYNC.RECONVERGENT B1 ;  /* 0x0000000000017941 */ /* 0x000fea0003800200 */
.L_x_1868:
[C---:B0-----:R-:W-:Y:S01]  /*f230*/  VIADD R20, R24.reuse, 0x4 ;  /* 0x0000000418147836 */ /* 0x041fe20000000000 */
[----:B------:R-:W-:Y:S01]  /*f240*/  IADD3 R25, PT, PT, R25, 0x400, RZ ;  /* 0x0000040019197810 */ /* 0x000fe20007ffe0ff */
[----:B------:R-:W-:Y:S02]  /*f250*/  VIADD R24, R24, 0x8 ;  /* 0x0000000818187836 */ /* 0x000fe40000000000 */
[----:B------:R-:W-:Y:S01]  /*f260*/  VIADD R18, R18, 0x20 ;  /* 0x0000002012127836 */ /* 0x000fe20000000000 */
[----:B------:R-:W-:-:S13]  /*f270*/  ISETP.GE.AND P0, PT, R20, R243, PT ;  /* 0x000000f31400720c */ /* 0x000fda0003f06270 */
[----:B------:R-:W-:Y:S05]  /*f280*/  @!P0 BRA `(.L_x_1871) ;  /* 0xfffffff800548947 */ /* 0x000fea000383ffff */
.L_x_1861:
[----:B-1----:R-:W-:Y:S05]  /*f290*/  BSYNC.RECONVERGENT B0 ;  /* 0x0000000000007941 */ /* 0x002fea0003800200 */
.L_x_1860:
[----:B------:R-:W-:Y:S01]  /*f2a0*/  ISETP.NE.AND P0, PT, R3, R0, PT ;  /* 0x000000000300720c */ /* 0x000fe20003f05270 */
[----:B------:R-:W-:-:S12]  /*f2b0*/  BSSY.RECONVERGENT B0, `(.L_x_1872) ;  /* 0x0000021000007945 */ /* 0x000fd80003800200 */
[----:B------:R-:W-:Y:S05]  /*f2c0*/  @P0 BRA `(.L_x_1873) ;  /* 0x00000000007c0947 */ /* 0x000fea0003800000 */
[----:B------:R-:W-:Y:S01]  /*f2d0*/  IMAD.SHL.U32 R17, R243, 0x80, RZ ;  /* 0x00000080f3117824 */ /* 0x000fe200078e00ff */
[----:B------:R-:W1:Y:S01]  /*f2e0*/  LDS R251, [R251+-0x4] ;  /* 0xfffffc00fbfb7984 */ /* 0x000e620000000800 */
[----:B------:R-:W2:Y:S02]  /*f2f0*/  LDCU UR4, c[0x0][0x40c] ;  /* 0x00008180ff0477ac */ /* 0x000ea40008000800 */
[----:B------:R-:W-:-:S05]  /*f300*/  IMAD.WIDE R16, R17, 0x4, R12 ;  /* 0x0000000411107825 */ /* 0x000fca00078e020c */
[----:B0--3--:R0:W5:Y:S01]  /*f310*/  LDG.E.128 R20, desc[UR36][R16.64] ;  /* 0x0000002410147981 */ /* 0x009162000c1e1d00 */
[----:B--2---:R-:W-:-:S09]  /*f320*/  UISETP.NE.AND UP0, UPT, UR4, URZ, UPT ;  /* 0x000000ff0400728c */ /* 0x004fd2000bf05270 */
[----:B0-----:R-:W-:Y:S05]  /*f330*/  BRA.U UP0, `(.L_x_1874) ;  /* 0x0000000100507547 */ /* 0x001fea000b800000 */
[----:B------:R-:W0:Y:S02]  /*f340*/  LDCU.64 UR4, c[0x0][0x460] ;  /* 0x00008c00ff0477ac */ /* 0x000e240008000a00 */
[----:B0-----:R-:W-:-:S04]  /*f350*/  ISETP.NE.U32.AND P0, PT, RZ, UR4, PT ;  /* 0x00000004ff007c0c */ /* 0x001fc8000bf05070 */
[----:B------:R-:W-:-:S13]  /*f360*/  ISETP.NE.AND.EX P0, PT, RZ, UR5, PT, P0 ;  /* 0x00000005ff007c0c */ /* 0x000fda000bf05300 */
[----:B------:R-:W0:Y:S08]  /*f370*/  @P0 LDC R0, c[0x0][0x3f8] ;  /* 0x0000fe00ff000b82 */ /* 0x000e300000000800 */
[----:B------:R-:W2:Y:S01]  /*f380*/  @P0 LDC.64 R16, c[0x0][0x458] ;  /* 0x00011600ff100b82 */ /* 0x000ea20000000a00 */
[----:B0-----:R-:W-:-:S05]  /*f390*/  @P0 IMAD R15, R248, R0, R15 ;  /* 0x00000000f80f0224 */ /* 0x001fca00078e020f */
[----:B------:R-:W-:-:S05]  /*f3a0*/  @P0 LEA R15, R15, R2, 0x7 ;  /* 0x000000020f0f0211 */ /* 0x000fca00078e38ff */
[----:B--2---:R-:W-:-:S05]  /*f3b0*/  @P0 IMAD.WIDE R16, R15, 0x4, R16 ;  /* 0x000000040f100825 */ /* 0x004fca00078e0210 */
[----:B------:R-:W2:Y:S01]  /*f3c0*/  @P0 LDG.E.128 R24, desc[UR36][R16.64] ;  /* 0x0000002410180981 */ /* 0x000ea2000c1e1d00 */
        /* <DEDUP_REMOVED lines=11> */
.L_x_1874:
[C---:B-1---5:R-:W-:Y:S01]  /*f480*/  FFMA.FTZ R8, R251.reuse, R20, R8 ;  /* 0x00000014fb087223 */ /* 0x062fe20000010008 */
[C---:B------:R-:W-:Y:S01]  /*f490*/  FFMA.FTZ R9, R251.reuse, R21, R9 ;  /* 0x00000015fb097223 */ /* 0x040fe20000010009 */
[C---:B------:R-:W-:Y:S01]  /*f4a0*/  FFMA.FTZ R10, R251.reuse, R22, R10 ;  /* 0x00000016fb0a7223 */ /* 0x040fe2000001000a */
[----:B------:R-:W-:-:S07]  /*f4b0*/  FFMA.FTZ R11, R251, R23, R11 ;  /* 0x00000017fb0b7223 */ /* 0x000fce000001000b */
.L_x_1873:
[----:B------:R-:W-:Y:S05]  /*f4c0*/  BSYNC.RECONVERGENT B0 ;  /* 0x0000000000007941 */ /* 0x000fea0003800200 */
.L_x_1872:
[----:B------:R-:W1:Y:S08]  /*f4d0*/  S2UR UR5, SR_CgaCtaId ;  /* 0x00000000000579c3 */ /* 0x000e700000008800 */
[----:B------:R-:W-:Y:S01]  /*f4e0*/  BAR.SYNC.DEFER_BLOCKING 0x0 ;  /* 0x0000000000007b1d */ /* 0x000fe20000010000 */
[C---:B------:R-:W-:Y:S02]  /*f4f0*/  LOP3.LUT R0, R209.reuse, 0x3c0, RZ, 0xc0, !PT ;  /* 0x000003c0d1007812 */ /* 0x040fe400078ec0ff */
[----:B------:R-:W-:-:S02]  /*f500*/  ISETP.GT.U32.AND P1, PT, R209, 0x3f, PT ;  /* 0x0000003fd100780c */ /* 0x000fc40003f24070 */
[----:B------:R-:W-:Y:S01]  /*f510*/  ISETP.NE.AND P0, PT, R0, 0x40, PT ;  /* 0x000000400000780c */ /* 0x000fe20003f05270 */
[----:B------:R-:W-:Y:S01]  /*f520*/  UMOV UR4, 0x400 ;  /* 0x0000040000047882 */ /* 0x000fe20000000000 */
[----:B------:R-:W-:Y:S01]  /*f530*/  IMAD.SHL.U32 R0, R2, 0x4, RZ ;  /* 0x0000000402007824 */ /* 0x000fe200078e00ff */
[----:B------:R-:W-:Y:S01]  /*f540*/  UIADD3 UR4, UPT, UPT, UR4, 0x420, URZ ;  /* 0x0000042004047890 */ /* 0x000fe2000fffe0ff */
[C---:B0-----:R-:W-:Y:S02]  /*f550*/  LOP3.LUT R12, R209.reuse, 0x3e0, RZ, 0xc0, !PT ;  /* 0x000003e0d10c7812 */ /* 0x041fe400078ec0ff */
[----:B------:R-:W-:Y:S02]  /*f560*/  ISETP.GT.U32.AND P2, PT, R209, 0x1f, PT ;  /* 0x0000001fd100780c */ /* 0x000fe40003f44070 */
[----:B------:R-:W-:Y:S01]  /*f570*/  LEA R3, R3, R0, 0x9 ;  /* 0x0000000003037211 */ /* 0x000fe200078e48ff */
[----:B-1----:R-:W-:-:S09]  /*f580*/  ULEA UR4, UR5, UR4, 0x18 ;  /* 0x0000000405047291 */ /* 0x002fd2000f8ec0ff */
[----:B------:R-:W-:Y:S01]  /*f590*/  @!P0 STS.128 [R3+UR4+-0x400], R8 ;  /* 0xfffc000803008988 */ /* 0x000fe20008000c04 */
        /* <DEDUP_REMOVED lines=23> */
[----:B------:R-:W-:-:S05]  /*f710*/  IMAD.IADD R19, R19, 0x1, R2 ;  /* 0x0000000113137824 */ /* 0x000fca00078e0202 */
[----:B-1----:R-:W-:Y:S01]  /*f720*/  IADD3 R2, P0, PT, R19, UR4, RZ ;  /* 0x0000000413027c10 */ /* 0x002fe2000ff1e0ff */
[C---:B--2---:R-:W-:Y:S01]  /*f730*/  FMUL.FTZ R10, R4.reuse, R10 ;  /* 0x0000000a040a7220 */ /* 0x044fe20000410000 */
        /* <DEDUP_REMOVED lines=10> */
[----:B------:R-:W-:Y:S01]  /*f7e0*/  IMAD.U32 R3, R0, 0x10000, RZ ;  /* 0x0001000000037824 */ /* 0x000fe200078e00ff */
[----:B------:R-:W-:-:S04]  /*f7f0*/  PRMT R0, R4, 0x7710, RZ ;  /* 0x0000771004007816 */ /* 0x000fc800000000ff */
[----:B------:R-:W-:Y:S02]  /*f800*/  LOP3.LUT R5, R3, 0xff0000, RZ, 0xc0, !PT ;  /* 0x00ff000003057812 */ /* 0x000fe400078ec0ff */
[----:B0-----:R-:W-:Y:S02]  /*f810*/  PRMT R9, R9, 0x8880, RZ ;  /* 0x0000888009097816 */ /* 0x001fe400000000ff */
[----:B------:R-:W-:Y:S02]  /*f820*/  LEA R5, R0, R5, 0x18 ;  /* 0x0000000500057211 */ /* 0x000fe400078ec0ff */
[----:B------:R-:W-:Y:S02]  /*f830*/  PRMT R3, R9, 0x7710, RZ ;  /* 0x0000771009037816 */ /* 0x000fe400000000ff */
[----:B-1----:R-:W-:-:S04]  /*f840*/  PRMT R4, R8, 0x8880, RZ ;  /* 0x0000888008047816 */ /* 0x002fc800000000ff */
[----:B------:R-:W-:Y:S02]  /*f850*/  PRMT R0, R4, 0x7710, RZ ;  /* 0x0000771004007816 */ /* 0x000fe400000000ff */
[----:B------:R-:W-:Y:S02]  /*f860*/  LOP3.LUT R4, R3, 0xff, RZ, 0xc0, !PT ;  /* 0x000000ff03047812 */ /* 0x000fe400078ec0ff */
[----:B------:R-:W-:Y:S02]  /*f870*/  LOP3.LUT R7, R0, 0xff, RZ, 0xc0, !PT ;  /* 0x000000ff00077812 */ /* 0x000fe400078ec0ff */
[----:B------:R-:W-:Y:S01]  /*f880*/  LEA.HI.X.SX32 R3, R19, UR5, 0x1, P0 ;  /* 0x0000000513037c11 */ /* 0x000fe200080f0eff */
[----:B------:R-:W-:-:S04]  /*f890*/  IMAD R4, R4, 0x100, R5 ;  /* 0x0000010004047824 */ /* 0x000fc800078e0205 */
[----:B------:R-:W-:-:S05]  /*f8a0*/  IMAD.IADD R7, R4, 0x1, R7 ;  /* 0x0000000104077824 */ /* 0x000fca00078e0207 */
[----:B------:R-:W-:Y:S01]  /*f8b0*/  STG.E desc[UR36][R2.64], R7 ;  /* 0x0000000702007986 */ /* 0x000fe2000c101924 */
[----:B------:R-:W-:Y:S05]  /*f8c0*/  EXIT ;  /* 0x000000000000794d */ /* 0x000fea0003800000 */
.L_x_1875:
[----:B------:R-:W0:Y:S01]  /*f8d0*/  LDC.64 R4, c[0x0][0x380] ;  /* 0x0000e000ff047b82 */ /* 0x000e220000000a00 */
[----:B------:R-:W-:-:S05]  /*f8e0*/  IADD3 R3, PT, PT, R19, R2, RZ ;  /* 0x0000000213037210 */ /* 0x000fca0007ffe0ff */
[----:B0-----:R-:W-:-:S05]  /*f8f0*/  IMAD.WIDE R2, R3, 0x4, R4 ;  /* 0x0000000403027825 */ /* 0x001fca00078e0204 */
[----:B------:R-:W-:Y:S01]  /*f900*/  STG.E.128 desc[UR36][R2.64], R8 ;  /* 0x0000000802007986 */ /* 0x000fe2000c101d24 */
[----:B------:R-:W-:Y:S05]  /*f910*/  EXIT ;  /* 0x000000000000794d */ /* 0x000fea0003800000 */
.L_x_1679:
[----:B------:R-:W-:Y:S01]  /*f920*/  IMAD.MOV.U32 R12, RZ, RZ, 0x10 ;  /* 0x00000010ff0c7424 */ /* 0x000fe200078e00ff */
[----:B------:R-:W-:Y:S01]  /*f930*/  MOV R15, 0xffffffff ;  /* 0xffffffff000f7802 */ /* 0x000fe20000000f00 */
[----:B------:R-:W-:-:S07]  /*f940*/  IMAD.MOV.U32 R11, RZ, RZ, 0x1f ;  /* 0x0000001fff0b7424 */ /* 0x000fce00078e00ff */
[----:B01---5:R-:W-:Y:S05]  /*f950*/  WARPSYNC.COLLECTIVE R15, `(.L_x_1876) ;  /* 0x000000000f087348 */ /* 0x023fea0003c00000 */
[----:B------:R2:W3:Y:S02]  /*f960*/  SHFL.BFLY P6, R14, R13, R12, R11 ;  /* 0x0c00000c0d0e7389 */ /* 0x0004e400000c000b */
[----:B0123-5:R-:W-:Y:S05]  /*f970*/  ENDCOLLECTIVE ;  /* 0x000000000000791b */ /* 0x02ffea0003800000 */
.L_x_1876:
[----:B------:R-:W-:Y:S02]  /*f980*/  IMAD.MOV.U32 R12, RZ, RZ, 0x8 ;  /* 0x00000008ff0c7424 */ /* 0x000fe400078e00ff */
[----:B------:R-:W-:-:S04]  /*f990*/  FADD.FTZ R0, R13, R14 ;  /* 0x0000000e0d007221 */ /* 0x000fc80000010000 */
[----:B------:R-:W-:-:S07]  /*f9a0*/  IMAD.MOV.U32 R13, RZ, RZ, R0 ;  /* 0x000000ffff0d7224 */ /* 0x000fce00078e0000 */
[----:B------:R-:W-:Y:S05]  /*f9b0*/  WARPSYNC.COLLECTIVE R15, `(.L_x_1877) ;  /* 0x000000000f087348 */ /* 0x000fea0003c00000 */
[----:B------:R0:W1:Y:S02]  /*f9c0*/  SHFL.BFLY P6, R14, R13, R12, R11 ;  /* 0x0c00000c0d0e7389 */ /* 0x00006400000c000b */
[----:B01----:R-:W-:Y:S05]  /*f9d0*/  ENDCOLLECTIVE ;  /* 0x000000000000791b */ /* 0x003fea0003800000 */
.L_x_1877:
[----:B------:R-:W-:Y:S02]  /*f9e0*/  IMAD.MOV.U32 R12, RZ, RZ, 0x4 ;  /* 0x00000004ff0c7424 */ /* 0x000fe400078e00ff */
[----:B------:R-:W-:-:S05]  /*f9f0*/  FADD.FTZ R2, R0, R14 ;  /* 0x0000000e00027221 */ /* 0x000fca0000010000 */
[----:B------:R-:W-:-:S07]  /*fa00*/  MOV R13, R2 ;  /* 0x00000002000d7202 */ /* 0x000fce0000000f00 */
[----:B------:R-:W-:Y:S05]  /*fa10*/  WARPSYNC.COLLECTIVE R15, `(.L_x_1878) ;  /* 0x000000000f087348 */ /* 0x000fea0003c00000 */
[----:B------:R0:W1:Y:S02]  /*fa20*/  SHFL.BFLY P6, R14, R13, R12, R11 ;  /* 0x0c00000c0d0e7389 */ /* 0x00006400000c000b */
[----:B01----:R-:W-:Y:S05]  /*fa30*/  ENDCOLLECTIVE ;  /* 0x000000000000791b */ /* 0x003fea0003800000 */
.L_x_1878:
[----:B------:R-:W-:Y:S02]  /*fa40*/  HFMA2 R12, -RZ, RZ, 0, 1.1920928955078125e-07 ;  /* 0x00000002ff0c7431 */ /* 0x000fe400000001ff */
[----:B------:R-:W-:-:S04]  /*fa50*/  FADD.FTZ R3, R2, R14 ;  /* 0x0000000e02037221 */ /* 0x000fc80000010000 */
[----:B------:R-:W-:-:S07]  /*fa60*/  IMAD.MOV.U32 R13, RZ, RZ, R3 ;  /* 0x000000ffff0d7224 */ /* 0x000fce00078e0003 */
[----:B------:R-:W-:Y:S05]  /*fa70*/  WARPSYNC.COLLECTIVE R15, `(.L_x_1879) ;  /* 0x000000000f087348 */ /* 0x000fea0003c00000 */
[----:B------:R0:W1:Y:S02]  /*fa80*/  SHFL.BFLY P6, R14, R13, R12, R11 ;  /* 0x0c00000c0d0e7389 */ /* 0x00006400000c000b */
[----:B01----:R-:W-:Y:S05]  /*fa90*/  ENDCOLLECTIVE ;  /* 0x000000000000791b */ /* 0x003fea0003800000 */
.L_x_1879:
[----:B------:R-:W-:Y:S02]  /*faa0*/  IMAD.MOV.U32 R12, RZ, RZ, 0x1 ;  /* 0x00000001ff0c7424 */ /* 0x000fe400078e00ff */
[----:B------:R-:W-:-:S04]  /*fab0*/  FADD.FTZ R4, R3, R14 ;  /* 0x0000000e03047221 */ /* 0x000fc80000010000 */
[----:B------:R-:W-:-:S07]  /*fac0*/  IMAD.MOV.U32 R13, RZ, RZ, R4 ;  /* 0x000000ffff0d7224 */ /* 0x000fce00078e0004 */
[----:B------:R-:W-:Y:S05]  /*fad0*/  WARPSYNC.COLLECTIVE R15, `(.L_x_1880) ;  /* 0x000000000f087348 */ /* 0x000fea0003c00000 */
[----:B------:R0:W1:Y:S02]  /*fae0*/  SHFL.BFLY P6, R14, R13, R12, R11 ;  /* 0x0c00000c0d0e7389 */ /* 0x00006400000c000b */
[----:B01----:R-:W-:Y:S05]  /*faf0*/  ENDCOLLECTIVE ;  /* 0x000000000000791b */ /* 0x003fea0003800000 */
.L_x_1880:
[----:B------:R-:W-:Y:S05]  /*fb00*/  BRA `(.L_x_1881) ;  /* 0xffffff2000d87947 */ /* 0x000fea000383ffff */
.L_x_1805:
[----:B------:R-:W-:Y:S01]  /*fb10*/  BSSY B0, `(.L_x_1882) ;  /* 0x0000007000007945 */ /* 0x000fe20003800000 */
[----:B------:R-:W-:Y:S01]  /*fb20*/  MOV R12, 0x1 ;  /* 0x00000001000c7802 */ /* 0x000fe20000000f00 */
[----:B------:R-:W-:Y:S02]  /*fb30*/  IMAD.MOV.U32 R11, RZ, RZ, 0x1f ;  /* 0x0000001fff0b7424 */ /* 0x000fe400078e00ff */
[----:B------:R-:W-:-:S07]  /*fb40*/  IMAD.MOV.U32 R15, RZ, RZ, -0x1 ;  /* 0xffffffffff0f7424 */ /* 0x000fce00078e00ff */
[----:B-1234-:R-:W-:Y:S05]  /*fb50*/  WARPSYNC.COLLECTIVE R15, `(.L_x_1883) ;  /* 0x000000000f087348 */ /* 0x01efea0003c00000 */
[----:B------:R0:W0:Y:S02]  /*fb60*/  SHFL.BFLY P6, R14, R13, R12, R11 ;  /* 0x0c00000c0d0e7389 */ /* 0x00002400000c000b */
[----:B01234-:R-:W-:Y:S05]  /*fb70*/  ENDCOLLECTIVE ;  /* 0x000000000000791b */ /* 0x01ffea0003800000 */
.L_x_1883:
[----:B------:R-:W-:Y:S05]  /*fb80*/  BSYNC B0 ;  /* 0x0000000000007941 */ /* 0x000fea0003800000 */
.L_x_1882:
[----:B------:R-:W-:Y:S05]  /*fb90*/  BRA `(.L_x_1884) ;  /* 0xffffffac00647947 */ /* 0x000fea000383ffff */
.L_x_1809:
[----:B------:R-:W-:Y:S01]  /*fba0*/  HFMA2 R11, -RZ, RZ, 0, 1.847743988037109375e-06 ;  /* 0x0000001fff0b7431 */ /* 0x000fe200000001ff */
[----:B------:R-:W-:Y:S01]  /*fbb0*/  BSSY B0, `(.L_x_1885) ;  /* 0x0000007000007945 */ /* 0x000fe20003800000 */
[----:B------:R-:W-:Y:S01]  /*fbc0*/  MOV R13, R237 ;  /* 0x000000ed000d7202 */ /* 0x000fe20000000f00 */
[----:B------:R-:W-:Y:S02]  /*fbd0*/  IMAD.MOV.U32 R12, RZ, RZ, 0x10 ;  /* 0x00000010ff0c7424 */ /* 0x000fe400078e00ff */
[----:B------:R-:W-:-:S07]  /*fbe0*/  IMAD.MOV.U32 R15, RZ, RZ, -0x1 ;  /* 0xffffffffff0f7424 */ /* 0x000fce00078e00ff */
[----:B-12345:R-:W-:Y:S05]  /*fbf0*/  WARPSYNC.COLLECTIVE R15, `(.L_x_1886) ;  /* 0x000000000f087348 */ /* 0x03efea0003c00000 */
[----:B------:R0:W0:Y:S02]  /*fc00*/  SHFL.BFLY P6, R14, R13, R12, R11 ;  /* 0x0c00000c0d0e7389 */ /* 0x00002400000c000b */
[----:B012345:R-:W-:Y:S05]  /*fc10*/  ENDCOLLECTIVE ;  /* 0x000000000000791b */ /* 0x03ffea0003800000 */
.L_x_1886:
[----:B------:R-:W-:Y:S05]  /*fc20*/  BSYNC B0 ;  /* 0x0000000000007941 */ /* 0x000fea0003800000 */
.L_x_1885:
[----:B------:R-:W-:Y:S01]  /*fc30*/  FMNMX.FTZ R13, R14, R237, !PT ;  /* 0x000000ed0e0d7209 */ /* 0x000fe20007810000 */
[----:B------:R-:W-:Y:S01]  /*fc40*/  IMAD.MOV.U32 R11, RZ, RZ, 0x1f ;  /* 0x0000001fff0b7424 */ /* 0x000fe200078e00ff */
[----:B------:R-:W-:Y:S02]  /*fc50*/  MOV R12, 0x8 ;  /* 0x00000008000c7802 */ /* 0x000fe40000000f00 */
[----:B------:R-:W-:-:S07]  /*fc60*/  MOV R15, 0xffffffff ;  /* 0xffffffff000f7802 */ /* 0x000fce0000000f00 */
[----:B------:R-:W-:Y:S05]  /*fc70*/  WARPSYNC.COLLECTIVE R15, `(.L_x_1887) ;  /* 0x000000000f087348 */ /* 0x000fea0003c00000 */
[----:B------:R0:W1:Y:S02]  /*fc80*/  SHFL.BFLY P6, R14, R13, R12, R11 ;  /* 0x0c00000c0d0e7389 */ /* 0x00006400000c000b */
[----:B01----:R-:W-:Y:S05]  /*fc90*/  ENDCOLLECTIVE ;  /* 0x000000000000791b */ /* 0x003fea0003800000 */
.L_x_1887:
[----:B------:R-:W-:Y:S01]  /*fca0*/  HFMA2 R12, -RZ, RZ, 0, 2.384185791015625e-07 ;  /* 0x00000004ff0c7431 */ /* 0x000fe200000001ff */
[----:B------:R-:W-:-:S05]  /*fcb0*/  FMNMX.FTZ R2, R13, R14, !PT ;  /* 0x0000000e0d027209 */ /* 0x000fca0007810000 */
[----:B------:R-:W-:-:S07]  /*fcc0*/  IMAD.MOV.U32 R13, RZ, RZ, R2 ;  /* 0x000000ffff0d7224 */ /* 0x000fce00078e0002 */
[----:B------:R-:W-:Y:S05]  /*fcd0*/  WARPSYNC.COLLECTIVE R15, `(.L_x_1888) ;  /* 0x000000000f087348 */ /* 0x000fea0003c00000 */
[----:B------:R0:W1:Y:S02]  /*fce0*/  SHFL.BFLY P6, R14, R13, R12, R11 ;  /* 0x0c00000c0d0e7389 */ /* 0x00006400000c000b */
[----:B01----:R-:W-:Y:S05]  /*fcf0*/  ENDCOLLECTIVE ;  /* 0x000000000000791b */ /* 0x003fea0003800000 */
.L_x_1888:
[----:B------:R-:W-:Y:S02]  /*fd00*/  MOV R12, 0x2 ;  /* 0x00000002000c7802 */ /* 0x000fe40000000f00 */
[----:B------:R-:W-:-:S05]  /*fd10*/  FMNMX.FTZ R3, R2, R14, !PT ;  /* 0x0000000e02037209 */ /* 0x000fca0007810000 */
[----:B------:R-:W-:-:S07]  /*fd20*/  IMAD.MOV.U32 R13, RZ, RZ, R3 ;  /* 0x000000ffff0d7224 */ /* 0x000fce00078e0003 */
[----:B------:R-:W-:Y:S05]  /*fd30*/  WARPSYNC.COLLECTIVE R15, `(.L_x_1889) ;  /* 0x000000000f087348 */ /* 0x000fea0003c00000 */
[----:B------:R0:W1:Y:S02]  /*fd40*/  SHFL.BFLY P6, R14, R13, R12, R11 ;  /* 0x0c00000c0d0e7389 */ /* 0x00006400000c000b */
[----:B01----:R-:W-:Y:S05]  /*fd50*/  ENDCOLLECTIVE ;  /* 0x000000000000791b */ /* 0x003fea0003800000 */
.L_x_1889:
[----:B------:R-:W-:Y:S05]  /*fd60*/  BRA `(.L_x_1890) ;  /* 0xffffffac00a87947 */ /* 0x000fea000383ffff */
.L_x_1891:
        /* <DEDUP_REMOVED lines=9> */
.L_x_3503:


//--------------------- .text._ZN4mmha33masked_multihead_attention_kernelIfLi128ELi128ELi4ELi32ELi64ELb1ELb0EEEv26Multihead_attention_paramsIT_XT5_EE --------------------------
	.section	.text._ZN4mmha33masked_multihead_attention_kernelIfLi128ELi128ELi4ELi32ELi64ELb1ELb0EEEv26Multihead_attention_paramsIT_XT5_EE,"ax",@progbits
	.align	128
        .global         _ZN4mmha33masked_multihead_attention_kernelIfLi128ELi128ELi4ELi32ELi64ELb1ELb0EEEv26Multihead_attention_paramsIT_XT5_EE
        .type           _ZN4mmha33masked_multihead_attention_kernelIfLi128ELi128ELi4ELi32ELi64ELb1ELb0EEEv26Multihead_attention_paramsIT_XT5_EE,@function
        .size           _ZN4mmha33masked_multihead_attention_kernelIfLi128ELi128ELi4ELi32ELi64ELb1ELb0EEEv26Multihead_attention_paramsIT_XT5_EE,(.L_x_3504 - _ZN4mmha33masked_multihead_attention_kernelIfLi128ELi128ELi4ELi32ELi64ELb1ELb0EEEv26Multihead_attention_paramsIT_XT5_EE)
        .other          _ZN4mmha33masked_multihead_attention_kernelIfLi128ELi128ELi4ELi32ELi64ELb1ELb0EEEv26Multihead_attention_paramsIT_XT5_EE,@"STO_CUDA_ENTRY STV_DEFAULT"
_ZN4mmha33masked_multihead_attention_kernelIfLi128ELi128ELi4ELi32ELi64ELb1ELb0EEEv26Multihead_attention_paramsIT_XT5_EE:
.text._ZN4mmha33masked_multihead_attention_kernelIfLi128ELi128ELi4ELi32ELi64ELb1ELb0EEEv26Multihead_attention_paramsIT_XT5_EE:
        /* <DEDUP_REMOVED lines=9> */
[----:B------:R-:W-:-:S04]  /*0090*/  IMAD.U32 R2, RZ, RZ, UR4 ;  /* 0x00000004ff027e24 */ /* 0x000fc8000f8e00ff */
[----:B------:R-:W-:-:S05]  /*00a0*/  IMAD.U32 R3, RZ, RZ, UR5 ;  /* 0x00000005ff037e24 */ /* 0x000fca000f8e00ff */
[----:B------:R-:W2:Y:S02]  /*00b0*/  LDG.E.U8 R2, desc[UR36][R2.64] ;  /* 0x0000002402027981 */ /* 0x000ea4000c1e1100 */
[----:B--2---:R-:W-:-:S13]  /*00c0*/  ISETP.NE.AND P0, PT, R2, 0x1, PT ;  /* 0x000000010200780c */ /* 0x004fda0003f05270 */
[----:B------:R-:W-:Y:S05]  /*00d0*/  @!P0 EXIT ;  /* 0x000000000000894d */ /* 0x000fea0003800000 */
.L_x_1892:
[----:B------:R-:W1:Y:S01]  /*00e0*/  LDCU.64 UR4, c[0x0][0x498] ;  /* 0x00009300ff0477ac */ /* 0x000e620008000a00 */
[----:B------:R-:W2:Y:S01]  /*00f0*/  S2R R6, SR_CTAID.Y ;  /* 0x0000000000067919 */ /* 0x000ea20000002600 */
[----:B------:R-:W3:Y:S01]  /*0100*/  LDCU UR8, c[0x0][0x3f0] ;  /* 0x00007e00ff0877ac */ /* 0x000ee20008000800 */
[----:B------:R-:W4:Y:S01]  /*0110*/  LDCU UR9, c[0x0][0x3f4] ;  /* 0x00007e80ff0977ac */ /* 0x000f220008000800 */
[----:B-1----:R-:W-:Y:S01]  /*0120*/  UIMAD.WIDE.U32 UR4, UR7, 0x4, UR4 ;  /* 0x00000004070478a5 */ /* 0x002fe2000f8e0004 */
[----:B---3--:R-:W-:-:S05]  /*0130*/  IMAD.U32 R0, RZ, RZ, UR8 ;  /* 0x00000008ff007e24 */ /* 0x008fca000f8e00ff */
[----:B------:R-:W-:Y:S02]  /*0140*/  IMAD.U32 R2, RZ, RZ, UR4 ;  /* 0x00000004ff027e24 */ /* 0x000fe4000f8e00ff */
[----:B------:R-:W-:Y:S01]  /*0150*/  IMAD.U32 R3, RZ, RZ, UR5 ;  /* 0x00000005ff037e24 */ /* 0x000fe2000f8e00ff */
[----:B------:R-:W-:-:S04]  /*0160*/  IABS R7, R0 ;  /* 0x0000000000077213 */ /* 0x000fc80000000000 */
[----:B------:R1:W3:Y:S01]  /*0170*/  LDG.E R10, desc[UR36][R2.64] ;  /* 0x00000024020a7981 */ /* 0x0002e2000c1e1900 */
[----:B------:R-:W0:Y:S08]  /*0180*/  I2F.RP R0, R7 ;  /* 0x0000000700007306 */ /* 0x000e300000209400 */
[----:B0-----:R-:W0:Y:S02]  /*0190*/  MUFU.RCP R0, R0 ;  /* 0x0000000000007308 */ /* 0x001e240000001000 */
[----:B0-----:R-:W-:-:S06]  /*01a0*/  IADD3 R4, PT, PT, R0, 0xffffffe, RZ ;  /* 0x0ffffffe00047810 */ /* 0x001fcc0007ffe0ff */
[----:B------:R0:W4:Y:S02]  /*01b0*/  F2I.FTZ.U32.TRUNC.NTZ R5, R4 ;  /* 0x0000000400057305 */ /* 0x000124000021f000 */
[----:B0-----:R-:W-:Y:S02]  /*01c0*/  HFMA2 R4, -RZ, RZ, 0, 0 ;  /* 0x00000000ff047431 */ /* 0x001fe400000001ff */
[----:B----4-:R-:W-:-:S04]  /*01d0*/  IMAD.MOV R8, RZ, RZ, -R5 ;  /* 0x000000ffff087224 */ /* 0x010fc800078e0a05 */
[----:B------:R-:W-:Y:S01]  /*01e0*/  IMAD R9, R8, R7, RZ ;  /* 0x0000000708097224 */ /* 0x000fe200078e02ff */
[----:B--2---:R-:W-:-:S03]  /*01f0*/  IABS R0, R6 ;  /* 0x0000000600007213 */ /* 0x004fc60000000000 */
[----:B------:R-:W-:-:S06]  /*0200*/  IMAD.HI.U32 R5, R5, R9, R4 ;  /* 0x0000000905057227 */ /* 0x000fcc00078e0004 */
[----:B------:R-:W-:-:S05]  /*0210*/  IMAD.HI.U32 R5, R5, R0, RZ ;  /* 0x0000000005057227 */ /* 0x000fca00078e00ff */
[----:B------:R-:W-:-:S13]  /*0220*/  R2UR UR6, R5 ;  /* 0x00000000050672ca */ /* 0x000fda00000e0000 */
[----:B------:R-:W-:-:S04]  /*0230*/  IMAD R4, RZ, RZ, -UR6 ;  /* 0x80000006ff047e24 */ /* 0x000fc8000f8e02ff */
[C---:B-1----:R-:W-:Y:S02]  /*0240*/  IMAD R2, R7.reuse, R4, R0 ;  /* 0x0000000407027224 */ /* 0x042fe400078e0200 */
[----:B------:R-:W0:Y:S03]  /*0250*/  LDC.64 R4, c[0x0][0x460] ;  /* 0x00011800ff047b82 */ /* 0x000e260000000a00 */
[----:B------:R-:W-:-:S05]  /*0260*/  ISETP.GT.U32.AND P0, PT, R7, R2, PT ;  /* 0x000000020700720c */ /* 0x000fca0003f04070 */
[----:B------:R-:W1:Y:S01]  /*0270*/  LDC R0, c[0x0][0x40c] ;  /* 0x00010300ff007b82 */ /* 0x000e620000000800 */
[----:B------:R-:W-:Y:S02]  /*0280*/  IMAD.U32 R3, RZ, RZ, UR6 ;  /* 0x00000006ff037e24 */ /* 0x000fe4000f8e00ff */
[----:B------:R-:W-:-:S05]  /*0290*/  IMAD.U32 R37, RZ, RZ, UR9 ;  /* 0x00000009ff257e24 */ /* 0x000fca000f8e00ff */
[----:B------:R-:W-:Y:S01]  /*02a0*/  @!P0 VIADD R3, R3, 0x1 ;  /* 0x0000000103038836 */ /* 0x000fe20000000000 */
[----:B------:R-:W-:Y:S02]  /*02b0*/  @!P0 IADD3 R2, PT, PT, R2, -R7, RZ ;  /* 0x8000000702028210 */ /* 0x000fe40007ffe0ff */
[----:B------:R-:W-:Y:S02]  /*02c0*/  IABS R8, R37 ;  /* 0x0000002500087213 */ /* 0x000fe40000000000 */
[----:B------:R-:W-:Y:S02]  /*02d0*/  @!P0 R2UR UR6, R3 ;  /* 0x00000000030682ca */ /* 0x000fe400000e0000 */
[----:B0-----:R-:W-:Y:S01]  /*02e0*/  ISETP.NE.U32.AND P0, PT, R4, RZ, PT ;  /* 0x000000ff0400720c */ /* 0x001fe20003f05070 */
[----:B------:R-:W0:Y:S01]  /*02f0*/  I2F.RP R3, R8 ;  /* 0x0000000800037306 */ /* 0x000e220000209400 */
[----:B------:R-:W-:Y:S02]  /*0300*/  ISETP.GE.U32.AND P1, PT, R2, R7, PT ;  /* 0x000000070200720c */ /* 0x000fe40003f26070 */
[----:B------:R-:W-:-:S04]  /*0310*/  ISETP.NE.AND.EX P0, PT, R5, RZ, PT, P0 ;  /* 0x000000ff0500720c */ /* 0x000fc80003f05300 */
[----:B-1----:R-:W-:Y:S01]  /*0320*/  ISETP.EQ.AND P5, PT, R0, RZ, P0 ;  /* 0x000000ff0000720c */ /* 0x002fe200007a2270 */
[----:B------:R-:W-:Y:S02]  /*0330*/  ULOP3.LUT UR4, UR7, UR8, URZ, 0x3c, !UPT ;  /* 0x0000000807047292 */ /* 0x000fe4000f8e3cff */
[----:B------:R-:W-:-:S04]  /*0340*/  IMAD.U32 R2, RZ, RZ, UR6 ;  /* 0x00000006ff027e24 */ /* 0x000fc8000f8e00ff */
[----:B------:R-:W-:Y:S01]  /*0350*/  @P1 VIADD R2, R2, 0x1 ;  /* 0x0000000102021836 */ /* 0x000fe20000000000 */
[----:B0-----:R-:W0:Y:S01]  /*0360*/  MUFU.RCP R3, R3 ;  /* 0x0000000300037308 */ /* 0x001e220000001000 */
[----:B------:R-:W-:-:S04]  /*0370*/  UISETP.GE.AND UP1, UPT, UR4, URZ, UPT ;  /* 0x000000ff0400728c */ /* 0x000fc8000bf26270 */
[----:B------:R-:W-:Y:S01]  /*0380*/  VOTEU.ANY UP2, P5 ;  /* 0x0000000000ff7886 */ /* 0x000fe20002840100 */
[----:B------:R-:W-:Y:S01]  /*0390*/  @P1 R2UR UR6, R2 ;  /* 0x00000000020612ca */ /* 0x000fe200000e0000 */
[----:B------:R-:W-:-:S03]  /*03a0*/  UISETP.NE.AND UP0, UPT, UR8, URZ, UPT ;  /* 0x000000ff0800728c */ /* 0x000fc6000bf05270 */
[----:B------:R-:W1:Y:S01]  /*03b0*/  @UP2 LDCU.64 UR4, c[0x0][0x460] ;  /* 0x00008c00ff0427ac */ /* 0x000e620008000a00 */
[----:B------:R-:W-:Y:S01]  /*03c0*/  PLOP3.LUT P0, PT, PT, PT, UP2, 0x80, 0x8 ;  /* 0x000000000008781c */ /* 0x000fe20003f0f028 */
[----:B0-----:R-:W-:-:S07]  /*03d0*/  VIADD R6, R3, 0xffffffe ;  /* 0x0ffffffe03067836 */ /* 0x001fce0000000000 */
[----:B------:R-:W-:Y:S01]  /*03e0*/  UMOV UR41, UR6 ;  /* 0x0000000600297c82 */ /* 0x000fe20008000000 */
[----:B------:R-:W0:Y:S01]  /*03f0*/  S2R R22, SR_TID.X ;  /* 0x0000000000167919 */ /* 0x000e220000002100 */
[----:B------:R-:W-:Y:S01]  /*0400*/  @!UP1 UIADD3 UR41, UPT, UPT, -UR41, URZ, URZ ;  /* 0x000000ff29299290 */ /* 0x000fe2000fffe1ff */
[----:B------:R2:W4:Y:S01]  /*0410*/  F2I.FTZ.U32.TRUNC.NTZ R7, R6 ;  /* 0x0000000600077305 */ /* 0x000522000021f000 */
[----:B------:R-:W-:Y:S01]  /*0420*/  @!UP0 ULOP3.LUT UR41, URZ, UR8, URZ, 0x33, !UPT ;  /* 0x00000008ff298292 */ /* 0x000fe2000f8e33ff */
[----:B------:R-:W4:Y:S03]  /*0430*/  LDCU UR8, c[0x0][0x3e8] ;  /* 0x00007d00ff0877ac */ /* 0x000f260008000800 */
[----:B-1----:R-:W-:Y:S01]  /*0440*/  @UP2 UIMAD.WIDE UR4, UR41, 0x4, UR4 ;  /* 0x00000004290428a5 */ /* 0x002fe2000f8e0204 */
[----:B--2---:R-:W-:Y:S01]  /*0450*/  HFMA2 R6, -RZ, RZ, 0, 0 ;  /* 0x00000000ff067431 */ /* 0x004fe200000001ff */
[----:B------:R-:W1:Y:S01]  /*0460*/  S2UR UR46, SR_CTAID.X ;  /* 0x00000000002e79c3 */ /* 0x000e620000002500 */
[----:B------:R-:W1:Y:S03]  /*0470*/  LDCU UR6, c[0x0][0x3f8] ;  /* 0x00007f00ff0677ac */ /* 0x000e660008000800 */
[----:B------:R-:W-:Y:S01]  /*0480*/  IMAD.U32 R4, RZ, RZ, UR4 ;  /* 0x00000004ff047e24 */ /* 0x000fe2000f8e00ff */
[----:B------:R-:W-:-:S05]  /*0490*/  MOV R5, UR5 ;  /* 0x0000000500057c02 */ /* 0x000fca0008000f00 */
[----:B------:R4:W5:Y:S02]  /*04a0*/  @P0 LDG.E R12, desc[UR36][R4.64] ;  /* 0x00000024040c0981 */ /* 0x000964000c1e1900 */
[----:B----4-:R-:W-:-:S04]  /*04b0*/  IMAD.MOV R5, RZ, RZ, -R7 ;  /* 0x000000ffff057224 */ /* 0x010fc800078e0a07 */
[----:B------:R-:W-:-:S04]  /*04c0*/  IMAD R5, R5, R8, RZ ;  /* 0x0000000805057224 */ /* 0x000fc800078e02ff */
[----:B------:R-:W-:Y:S01]  /*04d0*/  IMAD.HI.U32 R7, R7, R5, R6 ;  /* 0x0000000507077227 */ /* 0x000fe200078e0006 */
[----:B------:R-:W-:Y:S01]  /*04e0*/  UISETP.NE.AND UP1, UPT, UR8, URZ, UPT ;  /* 0x000000ff0800728c */ /* 0x000fe2000bf25270 */
[----:B0-----:R-:W-:Y:S01]  /*04f0*/  ISETP.GT.U32.AND P3, PT, R22, 0x1f, PT ;  /* 0x0000001f1600780c */ /* 0x001fe20003f64070 */
[----:B------:R-:W-:Y:S02]  /*0500*/  UP2UR UR43, UPR, URZ, 0x4 ;  /* 0x00000004ff2b7883 */ /* 0x000fe40008000000 */
[----:B------:R-:W-:Y:S01]  /*0510*/  UISETP.NE.AND UP0, UPT, UR9, URZ, UPT ;  /* 0x000000ff0900728c */ /* 0x000fe2000bf05270 */
[----:B---3--:R-:W-:-:S13]  /*0520*/  R2UR UR44, R10 ;  /* 0x000000000a2c72ca */ /* 0x008fda00000e0000 */
        /* <DEDUP_REMOVED lines=13> */
[----:B-1----:R-:W-:Y:S02]  /*0600*/  UIMAD UR42, UR7, UR6, UR46 ;  /* 0x00000006072a72a4 */ /* 0x002fe4000f8e022e */
        /* <DEDUP_REMOVED lines=10> */
[----:B------:R-:W-:Y:S01]  /*06b0*/  CS2R R28, SRZ ;  /* 0x00000000001c7805 */ /* 0x000fe2000001ff00 */
        /* <DEDUP_REMOVED lines=22> */
.L_x_1894:
[----:B------:R-:W-:Y:S05]  /*0820*/  BSYNC.RECONVERGENT B0 ;  /* 0x0000000000007941 */ /* 0x000fea0003800200 */
.L_x_1893:
[----:B------:R-:W1:Y:S01]  /*0830*/  LDC.64 R4, c[0x0][0x418] ;  /* 0x00010600ff047b82 */ /* 0x000e620000000a00 */
[----:B------:R-:W2:Y:S01]  /*0840*/  LDCU.64 UR4, c[0x0][0x390] ;  /* 0x00007200ff0477ac */ /* 0x000ea20008000a00 */
[----:B------:R-:W-:Y:S01]  /*0850*/  @!P3 IMAD R3, R22, R37, UR45 ;  /* 0x0000002d1603be24 */ /* 0x000fe2000f8e0225 */
[----:B0-----:R-:W-:Y:S01]  /*0860*/  CS2R R6, SRZ ;  /* 0x0000000000067805 */ /* 0x001fe2000001ff00 */
[----:B------:R-:W0:Y:S03]  /*0870*/  LDCU.64 UR8, c[0x0][0x3a0] ;  /* 0x00007400ff0877ac */ /* 0x000e260008000a00 */
[----:B------:R-:W-:Y:S01]  /*0880*/  @!P3 SHF.L.U32 R16, R3, 0x2, RZ ;  /* 0x000000020310b819 */ /* 0x000fe200000006ff */
[----:B------:R-:W3:Y:S01]  /*0890*/  @!P3 LDC.64 R8, c[0x0][0x3b8] ;  /* 0x0000ee00ff08bb82 */ /* 0x000ee20000000a00 */
[----:B------:R-:W-:Y:S01]  /*08a0*/  VOTEU.ANY UP0, P5 ;  /* 0x0000000000ff7886 */ /* 0x000fe20002800100 */
[----:B------:R-:W-:Y:S01]  /*08b0*/  PLOP3.LUT P5, PT, PT, PT, UP0, 0x80, 0x8 ;  /* 0x000000000008781c */ /* 0x000fe20003faf008 */
[----:B------:R-:W-:Y:S01]  /*08c0*/  USHF.L.U32 UR42, UR42, 0x7, URZ ;  /* 0x000000072a2a7899 */ /* 0x000fe200080006ff */
[----:B------:R-:W-:-:S04]  /*08d0*/  PLOP3.LUT P1, PT, PT, PT, UP0, 0x40, 0x4 ;  /* 0x000000000004781c */ /* 0x000fc80003f2e808 */
[----:B------:R-:W-:Y:S01]  /*08e0*/  ISETP.GT.U32.OR P1, PT, R22, 0x1f, P1 ;  /* 0x0000001f1600780c */ /* 0x000fe20000f24470 */
[----:B------:R-:W-:Y:S01]  /*08f0*/  @!P3 IMAD R17, R37, UR42, R16 ;  /* 0x0000002a2511bc24 */ /* 0x000fe2000f8e0210 */
[----:B--2---:R-:W-:Y:S02]  /*0900*/  ISETP.NE.U32.AND P0, PT, RZ, UR4, PT ;  /* 0x00000004ff007c0c */ /* 0x004fe4000bf05070 */
[----:B0-----:R-:W-:Y:S02]  /*0910*/  ISETP.NE.U32.AND P2, PT, RZ, UR8, PT ;  /* 0x00000008ff007c0c */ /* 0x001fe4000bf45070 */
[----:B-1----:R-:W-:Y:S02]  /*0920*/  ISETP.NE.U32.AND P4, PT, R4, RZ, PT ;  /* 0x000000ff0400720c */ /* 0x002fe40003f85070 */
[----:B------:R-:W-:Y:S01]  /*0930*/  R2UR UR4, R5 ;  /* 0x00000000050472ca */ /* 0x000fe200000e0000 */
[----:B------:R-:W0:Y:S01]  /*0940*/  S2R R4, SR_CTAID.X ;  /* 0x0000000000047919 */ /* 0x000e220000002500 */
[----:B------:R-:W-:-:S03]  /*0950*/  ISETP.NE.AND.EX P2, PT, RZ, UR9, PT, P2 ;  /* 0x00000009ff007c0c */ /* 0x000fc6000bf45320 */
[----:B------:R-:W1:Y:S01]  /*0960*/  @!P1 LDC.64 R14, c[0x0][0x450] ;  /* 0x00011400ff0e9b82 */ /* 0x000e620000000a00 */
[----:B------:R-:W-:Y:S01]  /*0970*/  ISETP.NE.AND.EX P0, PT, RZ, UR5, PT, P0 ;  /* 0x00000005ff007c0c */ /* 0x000fe2000bf05300 */
[----:B------:R-:W-:Y:S01]  /*0980*/  VOTEU.ALL UP1, P1 ;  /* 0x0000000000ff7886 */ /* 0x000fe20000820000 */
[C---:B------:R-:W-:Y:S01]  /*0990*/  ISETP.GT.U32.OR P2, PT, R22.reuse, 0x1f, !P2 ;  /* 0x0000001f1600780c */ /* 0x040fe20005744470 */
[----:B---3--:R-:W-:Y:S01]  /*09a0*/  @!P3 IMAD.WIDE R8, R17, 0x4, R8 ;  /* 0x000000041108b825 */ /* 0x008fe200078e0208 */
[----:B------:R-:W-:Y:S02]  /*09b0*/  ISETP.GT.U32.OR P0, PT, R22, 0x1f, !P0 ;  /* 0x0000001f1600780c */ /* 0x000fe40004704470 */
[----:B------:R-:W-:Y:S01]  /*09c0*/  ISETP.NE.OR P2, PT, R0, RZ, P2 ;  /* 0x000000ff0000720c */ /* 0x000fe20001745670 */
[----:B------:R-:W-:Y:S01]  /*09d0*/  VOTEU.ANY UP0, P4 ;  /* 0x0000000000ff7886 */ /* 0x000fe20002000100 */
[----:B-----5:R-:W-:Y:S01]  /*09e0*/  @P5 R2UR UR38, R12 ;  /* 0x000000000c2652ca */ /* 0x020fe200000e0000 */
[----:B------:R-:W-:-:S08]  /*09f0*/  UISETP.NE.AND.EX UP0, UPT, UR4, URZ, UPT, UP0 ;  /* 0x000000ff0400728c */ /* 0x000fd0000bf05300 */
[----:B------:R-:W2:Y:S03]  /*0a00*/  @!P0 LDC.64 R10, c[0x0][0x390] ;  /* 0x0000e400ff0a8b82 */ /* 0x000ea60000000a00 */
[----:B------:R-:W3:Y:S01]  /*0a10*/  @UP0 LDCU.64 UR4, c[0x0][0x418] ;  /* 0x00008300ff0407ac */ /* 0x000ee20008000a00 */
[----:B------:R-:W-:-:S04]  /*0a20*/  @!UP1 UIMAD UR6, UR38, UR6, URZ ;  /* 0x00000006260692a4 */ /* 0x000fc8000f8e02ff */
[----:B------:R-:W4:Y:S01]  /*0a30*/  @!P2 LDC.64 R12, c[0x0][0x3a0] ;  /* 0x0000e800ff0cab82 */ /* 0x000f220000000a00 */
[----:B------:R-:W-:Y:S01]  /*0a40*/  PLOP3.LUT P4, PT, PT, PT, UP0, 0x80, 0x8 ;  /* 0x000000000008781c */ /* 0x000fe20003f8f008 */
[----:B0-----:R-:W-:Y:S01]  /*0a50*/  IMAD R3, R4, 0x80, R23 ;  /* 0x0000008004037824 */ /* 0x001fe200078e0217 */
[----:B------:R-:W-:Y:S01]  /*0a60*/  CS2R R4, SRZ ;  /* 0x0000000000047805 */ /* 0x000fe2000001ff00 */
[----:B------:R-:W-:Y:S01]  /*0a70*/  IMAD.U32 R16, RZ, RZ, UR6 ;  /* 0x00000006ff107e24 */ /* 0x000fe2000f8e00ff */
[----:B------:R-:W-:Y:S02]  /*0a80*/  CS2R R26, SRZ ;  /* 0x00000000001a7805 */ /* 0x000fe4000001ff00 */
[----:B------:R-:W-:Y:S02]  /*0a90*/  CS2R R24, SRZ ;  /* 0x0000000000187805 */ /* 0x000fe4000001ff00 */
[----:B------:R-:W-:Y:S01]  /*0aa0*/  CS2R R18, SRZ ;  /* 0x0000000000127805 */ /* 0x000fe2000001ff00 */
[----:B------:R-:W-:Y:S01]  /*0ab0*/  @!P1 IMAD R33, R16, 0x80, R3 ;  /* 0x0000008010219824 */ /* 0x000fe200078e0203 */
[----:B---3--:R-:W-:Y:S01]  /*0ac0*/  @UP0 UIMAD.WIDE.U32 UR4, UR7, 0x4, UR4 ;  /* 0x00000004070408a5 */ /* 0x008fe2000f8e0004 */
[----:B------:R-:W-:Y:S01]  /*0ad0*/  CS2R R16, SRZ ;  /* 0x0000000000107805 */ /* 0x000fe2000001ff00 */
[----:B------:R-:W3:Y:S01]  /*0ae0*/  @!P3 LDG.E.128 R24, desc[UR36][R8.64] ;  /* 0x000000240818b981 */ /* 0x000ee2000c1e1d00 */
[----:B--2---:R-:W-:-:S03]  /*0af0*/  @!P0 IMAD.WIDE.U32 R10, R3, 0x4, R10 ;  /* 0x00000004030a8825 */ /* 0x004fc600078e000a */
[----:B------:R-:W-:Y:S01]  /*0b00*/  MOV R20, UR4 ;  /* 0x0000000400147c02 */ /* 0x000fe20008000f00 */
[----:B------:R-:W-:Y:S01]  /*0b10*/  IMAD.U32 R21, RZ, RZ, UR5 ;  /* 0x00000005ff157e24 */ /* 0x000fe2000f8e00ff */
[----:B------:R1:W2:Y:S01]  /*0b20*/  @!P0 LDG.E.128 R4, desc[UR36][R10.64] ;  /* 0x000000240a048981 */ /* 0x0002a2000c1e1d00 */
[----:B----4-:R-:W-:-:S03]  /*0b30*/  @!P2 IMAD.WIDE.U32 R12, R3, 0x4, R12 ;  /* 0x00000004030ca825 */ /* 0x010fc600078e000c */
[----:B------:R-:W4:Y:S01]  /*0b40*/  @P4 LDG.E R20, desc[UR36][R20.64] ;  /* 0x0000002414144981 */ /* 0x000f22000c1e1900 */
[----:B------:R-:W0:Y:S03]  /*0b50*/  LDCU.U8 UR4, c[0x0][0x404] ;  /* 0x00008080ff0477ac */ /* 0x000e260008000000 */
[----:B------:R-:W3:Y:S01]  /*0b60*/  @!P2 LDG.E.128 R16, desc[UR36][R12.64] ;  /* 0x000000240c10a981 */ /* 0x000ee2000c1e1d00 */
[----:B-1----:R-:W-:Y:S02]  /*0b70*/  @!P1 IMAD.WIDE R10, R33, 0x4, R14 ;  /* 0x00000004210a9825 */ /* 0x002fe400078e020e */
[----:B------:R-:W1:Y:S03]  /*0b80*/  LDC R14, c[0x0][0x400] ;  /* 0x00010000ff0e7b82 */ /* 0x000e660000000800 */
[----:B------:R-:W3:Y:S01]  /*0b90*/  @!P1 LDG.E.128 R32, desc[UR36][R10.64] ;  /* 0x000000240a209981 */ /* 0x000ee2000c1e1d00 */
[----:B------:R-:W-:-:S02]  /*0ba0*/  ISETP.NE.AND P2, PT, R0, RZ, PT ;  /* 0x000000ff0000720c */ /* 0x000fc40003f45270 */
[----:B0-----:R-:W-:Y:S01]  /*0bb0*/  ISETP.NE.AND P0, PT, RZ, UR4, PT ;  /* 0x00000004ff007c0c */ /* 0x001fe2000bf05270 */
[----:B------:R-:W-:Y:S01]  /*0bc0*/  IMAD.MOV R3, RZ, RZ, -R37 ;  /* 0x000000ffff037224 */ /* 0x000fe200078e0a25 */
[----:B------:R-:W-:Y:S02]  /*0bd0*/  UMOV UR39, URZ ;  /* 0x000000ff00277c82 */ /* 0x000fe40008000000 */
[----:B-1----:R-:W-:Y:S02]  /*0be0*/  ISETP.LT.OR P0, PT, R14, 0x1, P0 ;  /* 0x000000010e00780c */ /* 0x002fe40000701670 */
[----:B------:R-:W-:Y:S01]  /*0bf0*/  VIADDMNMX R3, R3, UR44, RZ, !PT ;  /* 0x0000002c03037c46 */ /* 0x000fe2000f8001ff */
[----:B------:R-:W-:Y:S03]  /*0c00*/  BSSY.RECONVERGENT B6, `(.L_x_1895) ;  /* 0x000011f000067945 */ /* 0x000fe60003800200 */
[----:B------:R-:W-:Y:S01]  /*0c10*/  R2UR UR47, R3 ;  /* 0x00000000032f72ca */ /* 0x000fe200000e0000 */
[----:B--2---:R-:W-:Y:S01]  /*0c20*/  FADD.FTZ R28, R4, R28 ;  /* 0x0000001c041c7221 */ /* 0x004fe20000010000 */
[----:B------:R-:W-:Y:S01]  /*0c30*/  FADD.FTZ R29, R5, R29 ;  /* 0x0000001d051d7221 */ /* 0x000fe20000010000 */
[----:B----4-:R-:W-:Y:S01]  /*0c40*/  @P4 R2UR UR39, R20 ;  /* 0x00000000142742ca */ /* 0x010fe200000e0000 */
[----:B---3--:R-:W-:Y:S01]  /*0c50*/  @!P2 FADD.FTZ R24, R24, R16 ;  /* 0x000000101818a221 */ /* 0x008fe20000010000 */
[----:B------:R-:W-:Y:S01]  /*0c60*/  @!P2 FADD.FTZ R25, R25, R17 ;  /* 0x000000111919a221 */ /* 0x000fe20000010000 */
[----:B------:R-:W-:Y:S01]  /*0c70*/  @!P2 FADD.FTZ R26, R26, R18 ;  /* 0x000000121a1aa221 */ /* 0x000fe20000010000 */
[----:B------:R-:W-:Y:S01]  /*0c80*/  @!P2 FADD.FTZ R27, R27, R19 ;  /* 0x000000131b1ba221 */ /* 0x000fe20000010000 */
        /* <DEDUP_REMOVED lines=11> */
[----:B------:R-:W-:Y:S01]  /*0d40*/  VIADD R3, R23, 0x2 ;  /* 0x0000000217037836 */ /* 0x000fe20000000000 */
[----:B------:R-:W-:-:S04]  /*0d50*/  IADD3 R0, PT, PT, R0, -UR39, RZ ;  /* 0x8000002700007c10 */ /* 0x000fc8000fffe0ff */
        /* <DEDUP_REMOVED lines=37> */
.L_x_1897:
        /* <DEDUP_REMOVED lines=32> */
.L_x_1896:
        /* <DEDUP_REMOVED lines=13> */
[----:B0-----:R-:W-:Y:S02]  /*1280*/  HFMA2 R4, -RZ, RZ, 0, 0 ;  /* 0x00000000ff047431 */ /* 0x001fe400000001ff */
[----:B-1----:R-:W-:-:S04]  /*1290*/  IMAD.MOV R6, RZ, RZ, -R5 ;  /* 0x000000ffff067224 */ /* 0x002fc800078e0a05 */
        /* <DEDUP_REMOVED lines=30> */
[----:B0-----:R-:W-:Y:S01]  /*1480*/  IMAD.U32 R4, RZ, RZ, UR4 ;  /* 0x00000004ff047e24 */ /* 0x001fe2000f8e00ff */
[----:B------:R-:W-:Y:S01]  /*1490*/  MOV R5, UR5 ;  /* 0x0000000500057c02 */ /* 0x000fe20008000f00 */
[----:B---3--:R-:W-:-:S02]  /*14a0*/  IMAD.U32 R6, RZ, RZ, UR6 ;  /* 0x00000006ff067e24 */ /* 0x008fc4000f8e00ff */
[----:B------:R-:W-:Y:S02]  /*14b0*/  IMAD.U32 R7, RZ, RZ, UR7 ;  /* 0x00000007ff077e24 */ /* 0x000fe4000f8e00ff */
[----:B----4-:R-:W-:Y:S01]  /*14c0*/  IMAD.U32 R10, RZ, RZ, UR8 ;  /* 0x00000008ff0a7e24 */ /* 0x010fe2000f8e00ff */
[----:B-1----:R-:W-:-:S07]  /*14d0*/  MOV R11, UR9 ;  /* 0x00000009000b7c02 */ /* 0x002fce0008000f00 */
[----:B------:R-:W-:-:S07]  /*14e0*/  LEPC R20, `(.L_x_1899) ;  /* 0x000000001014794e */ /* 0x000fce0000000000 */
[----:B--2---:R-:W-:Y:S05]  /*14f0*/  CALL.ABS.NOINC R14 ;  /* 0x000000000e007343 */ /* 0x004fea0003c00000 */
.L_x_1899:
        /* <DEDUP_REMOVED lines=15> */
.L_x_1900:
        /* <DEDUP_REMOVED lines=69> */
[----:B------:R-:W-:-:S02]  /*1a40*/  FFMA.FTZ R25, R25, R5, R6 ;  /* 0x0000000519197223 */ /* 0x000fc40000010006 */
[----:B------:R-:W-:-:S07]  /*1a50*/  MOV R28, R7 ;  /* 0x00000007001c7202 */ /* 0x000fce0000000f00 */
.L_x_1906:
[----:B------:R-:W-:Y:S05]  /*1a60*/  BSYNC.RECONVERGENT B2 ;  /* 0x0000000000027941 */ /* 0x000fea0003800200 */
.L_x_1905:
[----:B-1----:R0:W-:Y:S04]  /*1a70*/  STS [R35], R24 ;  /* 0x0000001823007388 */ /* 0x0021e80000000800 */
[----:B--2---:R0:W-:Y:S04]  /*1a80*/  STS [R35+0x4], R26 ;  /* 0x0000041a23007388 */ /* 0x0041e80000000800 */
[----:B---3--:R0:W-:Y:S04]  /*1a90*/  STS [R36], R25 ;  /* 0x0000001924007388 */ /* 0x0081e80000000800 */
[----:B----4-:R0:W-:Y:S01]  /*1aa0*/  STS [R36+0x4], R27 ;  /* 0x0000041b24007388 */ /* 0x0101e20000000800 */
[----:B------:R-:W-:Y:S05]  /*1ab0*/  BRA `(.L_x_1907) ;  /* 0x0000000000847947 */ /* 0x000fea0003800000 */
.L_x_1904:
[----:B------:R-:W-:-:S05]  /*1ac0*/  LEA.HI R5, R5, R5, RZ, 0x1 ;  /* 0x0000000505057211 */ /* 0x000fca00078f08ff */
[----:B------:R-:W-:-:S05]  /*1ad0*/  IMAD.SHL.U32 R5, R5, 0x2, RZ ;  /* 0x0000000205057824 */ /* 0x000fca00078e00ff */
        /* <DEDUP_REMOVED lines=31> */
.L_x_1907:
[----:B------:R-:W-:Y:S05]  /*1cd0*/  BSYNC.RECONVERGENT B1 ;  /* 0x0000000000017941 */ /* 0x000fea0003800200 */
.L_x_1903:
[----:B------:R1:W-:Y:S04]  /*1ce0*/  STS [R21], R28 ;  /* 0x0000001c15007388 */ /* 0x0003e80000000800 */
[----:B------:R1:W-:Y:S04]  /*1cf0*/  STS [R21+0x4], R30 ;  /* 0x0000041e15007388 */ /* 0x0003e80000000800 */
[----:B------:R1:W-:Y:S04]  /*1d00*/  STS [R20], R29 ;  /* 0x0000001d14007388 */ /* 0x0003e80000000800 */
[----:B------:R1:W-:Y:S02]  /*1d10*/  STS [R20+0x4], R31 ;  /* 0x0000041f14007388 */ /* 0x0003e40000000800 */
.L_x_1902:
[----:B------:R-:W-:Y:S05]  /*1d20*/  BSYNC.RECONVERGENT B0 ;  /* 0x0000000000007941 */ /* 0x000fea0003800200 */
.L_x_1901:
        /* <DEDUP_REMOVED lines=8> */
[----:B------:R-:W-:-:S05]  /*1db0*/  @!P0 LEA R3, R32, R3, 0x2 ;  /* 0x0000000320038211 */ /* 0x000fca00078e10ff */
[----:B0-----:R3:W2:Y:S02]  /*1dc0*/  @!P0 LDS.128 R24, [R3] ;  /* 0x0000000003188984 */ /* 0x0016a40000000c00 */
.L_x_1909:
[----:B------:R-:W-:Y:S05]  /*1dd0*/  BSYNC.RECONVERGENT B0 ;  /* 0x0000000000007941 */ /* 0x000fea0003800200 */
.L_x_1908:
[----:B------:R-:W-:Y:S06]  /*1de0*/  BAR.SYNC.DEFER_BLOCKING 0x0 ;  /* 0x0000000000007b1d */ /* 0x000fec0000010000 */
.L_x_1898:
[----:B------:R-:W-:Y:S05]  /*1df0*/  BSYNC.RECONVERGENT B6 ;  /* 0x0000000000067941 */ /* 0x000fea0003800200 */
.L_x_1895:
        /* <DEDUP_REMOVED lines=21> */
[----:B-1----:R-:W-:Y:S01]  /*1f50*/  IMAD.U32 R3, RZ, RZ, UR4 ;  /* 0x00000004ff037e24 */ /* 0x002fe2000f8e00ff */
[----:B------:R-:W-:-:S03]  /*1f60*/  UIADD3 UR4, UPT, UPT, UR10, 0x210, URZ ;  /* 0x000002100a047890 */ /* 0x000fc6000fffe0ff */
[----:B--2---:R-:W-:Y:S01]  /*1f70*/  IMAD R0, R22, R3, UR40 ;  /* 0x0000002816007e24 */ /* 0x004fe2000f8e0203 */
[----:B------:R-:W-:-:S03]  /*1f80*/  ULEA UR4, UR11, UR4, 0x18 ;  /* 0x000000040b047291 */ /* 0x000fc6000f8ec0ff */
[----:B------:R-:W-:-:S04]  /*1f90*/  IMAD.SHL.U32 R0, R0, 0x4, RZ ;  /* 0x0000000400007824 */ /* 0x000fc800078e00ff */
[----:B------:R-:W-:Y:S01]  /*1fa0*/  IMAD R3, R3, UR42, R0 ;  /* 0x0000002a03037c24 */ /* 0x000fe2000f8e0200 */
[----:B------:R-:W-:-:S03]  /*1fb0*/  LEA R0, R22, UR4, 0x4 ;  /* 0x0000000416007c11 */ /* 0x000fc6000f8e20ff */
[----:B---3--:R-:W-:Y:S02]  /*1fc0*/  IMAD.WIDE R4, R3, 0x4, R4 ;  /* 0x0000000403047825 */ /* 0x008fe400078e0204 */
[----:B------:R1:W-:Y:S04]  /*1fd0*/  STS.128 [R0], R16 ;  /* 0x0000001000007388 */ /* 0x0003e80000000c00 */
[----:B------:R1:W-:Y:S02]  /*1fe0*/  STG.E.128 desc[UR36][R4.64], R24 ;  /* 0x0000001804007986 */ /* 0x0003e4000c101d24 */
.L_x_1911:
        /* <DEDUP_REMOVED lines=12> */
.L_x_2046:
        /* <DEDUP_REMOVED lines=10> */
[----:B------:R-:W3:Y:S01]  /*2150*/  LDCU.64 UR4, c[0x0][0x438] ;  /* 0x00008700ff0477ac */ /* 0x000ee20008000a00 */
[----:B------:R-:W-:-:S04]  /*2160*/  UIADD3 UR7, UPT, UPT, UR45, -UR39, URZ ;  /* 0x800000272d077290 */ /* 0x000fc8000fffe0ff */
[----:B--2---:R-:W-:-:S04]  /*2170*/  UIMAD UR8, UR46, UR9, UR7 ;  /* 0x000000092e0872a4 */ /* 0x004fc8000f8e0207 */
[----:B------:R-:W-:-:S04]  /*2180*/  UIMAD UR8, UR8, UR9, UR7 ;  /* 0x00000009080872a4 */ /* 0x000fc8000f8e0207 */
[----:B---3--:R-:W-:-:S06]  /*2190*/  UIMAD.WIDE UR4, UR8, 0x4, UR4 ;  /* 0x00000004080478a5 */ /* 0x008fcc000f8e0204 */
[----:B-1----:R-:W-:Y:S01]  /*21a0*/  IMAD.U32 R5, RZ, RZ, UR5 ;  /* 0x00000005ff057e24 */ /* 0x002fe2000f8e00ff */
[----:B------:R-:W-:-:S05]  /*21b0*/  MOV R4, UR4 ;  /* 0x0000000400047c02 */ /* 0x000fca0008000f00 */
[----:B------:R-:W2:Y:S02]  /*21c0*/  LDG.E R5, desc[UR36][R4.64] ;  /* 0x0000002404057981 */ /* 0x000ea4000c1e1900 */
[----:B--2---:R-:W-:-:S07]  /*21d0*/  FADD.FTZ R120, R120, R5 ;  /* 0x0000000578787221 */ /* 0x004fce0000010000 */
.L_x_1913:
[----:B------:R2:W-:Y:S02]  /*21e0*/  STS [UR6+-0x4], R120 ;  /* 0xfffffc78ff007988 */ /* 0x0005e40008000806 */
.L_x_1910:
[----:B------:R-:W-:Y:S05]  /*21f0*/  WARPSYNC.ALL ;  /* 0x0000000000007948 */ /* 0x000fea0003800000 */
[----:B------:R-:W-:Y:S01]  /*2200*/  BAR.SYNC.DEFER_BLOCKING 0x0 ;  /* 0x0000000000007b1d */ /* 0x000fe20000010000 */
[----:B------:R-:W-:Y:S01]  /*2210*/  UIADD3 UR4, UPT, UPT, UR10, 0x10, URZ ;  /* 0x000000100a047890 */ /* 0x000fe2000fffe0ff */
[----:B---3--:R-:W-:Y:S02]  /*2220*/  LOP3.LUT R0, R23, 0xc, RZ, 0xc0, !PT ;  /* 0x0000000c17007812 */ /* 0x008fe400078ec0ff */
[----:B------:R-:W-:Y:S01]  /*2230*/  LOP3.LUT R23, R22, 0x3, RZ, 0xc0, !PT ;  /* 0x0000000316177812 */ /* 0x000fe200078ec0ff */
[----:B------:R-:W-:Y:S01]  /*2240*/  ULEA UR4, UR11, UR4, 0x18 ;  /* 0x000000040b047291 */ /* 0x000fe2000f8ec0ff */
[----:B------:R-:W3:Y:S08]  /*2250*/  LDCU UR5, c[0x0][0x40c] ;  /* 0x00008180ff0577ac */ /* 0x000ef00008000800 */
[----:B------:R0:W0:Y:S01]  /*2260*/  LDS R118, [R0+UR4] ;  /* 0x0000000400767984 */ /* 0x0000220008000800 */
[----:B---3--:R-:W-:-:S03]  /*2270*/  UISETP.NE.AND UP0, UPT, UR5, URZ, UPT ;  /* 0x000000ff0500728c */ /* 0x008fc6000bf05270 */
        /* <DEDUP_REMOVED lines=31> */
[----:B------:R-:W-:Y:S05]  /*2470*/  BRA.U UP0, `(.L_x_1914) ;  /* 0x00000001008c7547 */ /* 0x000fea000b800000 */
[----:B------:R-:W-:-:S04]  /*2480*/  UIADD3 UR10, UPT, UPT, UR10, 0x210, URZ ;  /* 0x000002100a0a7890 */ /* 0x000fc8000fffe0ff */
[----:B------:R-:W-:-:S06]  /*2490*/  ULEA UR10, UR11, UR10, 0x18 ;  /* 0x0000000a0b0a7291 */ /* 0x000fcc000f8ec0ff */
[----:B------:R-:W-:-:S05]  /*24a0*/  LEA R11, R23, UR10, 0x2 ;  /* 0x0000000a170b7c11 */ /* 0x000fca000f8e10ff */
[----:B------:R0:W0:Y:S04]  /*24b0*/  LDS R87, [R11] ;  /* 0x000000000b577984 */ /* 0x0000280000000800 */
        /* <DEDUP_REMOVED lines=9> */
[----:B------:R0:W1:Y:S04]  /*2550*/  LDS R77, [R11+0xa0] ;  /* 0x0000a0000b4d7984 */ /* 0x0000680000000800 */
[----:B------:R0:W1:Y:S04]  /*2560*/  LDS R76, [R11+0xb0] ;  /* 0x0000b0000b4c7984 */ /* 0x0000680000000800 */
[----:B------:R0:W2:Y:S04]  /*2570*/  LDS R75, [R11+0xc0] ;  /* 0x0000c0000b4b7984 */ /* 0x0000a80000000800 */
[----:B------:R0:W2:Y:S04]  /*2580*/  LDS R74, [R11+0xd0] ;  /* 0x0000d0000b4a7984 */ /* 0x0000a80000000800 */
[----:B------:R0:W2:Y:S04]  /*2590*/  LDS R73, [R11+0xe0] ;  /* 0x0000e0000b497984 */ /* 0x0000a80000000800 */
[----:B------:R0:W2:Y:S04]  /*25a0*/  LDS R72, [R11+0xf0] ;  /* 0x0000f0000b487984 */ /* 0x0000a80000000800 */
[----:B------:R0:W2:Y:S04]  /*25b0*/  LDS R71, [R11+0x100] ;  /* 0x000100000b477984 */ /* 0x0000a80000000800 */
[----:B------:R0:W2:Y:S04]  /*25c0*/  LDS R70, [R11+0x110] ;  /* 0x000110000b467984 */ /* 0x0000a80000000800 */
[----:B------:R1:W2:Y:S04]  /*25d0*/  LDS R69, [R11+0x120] ;  /* 0x000120000b457984 */ /* 0x0002a80000000800 */
[----:B0--3--:R0:W3:Y:S04]  /*25e0*/  LDS R0, [R11+0x130] ;  /* 0x000130000b007984 */ /* 0x0090e80000000800 */
[----:B------:R0:W0:Y:S04]  /*25f0*/  LDS R3, [R11+0x140] ;  /* 0x000140000b037984 */ /* 0x0000280000000800 */
[----:B-1----:R1:W0:Y:S04]  /*2600*/  LDS R4, [R11+0x150] ;  /* 0x000150000b047984 */ /* 0x0022280000000800 */
        /* <DEDUP_REMOVED lines=9> */
[----:B--23--:R1:W0:Y:S02]  /*26a0*/  LDS R19, [R11+0x1f0] ;  /* 0x0001f0000b137984 */ /* 0x00c2240000000800 */
.L_x_1914:
[----:B------:R-:W-:Y:S01]  /*26b0*/  UIADD3 UR4, UPT, UPT, UR45, 0x7, -UR47 ;  /* 0x000000072d047890 */ /* 0x000fe2000fffe82f */
[----:B01----:R-:W-:Y:S01]  /*26c0*/  SHF.R.U32.HI R11, RZ, 0x2, R22 ;  /* 0x00000002ff0b7819 */ /* 0x003fe20000011616 */
[----:B------:R-:W0:Y:S01]  /*26d0*/  LDCU.64 UR8, c[0x0][0x3f0] ;  /* 0x00007e00ff0877ac */ /* 0x000e220008000a00 */
[----:B------:R-:W-:Y:S01]  /*26e0*/  BSSY B1, `(.L_x_1915) ;  /* 0x000061d000017945 */ /* 0x000fe20003800000 */
[----:B------:R-:W-:Y:S01]  /*26f0*/  USHF.R.S32.HI UR5, URZ, 0x1f, UR4 ;  /* 0x0000001fff057899 */ /* 0x000fe20008011404 */
[----:B------:R-:W1:Y:S03]  /*2700*/  LDCU UR16, c[0x0][0x40c] ;  /* 0x00008180ff1077ac */ /* 0x000e660008000800 */
[----:B------:R-:W-:Y:S01]  /*2710*/  ULEA.HI UR5, UR5, UR4, URZ, 0x3 ;  /* 0x0000000405057291 */ /* 0x000fe2000f8f18ff */
[----:B------:R-:W1:Y:S03]  /*2720*/  LDCU UR22, c[0x0][0x3f4] ;  /* 0x00007e80ff1677ac */ /* 0x000e660008000800 */
[----:B------:R-:W-:-:S02]  /*2730*/  ULOP3.LUT UR5, UR5, 0xfffffff8, URZ, 0xc0, !UPT ;  /* 0xfffffff805057892 */ /* 0x000fc4000f8ec0ff */
[----:B0-----:R-:W-:Y:S01]  /*2740*/  UIMAD UR7, UR41, UR8, UR46 ;  /* 0x00000008290772a4 */ /* 0x001fe2000f8e022e */
[----:B------:R-:W-:Y:S01]  /*2750*/  IMAD.U32 R20, RZ, RZ, UR9 ;  /* 0x00000009ff147e24 */ /* 0x000fe2000f8e00ff */
[----:B------:R-:W0:Y:S02]  /*2760*/  LDCU UR17, c[0x0][0x410] ;  /* 0x00008200ff1177ac */ /* 0x000e240008000800 */
[----:B------:R-:W-:Y:S01]  /*2770*/  ISETP.GE.AND P0, PT, R11, UR5, PT ;  /* 0x000000050b007c0c */ /* 0x000fe2000bf06270 */
[----:B------:R-:W0:Y:S01]  /*2780*/  LDCU.64 UR18, c[0x0][0x3b8] ;  /* 0x00007700ff1277ac */ /* 0x000e220008000a00 */
[----:B------:R-:W0:Y:S01]  /*2790*/  LDCU.64 UR20, c[0x0][0x438] ;  /* 0x00008700ff1477ac */ /* 0x000e220008000a00 */
[----:B------:R-:W0:Y:S01]  /*27a0*/  LDCU.64 UR14, c[0x0][0x448] ;  /* 0x00008900ff0e77ac */ /* 0x000e220008000a00 */
[----:B------:R-:W-:-:S09]  /*27b0*/  USHF.L.U32 UR7, UR7, 0x7, URZ ;  /* 0x0000000707077899 */ /* 0x000fd200080006ff */
[----:B-1----:R-:W-:Y:S05]  /*27c0*/  @P0 BRA `(.L_x_1916) ;  /* 0x0000006000380947 */ /* 0x002fea0003800000 */
[----:B------:R-:W-:Y:S01]  /*27d0*/  IABS R21, R20 ;  /* 0x0000001400157213 */ /* 0x000fe20000000000 */
[----:B------:R-:W1:Y:S01]  /*27e0*/  LDCU UR4, c[0x0][0x3f8] ;  /* 0x00007f00ff0477ac */ /* 0x000e620008000800 */
[----:B------:R-:W5:Y:S01]  /*27f0*/  S2UR UR13, SR_CTAID.Y ;  /* 0x00000000000d79c3 */ /* 0x000f620000002600 */
[----:B------:R-:W-:Y:S01]  /*2800*/  IMAD R22, R20, UR42, R23 ;  /* 0x0000002a14167c24 */ /* 0x000fe2000f8e0217 */
[----:B------:R-:W2:Y:S01]  /*2810*/  I2F.RP R12, R21 ;  /* 0x00000015000c7306 */ /* 0x000ea20000209400 */
[----:B------:R-:W3:Y:S01]  /*2820*/  LDCU UR9, c[0x0][0x440] ;  /* 0x00008800ff0977ac */ /* 0x000ee20008000800 */
[----:B----4-:R-:W-:Y:S01]  /*2830*/  IADD3 R29, PT, PT, R11, UR47, RZ ;  /* 0x0000002f0b1d7c10 */ /* 0x010fe2000fffe0ff */
[----:B------:R-:W-:Y:S01]  /*2840*/  IMAD.U32 R30, RZ, RZ, UR5 ;  /* 0x00000005ff1e7e24 */ /* 0x000fe2000f8e00ff */
[----:B------:R-:W-:Y:S01]  /*2850*/  SHF.R.S32.HI R31, RZ, 0x1f, R22 ;  /* 0x0000001fff1f7819 */ /* 0x000fe20000011416 */
[----:B------:R-:W4:Y:S01]  /*2860*/  LDCU.64 UR10, c[0x0][0x420] ;  /* 0x00008400ff0a77ac */ /* 0x000f220008000a00 */
[----:B------:R-:W0:Y:S02]  /*2870*/  LDC.64 R122, c[0x0][0x450] ;  /* 0x00011400ff7a7b82 */ /* 0x000e240000000a00 */
[----:B------:R-:W-:Y:S01]  /*2880*/  IADD3 R30, PT, PT, R30, UR47, RZ ;  /* 0x0000002f1e1e7c10 */ /* 0x000fe2000fffe0ff */
[----:B------:R-:W0:Y:S05]  /*2890*/  LDCU UR8, c[0x0][0x408] ;  /* 0x00008100ff0877ac */ /* 0x000e2a0008000800 */
[----:B------:R-:W0:Y:S01]  /*28a0*/  LDC R33, c[0x0][0x430] ;  /* 0x00010c00ff217b82 */ /* 0x000e220000000800 */
[----:B--2---:R-:W2:Y:S01]  /*28b0*/  MUFU.RCP R12, R12 ;  /* 0x0000000c000c7308 */ /* 0x004ea20000001000 */
[----:B-1----:R-:W-:Y:S01]  /*28c0*/  UIMAD UR4, UR38, UR4, UR46 ;  /* 0x00000004260472a4 */ /* 0x002fe2000f8e022e */
[----:B---3--:R-:W-:-:S05]  /*28d0*/  IMAD.U32 R28, RZ, RZ, UR9 ;  /* 0x00000009ff1c7e24 */ /* 0x008fca000f8e00ff */
[----:B------:R-:W-:Y:S01]  /*28e0*/  IMAD.U32 R14, RZ, RZ, UR4 ;  /* 0x00000004ff0e7e24 */ /* 0x000fe2000f8e00ff */
[----:B------:R-:W-:Y:S01]  /*28f0*/  UIMAD UR4, UR46, UR9, UR45 ;  /* 0x000000092e0472a4 */ /* 0x000fe2000f8e022d */
[----:B----4-:R-:W-:Y:S02]  /*2900*/  ISETP.NE.U32.AND P0, PT, RZ, UR10, PT ;  /* 0x0000000aff007c0c */ /* 0x010fe4000bf05070 */
[--C-:B------:R-:W-:Y:S02]  /*2910*/  IMAD R13, R14, 0x80, R23.reuse ;  /* 0x000000800e0d7824 */ /* 0x100fe400078e0217 */
[C---:B------:R-:W-:Y:S01]  /*2920*/  IMAD R23, R20.reuse, UR7, R23 ;  /* 0x0000000714177c24 */ /* 0x040fe2000f8e0217 */
[----:B------:R-:W-:Y:S01]  /*2930*/  ISETP.NE.AND.EX P0, PT, RZ, UR11, PT, P0 ;  /* 0x0000000bff007c0c */ /* 0x000fe2000bf05300 */
[----:B-----5:R-:W-:Y:S02]  /*2940*/  IMAD R20, R20, UR13, RZ ;  /* 0x0000000d14147c24 */ /* 0x020fe4000f8e02ff */
[----:B--2---:R-:W-:Y:S01]  /*2950*/  VIADD R24, R12, 0xffffffe ;  /* 0x0ffffffe0c187836 */ /* 0x004fe20000000000 */
[----:B------:R-:W-:Y:S01]  /*2960*/  SHF.R.S32.HI R32, RZ, 0x1f, R23 ;  /* 0x0000001fff207819 */ /* 0x000fe20000011417 */
[--C-:B------:R-:W-:Y:S01]  /*2970*/  IMAD R28, R28, UR4, R29.reuse ;  /* 0x000000041c1c7c24 */ /* 0x100fe2000f8e021d */
[----:B------:R-:W-:Y:S01]  /*2980*/  SHF.R.S32.HI R27, RZ, 0x1f, R20 ;  /* 0x0000001fff1b7819 */ /* 0x000fe20000011414 */
[----:B------:R1:W2:Y:S01]  /*2990*/  F2I.FTZ.U32.TRUNC.NTZ R25, R24 ;  /* 0x0000001800197305 */ /* 0x0002a2000021f000 */
[----:B------:R-:W-:Y:S01]  /*29a0*/  IADD3 R26, P1, P2, R20, UR10, R29 ;  /* 0x0000000a141a7c10 */ /* 0x000fe2000fa3e01d */
[----:B0-----:R-:W-:-:S03]  /*29b0*/  IMAD.WIDE R122, R13, 0x4, R122 ;  /* 0x000000040d7a7825 */ /* 0x001fc600078e027a */
[----:B------:R-:W-:Y:S01]  /*29c0*/  IADD3.X R27, PT, PT, R27, UR11, RZ, P1, P2 ;  /* 0x0000000b1b1b7c10 */ /* 0x000fe20008fe44ff */
[----:B------:R-:W-:Y:S02]  /*29d0*/  VIADD R29, R29, 0x1 ;  /* 0x000000011d1d7836 */ /* 0x000fe40000000000 */
[----:B------:R-:W-:Y:S02]  /*29e0*/  VIADD R33, R33, UR8 ;  /* 0x0000000821217c36 */ /* 0x000fe40008000000 */
[----:B-1----:R-:W-:Y:S01]  /*29f0*/  IMAD.MOV.U32 R24, RZ, RZ, RZ ;  /* 0x000000ffff187224 */ /* 0x002fe200078e00ff */
[----:B--2---:R-:W-:-:S05]  /*2a00*/  IADD3 R12, PT, PT, RZ, -R25, RZ ;  /* 0x80000019ff0c7210 */ /* 0x004fca0007ffe0ff */
[----:B------:R-:W-:-:S04]  /*2a10*/  IMAD R15, R12, R21, RZ ;  /* 0x000000150c0f7224 */ /* 0x000fc800078e02ff */
[----:B------:R-:W-:Y:S01]  /*2a20*/  IMAD.HI.U32 R24, R25, R15, R24 ;  /* 0x0000000f19187227 */ /* 0x000fe200078e0018 */
[----:B------:R-:W-:-:S07]  /*2a30*/  LEA R25, R11, UR12, 0x2 ;  /* 0x0000000c0b197c11 */ /* 0x000fce000f8e10ff */
.L_x_1970:
[----:B------:R-:W2:Y:S01]  /*2a40*/  @P0 LDG.E.U8 R15, desc[UR36][R26.64] ;  /* 0x000000241a0f0981 */ /* 0x000ea2000c1e1100 */
[----:B------:R-:W-:Y:S01]  /*2a50*/  VIADD R34, R29, 0xffffffff ;  /* 0xffffffff1d227836 */ /* 0x000fe20000000000 */
[----:B------:R-:W-:Y:S01]  /*2a60*/  UISETP.NE.AND UP0, UPT, UR16, URZ, UPT ;  /* 0x000000ff1000728c */ /* 0x000fe2000bf05270 */
[----:B------:R-:W-:Y:S01]  /*2a70*/  IMAD.U32 R20, RZ, RZ, UR22 ;  /* 0x00000016ff147e24 */ /* 0x000fe2000f8e00ff */
[----:B------:R-:W-:Y:S02]  /*2a80*/  BSSY.RECONVERGENT B0, `(.L_x_1917) ;  /* 0x000059a000007945 */ /* 0x000fe40003800200 */
[----:B0-----:R-:W-:Y:S02]  /*2a90*/  IABS R13, R34 ;  /* 0x00000022000d7213 */ /* 0x001fe40000000000 */
[----:B------:R-:W-:Y:S02]  /*2aa0*/  IABS R14, R20 ;  /* 0x00000014000e7213 */ /* 0x000fe40000000000 */
[----:B------:R-:W-:Y:S01]  /*2ab0*/  ISETP.GE.AND P3, PT, R34, RZ, PT ;  /* 0x000000ff2200720c */ /* 0x000fe20003f66270 */
[----:B------:R-:W-:-:S05]  /*2ac0*/  IMAD.HI.U32 R11, R24, R13, RZ ;  /* 0x0000000d180b7227 */ /* 0x000fca00078e00ff */
[----:B------:R-:W-:-:S05]  /*2ad0*/  IADD3 R12, PT, PT, -R11, RZ, RZ ;  /* 0x000000ff0b0c7210 */ /* 0x000fca0007ffe1ff */
[----:B------:R-:W-:-:S05]  /*2ae0*/  IMAD R11, R14, R12, R13 ;  /* 0x0000000c0e0b7224 */ /* 0x000fca00078e020d */
[----:B------:R-:W-:-:S13]  /*2af0*/  ISETP.GT.U32.AND P1, PT, R21, R11, PT ;  /* 0x0000000b1500720c */ /* 0x000fda0003f24070 */
[----:B------:R-:W-:-:S05]  /*2b00*/  @!P1 IMAD.IADD R11, R11, 0x1, -R14 ;  /* 0x000000010b0b9824 */ /* 0x000fca00078e0a0e */
[----:B------:R-:W-:-:S13]  /*2b10*/  ISETP.GT.U32.AND P1, PT, R21, R11, PT ;  /* 0x0000000b1500720c */ /* 0x000fda0003f24070 */
[----:B------:R-:W-:Y:S01]  /*2b20*/  @!P1 IMAD.IADD R11, R11, 0x1, -R14 ;  /* 0x000000010b0b9824 */ /* 0x000fe200078e0a0e */
[----:B------:R-:W-:-:S03]  /*2b30*/  ISETP.NE.AND P1, PT, R20, RZ, PT ;  /* 0x000000ff1400720c */ /* 0x000fc60003f25270 */
[----:B------:R-:W-:-:S10]  /*2b40*/  @!P3 IMAD.MOV R11, RZ, RZ, -R11 ;  /* 0x000000ffff0bb224 */ /* 0x000fd400078e0a0b */
[----:B------:R-:W-:Y:S02]  /*2b50*/  @!P1 LOP3.LUT R11, RZ, R20, RZ, 0x33, !PT ;  /* 0x00000014ff0b9212 */ /* 0x000fe400078e33ff */
[----:B--2---:R-:W-:Y:S01]  /*2b60*/  ISETP.NE.AND P2, PT, R15, RZ, P0 ;  /* 0x000000ff0f00720c */ /* 0x004fe20000745270 */
[----:B------:R-:W-:-:S12]  /*2b70*/  BRA.U UP0, `(.L_x_1918) ;  /* 0x00000045007c7547 */ /* 0x000fd8000b800000 */
[----:B------:R-:W-:-:S13]  /*2b80*/  ISETP.NE.AND P4, PT, R2, RZ, PT ;  /* 0x000000ff0200720c */ /* 0x000fda0003f85270 */
[----:B------:R-:W-:Y:S02]  /*2b90*/  VOTEU.ANY UP0, P4 ;  /* 0x0000000000ff7886 */ /* 0x000fe40002000100 */
[----:B------:R-:W-:Y:S05]  /*2ba0*/  BRA.U !UP0, `(.L_x_1919) ;  /* 0x0000002508387547 */ /* 0x000fea000b800000 */
[C---:B------:R-:W-:Y:S01]  /*2bb0*/  ISETP.GE.AND P3, PT, R34.reuse, UR45, PT ;  /* 0x0000002d22007c0c */ /* 0x040fe2000bf66270 */
[----:B------:R-:W-:Y:S01]  /*2bc0*/  BSSY.RECONVERGENT B2, `(.L_x_1920) ;  /* 0x0000011000027945 */ /* 0x000fe20003800200 */
[----:B------:R-:W-:-:S11]  /*2bd0*/  ISETP.GE.AND P1, PT, R34, UR45, PT ;  /* 0x0000002d22007c0c */ /* 0x000fd6000bf26270 */
[----:B------:R-:W-:Y:S05]  /*2be0*/  @P3 BRA `(.L_x_1921) ;  /* 0x0000000000383947 */ /* 0x000fea0003800000 */
[----:B------:R-:W-:-:S04]  /*2bf0*/  SHF.L.U32 R12, R11, 0x2, RZ ;  /* 0x000000020b0c7819 */ /* 0x000fc800000006ff */
[----:B------:R-:W-:-:S05]  /*2c00*/  IADD3 R13, P3, PT, R23, R12, RZ ;  /* 0x0000000c170d7210 */ /* 0x000fca0007f7e0ff */
[----:B------:R-:W-:Y:S01]  /*2c10*/  IMAD.X R66, RZ, RZ, R32, P3 ;  /* 0x000000ffff427224 */ /* 0x000fe200018e0620 */
[----:B------:R-:W-:-:S04]  /*2c20*/  LEA R14, P3, R13, UR18, 0x2 ;  /* 0x000000120d0e7c11 */ /* 0x000fc8000f8610ff */
[----:B------:R-:W-:Y:S02]  /*2c30*/  LEA.HI.X R15, R13, UR19, R66, 0x2, P3 ;  /* 0x000000130d0f7c11 */ /* 0x000fe400098f1442 */
[----:B------:R-:W2:Y:S04]  /*2c40*/  LDG.E R66, desc[UR36][R122.64] ;  /* 0x000000247a427981 */ /* 0x000ea8000c1e1900 */
[----:B------:R-:W3:Y:S01]  /*2c50*/  LDG.E R14, desc[UR36][R14.64] ;  /* 0x000000240e0e7981 */ /* 0x000ee2000c1e1900 */
[----:B------:R-:W-:-:S05]  /*2c60*/  IADD3 R13, P3, PT, R22, R12, RZ ;  /* 0x0000000c160d7210 */ /* 0x000fca0007f7e0ff */
[----:B------:R-:W-:Y:S01]  /*2c70*/  IMAD.X R124, RZ, RZ, R31, P3 ;  /* 0x000000ffff7c7224 */ /* 0x000fe200018e061f */
[----:B------:R-:W-:-:S04]  /*2c80*/  LEA R12, P3, R13, UR18, 0x2 ;  /* 0x000000120d0c7c11 */ /* 0x000fc8000f8610ff */
[----:B------:R-:W-:Y:S01]  /*2c90*/  LEA.HI.X R13, R13, UR19, R124, 0x2, P3 ;  /* 0x000000130d0d7c11 */ /* 0x000fe200098f147c */
[----:B---3--:R-:W-:-:S04]  /*2ca0*/  FADD.FTZ R35, R87, R14 ;  /* 0x0000000e57237221 */ /* 0x008fc80000010000 */
[----:B--2---:R-:W-:-:S05]  /*2cb0*/  FMUL.FTZ R35, R35, R66 ;  /* 0x0000004223237220 */ /* 0x004fca0000410000 */
[----:B------:R0:W-:Y:S02]  /*2cc0*/  STG.E desc[UR36][R12.64], R35 ;  /* 0x000000230c007986 */ /* 0x0001e4000c101924 */
.L_x_1921:
[----:B------:R-:W-:Y:S05]  /*2cd0*/  BSYNC.RECONVERGENT B2 ;  /* 0x0000000000027941 */ /* 0x000fea0003800200 */
.L_x_1920:
[----:B------:R-:W-:Y:S04]  /*2ce0*/  BSSY.RECONVERGENT B2, `(.L_x_1922) ;  /* 0x0000043000027945 */ /* 0x000fe80003800200 */
[----:B------:R-:W-:Y:S05]  /*2cf0*/  @P1 BRA `(.L_x_1923) ;  /* 0x0000000400041947 */ /* 0x000fea0003800000 */
[----:B0-----:R-:W-:Y:S01]  /*2d00*/  IMAD.IADD R12, R11, 0x1, R20 ;  /* 0x000000010b0c7824 */ /* 0x001fe200078e0214 */
[----:B------:R-:W2:Y:S04]  /*2d10*/  LDG.E R15, desc[UR36][R122.64+0x10] ;  /* 0x000010247a0f7981 */ /* 0x000ea8000c1e1900 */
[----:B------:R-:W-:-:S04]  /*2d20*/  SHF.L.U32 R14, R12, 0x2, RZ ;  /* 0x000000020c0e7819 */ /* 0x000fc800000006ff */
[----:B------:R-:W-:Y:S02]  /*2d30*/  SHF.R.S32.HI R36, RZ, 0x1f, R14 ;  /* 0x0000001fff247819 */ /* 0x000fe4000001140e */
[----:B------:R-:W-:-:S05]  /*2d40*/  IADD3 R13, P3, PT, R23, R14, RZ ;  /* 0x0000000e170d7210 */ /* 0x000fca0007f7e0ff */
[----:B------:R-:W-:Y:S01]  /*2d50*/  IMAD.X R38, R32, 0x1, R36, P3 ;  /* 0x0000000120267824 */ /* 0x000fe200018e0624 */
[----:B------:R-:W-:-:S04]  /*2d60*/  LEA R12, P3, R13, UR18, 0x2 ;  /* 0x000000120d0c7c11 */ /* 0x000fc8000f8610ff */
[----:B------:R-:W-:-:S06]  /*2d70*/  LEA.HI.X R13, R13, UR19, R38, 0x2, P3 ;  /* 0x000000130d0d7c11 */ /* 0x000fcc00098f1426 */
[----:B------:R-:W3:Y:S01]  /*2d80*/  LDG.E R13, desc[UR36][R12.64] ;  /* 0x000000240c0d7981 */ /* 0x000ee2000c1e1900 */
[----:B------:R-:W-:Y:S01]  /*2d90*/  IADD3 R37, P3, PT, R22, R14, RZ ;  /* 0x0000000e16257210 */ /* 0x000fe20007f7e0ff */
[----:B------:R-:W-:-:S04]  /*2da0*/  IMAD R14, R20, 0x2, R11 ;  /* 0x00000002140e7824 */ /* 0x000fc800078e020b */
[----:B------:R-:W-:Y:S01]  /*2db0*/  IMAD.X R66, R31, 0x1, R36, P3 ;  /* 0x000000011f427824 */ /* 0x000fe200018e0624 */
[C---:B------:R-:W-:Y:S02]  /*2dc0*/  LEA R38, P3, R37.reuse, UR18, 0x2 ;  /* 0x0000001225267c11 */ /* 0x040fe4000f8610ff */
[----:B------:R-:W-:Y:S02]  /*2dd0*/  SHF.L.U32 R14, R14, 0x2, RZ ;  /* 0x000000020e0e7819 */ /* 0x000fe400000006ff */
[----:B------:R-:W-:Y:S01]  /*2de0*/  LEA.HI.X R39, R37, UR19, R66, 0x2, P3 ;  /* 0x0000001325277c11 */ /* 0x000fe200098f1442 */
[----:B---3--:R-:W-:Y:S01]  /*2df0*/  FADD.FTZ R36, R86, R13 ;  /* 0x0000000d56247221 */ /* 0x008fe20000010000 */
[----:B------:R-:W-:-:S03]  /*2e00*/  IADD3 R13, P3, PT, R23, R14, RZ ;  /* 0x0000000e170d7210 */ /* 0x000fc60007f7e0ff */
[----:B--2---:R-:W-:Y:S01]  /*2e10*/  FMUL.FTZ R36, R36, R15 ;  /* 0x0000000f24247220 */ /* 0x004fe20000410000 */
[----:B------:R-:W-:-:S05]  /*2e20*/  SHF.R.S32.HI R15, RZ, 0x1f, R14 ;  /* 0x0000001fff0f7819 */ /* 0x000fca000001140e */
[----:B------:R-:W-:Y:S01]  /*2e30*/  IMAD.X R66, R32, 0x1, R15, P3 ;  /* 0x0000000120427824 */ /* 0x000fe200018e060f */
[----:B------:R-:W-:-:S04]  /*2e40*/  LEA R12, P3, R13, UR18, 0x2 ;  /* 0x000000120d0c7c11 */ /* 0x000fc8000f8610ff */
[----:B------:R-:W-:Y:S01]  /*2e50*/  LEA.HI.X R13, R13, UR19, R66, 0x2, P3 ;  /* 0x000000130d0d7c11 */ /* 0x000fe200098f1442 */
[----:B------:R0:W-:Y:S04]  /*2e60*/  STG.E desc[UR36][R38.64], R36 ;  /* 0x0000002426007986 */ /* 0x0001e8000c101924 */
[----:B------:R1:W2:Y:S04]  /*2e70*/  LDG.E R12, desc[UR36][R12.64] ;  /* 0x000000240c0c7981 */ /* 0x0002a8000c1e1900 */
[----:B------:R-:W3:Y:S01]  /*2e80*/  LDG.E R124, desc[UR36][R122.64+0x20] ;  /* 0x000020247a7c7981 */ /* 0x000ee2000c1e1900 */
[----:B------:R-:W-:Y:S01]  /*2e90*/  IMAD.IADD R37, R11, 0x1, R20 ;  /* 0x000000010b257824 */ /* 0x000fe200078e0214 */
[----:B------:R-:W-:-:S03]  /*2ea0*/  IADD3 R67, P3, PT, R22, R14, RZ ;  /* 0x0000000e16437210 */ /* 0x000fc60007f7e0ff */
[----:B------:R-:W-:Y:S01]  /*2eb0*/  IMAD R66, R20, 0x2, R37 ;  /* 0x0000000214427824 */ /* 0x000fe200078e0225 */
[----:B------:R-:W-:Y:S02]  /*2ec0*/  IADD3.X R15, PT, PT, R31, R15, RZ, P3, !PT ;  /* 0x0000000f1f0f7210 */ /* 0x000fe40001ffe4ff */
[----:B------:R-:W-:Y:S01]  /*2ed0*/  LEA R14, P3, R67, UR18, 0x2 ;  /* 0x00000012430e7c11 */ /* 0x000fe2000f8610ff */
[----:B------:R-:W-:-:S03]  /*2ee0*/  IMAD.SHL.U32 R66, R66, 0x4, RZ ;  /* 0x0000000442427824 */ /* 0x000fc600078e00ff */
[----:B------:R-:W-:Y:S02]  /*2ef0*/  LEA.HI.X R15, R67, UR19, R15, 0x2, P3 ;  /* 0x00000013430f7c11 */ /* 0x000fe400098f140f */
[----:B0-----:R-:W-:Y:S02]  /*2f00*/  SHF.R.S32.HI R38, RZ, 0x1f, R66 ;  /* 0x0000001fff267819 */ /* 0x001fe40000011442 */
[----:B-1----:R-:W-:Y:S01]  /*2f10*/  IADD3 R13, P3, PT, R23, R66, RZ ;  /* 0x00000042170d7210 */ /* 0x002fe20007f7e0ff */
[----:B--2---:R-:W-:-:S04]  /*2f20*/  FADD.FTZ R37, R85, R12 ;  /* 0x0000000c55257221 */ /* 0x004fc80000010000 */
[----:B---3--:R-:W-:Y:S01]  /*2f30*/  FMUL.FTZ R37, R37, R124 ;  /* 0x0000007c25257220 */ /* 0x008fe20000410000 */
[----:B------:R-:W-:Y:S01]  /*2f40*/  IMAD.X R124, R32, 0x1, R38, P3 ;  /* 0x00000001207c7824 */ /* 0x000fe200018e0626 */
[----:B------:R-:W-:-:S04]  /*2f50*/  LEA R12, P3, R13, UR18, 0x2 ;  /* 0x000000120d0c7c11 */ /* 0x000fc8000f8610ff */
[----:B------:R-:W-:Y:S01]  /*2f60*/  LEA.HI.X R13, R13, UR19, R124, 0x2, P3 ;  /* 0x000000130d0d7c11 */ /* 0x000fe200098f147c */
[----:B------:R0:W-:Y:S04]  /*2f70*/  STG.E desc[UR36][R14.64], R37 ;  /* 0x000000250e007986 */ /* 0x0001e8000c101924 */
[----:B------:R-:W2:Y:S04]  /*2f80*/  LDG.E R121, desc[UR36][R122.64+0x30] ;  /* 0x000030247a797981 */ /* 0x000ea8000c1e1900 */
[----:B------:R1:W3:Y:S01]  /*2f90*/  LDG.E R13, desc[UR36][R12.64] ;  /* 0x000000240c0d7981 */ /* 0x0002e2000c1e1900 */
[----:B------:R-:W-:-:S02]  /*2fa0*/  IADD3 R67, P3, PT, R22, R66, RZ ;  /* 0x0000004216437210 */ /* 0x000fc40007f7e0ff */
[----:B------:R-:W-:-:S03]  /*2fb0*/  LEA R39, R20, R11, 0x2 ;  /* 0x0000000b14277211 */ /* 0x000fc600078e10ff */
[----:B------:R-:W-:Y:S01]  /*2fc0*/  IMAD.X R124, R31, 0x1, R38, P3 ;  /* 0x000000011f7c7824 */ /* 0x000fe200018e0626 */
[----:B------:R-:W-:Y:S01]  /*2fd0*/  LEA R66, P3, R67, UR18, 0x2 ;  /* 0x0000001243427c11 */ /* 0x000fe2000f8610ff */
[----:B------:R-:W-:-:S03]  /*2fe0*/  IMAD.SHL.U32 R39, R39, 0x4, RZ ;  /* 0x0000000427277824 */ /* 0x000fc600078e00ff */
[----:B------:R-:W-:Y:S02]  /*2ff0*/  LEA.HI.X R67, R67, UR19, R124, 0x2, P3 ;  /* 0x0000001343437c11 */ /* 0x000fe400098f147c */
[----:B-1----:R-:W-:Y:S01]  /*3000*/  IADD3 R12, P3, PT, R23, R39, RZ ;  /* 0x00000027170c7210 */ /* 0x002fe20007f7e0ff */
[----:B---3--:R-:W-:-:S04]  /*3010*/  FADD.FTZ R38, R84, R13 ;  /* 0x0000000d54267221 */ /* 0x008fc80000010000 */
[----:B--2---:R-:W-:Y:S01]  /*3020*/  FMUL.FTZ R38, R38, R121 ;  /* 0x0000007926267220 */ /* 0x004fe20000410000 */
[----:B------:R-:W-:-:S05]  /*3030*/  SHF.R.S32.HI R121, RZ, 0x1f, R39 ;  /* 0x0000001fff797819 */ /* 0x000fca0000011427 */
[----:B------:R-:W-:Y:S01]  /*3040*/  IMAD.X R13, R32, 0x1, R121, P3 ;  /* 0x00000001200d7824 */ /* 0x000fe200018e0679 */
[----:B0-----:R-:W-:-:S04]  /*3050*/  LEA R14, P3, R12, UR18, 0x2 ;  /* 0x000000120c0e7c11 */ /* 0x001fc8000f8610ff */
[----:B------:R-:W-:Y:S01]  /*3060*/  LEA.HI.X R15, R12, UR19, R13, 0x2, P3 ;  /* 0x000000130c0f7c11 */ /* 0x000fe200098f140d */
[----:B------:R1:W-:Y:S04]  /*3070*/  STG.E desc[UR36][R66.64], R38 ;  /* 0x0000002642007986 */ /* 0x0003e8000c101924 */
[----:B------:R-:W2:Y:S04]  /*3080*/  LDG.E R14, desc[UR36][R14.64] ;  /* 0x000000240e0e7981 */ /* 0x000ea8000c1e1900 */
[----:B------:R-:W3:Y:S01]  /*3090*/  LDG.E R124, desc[UR36][R122.64+0x40] ;  /* 0x000040247a7c7981 */ /* 0x000ee2000c1e1900 */
[----:B------:R-:W-:-:S05]  /*30a0*/  IADD3 R13, P3, PT, R22, R39, RZ ;  /* 0x00000027160d7210 */ /* 0x000fca0007f7e0ff */
[----:B------:R-:W-:Y:S01]  /*30b0*/  IMAD.X R121, R31, 0x1, R121, P3 ;  /* 0x000000011f797824 */ /* 0x000fe200018e0679 */
[----:B------:R-:W-:-:S04]  /*30c0*/  LEA R12, P3, R13, UR18, 0x2 ;  /* 0x000000120d0c7c11 */ /* 0x000fc8000f8610ff */
[----:B------:R-:W-:Y:S01]  /*30d0*/  LEA.HI.X R13, R13, UR19, R121, 0x2, P3 ;  /* 0x000000130d0d7c11 */ /* 0x000fe200098f1479 */
[----:B--2---:R-:W-:-:S04]  /*30e0*/  FADD.FTZ R39, R83, R14 ;  /* 0x0000000e53277221 */ /* 0x004fc80000010000 */
[----:B---3--:R-:W-:-:S05]  /*30f0*/  FMUL.FTZ R39, R39, R124 ;  /* 0x0000007c27277220 */ /* 0x008fca0000410000 */
[----:B------:R1:W-:Y:S02]  /*3100*/  STG.E desc[UR36][R12.64], R39 ;  /* 0x000000270c007986 */ /* 0x0003e4000c101924 */
.L_x_1923:
[----:B------:R-:W-:Y:S05]  /*3110*/  BSYNC.RECONVERGENT B2 ;  /* 0x0000000000027941 */ /* 0x000fea0003800200 */
.L_x_1922:
[----:B------:R-:W-:Y:S04]  /*3120*/  BSSY.RECONVERGENT B2, `(.L_x_1924) ;  /* 0x00000ce000027945 */ /* 0x000fe80003800200 */
[----:B------:R-:W-:Y:S04]  /*3130*/  BSSY.RELIABLE B3, `(.L_x_1925) ;  /* 0x00000b6000037945 */ /* 0x000fe80003800100 */
[----:B------:R-:W-:Y:S05]  /*3140*/  @P1 BRA `(.L_x_1926) ;  /* 0x0000000000901947 */ /* 0x000fea0003800000 */
[----:B01----:R-:W-:Y:S01]  /*3150*/  IADD3 R13, PT, PT, R11, R20, RZ ;  /* 0x000000140b0d7210 */ /* 0x003fe20007ffe0ff */
[----:B------:R-:W2:Y:S04]  /*3160*/  LDG.E R67, desc[UR36][R122.64+0x50] ;  /* 0x000050247a437981 */ /* 0x000ea8000c1e1900 */
[----:B------:R-:W-:-:S04]  /*3170*/  IMAD R12, R20, 0x4, R13 ;  /* 0x00000004140c7824 */ /* 0x000fc800078e020d */
[----:B------:R-:W-:-:S05]  /*3180*/  IMAD.SHL.U32 R12, R12, 0x4, RZ ;  /* 0x000000040c0c7824 */ /* 0x000fca00078e00ff */
[----:B------:R-:W-:Y:S02]  /*3190*/  SHF.R.S32.HI R13, RZ, 0x1f, R12 ;  /* 0x0000001fff0d7819 */ /* 0x000fe4000001140c */
[----:B------:R-:W-:-:S05]  /*31a0*/  IADD3 R15, P3, PT, R23, R12, RZ ;  /* 0x0000000c170f7210 */ /* 0x000fca0007f7e0ff */
[----:B------:R-:W-:Y:S01]  /*31b0*/  IMAD.X R40, R32, 0x1, R13, P3 ;  /* 0x0000000120287824 */ /* 0x000fe200018e060d */
[----:B------:R-:W-:-:S04]  /*31c0*/  LEA R14, P3, R15, UR18, 0x2 ;  /* 0x000000120f0e7c11 */ /* 0x000fc8000f8610ff */
[----:B------:R-:W-:-:S06]  /*31d0*/  LEA.HI.X R15, R15, UR19, R40, 0x2, P3 ;  /* 0x000000130f0f7c11 */ /* 0x000fcc00098f1428 */
[----:B------:R-:W3:Y:S01]  /*31e0*/  LDG.E R15, desc[UR36][R14.64] ;  /* 0x000000240e0f7981 */ /* 0x000ee2000c1e1900 */
[----:B------:R-:W-:-:S04]  /*31f0*/  IADD3 R66, P3, PT, R22, R12, RZ ;  /* 0x0000000c16427210 */ /* 0x000fc80007f7e0ff */
[----:B------:R-:W-:Y:S02]  /*3200*/  IADD3.X R13, PT, PT, R31, R13, RZ, P3, !PT ;  /* 0x0000000d1f0d7210 */ /* 0x000fe40001ffe4ff */
[----:B------:R-:W-:-:S04]  /*3210*/  LEA R12, P3, R66, UR18, 0x2 ;  /* 0x00000012420c7c11 */ /* 0x000fc8000f8610ff */
[----:B------:R-:W-:Y:S01]  /*3220*/  LEA.HI.X R13, R66, UR19, R13, 0x2, P3 ;  /* 0x00000013420d7c11 */ /* 0x000fe200098f140d */
[----:B---3--:R-:W-:-:S04]  /*3230*/  FADD.FTZ R40, R82, R15 ;  /* 0x0000000f52287221 */ /* 0x008fc80000010000 */
[----:B--2---:R-:W-:-:S05]  /*3240*/  FMUL.FTZ R40, R40, R67 ;  /* 0x0000004328287220 */ /* 0x004fca0000410000 */
[----:B------:R0:W-:Y:S01]  /*3250*/  STG.E desc[UR36][R12.64], R40 ;  /* 0x000000280c007986 */ /* 0x0001e2000c101924 */
[----:B------:R-:W-:Y:S05]  /*3260*/  @P1 BRA `(.L_x_1927) ;  /* 0x0000000000d41947 */ /* 0x000fea0003800000 */
[----:B0-----:R-:W-:-:S04]  /*3270*/  IMAD.IADD R13, R11, 0x1, R20 ;  /* 0x000000010b0d7824 */ /* 0x001fc800078e0214 */
[----:B------:R-:W-:-:S04]  /*3280*/  IMAD R13, R20, 0x4, R13 ;  /* 0x00000004140d7824 */ /* 0x000fc800078e020d */
[----:B------:R-:W-:-:S05]  /*3290*/  IMAD.IADD R12, R13, 0x1, R20 ;  /* 0x000000010d0c7824 */ /* 0x000fca00078e0214 */
[----:B------:R-:W-:-:S04]  /*32a0*/  SHF.L.U32 R12, R12, 0x2, RZ ;  /* 0x000000020c0c7819 */ /* 0x000fc800000006ff */
[----:B------:R-:W-:Y:S02]  /*32b0*/  SHF.R.S32.HI R13, RZ, 0x1f, R12 ;  /* 0x0000001fff0d7819 */ /* 0x000fe4000001140c */
[----:B------:R-:W-:-:S05]  /*32c0*/  IADD3 R15, P3, PT, R23, R12, RZ ;  /* 0x0000000c170f7210 */ /* 0x000fca0007f7e0ff */
[----:B------:R-:W-:Y:S01]  /*32d0*/  IMAD.X R66, R32, 0x1, R13, P3 ;  /* 0x0000000120427824 */ /* 0x000fe200018e060d */
[----:B------:R-:W-:-:S04]  /*32e0*/  LEA R14, P3, R15, UR18, 0x2 ;  /* 0x000000120f0e7c11 */ /* 0x000fc8000f8610ff */
[----:B------:R-:W-:Y:S02]  /*32f0*/  LEA.HI.X R15, R15, UR19, R66, 0x2, P3 ;  /* 0x000000130f0f7c11 */ /* 0x000fe400098f1442 */
[----:B------:R-:W2:Y:S04]  /*3300*/  LDG.E R66, desc[UR36][R122.64+0x60] ;  /* 0x000060247a427981 */ /* 0x000ea8000c1e1900 */
[----:B------:R-:W3:Y:S01]  /*3310*/  LDG.E R14, desc[UR36][R14.64] ;  /* 0x000000240e0e7981 */ /* 0x000ee2000c1e1900 */
[----:B------:R-:W-:-:S05]  /*3320*/  IADD3 R67, P3, PT, R22, R12, RZ ;  /* 0x0000000c16437210 */ /* 0x000fca0007f7e0ff */
[----:B------:R-:W-:Y:S01]  /*3330*/  IMAD.X R124, R31, 0x1, R13, P3 ;  /* 0x000000011f7c7824 */ /* 0x000fe200018e060d */
[----:B------:R-:W-:-:S04]  /*3340*/  LEA R12, P3, R67, UR18, 0x2 ;  /* 0x00000012430c7c11 */ /* 0x000fc8000f8610ff */
[----:B------:R-:W-:Y:S01]  /*3350*/  LEA.HI.X R13, R67, UR19, R124, 0x2, P3 ;  /* 0x00000013430d7c11 */ /* 0x000fe200098f147c */
[----:B---3--:R-:W-:-:S04]  /*3360*/  FADD.FTZ R41, R81, R14 ;  /* 0x0000000e51297221 */ /* 0x008fc80000010000 */
[----:B--2---:R-:W-:-:S05]  /*3370*/  FMUL.FTZ R41, R41, R66 ;  /* 0x0000004229297220 */ /* 0x004fca0000410000 */
[----:B------:R2:W-:Y:S02]  /*3380*/  STG.E desc[UR36][R12.64], R41 ;  /* 0x000000290c007986 */ /* 0x0005e4000c101924 */
.L_x_1926:
[----:B------:R-:W-:Y:S05]  /*3390*/  @P1 BRA `(.L_x_1928) ;  /* 0x0000000000d81947 */ /* 0x000fea0003800000 */
[----:B012---:R-:W-:Y:S01]  /*33a0*/  IMAD.IADD R13, R11, 0x1, R20 ;  /* 0x000000010b0d7824 */ /* 0x007fe200078e0214 */
[----:B------:R-:W2:Y:S04]  /*33b0*/  LDG.E R15, desc[UR36][R122.64+0x70] ;  /* 0x000070247a0f7981 */ /* 0x000ea8000c1e1900 */
[----:B------:R-:W-:-:S05]  /*33c0*/  LEA R13, R20, R13, 0x2 ;  /* 0x0000000d140d7211 */ /* 0x000fca00078e10ff */
[----:B------:R-:W-:-:S04]  /*33d0*/  IMAD R12, R20, 0x2, R13 ;  /* 0x00000002140c7824 */ /* 0x000fc800078e020d */
[----:B------:R-:W-:-:S05]  /*33e0*/  IMAD.SHL.U32 R14, R12, 0x4, RZ ;  /* 0x000000040c0e7824 */ /* 0x000fca00078e00ff */
[----:B------:R-:W-:Y:S02]  /*33f0*/  SHF.R.S32.HI R42, RZ, 0x1f, R14 ;  /* 0x0000001fff2a7819 */ /* 0x000fe4000001140e */
[----:B------:R-:W-:-:S05]  /*3400*/  IADD3 R13, P3, PT, R23, R14, RZ ;  /* 0x0000000e170d7210 */ /* 0x000fca0007f7e0ff */
[----:B------:R-:W-:Y:S01]  /*3410*/  IMAD.X R66, R32, 0x1, R42, P3 ;  /* 0x0000000120427824 */ /* 0x000fe200018e062a */
[----:B------:R-:W-:-:S04]  /*3420*/  LEA R12, P3, R13, UR18, 0x2 ;  /* 0x000000120d0c7c11 */ /* 0x000fc8000f8610ff */
[----:B------:R-:W-:-:S06]  /*3430*/  LEA.HI.X R13, R13, UR19, R66, 0x2, P3 ;  /* 0x000000130d0d7c11 */ /* 0x000fcc00098f1442 */
[----:B------:R0:W3:Y:S01]  /*3440*/  LDG.E R13, desc[UR36][R12.64] ;  /* 0x000000240c0d7981 */ /* 0x0000e2000c1e1900 */
[----:B------:R-:W-:Y:S01]  /*3450*/  IADD3 R14, P3, PT, R22, R14, RZ ;  /* 0x0000000e160e7210 */ /* 0x000fe20007f7e0ff */
[----:B------:R-:W-:-:S03]  /*3460*/  IMAD R43, R20, 0x8, R11 ;  /* 0x00000008142b7824 */ /* 0x000fc600078e020b */
[----:B------:R-:W-:Y:S01]  /*3470*/  IADD3.X R67, PT, PT, R31, R42, RZ, P3, !PT ;  /* 0x0000002a1f437210 */ /* 0x000fe20001ffe4ff */
[----:B------:R-:W-:Y:S01]  /*3480*/  IMAD.SHL.U32 R43, R43, 0x4, RZ ;  /* 0x000000042b2b7824 */ /* 0x000fe200078e00ff */
[----:B------:R-:W-:-:S04]  /*3490*/  LEA R66, P3, R14, UR18, 0x2 ;  /* 0x000000120e427c11 */ /* 0x000fc8000f8610ff */
[----:B------:R-:W-:Y:S02]  /*34a0*/  LEA.HI.X R67, R14, UR19, R67, 0x2, P3 ;  /* 0x000000130e437c11 */ /* 0x000fe400098f1443 */
[----:B------:R-:W-:Y:S02]  /*34b0*/  SHF.R.S32.HI R121, RZ, 0x1f, R43 ;  /* 0x0000001fff797819 */ /* 0x000fe4000001142b */
[----:B0-----:R-:W-:Y:S01]  /*34c0*/  IADD3 R12, P3, PT, R23, R43, RZ ;  /* 0x0000002b170c7210 */ /* 0x001fe20007f7e0ff */
[----:B---3--:R-:W-:-:S04]  /*34d0*/  FADD.FTZ R42, R80, R13 ;  /* 0x0000000d502a7221 */ /* 0x008fc80000010000 */
[----:B------:R-:W-:Y:S01]  /*34e0*/  IMAD.X R13, R32, 0x1, R121, P3 ;  /* 0x00000001200d7824 */ /* 0x000fe200018e0679 */
[----:B------:R-:W-:Y:S01]  /*34f0*/  LEA R14, P3, R12, UR18, 0x2 ;  /* 0x000000120c0e7c11 */ /* 0x000fe2000f8610ff */
[----:B--2---:R-:W-:-:S03]  /*3500*/  FMUL.FTZ R42, R42, R15 ;  /* 0x0000000f2a2a7220 */ /* 0x004fc60000410000 */
[----:B------:R-:W-:Y:S02]  /*3510*/  LEA.HI.X R15, R12, UR19, R13, 0x2, P3 ;  /* 0x000000130c0f7c11 */ /* 0x000fe400098f140d */
[----:B------:R1:W-:Y:S04]  /*3520*/  STG.E desc[UR36][R66.64], R42 ;  /* 0x0000002a42007986 */ /* 0x0003e8000c101924 */
[----:B------:R-:W2:Y:S04]  /*3530*/  LDG.E R14, desc[UR36][R14.64] ;  /* 0x000000240e0e7981 */ /* 0x000ea8000c1e1900 */
[----:B------:R-:W3:Y:S01]  /*3540*/  LDG.E R124, desc[UR36][R122.64+0x80] ;  /* 0x000080247a7c7981 */ /* 0x000ee2000c1e1900 */
[----:B------:R-:W-:-:S04]  /*3550*/  IADD3 R13, P3, PT, R22, R43, RZ ;  /* 0x0000002b160d7210 */ /* 0x000fc80007f7e0ff */
[----:B------:R-:W-:Y:S02]  /*3560*/  IADD3.X R121, PT, PT, R31, R121, RZ, P3, !PT ;  /* 0x000000791f797210 */ /* 0x000fe40001ffe4ff */
[----:B------:R-:W-:-:S04]  /*3570*/  LEA R12, P3, R13, UR18, 0x2 ;  /* 0x000000120d0c7c11 */ /* 0x000fc8000f8610ff */
[----:B------:R-:W-:Y:S01]  /*3580*/  LEA.HI.X R13, R13, UR19, R121, 0x2, P3 ;  /* 0x000000130d0d7c11 */ /* 0x000fe200098f1479 */
[----:B--2---:R-:W-:-:S04]  /*3590*/  FADD.FTZ R43, R79, R14 ;  /* 0x0000000e4f2b7221 */ /* 0x004fc80000010000 */
[----:B---3--:R-:W-:-:S05]  /*35a0*/  FMUL.FTZ R43, R43, R124 ;  /* 0x0000007c2b2b7220 */ /* 0x008fca0000410000 */
[----:B------:R1:W-:Y:S02]  /*35b0*/  STG.E desc[UR36][R12.64], R43 ;  /* 0x0000002b0c007986 */ /* 0x0003e4000c101924 */
.L_x_1927:
[----:B------:R-:W-:Y:S05]  /*35c0*/  @P1 BRA `(.L_x_1929) ;  /* 0x0000000000a01947 */ /* 0x000fea0003800000 */
[----:B01----:R-:W-:Y:S01]  /*35d0*/  IMAD.IADD R13, R11, 0x1, R20 ;  /* 0x000000010b0d7824 */ /* 0x003fe200078e0214 */
[----:B------:R-:W2:Y:S03]  /*35e0*/  LDG.E R67, desc[UR36][R122.64+0x90] ;  /* 0x000090247a437981 */ /* 0x000ea6000c1e1900 */
[----:B------:R-:W-:-:S04]  /*35f0*/  IMAD R13, R20, 0x4, R13 ;  /* 0x00000004140d7824 */ /* 0x000fc800078e020d */
[----:B------:R-:W-:-:S05]  /*3600*/  IMAD R13, R20, 0x2, R13 ;  /* 0x00000002140d7824 */ /* 0x000fca00078e020d */
[----:B------:R-:W-:-:S05]  /*3610*/  LEA R12, R20, R13, 0x1 ;  /* 0x0000000d140c7211 */ /* 0x000fca00078e08ff */
[----:B------:R-:W-:-:S05]  /*3620*/  IMAD.SHL.U32 R12, R12, 0x4, RZ ;  /* 0x000000040c0c7824 */ /* 0x000fca00078e00ff */
[----:B------:R-:W-:Y:S02]  /*3630*/  SHF.R.S32.HI R13, RZ, 0x1f, R12 ;  /* 0x0000001fff0d7819 */ /* 0x000fe4000001140c */
[----:B------:R-:W-:-:S05]  /*3640*/  IADD3 R15, P3, PT, R23, R12, RZ ;  /* 0x0000000c170f7210 */ /* 0x000fca0007f7e0ff */
[----:B------:R-:W-:Y:S01]  /*3650*/  IMAD.X R44, R32, 0x1, R13, P3 ;  /* 0x00000001202c7824 */ /* 0x000fe200018e060d */
[----:B------:R-:W-:-:S04]  /*3660*/  LEA R14, P3, R15, UR18, 0x2 ;  /* 0x000000120f0e7c11 */ /* 0x000fc8000f8610ff */
[----:B------:R-:W-:-:S06]  /*3670*/  LEA.HI.X R15, R15, UR19, R44, 0x2, P3 ;  /* 0x000000130f0f7c11 */ /* 0x000fcc00098f142c */
        /* <DEDUP_REMOVED lines=8> */
.L_x_1928:
[----:B------:R-:W-:Y:S05]  /*3700*/  @P1 BRA `(.L_x_1930) ;  /* 0x0000000000a41947 */ /* 0x000fea0003800000 */
[----:B0123--:R-:W-:-:S05]  /*3710*/  IADD3 R13, PT, PT, R11, R20, RZ ;  /* 0x000000140b0d7210 */ /* 0x00ffca0007ffe0ff */
[----:B------:R-:W-:-:S04]  /*3720*/  IMAD R13, R20, 0x4, R13 ;  /* 0x00000004140d7824 */ /* 0x000fc800078e020d */
[----:B------:R-:W-:-:S04]  /*3730*/  IMAD R13, R20, 0x2, R13 ;  /* 0x00000002140d7824 */ /* 0x000fc800078e020d */
[----:B------:R-:W-:-:S05]  /*3740*/  IMAD R13, R20, 0x2, R13 ;  /* 0x00000002140d7824 */ /* 0x000fca00078e020d */
[----:B------:R-:W-:-:S05]  /*3750*/  IADD3 R12, PT, PT, R13, R20, RZ ;  /* 0x000000140d0c7210 */ /* 0x000fca0007ffe0ff */
[----:B------:R-:W-:-:S05]  /*3760*/  IMAD.SHL.U32 R12, R12, 0x4, RZ ;  /* 0x000000040c0c7824 */ /* 0x000fca00078e00ff */
        /* <DEDUP_REMOVED lines=14> */
.L_x_1929:
[----:B------:R-:W-:Y:S05]  /*3850*/  @P1 BRA `(.L_x_1931) ;  /* 0x0000000000a81947 */ /* 0x000fea0003800000 */
[----:B012---:R-:W-:Y:S01]  /*3860*/  IADD3 R13, PT, PT, R11, R20, RZ ;  /* 0x000000140b0d7210 */ /* 0x007fe20007ffe0ff */
[----:B------:R-:W2:Y:S04]  /*3870*/  LDG.E R67, desc[UR36][R122.64+0xb0] ;  /* 0x0000b0247a437981 */ /* 0x000ea8000c1e1900 */
[----:B------:R-:W-:-:S04]  /*3880*/  IMAD R13, R20, 0x4, R13 ;  /* 0x00000004140d7824 */ /* 0x000fc800078e020d */
        /* <DEDUP_REMOVED lines=17> */
.L_x_1930:
[----:B------:R-:W-:Y:S05]  /*39a0*/  @P1 BRA `(.L_x_1932) ;  /* 0x0000000000b01947 */ /* 0x000fea0003800000 */
[----:B01234-:R-:W-:-:S05]  /*39b0*/  IADD3 R13, PT, PT, R11, R20, RZ ;  /* 0x000000140b0d7210 */ /* 0x01ffca0007ffe0ff */
[----:B------:R-:W-:-:S04]  /*39c0*/  IMAD R13, R20, 0x4, R13 ;  /* 0x00000004140d7824 */ /* 0x000fc800078e020d */
[----:B------:R-:W-:-:S04]  /*39d0*/  IMAD R13, R20, 0x2, R13 ;  /* 0x00000002140d7824 */ /* 0x000fc800078e020d */
[----:B------:R-:W-:-:S05]  /*39e0*/  IMAD R13, R20, 0x2, R13 ;  /* 0x00000002140d7824 */ /* 0x000fca00078e020d */
[----:B------:R-:W-:-:S05]  /*39f0*/  LEA R13, R20, R13, 0x1 ;  /* 0x0000000d140d7211 */ /* 0x000fca00078e08ff */
[----:B------:R-:W-:-:S04]  /*3a00*/  IMAD.IADD R12, R13, 0x1, R20 ;  /* 0x000000010d0c7824 */ /* 0x000fc800078e0214 */
        /* <DEDUP_REMOVED lines=8> */
[----:B------:R-:W-:-:S04]  /*3a90*/  IADD3 R67, P3, PT, R22, R12, RZ ;  /* 0x0000000c16437210 */ /* 0x000fc80007f7e0ff */
[----:B------:R-:W-:Y:S02]  /*3aa0*/  IADD3.X R124, PT, PT, R31, R13, RZ, P3, !PT ;  /* 0x0000000d1f7c7210 */ /* 0x000fe40001ffe4ff */
[----:B------:R-:W-:-:S04]  /*3ab0*/  LEA R12, P3, R67, UR18, 0x2 ;  /* 0x00000012430c7c11 */ /* 0x000fc8000f8610ff */
[----:B------:R-:W-:Y:S01]  /*3ac0*/  LEA.HI.X R13, R67, UR19, R124, 0x2, P3 ;  /* 0x00000013430d7c11 */ /* 0x000fe200098f147c */
[----:B---3--:R-:W-:-:S04]  /*3ad0*/  FADD.FTZ R47, R75, R14 ;  /* 0x0000000e4b2f7221 */ /* 0x008fc80000010000 */
[----:B--2---:R-:W-:-:S05]  /*3ae0*/  FMUL.FTZ R47, R47, R66 ;  /* 0x000000422f2f7220 */ /* 0x004fca0000410000 */
[----:B------:R3:W-:Y:S02]  /*3af0*/  STG.E desc[UR36][R12.64], R47 ;  /* 0x0000002f0c007986 */ /* 0x0007e4000c101924 */
.L_x_1931:
[----:B------:R-:W-:Y:S05]  /*3b00*/  @P1 BREAK.RELIABLE B3 ;  /* 0x0000000000031942 */ /* 0x000fea0003800100 */
[----:B------:R-:W-:Y:S05]  /*3b10*/  @P1 BRA `(.L_x_1933) ;  /* 0x0000000000b81947 */ /* 0x000fea0003800000 */
[----:B0123--:R-:W-:Y:S01]  /*3b20*/  IMAD.IADD R13, R11, 0x1, R20 ;  /* 0x000000010b0d7824 */ /* 0x00ffe200078e0214 */
[----:B------:R-:W2:Y:S03]  /*3b30*/  LDG.E R67, desc[UR36][R122.64+0xd0] ;  /* 0x0000d0247a437981 */ /* 0x000ea6000c1e1900 */
[----:B------:R-:W-:-:S04]  /*3b40*/  IMAD R13, R20, 0x4, R13 ;  /* 0x00000004140d7824 */ /* 0x000fc800078e020d */
[----:B------:R-:W-:-:S05]  /*3b50*/  IMAD R13, R20, 0x2, R13 ;  /* 0x00000002140d7824 */ /* 0x000fca00078e020d */
[----:B------:R-:W-:-:S05]  /*3b60*/  LEA R13, R20, R13, 0x1 ;  /* 0x0000000d140d7211 */ /* 0x000fca00078e08ff */
[----:B------:R-:W-:-:S04]  /*3b70*/  IMAD R13, R20, 0x2, R13 ;  /* 0x00000002140d7824 */ /* 0x000fc800078e020d */
[----:B------:R-:W-:-:S04]  /*3b80*/  IMAD R12, R20, 0x2, R13 ;  /* 0x00000002140c7824 */ /* 0x000fc800078e020d */
[----:B------:R-:W-:-:S05]  /*3b90*/  IMAD.SHL.U32 R12, R12, 0x4, RZ ;  /* 0x000000040c0c7824 */ /* 0x000fca00078e00ff */
[----:B------:R-:W-:Y:S02]  /*3ba0*/  SHF.R.S32.HI R13, RZ, 0x1f, R12 ;  /* 0x0000001fff0d7819 */ /* 0x000fe4000001140c */
[----:B------:R-:W-:-:S04]  /*3bb0*/  IADD3 R15, P3, PT, R23, R12, RZ ;  /* 0x0000000c170f7210 */ /* 0x000fc80007f7e0ff */
[----:B------:R-:W-:Y:S02]  /*3bc0*/  IADD3.X R48, PT, PT, R32, R13, RZ, P3, !PT ;  /* 0x0000000d20307210 */ /* 0x000fe40001ffe4ff */
        /* <DEDUP_REMOVED lines=10> */
.L_x_1932:
[----:B------:R-:W-:Y:S05]  /*3c70*/  @P1 BREAK.RELIABLE B3 ;  /* 0x0000000000031942 */ /* 0x000fea0003800100 */
[----:B------:R-:W-:Y:S05]  /*3c80*/  @P1 BRA `(.L_x_1933) ;  /* 0x00000000005c1947 */ /* 0x000fea0003800000 */
[----:B------:R-:W-:Y:S05]  /*3c90*/  BSYNC.RELIABLE B3 ;  /* 0x0000000000037941 */ /* 0x000fea0003800100 */
.L_x_1925:
[----:B01234-:R-:W-:-:S04]  /*3ca0*/  IMAD.IADD R13, R11, 0x1, R20 ;  /* 0x000000010b0d7824 */ /* 0x01ffc800078e0214 */
[----:B------:R-:W-:-:S05]  /*3cb0*/  IMAD R13, R20, 0x4, R13 ;  /* 0x00000004140d7824 */ /* 0x000fca00078e020d */
[----:B------:R-:W-:-:S05]  /*3cc0*/  LEA R13, R20, R13, 0x1 ;  /* 0x0000000d140d7211 */ /* 0x000fca00078e08ff */
        /* <DEDUP_REMOVED lines=19> */
.L_x_1933:
[----:B------:R-:W-:Y:S05]  /*3e00*/  BSYNC.RECONVERGENT B2 ;  /* 0x0000000000027941 */ /* 0x000fea0003800200 */
.L_x_1924:
[----:B01234-:R-:W-:Y:S01]  /*3e10*/  IADD3 R13, PT, PT, R11, R20, RZ ;  /* 0x000000140b0d7210 */ /* 0x01ffe20007ffe0ff */
[----:B------:R-:W-:Y:S04]  /*3e20*/  BSSY.RECONVERGENT B2, `(.L_x_1934) ;  /* 0x0000027000027945 */ /* 0x000fe80003800200 */
[----:B------:R-:W-:-:S04]  /*3e30*/  IMAD R13, R20, 0x4, R13 ;  /* 0x00000004140d7824 */ /* 0x000fc800078e020d */
[----:B------:R-:W-:-:S04]  /*3e40*/  IMAD R13, R20, 0x2, R13 ;  /* 0x00000002140d7824 */ /* 0x000fc800078e020d */
[----:B------:R-:W-:-:S05]  /*3e50*/  IMAD R13, R20, 0x2, R13 ;  /* 0x00000002140d7824 */ /* 0x000fca00078e020d */
[----:B------:R-:W-:-:S05]  /*3e60*/  LEA R13, R20, R13, 0x1 ;  /* 0x0000000d140d7211 */ /* 0x000fca00078e08ff */
[----:B------:R-:W-:-:S04]  /*3e70*/  IMAD R13, R20, 0x2, R13 ;  /* 0x00000002140d7824 */ /* 0x000fc800078e020d */
[----:B------:R-:W-:Y:S01]  /*3e80*/  IMAD R121, R20, 0x2, R13 ;  /* 0x0000000214797824 */ /* 0x000fe200078e020d */
[----:B------:R-:W-:Y:S06]  /*3e90*/  @P1 BRA `(.L_x_1935) ;  /* 0x00000000007c1947 */ /* 0x000fec0003800000 */
[----:B------:R-:W-:-:S05]  /*3ea0*/  IMAD.SHL.U32 R14, R121, 0x4, RZ ;  /* 0x00000004790e7824 */ /* 0x000fca00078e00ff */
[----:B------:R-:W-:Y:S02]  /*3eb0*/  SHF.R.S32.HI R15, RZ, 0x1f, R14 ;  /* 0x0000001fff0f7819 */ /* 0x000fe4000001140e */
[----:B------:R-:W-:-:S04]  /*3ec0*/  IADD3 R13, P3, PT, R23, R14, RZ ;  /* 0x0000000e170d7210 */ /* 0x000fc80007f7e0ff */
[----:B------:R-:W-:Y:S02]  /*3ed0*/  IADD3.X R50, PT, PT, R32, R15, RZ, P3, !PT ;  /* 0x0000000f20327210 */ /* 0x000fe40001ffe4ff */
[----:B------:R-:W-:-:S04]  /*3ee0*/  LEA R12, P3, R13, UR18, 0x2 ;  /* 0x000000120d0c7c11 */ /* 0x000fc8000f8610ff */
[----:B------:R-:W-:Y:S02]  /*3ef0*/  LEA.HI.X R13, R13, UR19, R50, 0x2, P3 ;  /* 0x000000130d0d7c11 */ /* 0x000fe400098f1432 */
[----:B------:R-:W2:Y:S04]  /*3f00*/  LDG.E R50, desc[UR36][R122.64+0xf0] ;  /* 0x0000f0247a327981 */ /* 0x000ea8000c1e1900 */
[----:B------:R0:W3:Y:S01]  /*3f10*/  LDG.E R13, desc[UR36][R12.64] ;  /* 0x000000240c0d7981 */ /* 0x0000e2000c1e1900 */
[----:B------:R-:W-:Y:S01]  /*3f20*/  IADD3 R14, P3, PT, R22, R14, RZ ;  /* 0x0000000e160e7210 */ /* 0x000fe20007f7e0ff */
[----:B------:R-:W-:-:S04]  /*3f30*/  IMAD R11, R20, 0x10, R11 ;  /* 0x00000010140b7824 */ /* 0x000fc800078e020b */
[----:B------:R-:W-:Y:S01]  /*3f40*/  IMAD.X R51, R31, 0x1, R15, P3 ;  /* 0x000000011f337824 */ /* 0x000fe200018e060f */
[----:B------:R-:W-:Y:S01]  /*3f50*/  LEA R66, P3, R14, UR18, 0x2 ;  /* 0x000000120e427c11 */ /* 0x000fe2000f8610ff */
[----:B------:R-:W-:-:S03]  /*3f60*/  IMAD.SHL.U32 R11, R11, 0x4, RZ ;  /* 0x000000040b0b7824 */ /* 0x000fc600078e00ff */
[----:B------:R-:W-:Y:S02]  /*3f70*/  LEA.HI.X R67, R14, UR19, R51, 0x2, P3 ;  /* 0x000000130e437c11 */ /* 0x000fe400098f1433 */
[----:B------:R-:W-:Y:S02]  /*3f80*/  SHF.R.S32.HI R51, RZ, 0x1f, R11 ;  /* 0x0000001fff337819 */ /* 0x000fe4000001140b */
[----:B0-----:R-:W-:Y:S01]  /*3f90*/  IADD3 R12, P3, PT, R23, R11, RZ ;  /* 0x0000000b170c7210 */ /* 0x001fe20007f7e0ff */
[----:B---3--:R-:W-:-:S03]  /*3fa0*/  FADD.FTZ R15, R72, R13 ;  /* 0x0000000d480f7221 */ /* 0x008fc60000010000 */
[----:B------:R-:W-:Y:S02]  /*3fb0*/  IADD3.X R13, PT, PT, R32, R51, RZ, P3, !PT ;  /* 0x00000033200d7210 */ /* 0x000fe40001ffe4ff */
[----:B------:R-:W-:Y:S01]  /*3fc0*/  LEA R14, P3, R12, UR18, 0x2 ;  /* 0x000000120c0e7c11 */ /* 0x000fe2000f8610ff */
[----:B--2---:R-:W-:-:S03]  /*3fd0*/  FMUL.FTZ R50, R15, R50 ;  /* 0x000000320f327220 */ /* 0x004fc60000410000 */
[----:B------:R-:W-:Y:S02]  /*3fe0*/  LEA.HI.X R15, R12, UR19, R13, 0x2, P3 ;  /* 0x000000130c0f7c11 */ /* 0x000fe400098f140d */
        /* <DEDUP_REMOVED lines=10> */
.L_x_1935:
[----:B------:R-:W-:Y:S05]  /*4090*/  BSYNC.RECONVERGENT B2 ;  /* 0x0000000000027941 */ /* 0x000fea0003800200 */
.L_x_1934:
[----:B------:R-:W1:Y:S01]  /*40a0*/  @!P1 LDC.64 R14, c[0x0][0x3b8] ;  /* 0x0000ee00ff0e9b82 */ /* 0x000e620000000a00 */
[----:B------:R-:W-:Y:S02]  /*40b0*/  IMAD R11, R20, 0x2, R121 ;  /* 0x00000002140b7824 */ /* 0x000fe400078e0279 */
[----:B------:R-:W2:Y:S02]  /*40c0*/  @!P1 LDG.E R121, desc[UR36][R122.64+0x110] ;  /* 0x000110247a799981 */ /* 0x000ea4000c1e1900 */
[----:B0-----:R-:W-:-:S05]  /*40d0*/  @!P1 IMAD.SHL.U32 R13, R11, 0x4, RZ ;  /* 0x000000040b0d9824 */ /* 0x001fca00078e00ff */
[----:B------:R-:W-:Y:S02]  /*40e0*/  @!P1 SHF.R.S32.HI R12, RZ, 0x1f, R13 ;  /* 0x0000001fff0c9819 */ /* 0x000fe4000001140d */
[----:B------:R-:W-:-:S04]  /*40f0*/  @!P1 IADD3 R67, P3, PT, R23, R13, RZ ;  /* 0x0000000d17439210 */ /* 0x000fc80007f7e0ff */
[----:B------:R-:W-:Y:S02]  /*4100*/  @!P1 IADD3.X R124, PT, PT, R32, R12, RZ, P3, !PT ;  /* 0x0000000c207c9210 */ /* 0x000fe40001ffe4ff */
[----:B-1----:R-:W-:-:S04]  /*4110*/  @!P1 LEA R66, P3, R67, R14, 0x2 ;  /* 0x0000000e43429211 */ /* 0x002fc800078610ff */
[----:B------:R-:W-:-:S06]  /*4120*/  @!P1 LEA.HI.X R67, R67, R15, R124, 0x2, P3 ;  /* 0x0000000f43439211 */ /* 0x000fcc00018f147c */
[----:B------:R-:W3:Y:S01]  /*4130*/  @!P1 LDG.E R67, desc[UR36][R66.64] ;  /* 0x0000002442439981 */ /* 0x000ee2000c1e1900 */
[----:B------:R-:W-:-:S05]  /*4140*/  @!P1 IADD3 R13, P3, PT, R22, R13, RZ ;  /* 0x0000000d160d9210 */ /* 0x000fca0007f7e0ff */
[----:B------:R-:W-:Y:S01]  /*4150*/  @!P1 IMAD.X R124, R31, 0x1, R12, P3 ;  /* 0x000000011f7c9824 */ /* 0x000fe200018e060c */
[----:B------:R-:W-:-:S04]  /*4160*/  @!P1 LEA R12, P3, R13, R14, 0x2 ;  /* 0x0000000e0d0c9211 */ /* 0x000fc800078610ff */
[----:B------:R-:W-:Y:S01]  /*4170*/  @!P1 LEA.HI.X R13, R13, R15, R124, 0x2, P3 ;  /* 0x0000000f0d0d9211 */ /* 0x000fe200018f147c */
[----:B------:R-:W-:-:S04]  /*4180*/  IMAD.IADD R11, R11, 0x1, R20 ;  /* 0x000000010b0b7824 */ /* 0x000fc800078e0214 */
[----:B------:R-:W-:-:S05]  /*4190*/  @!P1 IMAD.SHL.U32 R125, R11, 0x4, RZ ;  /* 0x000000040b7d9824 */ /* 0x000fca00078e00ff */
[----:B------:R-:W-:Y:S01]  /*41a0*/  @!P1 SHF.R.S32.HI R124, RZ, 0x1f, R125 ;  /* 0x0000001fff7c9819 */ /* 0x000fe2000001147d */
[----:B---3--:R-:W-:-:S04]  /*41b0*/  @!P1 FADD.FTZ R14, R70, R67 ;  /* 0x00000043460e9221 */ /* 0x008fc80000010000 */
[----:B--2---:R-:W-:Y:S02]  /*41c0*/  @!P1 FMUL.FTZ R52, R14, R121 ;  /* 0x000000790e349220 */ /* 0x004fe40000410000 */
[----:B------:R-:W0:Y:S01]  /*41d0*/  @!P1 LDC.64 R14, c[0x0][0x3b8] ;  /* 0x0000ee00ff0e9b82 */ /* 0x000e220000000a00 */
[----:B------:R-:W-:-:S04]  /*41e0*/  @!P1 IADD3 R67, P3, PT, R23, R125, RZ ;  /* 0x0000007d17439210 */ /* 0x000fc80007f7e0ff */
[----:B------:R-:W-:Y:S01]  /*41f0*/  @!P1 IADD3.X R121, PT, PT, R32, R124, RZ, P3, !PT ;  /* 0x0000007c20799210 */ /* 0x000fe20001ffe4ff */
[----:B------:R1:W-:Y:S01]  /*4200*/  @!P1 STG.E desc[UR36][R12.64], R52 ;  /* 0x000000340c009986 */ /* 0x0003e2000c101924 */
[----:B0-----:R-:W-:-:S04]  /*4210*/  @!P1 LEA R66, P3, R67, R14, 0x2 ;  /* 0x0000000e43429211 */ /* 0x001fc800078610ff */
[----:B------:R-:W-:Y:S02]  /*4220*/  @!P1 LEA.HI.X R67, R67, R15, R121, 0x2, P3 ;  /* 0x0000000f43439211 */ /* 0x000fe400018f1479 */
[----:B------:R-:W2:Y:S04]  /*4230*/  @!P1 LDG.E R121, desc[UR36][R122.64+0x120] ;  /* 0x000120247a799981 */ /* 0x000ea8000c1e1900 */
[----:B------:R0:W3:Y:S01]  /*4240*/  @!P1 LDG.E R66, desc[UR36][R66.64] ;  /* 0x0000002442429981 */ /* 0x0000e2000c1e1900 */
[----:B------:R-:W-:-:S05]  /*4250*/  @!P1 IADD3 R125, P3, PT, R22, R125, RZ ;  /* 0x0000007d167d9210 */ /* 0x000fca0007f7e0ff */
[----:B------:R-:W-:Y:S01]  /*4260*/  @!P1 IMAD.X R124, R31, 0x1, R124, P3 ;  /* 0x000000011f7c9824 */ /* 0x000fe200018e067c */
[----:B-1----:R-:W-:-:S04]  /*4270*/  @!P1 LEA R12, P3, R125, R14, 0x2 ;  /* 0x0000000e7d0c9211 */ /* 0x002fc800078610ff */
[----:B------:R-:W-:Y:S01]  /*4280*/  @!P1 LEA.HI.X R13, R125, R15, R124, 0x2, P3 ;  /* 0x0000000f7d0d9211 */ /* 0x000fe200018f147c */
[----:B------:R-:W-:-:S04]  /*4290*/  IMAD.IADD R11, R11, 0x1, R20 ;  /* 0x000000010b0b7824 */ /* 0x000fc800078e0214 */
[----:B------:R-:W-:-:S05]  /*42a0*/  @!P1 IMAD.SHL.U32 R125, R11, 0x4, RZ ;  /* 0x000000040b7d9824 */ /* 0x000fca00078e00ff */
[----:B------:R-:W-:Y:S02]  /*42b0*/  @!P1 SHF.R.S32.HI R124, RZ, 0x1f, R125 ;  /* 0x0000001fff7c9819 */ /* 0x000fe4000001147d */
[----:B0-----:R-:W-:Y:S01]  /*42c0*/  @!P1 IADD3 R67, P3, PT, R23, R125, RZ ;  /* 0x0000007d17439210 */ /* 0x001fe20007f7e0ff */
[----:B---3--:R-:W-:-:S04]  /*42d0*/  @!P1 FADD.FTZ R14, R69, R66 ;  /* 0x00000042450e9221 */ /* 0x008fc80000010000 */
[----:B--2---:R-:W-:Y:S02]  /*42e0*/  @!P1 FMUL.FTZ R53, R14, R121 ;  /* 0x000000790e359220 */ /* 0x004fe40000410000 */
[----:B------:R-:W0:Y:S01]  /*42f0*/  @!P1 LDC.64 R14, c[0x0][0x3b8] ;  /* 0x0000ee00ff0e9b82 */ /* 0x000e220000000a00 */
[----:B------:R-:W-:Y:S02]  /*4300*/  @!P1 IADD3.X R121, PT, PT, R32, R124, RZ, P3, !PT ;  /* 0x0000007c20799210 */ /* 0x000fe40001ffe4ff */
[----:B------:R1:W-:Y:S01]  /*4310*/  @!P1 STG.E desc[UR36][R12.64], R53 ;  /* 0x000000350c009986 */ /* 0x0003e2000c101924 */
[----:B0-----:R-:W-:-:S04]  /*4320*/  @!P1 LEA R66, P3, R67, R14, 0x2 ;  /* 0x0000000e43429211 */ /* 0x001fc800078610ff */
[----:B------:R-:W-:Y:S02]  /*4330*/  @!P1 LEA.HI.X R67, R67, R15, R121, 0x2, P3 ;  /* 0x0000000f43439211 */ /* 0x000fe400018f1479 */
[----:B------:R-:W2:Y:S04]  /*4340*/  @!P1 LDG.E R121, desc[UR36][R122.64+0x130] ;  /* 0x000130247a799981 */ /* 0x000ea8000c1e1900 */
[----:B------:R-:W3:Y:S01]  /*4350*/  @!P1 LDG.E R67, desc[UR36][R66.64] ;  /* 0x0000002442439981 */ /* 0x000ee2000c1e1900 */
[----:B------:R-:W-:-:S05]  /*4360*/  @!P1 IADD3 R125, P3, PT, R22, R125, RZ ;  /* 0x0000007d167d9210 */ /* 0x000fca0007f7e0ff */
[----:B------:R-:W-:Y:S01]  /*4370*/  @!P1 IMAD.X R124, R31, 0x1, R124, P3 ;  /* 0x000000011f7c9824 */ /* 0x000fe200018e067c */
[----:B-1----:R-:W-:-:S04]  /*4380*/  @!P1 LEA R12, P3, R125, R14, 0x2 ;  /* 0x0000000e7d0c9211 */ /* 0x002fc800078610ff */
        /* <DEDUP_REMOVED lines=166> */
[----:B------:R-:W1:Y:S01]  /*4df0*/  @!P1 LDG.E R66, desc[UR36][R66.64] ;  /* 0x0000002442429981 */ /* 0x000e62000c1e1900 */
[----:B------:R-:W-:-:S05]  /*4e00*/  @!P1 IADD3 R125, P3, PT, R22, R125, RZ ;  /* 0x0000007d167d9210 */ /* 0x000fca0007f7e0ff */
[----:B------:R-:W-:Y:S01]  /*4e10*/  @!P1 IMAD.X R124, R31, 0x1, R124, P3 ;  /* 0x000000011f7c9824 */ /* 0x000fe200018e067c */
[----:B------:R-:W-:-:S04]  /*4e20*/  @!P1 LEA R14, P3, R125, R14, 0x2 ;  /* 0x0000000e7d0e9211 */ /* 0x000fc800078610ff */
[----:B------:R-:W-:Y:S01]  /*4e30*/  @!P1 LEA.HI.X R15, R125, R15, R124, 0x2, P3 ;  /* 0x0000000f7d0f9211 */ /* 0x000fe200018f147c */
[----:B-1----:R-:W-:-:S04]  /*4e40*/  @!P1 FADD.FTZ R12, R17, R66 ;  /* 0x00000042110c9221 */ /* 0x002fc80000010000 */
[----:B--2---:R-:W-:-:S05]  /*4e50*/  @!P1 FMUL.FTZ R64, R12, R121 ;  /* 0x000000790c409220 */ /* 0x004fca0000410000 */
[----:B------:R0:W-:Y:S01]  /*4e60*/  @!P1 STG.E desc[UR36][R14.64], R64 ;  /* 0x000000400e009986 */ /* 0x0001e2000c101924 */
[----:B------:R-:W-:Y:S05]  /*4e70*/  @P1 BRA `(.L_x_1936) ;  /* 0x0000003400681947 */ /* 0x000fea0003800000 */
[----:B------:R-:W-:-:S04]  /*4e80*/  IMAD.IADD R65, R11, 0x1, R20 ;  /* 0x000000010b417824 */ /* 0x000fc800078e0214 */
[----:B------:R-:W-:-:S05]  /*4e90*/  IMAD.SHL.U32 R11, R65, 0x4, RZ ;  /* 0x00000004410b7824 */ /* 0x000fca00078e00ff */
[----:B0-----:R-:W-:Y:S02]  /*4ea0*/  SHF.R.S32.HI R15, RZ, 0x1f, R11 ;  /* 0x0000001fff0f7819 */ /* 0x001fe4000001140b */
[----:B------:R-:W-:-:S04]  /*4eb0*/  IADD3 R13, P1, PT, R23, R11, RZ ;  /* 0x0000000b170d7210 */ /* 0x000fc80007f3e0ff */
[----:B------:R-:W-:Y:S02]  /*4ec0*/  IADD3.X R14, PT, PT, R32, R15, RZ, P1, !PT ;  /* 0x0000000f200e7210 */ /* 0x000fe40000ffe4ff */
[----:B------:R-:W-:-:S04]  /*4ed0*/  LEA R12, P1, R13, UR18, 0x2 ;  /* 0x000000120d0c7c11 */ /* 0x000fc8000f8210ff */
[----:B------:R-:W-:Y:S02]  /*4ee0*/  LEA.HI.X R13, R13, UR19, R14, 0x2, P1 ;  /* 0x000000130d0d7c11 */ /* 0x000fe400088f140e */
[----:B------:R-:W2:Y:S04]  /*4ef0*/  LDG.E R14, desc[UR36][R122.64+0x1e0] ;  /* 0x0001e0247a0e7981 */ /* 0x000ea8000c1e1900 */
[----:B------:R0:W3:Y:S01]  /*4f00*/  LDG.E R13, desc[UR36][R12.64] ;  /* 0x000000240c0d7981 */ /* 0x0000e2000c1e1900 */
[----:B------:R-:W-:Y:S01]  /*4f10*/  IADD3 R67, P1, PT, R22, R11, RZ ;  /* 0x0000000b16437210 */ /* 0x000fe20007f3e0ff */
[----:B------:R-:W-:-:S04]  /*4f20*/  IMAD.IADD R11, R65, 0x1, R20 ;  /* 0x00000001410b7824 */ /* 0x000fc800078e0214 */
[----:B------:R-:W-:Y:S01]  /*4f30*/  IMAD.X R68, R31, 0x1, R15, P1 ;  /* 0x000000011f447824 */ /* 0x000fe200008e060f */
[----:B------:R-:W-:Y:S01]  /*4f40*/  LEA R66, P1, R67, UR18, 0x2 ;  /* 0x0000001243427c11 */ /* 0x000fe2000f8210ff */
[----:B------:R-:W-:-:S03]  /*4f50*/  IMAD.SHL.U32 R11, R11, 0x4, RZ ;  /* 0x000000040b0b7824 */ /* 0x000fc600078e00ff */
[----:B------:R-:W-:Y:S02]  /*4f60*/  LEA.HI.X R67, R67, UR19, R68, 0x2, P1 ;  /* 0x0000001343437c11 */ /* 0x000fe400088f1444 */
[----:B------:R-:W-:Y:S02]  /*4f70*/  SHF.R.S32.HI R68, RZ, 0x1f, R11 ;  /* 0x0000001fff447819 */ /* 0x000fe4000001140b */
[----:B0-----:R-:W-:Y:S01]  /*4f80*/  IADD3 R12, P1, PT, R23, R11, RZ ;  /* 0x0000000b170c7210 */ /* 0x001fe20007f3e0ff */
[----:B---3--:R-:W-:-:S03]  /*4f90*/  FADD.FTZ R65, R18, R13 ;  /* 0x0000000d12417221 */ /* 0x008fc60000010000 */
[----:B------:R-:W-:Y:S01]  /*4fa0*/  IADD3.X R13, PT, PT, R32, R68, RZ, P1, !PT ;  /* 0x00000044200d7210 */ /* 0x000fe20000ffe4ff */
[----:B--2---:R-:W-:Y:S01]  /*4fb0*/  FMUL.FTZ R65, R65, R14 ;  /* 0x0000000e41417220 */ /* 0x004fe20000410000 */
[----:B------:R-:W-:-:S04]  /*4fc0*/  LEA R14, P1, R12, UR18, 0x2 ;  /* 0x000000120c0e7c11 */ /* 0x000fc8000f8210ff */
        /* <DEDUP_REMOVED lines=10> */
[----:B------:R1:W-:Y:S01]  /*5070*/  STG.E desc[UR36][R12.64], R68 ;  /* 0x000000440c007986 */ /* 0x0003e2000c101924 */
[----:B------:R-:W-:Y:S05]  /*5080*/  BRA `(.L_x_1936) ;  /* 0x0000003000e47947 */ /* 0x000fea0003800000 */
.L_x_1919:
[C---:B------:R-:W-:Y:S01]  /*5090*/  ISETP.GE.AND P3, PT, R34.reuse, UR45, PT ;  /* 0x0000002d22007c0c */ /* 0x040fe2000bf66270 */
[----:B------:R-:W-:Y:S01]  /*50a0*/  BSSY.RECONVERGENT B2, `(.L_x_1937) ;  /* 0x000000f000027945 */ /* 0x000fe20003800200 */
[----:B------:R-:W-:-:S11]  /*50b0*/  ISETP.GE.AND P1, PT, R34, UR45, PT ;  /* 0x0000002d22007c0c */ /* 0x000fd6000bf26270 */
[----:B------:R-:W-:Y:S05]  /*50c0*/  @P3 BRA `(.L_x_1938) ;  /* 0x0000000000303947 */ /* 0x000fea0003800000 */
[----:B------:R-:W-:-:S05]  /*50d0*/  IMAD.SHL.U32 R12, R11, 0x4, RZ ;  /* 0x000000040b0c7824 */ /* 0x000fca00078e00ff */
[----:B------:R-:W-:-:S05]  /*50e0*/  IADD3 R13, P3, PT, R23, R12, RZ ;  /* 0x0000000c170d7210 */ /* 0x000fca0007f7e0ff */
[----:B------:R-:W-:Y:S01]  /*50f0*/  IMAD.X R66, RZ, RZ, R32, P3 ;  /* 0x000000ffff427224 */ /* 0x000fe200018e0620 */
[----:B------:R-:W-:-:S04]  /*5100*/  LEA R14, P3, R13, UR18, 0x2 ;  /* 0x000000120d0e7c11 */ /* 0x000fc8000f8610ff */
[----:B------:R-:W-:-:S05]  /*5110*/  LEA.HI.X R15, R13, UR19, R66, 0x2, P3 ;  /* 0x000000130d0f7c11 */ /* 0x000fca00098f1442 */
[----:B------:R-:W2:Y:S01]  /*5120*/  LDG.E R14, desc[UR36][R14.64] ;  /* 0x000000240e0e7981 */ /* 0x000ea2000c1e1900 */
[----:B------:R-:W-:-:S04]  /*5130*/  IADD3 R13, P3, PT, R22, R12, RZ ;  /* 0x0000000c160d7210 */ /* 0x000fc80007f7e0ff */
[----:B------:R-:W-:Y:S02]  /*5140*/  IADD3.X R66, PT, PT, RZ, R31, RZ, P3, !PT ;  /* 0x0000001fff427210 */ /* 0x000fe40001ffe4ff */
[----:B------:R-:W-:-:S04]  /*5150*/  LEA R12, P3, R13, UR18, 0x2 ;  /* 0x000000120d0c7c11 */ /* 0x000fc8000f8610ff */
[----:B------:R-:W-:Y:S01]  /*5160*/  LEA.HI.X R13, R13, UR19, R66, 0x2, P3 ;  /* 0x000000130d0d7c11 */ /* 0x000fe200098f1442 */
[----:B--2---:R-:W-:-:S05]  /*5170*/  FADD.FTZ R35, R87, R14 ;  /* 0x0000000e57237221 */ /* 0x004fca0000010000 */
[----:B------:R0:W-:Y:S03]  /*5180*/  STG.E desc[UR36][R12.64], R35 ;  /* 0x000000230c007986 */ /* 0x0001e6000c101924 */
.L_x_1938:
[----:B------:R-:W-:Y:S05]  /*5190*/  BSYNC.RECONVERGENT B2 ;  /* 0x0000000000027941 */ /* 0x000fea0003800200 */
.L_x_1937:
[----:B------:R-:W-:Y:S04]  /*51a0*/  BSSY.RECONVERGENT B2, `(.L_x_1939) ;  /* 0x000003b000027945 */ /* 0x000fe80003800200 */
[----:B------:R-:W-:Y:S05]  /*51b0*/  @P1 BRA `(.L_x_1940) ;  /* 0x0000000000e41947 */ /* 0x000fea0003800000 */
[----:B0-----:R-:W-:-:S04]  /*51c0*/  IMAD.IADD R12, R11, 0x1, R20 ;  /* 0x000000010b0c7824 */ /* 0x001fc800078e0214 */
[----:B------:R-:W-:-:S05]  /*51d0*/  IMAD.SHL.U32 R12, R12, 0x4, RZ ;  /* 0x000000040c0c7824 */ /* 0x000fca00078e00ff */
[----:B------:R-:W-:Y:S02]  /*51e0*/  SHF.R.S32.HI R13, RZ, 0x1f, R12 ;  /* 0x0000001fff0d7819 */ /* 0x000fe4000001140c */
[----:B------:R-:W-:-:S05]  /*51f0*/  IADD3 R15, P3, PT, R23, R12, RZ ;  /* 0x0000000c170f7210 */ /* 0x000fca0007f7e0ff */
[----:B------:R-:W-:Y:S01]  /*5200*/  IMAD.X R36, R32, 0x1, R13, P3 ;  /* 0x0000000120247824 */ /* 0x000fe200018e060d */
[----:B------:R-:W-:-:S04]  /*5210*/  LEA R14, P3, R15, UR18, 0x2 ;  /* 0x000000120f0e7c11 */ /* 0x000fc8000f8610ff */
[----:B------:R-:W-:-:S06]  /*5220*/  LEA.HI.X R15, R15, UR19, R36, 0x2, P3 ;  /* 0x000000130f0f7c11 */ /* 0x000fcc00098f1424 */
[----:B------:R-:W2:Y:S01]  /*5230*/  LDG.E R15, desc[UR36][R14.64] ;  /* 0x000000240e0f7981 */ /* 0x000ea2000c1e1900 */
[----:B------:R-:W-:Y:S02]  /*5240*/  IADD3 R12, P3, PT, R22, R12, RZ ;  /* 0x0000000c160c7210 */ /* 0x000fe40007f7e0ff */
[----:B------:R-:W-:-:S03]  /*5250*/  LEA R37, R20, R11, 0x1 ;  /* 0x0000000b14257211 */ /* 0x000fc600078e08ff */
[----:B------:R-:W-:Y:S01]  /*5260*/  IMAD.X R13, R31, 0x1, R13, P3 ;  /* 0x000000011f0d7824 */ /* 0x000fe200018e060d */
[----:B------:R-:W-:Y:S01]  /*5270*/  LEA R38, P3, R12, UR18, 0x2 ;  /* 0x000000120c267c11 */ /* 0x000fe2000f8610ff */
[----:B------:R-:W-:-:S03]  /*5280*/  IMAD.SHL.U32 R37, R37, 0x4, RZ ;  /* 0x0000000425257824 */ /* 0x000fc600078e00ff */
[----:B------:R-:W-:Y:S02]  /*5290*/  LEA.HI.X R39, R12, UR19, R13, 0x2, P3 ;  /* 0x000000130c277c11 */ /* 0x000fe400098f140d */
[----:B------:R-:W-:Y:S02]  /*52a0*/  SHF.R.S32.HI R66, RZ, 0x1f, R37 ;  /* 0x0000001fff427819 */ /* 0x000fe40000011425 */
[----:B------:R-:W-:-:S05]  /*52b0*/  IADD3 R13, P3, PT, R23, R37, RZ ;  /* 0x00000025170d7210 */ /* 0x000fca0007f7e0ff */
[----:B------:R-:W-:Y:S01]  /*52c0*/  IMAD.X R36, R32, 0x1, R66, P3 ;  /* 0x0000000120247824 */ /* 0x000fe200018e0642 */
[----:B------:R-:W-:-:S04]  /*52d0*/  LEA R12, P3, R13, UR18, 0x2 ;  /* 0x000000120d0c7c11 */ /* 0x000fc8000f8610ff */
[----:B------:R-:W-:Y:S01]  /*52e0*/  LEA.HI.X R13, R13, UR19, R36, 0x2, P3 ;  /* 0x000000130d0d7c11 */ /* 0x000fe200098f1424 */
[----:B--2---:R-:W-:-:S05]  /*52f0*/  FADD.FTZ R36, R86, R15 ;  /* 0x0000000f56247221 */ /* 0x004fca0000010000 */
[----:B------:R0:W-:Y:S04]  /*5300*/  STG.E desc[UR36][R38.64], R36 ;  /* 0x0000002426007986 */ /* 0x0001e8000c101924 */
[----:B------:R1:W2:Y:S01]  /*5310*/  LDG.E R124, desc[UR36][R12.64] ;  /* 0x000000240c7c7981 */ /* 0x0002a2000c1e1900 */
[----:B------:R-:W-:Y:S02]  /*5320*/  IADD3 R15, PT, PT, R11, R20, RZ ;  /* 0x000000140b0f7210 */ /* 0x000fe40007ffe0ff */
[----:B------:R-:W-:-:S03]  /*5330*/  IADD3 R37, P3, PT, R22, R37, RZ ;  /* 0x0000002516257210 */ /* 0x000fc60007f7e0ff */
[----:B------:R-:W-:Y:S02]  /*5340*/  IMAD R15, R20, 0x2, R15 ;  /* 0x00000002140f7824 */ /* 0x000fe400078e020f */
[----:B------:R-:W-:Y:S01]  /*5350*/  IMAD.X R66, R31, 0x1, R66, P3 ;  /* 0x000000011f427824 */ /* 0x000fe200018e0642 */
[----:B------:R-:W-:Y:S01]  /*5360*/  LEA R14, P3, R37, UR18, 0x2 ;  /* 0x00000012250e7c11 */ /* 0x000fe2000f8610ff */
[----:B------:R-:W-:-:S03]  /*5370*/  IMAD.SHL.U32 R67, R15, 0x4, RZ ;  /* 0x000000040f437824 */ /* 0x000fc600078e00ff */
[----:B------:R-:W-:Y:S02]  /*5380*/  LEA.HI.X R15, R37, UR19, R66, 0x2, P3 ;  /* 0x00000013250f7c11 */ /* 0x000fe400098f1442 */
[----:B------:R-:W-:Y:S02]  /*5390*/  SHF.R.S32.HI R66, RZ, 0x1f, R67 ;  /* 0x0000001fff427819 */ /* 0x000fe40000011443 */
[----:B------:R-:W-:-:S04]  /*53a0*/  IADD3 R37, P3, PT, R23, R67, RZ ;  /* 0x0000004317257210 */ /* 0x000fc80007f7e0ff */
[----:B0-----:R-:W-:Y:S02]  /*53b0*/  IADD3.X R38, PT, PT, R32, R66, RZ, P3, !PT ;  /* 0x0000004220267210 */ /* 0x001fe40001ffe4ff */
[----:B-1----:R-:W-:-:S04]  /*53c0*/  LEA R12, P3, R37, UR18, 0x2 ;  /* 0x00000012250c7c11 */ /* 0x002fc8000f8610ff */
[----:B------:R-:W-:Y:S01]  /*53d0*/  LEA.HI.X R13, R37, UR19, R38, 0x2, P3 ;  /* 0x00000013250d7c11 */ /* 0x000fe200098f1426 */
[----:B--2---:R-:W-:-:S05]  /*53e0*/  FADD.FTZ R37, R85, R124 ;  /* 0x0000007c55257221 */ /* 0x004fca0000010000 */
[----:B------:R0:W-:Y:S04]  /*53f0*/  STG.E desc[UR36][R14.64], R37 ;  /* 0x000000250e007986 */ /* 0x0001e8000c101924 */
[----:B------:R-:W2:Y:S01]  /*5400*/  LDG.E R13, desc[UR36][R12.64] ;  /* 0x000000240c0d7981 */ /* 0x000ea2000c1e1900 */
[----:B------:R-:W-:Y:S01]  /*5410*/  IADD3 R67, P3, PT, R22, R67, RZ ;  /* 0x0000004316437210 */ /* 0x000fe20007f7e0ff */
[----:B------:R-:W-:-:S04]  /*5420*/  IMAD R39, R20, 0x4, R11 ;  /* 0x0000000414277824 */ /* 0x000fc800078e020b */
[----:B------:R-:W-:Y:S01]  /*5430*/  IMAD.X R38, R31, 0x1, R66, P3 ;  /* 0x000000011f267824 */ /* 0x000fe200018e0642 */
[----:B------:R-:W-:Y:S01]  /*5440*/  LEA R66, P3, R67, UR18, 0x2 ;  /* 0x0000001243427c11 */ /* 0x000fe2000f8610ff */
[----:B------:R-:W-:-:S03]  /*5450*/  IMAD.SHL.U32 R39, R39, 0x4, RZ ;  /* 0x0000000427277824 */ /* 0x000fc600078e00ff */
[----:B------:R-:W-:Y:S02]  /*5460*/  LEA.HI.X R67, R67, UR19, R38, 0x2, P3 ;  /* 0x0000001343437c11 */ /* 0x000fe400098f1426 */
[----:B------:R-:W-:Y:S02]  /*5470*/  SHF.R.S32.HI R121, RZ, 0x1f, R39 ;  /* 0x0000001fff797819 */ /* 0x000fe40000011427 */
[----:B------:R-:W-:-:S04]  /*5480*/  IADD3 R38, P3, PT, R23, R39, RZ ;  /* 0x0000002717267210 */ /* 0x000fc80007f7e0ff */
[----:B------:R-:W-:Y:S02]  /*5490*/  IADD3.X R125, PT, PT, R32, R121, RZ, P3, !PT ;  /* 0x00000079207d7210 */ /* 0x000fe40001ffe4ff */
[----:B0-----:R-:W-:-:S04]  /*54a0*/  LEA R14, P3, R38, UR18, 0x2 ;  /* 0x00000012260e7c11 */ /* 0x001fc8000f8610ff */
[----:B------:R-:W-:Y:S01]  /*54b0*/  LEA.HI.X R15, R38, UR19, R125, 0x2, P3 ;  /* 0x00000013260f7c11 */ /* 0x000fe200098f147d */
[----:B--2---:R-:W-:-:S05]  /*54c0*/  FADD.FTZ R38, R84, R13 ;  /* 0x0000000d54267221 */ /* 0x004fca0000010000 */
[----:B------:R1:W-:Y:S04]  /*54d0*/  STG.E desc[UR36][R66.64], R38 ;  /* 0x0000002642007986 */ /* 0x0003e8000c101924 */
[----:B------:R-:W2:Y:S01]  /*54e0*/  LDG.E R14, desc[UR36][R14.64] ;  /* 0x000000240e0e7981 */ /* 0x000ea2000c1e1900 */
[----:B------:R-:W-:-:S05]  /*54f0*/  IADD3 R39, P3, PT, R22, R39, RZ ;  /* 0x0000002716277210 */ /* 0x000fca0007f7e0ff */
[----:B------:R-:W-:Y:S01]  /*5500*/  IMAD.X R124, R31, 0x1, R121, P3 ;  /* 0x000000011f7c7824 */ /* 0x000fe200018e0679 */
[----:B------:R-:W-:-:S04]  /*5510*/  LEA R12, P3, R39, UR18, 0x2 ;  /* 0x00000012270c7c11 */ /* 0x000fc8000f8610ff */
[----:B------:R-:W-:Y:S01]  /*5520*/  LEA.HI.X R13, R39, UR19, R124, 0x2, P3 ;  /* 0x00000013270d7c11 */ /* 0x000fe200098f147c */
[----:B--2---:R-:W-:-:S05]  /*5530*/  FADD.FTZ R39, R83, R14 ;  /* 0x0000000e53277221 */ /* 0x004fca0000010000 */
[----:B------:R1:W-:Y:S03]  /*5540*/  STG.E desc[UR36][R12.64], R39 ;  /* 0x000000270c007986 */ /* 0x0003e6000c101924 */
.L_x_1940:
[----:B------:R-:W-:Y:S05]  /*5550*/  BSYNC.RECONVERGENT B2 ;  /* 0x0000000000027941 */ /* 0x000fea0003800200 */
.L_x_1939:
[----:B------:R-:W-:Y:S04]  /*5560*/  BSSY.RECONVERGENT B2, `(.L_x_1941) ;  /* 0x00000ba000027945 */ /* 0x000fe80003800200 */
[----:B------:R-:W-:Y:S04]  /*5570*/  BSSY.RELIABLE B3, `(.L_x_1942) ;  /* 0x00000a4000037945 */ /* 0x000fe80003800100 */
[----:B------:R-:W-:Y:S05]  /*5580*/  @P1 BRA `(.L_x_1943) ;  /* 0x0000000000801947 */ /* 0x000fea0003800000 */
[----:B01----:R-:W-:-:S04]  /*5590*/  IMAD.IADD R13, R11, 0x1, R20 ;  /* 0x000000010b0d7824 */ /* 0x003fc800078e0214 */
[----:B------:R-:W-:-:S05]  /*55a0*/  IMAD R13, R20, 0x4, R13 ;  /* 0x00000004140d7824 */ /* 0x000fca00078e020d */
[----:B------:R-:W-:-:S04]  /*55b0*/  SHF.L.U32 R13, R13, 0x2, RZ ;  /* 0x000000020d0d7819 */ /* 0x000fc800000006ff */
[----:B------:R-:W-:Y:S02]  /*55c0*/  SHF.R.S32.HI R12, RZ, 0x1f, R13 ;  /* 0x0000001fff0c7819 */ /* 0x000fe4000001140d */
[----:B------:R-:W-:-:S05]  /*55d0*/  IADD3 R15, P3, PT, R23, R13, RZ ;  /* 0x0000000d170f7210 */ /* 0x000fca0007f7e0ff */
[----:B------:R-:W-:Y:S01]  /*55e0*/  IMAD.X R40, R32, 0x1, R12, P3 ;  /* 0x0000000120287824 */ /* 0x000fe200018e060c */
[----:B------:R-:W-:-:S04]  /*55f0*/  LEA R14, P3, R15, UR18, 0x2 ;  /* 0x000000120f0e7c11 */ /* 0x000fc8000f8610ff */
[----:B------:R-:W-:-:S06]  /*5600*/  LEA.HI.X R15, R15, UR19, R40, 0x2, P3 ;  /* 0x000000130f0f7c11 */ /* 0x000fcc00098f1428 */
[----:B------:R-:W2:Y:S01]  /*5610*/  LDG.E R15, desc[UR36][R14.64] ;  /* 0x000000240e0f7981 */ /* 0x000ea2000c1e1900 */
[----:B------:R-:W-:-:S05]  /*5620*/  IADD3 R13, P3, PT, R22, R13, RZ ;  /* 0x0000000d160d7210 */ /* 0x000fca0007f7e0ff */
[----:B------:R-:W-:Y:S01]  /*5630*/  IMAD.X R40, R31, 0x1, R12, P3 ;  /* 0x000000011f287824 */ /* 0x000fe200018e060c */
[----:B------:R-:W-:-:S04]  /*5640*/  LEA R12, P3, R13, UR18, 0x2 ;  /* 0x000000120d0c7c11 */ /* 0x000fc8000f8610ff */
[----:B------:R-:W-:Y:S01]  /*5650*/  LEA.HI.X R13, R13, UR19, R40, 0x2, P3 ;  /* 0x000000130d0d7c11 */ /* 0x000fe200098f1428 */
[----:B--2---:R-:W-:-:S05]  /*5660*/  FADD.FTZ R40, R82, R15 ;  /* 0x0000000f52287221 */ /* 0x004fca0000010000 */
[----:B------:R0:W-:Y:S01]  /*5670*/  STG.E desc[UR36][R12.64], R40 ;  /* 0x000000280c007986 */ /* 0x0001e2000c101924 */
[----:B------:R-:W-:Y:S05]  /*5680*/  @P1 BRA `(.L_x_1944) ;  /* 0x0000000000bc1947 */ /* 0x000fea0003800000 */
[----:B0-----:R-:W-:-:S05]  /*5690*/  IMAD.IADD R13, R11, 0x1, R20 ;  /* 0x000000010b0d7824 */ /* 0x001fca00078e0214 */
[----:B------:R-:W-:-:S05]  /*56a0*/  LEA R13, R20, R13, 0x2 ;  /* 0x0000000d140d7211 */ /* 0x000fca00078e10ff */
[----:B------:R-:W-:-:S04]  /*56b0*/  IMAD.IADD R13, R13, 0x1, R20 ;  /* 0x000000010d0d7824 */ /* 0x000fc800078e0214 */
[----:B------:R-:W-:-:S05]  /*56c0*/  IMAD.SHL.U32 R13, R13, 0x4, RZ ;  /* 0x000000040d0d7824 */ /* 0x000fca00078e00ff */
[----:B------:R-:W-:Y:S02]  /*56d0*/  SHF.R.S32.HI R12, RZ, 0x1f, R13 ;  /* 0x0000001fff0c7819 */ /* 0x000fe4000001140d */
[----:B------:R-:W-:-:S05]  /*56e0*/  IADD3 R15, P3, PT, R23, R13, RZ ;  /* 0x0000000d170f7210 */ /* 0x000fca0007f7e0ff */
[----:B------:R-:W-:Y:S01]  /*56f0*/  IMAD.X R66, R32, 0x1, R12, P3 ;  /* 0x0000000120427824 */ /* 0x000fe200018e060c */
[----:B------:R-:W-:-:S04]  /*5700*/  LEA R14, P3, R15, UR18, 0x2 ;  /* 0x000000120f0e7c11 */ /* 0x000fc8000f8610ff */
[----:B------:R-:W-:-:S05]  /*5710*/  LEA.HI.X R15, R15, UR19, R66, 0x2, P3 ;  /* 0x000000130f0f7c11 */ /* 0x000fca00098f1442 */
[----:B------:R-:W2:Y:S01]  /*5720*/  LDG.E R14, desc[UR36][R14.64] ;  /* 0x000000240e0e7981 */ /* 0x000ea2000c1e1900 */
[----:B------:R-:W-:-:S04]  /*5730*/  IADD3 R13, P3, PT, R22, R13, RZ ;  /* 0x0000000d160d7210 */ /* 0x000fc80007f7e0ff */
[----:B------:R-:W-:Y:S02]  /*5740*/  IADD3.X R66, PT, PT, R31, R12, RZ, P3, !PT ;  /* 0x0000000c1f427210 */ /* 0x000fe40001ffe4ff */
[----:B------:R-:W-:-:S04]  /*5750*/  LEA R12, P3, R13, UR18, 0x2 ;  /* 0x000000120d0c7c11 */ /* 0x000fc8000f8610ff */
[----:B------:R-:W-:Y:S01]  /*5760*/  LEA.HI.X R13, R13, UR19, R66, 0x2, P3 ;  /* 0x000000130d0d7c11 */ /* 0x000fe200098f1442 */
[----:B--2---:R-:W-:-:S05]  /*5770*/  FADD.FTZ R41, R81, R14 ;  /* 0x0000000e51297221 */ /* 0x004fca0000010000 */
[----:B------:R2:W-:Y:S03]  /*5780*/  STG.E desc[UR36][R12.64], R41 ;  /* 0x000000290c007986 */ /* 0x0005e6000c101924 */
.L_x_1943:
[----:B------:R-:W-:Y:S05]  /*5790*/  @P1 BRA `(.L_x_1945) ;  /* 0x0000000000c01947 */ /* 0x000fea0003800000 */
[----:B012---:R-:W-:-:S04]  /*57a0*/  IMAD.IADD R13, R11, 0x1, R20 ;  /* 0x000000010b0d7824 */ /* 0x007fc800078e0214 */
[----:B------:R-:W-:-:S04]  /*57b0*/  IMAD R13, R20, 0x4, R13 ;  /* 0x00000004140d7824 */ /* 0x000fc800078e020d */
        /* <DEDUP_REMOVED lines=8> */
[----:B------:R-:W-:Y:S01]  /*5840*/  IADD3 R14, P3, PT, R22, R14, RZ ;  /* 0x0000000e160e7210 */ /* 0x000fe20007f7e0ff */
[----:B------:R-:W-:-:S03]  /*5850*/  IMAD R43, R20, 0x8, R11 ;  /* 0x00000008142b7824 */ /* 0x000fc600078e020b */
[----:B------:R-:W-:Y:S01]  /*5860*/  IADD3.X R15, PT, PT, R31, R15, RZ, P3, !PT ;  /* 0x0000000f1f0f7210 */ /* 0x000fe20001ffe4ff */
[----:B------:R-:W-:Y:S01]  /*5870*/  IMAD.SHL.U32 R43, R43, 0x4, RZ ;  /* 0x000000042b2b7824 */ /* 0x000fe200078e00ff */
[----:B------:R-:W-:-:S04]  /*5880*/  LEA R66, P3, R14, UR18, 0x2 ;  /* 0x000000120e427c11 */ /* 0x000fc8000f8610ff */
        /* <DEDUP_REMOVED lines=15> */
.L_x_1944:
[----:B------:R-:W-:Y:S05]  /*5980*/  @P1 BRA `(.L_x_1946) ;  /* 0x0000000000901947 */ /* 0x000fea0003800000 */
[----:B01----:R-:W-:-:S05]  /*5990*/  IMAD.IADD R13, R11, 0x1, R20 ;  /* 0x000000010b0d7824 */ /* 0x003fca00078e0214 */
        /* <DEDUP_REMOVED lines=15> */
[----:B------:R3:W-:Y:S03]  /*5a90*/  STG.E desc[UR36][R12.64], R44 ;  /* 0x0000002c0c007986 */ /* 0x0007e6000c101924 */
.L_x_1945:
[----:B------:R-:W-:Y:S05]  /*5aa0*/  @P1 BRA `(.L_x_1947) ;  /* 0x0000000000941947 */ /* 0x000fea0003800000 */
[----:B0123--:R-:W-:-:S04]  /*5ab0*/  IMAD.IADD R13, R11, 0x1, R20 ;  /* 0x000000010b0d7824 */ /* 0x00ffc800078e0214 */
[----:B------:R-:W-:-:S05]  /*5ac0*/  IMAD R13, R20, 0x4, R13 ;  /* 0x00000004140d7824 */ /* 0x000fca00078e020d */
[----:B------:R-:W-:-:S05]  /*5ad0*/  LEA R13, R20, R13, 0x1 ;  /* 0x0000000d140d7211 */ /* 0x000fca00078e08ff */
[----:B------:R-:W-:-:S04]  /*5ae0*/  IMAD R13, R20, 0x2, R13 ;  /* 0x00000002140d7824 */ /* 0x000fc800078e020d */
[----:B------:R-:W-:-:S04]  /*5af0*/  IMAD.IADD R13, R13, 0x1, R20 ;  /* 0x000000010d0d7824 */ /* 0x000fc800078e0214 */
[----:B------:R-:W-:-:S05]  /*5b00*/  IMAD.SHL.U32 R13, R13, 0x4, RZ ;  /* 0x000000040d0d7824 */ /* 0x000fca00078e00ff */
[----:B------:R-:W-:Y:S02]  /*5b10*/  SHF.R.S32.HI R12, RZ, 0x1f, R13 ;  /* 0x0000001fff0c7819 */ /* 0x000fe4000001140d */
[----:B------:R-:W-:-:S04]  /*5b20*/  IADD3 R15, P3, PT, R23, R13, RZ ;  /* 0x0000000d170f7210 */ /* 0x000fc80007f7e0ff */
[----:B------:R-:W-:Y:S02]  /*5b30*/  IADD3.X R66, PT, PT, R32, R12, RZ, P3, !PT ;  /* 0x0000000c20427210 */ /* 0x000fe40001ffe4ff */
[----:B------:R-:W-:-:S04]  /*5b40*/  LEA R14, P3, R15, UR18, 0x2 ;  /* 0x000000120f0e7c11 */ /* 0x000fc8000f8610ff */
[----:B------:R-:W-:-:S05]  /*5b50*/  LEA.HI.X R15, R15, UR19, R66, 0x2, P3 ;  /* 0x000000130f0f7c11 */ /* 0x000fca00098f1442 */
[----:B------:R-:W2:Y:S01]  /*5b60*/  LDG.E R14, desc[UR36][R14.64] ;  /* 0x000000240e0e7981 */ /* 0x000ea2000c1e1900 */
[----:B------:R-:W-:-:S05]  /*5b70*/  IADD3 R13, P3, PT, R22, R13, RZ ;  /* 0x0000000d160d7210 */ /* 0x000fca0007f7e0ff */
[----:B------:R-:W-:Y:S01]  /*5b80*/  IMAD.X R66, R31, 0x1, R12, P3 ;  /* 0x000000011f427824 */ /* 0x000fe200018e060c */
[----:B------:R-:W-:-:S04]  /*5b90*/  LEA R12, P3, R13, UR18, 0x2 ;  /* 0x000000120d0c7c11 */ /* 0x000fc8000f8610ff */
[----:B------:R-:W-:Y:S01]  /*5ba0*/  LEA.HI.X R13, R13, UR19, R66, 0x2, P3 ;  /* 0x000000130d0d7c11 */ /* 0x000fe200098f1442 */
[----:B--2---:R-:W-:-:S05]  /*5bb0*/  FADD.FTZ R45, R77, R14 ;  /* 0x0000000e4d2d7221 */ /* 0x004fca0000010000 */
[----:B------:R2:W-:Y:S03]  /*5bc0*/  STG.E desc[UR36][R12.64], R45 ;  /* 0x0000002d0c007986 */ /* 0x0005e6000c101924 */
.L_x_1946:
[----:B------:R-:W-:Y:S05]  /*5bd0*/  @P1 BRA `(.L_x_1948) ;  /* 0x0000000000981947 */ /* 0x000fea0003800000 */
[----:B012---:R-:W-:-:S04]  /*5be0*/  IMAD.IADD R13, R11, 0x1, R20 ;  /* 0x000000010b0d7824 */ /* 0x007fc800078e0214 */
        /* <DEDUP_REMOVED lines=17> */
.L_x_1947:
[----:B------:R-:W-:Y:S05]  /*5d00*/  @P1 BRA `(.L_x_1949) ;  /* 0x0000000000a01947 */ /* 0x000fea0003800000 */
[----:B01234-:R-:W-:-:S04]  /*5d10*/  IMAD.IADD R13, R11, 0x1, R20 ;  /* 0x000000010b0d7824 */ /* 0x01ffc800078e0214 */
[----:B------:R-:W-:-:S05]  /*5d20*/  IMAD R13, R20, 0x4, R13 ;  /* 0x00000004140d7824 */ /* 0x000fca00078e020d */
[----:B------:R-:W-:-:S05]  /*5d30*/  LEA R13, R20, R13, 0x1 ;  /* 0x0000000d140d7211 */ /* 0x000fca00078e08ff */
[----:B------:R-:W-:-:S04]  /*5d40*/  IMAD R13, R20, 0x2, R13 ;  /* 0x00000002140d7824 */ /* 0x000fc800078e020d */
[----:B------:R-:W-:-:S04]  /*5d50*/  IMAD R13, R20, 0x2, R13 ;  /* 0x00000002140d7824 */ /* 0x000fc800078e020d */
[----:B------:R-:W-:-:S05]  /*5d60*/  IMAD.IADD R13, R13, 0x1, R20 ;  /* 0x000000010d0d7824 */ /* 0x000fca00078e0214 */
[----:B------:R-:W-:-:S04]  /*5d70*/  SHF.L.U32 R13, R13, 0x2, RZ ;  /* 0x000000020d0d7819 */ /* 0x000fc800000006ff */
[----:B------:R-:W-:Y:S02]  /*5d80*/  SHF.R.S32.HI R12, RZ, 0x1f, R13 ;  /* 0x0000001fff0c7819 */ /* 0x000fe4000001140d */
[----:B------:R-:W-:-:S05]  /*5d90*/  IADD3 R15, P3, PT, R23, R13, RZ ;  /* 0x0000000d170f7210 */ /* 0x000fca0007f7e0ff */
[----:B------:R-:W-:Y:S01]  /*5da0*/  IMAD.X R66, R32, 0x1, R12, P3 ;  /* 0x0000000120427824 */ /* 0x000fe200018e060c */
        /* <DEDUP_REMOVED lines=9> */
.L_x_1948:
[----:B------:R-:W-:Y:S05]  /*5e40*/  @P1 BREAK.RELIABLE B3 ;  /* 0x0000000000031942 */ /* 0x000fea0003800100 */
[----:B------:R-:W-:Y:S05]  /*5e50*/  @P1 BRA `(.L_x_1950) ;  /* 0x0000000000a81947 */ /* 0x000fea0003800000 */
[----:B0123--:R-:W-:-:S05]  /*5e60*/  IADD3 R13, PT, PT, R11, R20, RZ ;  /* 0x000000140b0d7210 */ /* 0x00ffca0007ffe0ff */
[----:B------:R-:W-:-:S04]  /*5e70*/  IMAD R13, R20, 0x4, R13 ;  /* 0x00000004140d7824 */ /* 0x000fc800078e020d */
[----:B------:R-:W-:-:S05]  /*5e80*/  IMAD R13, R20, 0x2, R13 ;  /* 0x00000002140d7824 */ /* 0x000fca00078e020d */
[----:B------:R-:W-:-:S05]  /*5e90*/  LEA R13, R20, R13, 0x1 ;  /* 0x0000000d140d7211 */ /* 0x000fca00078e08ff */
        /* <DEDUP_REMOVED lines=15> */
.L_x_1949:
[----:B------:R-:W-:Y:S05]  /*5f90*/  @P1 BREAK.RELIABLE B3 ;  /* 0x0000000000031942 */ /* 0x000fea0003800100 */
[----:B------:R-:W-:Y:S05]  /*5fa0*/  @P1 BRA `(.L_x_1950) ;  /* 0x0000000000541947 */ /* 0x000fea0003800000 */
[----:B------:R-:W-:Y:S05]  /*5fb0*/  BSYNC.RELIABLE B3 ;  /* 0x0000000000037941 */ /* 0x000fea0003800100 */
.L_x_1942:
[----:B01234-:R-:W-:-:S05]  /*5fc0*/  IADD3 R13, PT, PT, R11, R20, RZ ;  /* 0x000000140b0d7210 */ /* 0x01ffca0007ffe0ff */
[----:B------:R-:W-:-:S04]  /*5fd0*/  IMAD R13, R20, 0x4, R13 ;  /* 0x00000004140d7824 */ /* 0x000fc800078e020d */
[----:B------:R-:W-:-:S05]  /*5fe0*/  IMAD R13, R20, 0x2, R13 ;  /* 0x00000002140d7824 */ /* 0x000fca00078e020d */
[----:B------:R-:W-:-:S05]  /*5ff0*/  LEA R13, R20, R13, 0x1 ;  /* 0x0000000d140d7211 */ /* 0x000fca00078e08ff */
        /* <DEDUP_REMOVED lines=16> */
.L_x_1950:
[----:B------:R-:W-:Y:S05]  /*6100*/  BSYNC.RECONVERGENT B2 ;  /* 0x0000000000027941 */ /* 0x000fea0003800200 */
.L_x_1941:
[----:B01234-:R-:W-:Y:S01]  /*6110*/  IMAD.IADD R13, R11, 0x1, R20 ;  /* 0x000000010b0d7824 */ /* 0x01ffe200078e0214 */
[----:B------:R-:W-:Y:S03]  /*6120*/  BSSY.RECONVERGENT B2, `(.L_x_1951) ;  /* 0x0000023000027945 */ /* 0x000fe60003800200 */
[----:B------:R-:W-:-:S05]  /*6130*/  IMAD R13, R20, 0x4, R13 ;  /* 0x00000004140d7824 */ /* 0x000fca00078e020d */
[----:B------:R-:W-:-:S05]  /*6140*/  LEA R13, R20, R13, 0x1 ;  /* 0x0000000d140d7211 */ /* 0x000fca00078e08ff */
[----:B------:R-:W-:-:S04]  /*6150*/  IMAD R13, R20, 0x2, R13 ;  /* 0x00000002140d7824 */ /* 0x000fc800078e020d */
[----:B------:R-:W-:-:S05]  /*6160*/  IMAD R13, R20, 0x2, R13 ;  /* 0x00000002140d7824 */ /* 0x000fca00078e020d */
[----:B------:R-:W-:-:S05]  /*6170*/  LEA R13, R20, R13, 0x1 ;  /* 0x0000000d140d7211 */ /* 0x000fca00078e08ff */
[----:B------:R-:W-:Y:S01]  /*6180*/  IMAD R121, R20, 0x2, R13 ;  /* 0x0000000214797824 */ /* 0x000fe200078e020d */
[----:B------:R-:W-:Y:S06]  /*6190*/  @P1 BRA `(.L_x_1952) ;  /* 0x00000000006c1947 */ /* 0x000fec0003800000 */
[----:B------:R-:W-:-:S05]  /*61a0*/  IMAD R11, R20, 0x10, R11 ;  /* 0x00000010140b7824 */ /* 0x000fca00078e020b */
[----:B------:R-:W-:-:S04]  /*61b0*/  SHF.L.U32 R11, R11, 0x2, RZ ;  /* 0x000000020b0b7819 */ /* 0x000fc800000006ff */
[----:B------:R-:W-:Y:S02]  /*61c0*/  SHF.R.S32.HI R12, RZ, 0x1f, R11 ;  /* 0x0000001fff0c7819 */ /* 0x000fe4000001140b */
[-C--:B------:R-:W-:Y:S02]  /*61d0*/  IADD3 R13, P3, PT, R23, R11.reuse, RZ ;  /* 0x0000000b170d7210 */ /* 0x080fe40007f7e0ff */
[----:B------:R-:W-:-:S03]  /*61e0*/  IADD3 R11, P4, PT, R22, R11, RZ ;  /* 0x0000000b160b7210 */ /* 0x000fc60007f9e0ff */
[----:B------:R-:W-:Y:S01]  /*61f0*/  IMAD.X R50, R32, 0x1, R12, P3 ;  /* 0x0000000120327824 */ /* 0x000fe200018e060c */
[----:B------:R-:W-:-:S04]  /*6200*/  LEA R14, P3, R13, UR18, 0x2 ;  /* 0x000000120d0e7c11 */ /* 0x000fc8000f8610ff */
[----:B------:R-:W-:Y:S01]  /*6210*/  LEA.HI.X R15, R13, UR19, R50, 0x2, P3 ;  /* 0x000000130d0f7c11 */ /* 0x000fe200098f1432 */
[----:B------:R-:W-:Y:S01]  /*6220*/  IMAD.X R50, R31, 0x1, R12, P4 ;  /* 0x000000011f327824 */ /* 0x000fe200020e060c */
[----:B------:R-:W-:-:S04]  /*6230*/  LEA R12, P3, R11, UR18, 0x2 ;  /* 0x000000120b0c7c11 */ /* 0x000fc8000f8610ff */
[----:B------:R-:W-:Y:S02]  /*6240*/  LEA.HI.X R13, R11, UR19, R50, 0x2, P3 ;  /* 0x000000130b0d7c11 */ /* 0x000fe400098f1432 */
        /* <DEDUP_REMOVED lines=12> */
[----:B------:R0:W-:Y:S04]  /*6310*/  STG.E desc[UR36][R66.64], R50 ;  /* 0x0000003242007986 */ /* 0x0001e8000c101924 */
[----:B------:R-:W2:Y:S02]  /*6320*/  LDG.E R14, desc[UR36][R14.64] ;  /* 0x000000240e0e7981 */ /* 0x000ea4000c1e1900 */
[----:B--2---:R-:W-:-:S05]  /*6330*/  FADD.FTZ R51, R71, R14 ;  /* 0x0000000e47337221 */ /* 0x004fca0000010000 */
[----:B------:R0:W-:Y:S02]  /*6340*/  STG.E desc[UR36][R12.64], R51 ;  /* 0x000000330c007986 */ /* 0x0001e4000c101924 */
.L_x_1952:
[----:B------:R-:W-:Y:S05]  /*6350*/  BSYNC.RECONVERGENT B2 ;  /* 0x0000000000027941 */ /* 0x000fea0003800200 */
.L_x_1951:
[----:B------:R-:W1:Y:S01]  /*6360*/  @!P1 LDC.64 R14, c[0x0][0x3b8] ;  /* 0x0000ee00ff0e9b82 */ /* 0x000e620000000a00 */
[----:B------:R-:W-:-:S05]  /*6370*/  LEA R121, R20, R121, 0x1 ;  /* 0x0000007914797211 */ /* 0x000fca00078e08ff */
[----:B0-----:R-:W-:-:S05]  /*6380*/  @!P1 IMAD.SHL.U32 R12, R121, 0x4, RZ ;  /* 0x00000004790c9824 */ /* 0x001fca00078e00ff */
[----:B------:R-:W-:Y:S02]  /*6390*/  @!P1 SHF.R.S32.HI R11, RZ, 0x1f, R12 ;  /* 0x0000001fff0b9819 */ /* 0x000fe4000001140c */
[----:B------:R-:W-:-:S05]  /*63a0*/  @!P1 IADD3 R13, P3, PT, R23, R12, RZ ;  /* 0x0000000c170d9210 */ /* 0x000fca0007f7e0ff */
[----:B------:R-:W-:Y:S01]  /*63b0*/  @!P1 IMAD.X R124, R32, 0x1, R11, P3 ;  /* 0x00000001207c9824 */ /* 0x000fe200018e060b */
[----:B-1----:R-:W-:-:S04]  /*63c0*/  @!P1 LEA R66, P3, R13, R14, 0x2 ;  /* 0x0000000e0d429211 */ /* 0x002fc800078610ff */
[----:B------:R-:W-:-:S06]  /*63d0*/  @!P1 LEA.HI.X R67, R13, R15, R124, 0x2, P3 ;  /* 0x0000000f0d439211 */ /* 0x000fcc00018f147c */
[----:B------:R-:W2:Y:S01]  /*63e0*/  @!P1 LDG.E R67, desc[UR36][R66.64] ;  /* 0x0000002442439981 */ /* 0x000ea2000c1e1900 */
[----:B------:R-:W-:Y:S01]  /*63f0*/  @!P1 IADD3 R13, P3, PT, R22, R12, RZ ;  /* 0x0000000c160d9210 */ /* 0x000fe20007f7e0ff */
[----:B------:R-:W-:-:S03]  /*6400*/  IMAD.IADD R121, R121, 0x1, R20 ;  /* 0x0000000179797824 */ /* 0x000fc600078e0214 */
[----:B------:R-:W-:Y:S02]  /*6410*/  @!P1 IADD3.X R124, PT, PT, R31, R11, RZ, P3, !PT ;  /* 0x0000000b1f7c9210 */ /* 0x000fe40001ffe4ff */
[----:B------:R-:W-:-:S04]  /*6420*/  @!P1 LEA R12, P3, R13, R14, 0x2 ;  /* 0x0000000e0d0c9211 */ /* 0x000fc800078610ff */
[----:B------:R-:W-:Y:S01]  /*6430*/  @!P1 LEA.HI.X R13, R13, R15, R124, 0x2, P3 ;  /* 0x0000000f0d0d9211 */ /* 0x000fe200018f147c */
[----:B------:R-:W-:Y:S01]  /*6440*/  @!P1 IMAD.SHL.U32 R124, R121, 0x4, RZ ;  /* 0x00000004797c9824 */ /* 0x000fe200078e00ff */
[----:B------:R-:W0:Y:S04]  /*6450*/  @!P1 LDC.64 R14, c[0x0][0x3b8] ;  /* 0x0000ee00ff0e9b82 */ /* 0x000e280000000a00 */
[----:B------:R-:W-:Y:S01]  /*6460*/  @!P1 SHF.R.S32.HI R11, RZ, 0x1f, R124 ;  /* 0x0000001fff0b9819 */ /* 0x000fe2000001147c */
[----:B--2---:R-:W-:Y:S01]  /*6470*/  @!P1 FADD.FTZ R52, R70, R67 ;  /* 0x0000004346349221 */ /* 0x004fe20000010000 */
[----:B------:R-:W-:-:S04]  /*6480*/  @!P1 IADD3 R67, P3, PT, R23, R124, RZ ;  /* 0x0000007c17439210 */ /* 0x000fc80007f7e0ff */
[----:B------:R-:W-:Y:S01]  /*6490*/  @!P1 IADD3.X R125, PT, PT, R32, R11, RZ, P3, !PT ;  /* 0x0000000b207d9210 */ /* 0x000fe20001ffe4ff */
[----:B------:R1:W-:Y:S01]  /*64a0*/  @!P1 STG.E desc[UR36][R12.64], R52 ;  /* 0x000000340c009986 */ /* 0x0003e2000c101924 */
[----:B0-----:R-:W-:-:S04]  /*64b0*/  @!P1 LEA R66, P3, R67, R14, 0x2 ;  /* 0x0000000e43429211 */ /* 0x001fc800078610ff */
[----:B------:R-:W-:-:S05]  /*64c0*/  @!P1 LEA.HI.X R67, R67, R15, R125, 0x2, P3 ;  /* 0x0000000f43439211 */ /* 0x000fca00018f147d */
[----:B------:R0:W2:Y:S01]  /*64d0*/  @!P1 LDG.E R66, desc[UR36][R66.64] ;  /* 0x0000002442429981 */ /* 0x0000a2000c1e1900 */
[----:B------:R-:W-:Y:S01]  /*64e0*/  @!P1 IADD3 R124, P3, PT, R22, R124, RZ ;  /* 0x0000007c167c9210 */ /* 0x000fe20007f7e0ff */
[----:B------:R-:W-:-:S04]  /*64f0*/  IMAD.IADD R121, R121, 0x1, R20 ;  /* 0x0000000179797824 */ /* 0x000fc800078e0214 */
[----:B------:R-:W-:Y:S01]  /*6500*/  @!P1 IMAD.X R11, R31, 0x1, R11, P3 ;  /* 0x000000011f0b9824 */ /* 0x000fe200018e060b */
[----:B-1----:R-:W-:-:S04]  /*6510*/  @!P1 LEA R12, P3, R124, R14, 0x2 ;  /* 0x0000000e7c0c9211 */ /* 0x002fc800078610ff */
[----:B------:R-:W-:Y:S02]  /*6520*/  @!P1 LEA.HI.X R13, R124, R15, R11, 0x2, P3 ;  /* 0x0000000f7c0d9211 */ /* 0x000fe400018f140b */
[----:B------:R-:W1:Y:S01]  /*6530*/  @!P1 LDC.64 R14, c[0x0][0x3b8] ;  /* 0x0000ee00ff0e9b82 */ /* 0x000e620000000a00 */
[----:B------:R-:W-:-:S04]  /*6540*/  @!P1 SHF.L.U32 R124, R121, 0x2, RZ ;  /* 0x00000002797c9819 */ /* 0x000fc800000006ff */
[----:B------:R-:W-:Y:S02]  /*6550*/  @!P1 SHF.R.S32.HI R11, RZ, 0x1f, R124 ;  /* 0x0000001fff0b9819 */ /* 0x000fe4000001147c */
[----:B0-----:R-:W-:-:S05]  /*6560*/  @!P1 IADD3 R67, P3, PT, R23, R124, RZ ;  /* 0x0000007c17439210 */ /* 0x001fca0007f7e0ff */
[----:B------:R-:W-:Y:S02]  /*6570*/  @!P1 IMAD.X R125, R32, 0x1, R11, P3 ;  /* 0x00000001207d9824 */ /* 0x000fe400018e060b */
[----:B--2---:R-:W-:Y:S01]  /*6580*/  @!P1 FADD.FTZ R53, R69, R66 ;  /* 0x0000004245359221 */ /* 0x004fe20000010000 */
[----:B-1----:R-:W-:-:S04]  /*6590*/  @!P1 LEA R66, P3, R67, R14, 0x2 ;  /* 0x0000000e43429211 */ /* 0x002fc800078610ff */
[----:B------:R-:W-:Y:S01]  /*65a0*/  @!P1 LEA.HI.X R67, R67, R15, R125, 0x2, P3 ;  /* 0x0000000f43439211 */ /* 0x000fe200018f147d */
[----:B------:R0:W-:Y:S05]  /*65b0*/  @!P1 STG.E desc[UR36][R12.64], R53 ;  /* 0x000000350c009986 */ /* 0x0001ea000c101924 */
[----:B------:R-:W2:Y:S01]  /*65c0*/  @!P1 LDG.E R67, desc[UR36][R66.64] ;  /* 0x0000002442439981 */ /* 0x000ea2000c1e1900 */
[----:B------:R-:W-:Y:S02]  /*65d0*/  @!P1 IADD3 R124, P3, PT, R22, R124, RZ ;  /* 0x0000007c167c9210 */ /* 0x000fe40007f7e0ff */
[----:B------:R-:W-:-:S03]  /*65e0*/  IADD3 R121, PT, PT, R121, R20, RZ ;  /* 0x0000001479797210 */ /* 0x000fc60007ffe0ff */
[----:B------:R-:W-:Y:S01]  /*65f0*/  @!P1 IMAD.X R11, R31, 0x1, R11, P3 ;  /* 0x000000011f0b9824 */ /* 0x000fe200018e060b */
[----:B0-----:R-:W-:-:S04]  /*6600*/  @!P1 LEA R12, P3, R124, R14, 0x2 ;  /* 0x0000000e7c0c9211 */ /* 0x001fc800078610ff */
[----:B------:R-:W-:Y:S01]  /*6610*/  @!P1 LEA.HI.X R13, R124, R15, R11, 0x2, P3 ;  /* 0x0000000f7c0d9211 */ /* 0x000fe200018f140b */
[----:B------:R-:W-:Y:S01]  /*6620*/  @!P1 IMAD.SHL.U32 R124, R121, 0x4, RZ ;  /* 0x00000004797c9824 */ /* 0x000fe200078e00ff */
[----:B------:R-:W0:Y:S04]  /*6630*/  @!P1 LDC.64 R14, c[0x0][0x3b8] ;  /* 0x0000ee00ff0e9b82 */ /* 0x000e280000000a00 */
[----:B------:R-:W-:Y:S01]  /*6640*/  @!P1 SHF.R.S32.HI R11, RZ, 0x1f, R124 ;  /* 0x0000001fff0b9819 */ /* 0x000fe2000001147c */
[----:B--2---:R-:W-:Y:S01]  /*6650*/  @!P1 FADD.FTZ R54, R0, R67 ;  /* 0x0000004300369221 */ /* 0x004fe20000010000 */
[----:B------:R-:W-:-:S04]  /*6660*/  @!P1 IADD3 R67, P3, PT, R23, R124, RZ ;  /* 0x0000007c17439210 */ /* 0x000fc80007f7e0ff */
[----:B------:R1:W-:Y:S01]  /*6670*/  @!P1 STG.E desc[UR36][R12.64], R54 ;  /* 0x000000360c009986 */ /* 0x0003e2000c101924 */
[----:B------:R-:W-:Y:S01]  /*6680*/  @!P1 IMAD.X R125, R32, 0x1, R11, P3 ;  /* 0x00000001207d9824 */ /* 0x000fe200018e060b */
[----:B0-----:R-:W-:-:S04]  /*6690*/  @!P1 LEA R66, P3, R67, R14, 0x2 ;  /* 0x0000000e43429211 */ /* 0x001fc800078610ff */
[----:B------:R-:W-:-:S05]  /*66a0*/  @!P1 LEA.HI.X R67, R67, R15, R125, 0x2, P3 ;  /* 0x0000000f43439211 */ /* 0x000fca00018f147d */
[----:B------:R0:W2:Y:S01]  /*66b0*/  @!P1 LDG.E R66, desc[UR36][R66.64] ;  /* 0x0000002442429981 */ /* 0x0000a2000c1e1900 */
[----:B------:R-:W-:Y:S01]  /*66c0*/  @!P1 IADD3 R124, P3, PT, R22, R124, RZ ;  /* 0x0000007c167c9210 */ /* 0x000fe20007f7e0ff */
[----:B------:R-:W-:-:S03]  /*66d0*/  IMAD.IADD R121, R121, 0x1, R20 ;  /* 0x0000000179797824 */ /* 0x000fc600078e0214 */
[----:B------:R-:W-:Y:S02]  /*66e0*/  @!P1 IADD3.X R11, PT, PT, R31, R11, RZ, P3, !PT ;  /* 0x0000000b1f0b9210 */ /* 0x000fe40001ffe4ff */
[----:B-1----:R-:W-:-:S04]  /*66f0*/  @!P1 LEA R12, P3, R124, R14, 0x2 ;  /* 0x0000000e7c0c9211 */ /* 0x002fc800078610ff */
[----:B------:R-:W-:Y:S01]  /*6700*/  @!P1 LEA.HI.X R13, R124, R15, R11, 0x2, P3 ;  /* 0x0000000f7c0d9211 */ /* 0x000fe200018f140b */
[----:B------:R-:W-:Y:S01]  /*6710*/  @!P1 IMAD.SHL.U32 R124, R121, 0x4, RZ ;  /* 0x00000004797c9824 */ /* 0x000fe200078e00ff */
[----:B------:R-:W1:Y:S04]  /*6720*/  @!P1 LDC.64 R14, c[0x0][0x3b8] ;  /* 0x0000ee00ff0e9b82 */ /* 0x000e680000000a00 */
[----:B------:R-:W-:Y:S02]  /*6730*/  @!P1 SHF.R.S32.HI R11, RZ, 0x1f, R124 ;  /* 0x0000001fff0b9819 */ /* 0x000fe4000001147c */
[----:B0-----:R-:W-:-:S04]  /*6740*/  @!P1 IADD3 R67, P3, PT, R23, R124, RZ ;  /* 0x0000007c17439210 */ /* 0x001fc80007f7e0ff */
[----:B------:R-:W-:Y:S01]  /*6750*/  @!P1 IADD3.X R125, PT, PT, R32, R11, RZ, P3, !PT ;  /* 0x0000000b207d9210 */ /* 0x000fe20001ffe4ff */
[----:B--2---:R-:W-:Y:S01]  /*6760*/  @!P1 FADD.FTZ R55, R3, R66 ;  /* 0x0000004203379221 */ /* 0x004fe20000010000 */
[----:B-1----:R-:W-:-:S04]  /*6770*/  @!P1 LEA R66, P3, R67, R14, 0x2 ;  /* 0x0000000e43429211 */ /* 0x002fc800078610ff */
[----:B------:R-:W-:Y:S01]  /*6780*/  @!P1 LEA.HI.X R67, R67, R15, R125, 0x2, P3 ;  /* 0x0000000f43439211 */ /* 0x000fe200018f147d */
[----:B------:R0:W-:Y:S05]  /*6790*/  @!P1 STG.E desc[UR36][R12.64], R55 ;  /* 0x000000370c009986 */ /* 0x0001ea000c101924 */
[----:B------:R-:W2:Y:S01]  /*67a0*/  @!P1 LDG.E R67, desc[UR36][R66.64] ;  /* 0x0000002442439981 */ /* 0x000ea2000c1e1900 */
[----:B------:R-:W-:Y:S01]  /*67b0*/  @!P1 IADD3 R124, P3, PT, R22, R124, RZ ;  /* 0x0000007c167c9210 */ /* 0x000fe20007f7e0ff */
[----:B------:R-:W-:-:S04]  /*67c0*/  IMAD.IADD R121, R121, 0x1, R20 ;  /* 0x0000000179797824 */ /* 0x000fc800078e0214 */
[----:B------:R-:W-:Y:S01]  /*67d0*/  @!P1 IMAD.X R11, R31, 0x1, R11, P3 ;  /* 0x000000011f0b9824 */ /* 0x000fe200018e060b */
[----:B0-----:R-:W-:-:S04]  /*67e0*/  @!P1 LEA R12, P3, R124, R14, 0x2 ;  /* 0x0000000e7c0c9211 */ /* 0x001fc800078610ff */
[----:B------:R-:W-:Y:S02]  /*67f0*/  @!P1 LEA.HI.X R13, R124, R15, R11, 0x2, P3 ;  /* 0x0000000f7c0d9211 */ /* 0x000fe400018f140b */
[----:B------:R-:W0:Y:S01]  /*6800*/  @!P1 LDC.64 R14, c[0x0][0x3b8] ;  /* 0x0000ee00ff0e9b82 */ /* 0x000e220000000a00 */
[----:B------:R-:W-:-:S04]  /*6810*/  @!P1 SHF.L.U32 R124, R121, 0x2, RZ ;  /* 0x00000002797c9819 */ /* 0x000fc800000006ff */
        /* <DEDUP_REMOVED lines=8> */
[----:B------:R-:W-:Y:S02]  /*68a0*/  @!P1 IADD3 R124, P3, PT, R22, R124, RZ ;  /* 0x0000007c167c9210 */ /* 0x000fe40007f7e0ff */
[----:B------:R-:W-:-:S03]  /*68b0*/  IADD3 R121, PT, PT, R121, R20, RZ ;  /* 0x0000001479797210 */ /* 0x000fc60007ffe0ff */
[----:B------:R-:W-:Y:S01]  /*68c0*/  @!P1 IMAD.X R11, R31, 0x1, R11, P3 ;  /* 0x000000011f0b9824 */ /* 0x000fe200018e060b */
[----:B-1----:R-:W-:-:S04]  /*68d0*/  @!P1 LEA R12, P3, R124, R14, 0x2 ;  /* 0x0000000e7c0c9211 */ /* 0x002fc800078610ff */
[----:B------:R-:W-:Y:S01]  /*68e0*/  @!P1 LEA.HI.X R13, R124, R15, R11, 0x2, P3 ;  /* 0x0000000f7c0d9211 */ /* 0x000fe200018f140b */
[----:B------:R-:W-:Y:S01]  /*68f0*/  @!P1 IMAD.SHL.U32 R124, R121, 0x4, RZ ;  /* 0x00000004797c9824 */ /* 0x000fe200078e00ff */
[----:B------:R-:W1:Y:S04]  /*6900*/  @!P1 LDC.64 R14, c[0x0][0x3b8] ;  /* 0x0000ee00ff0e9b82 */ /* 0x000e680000000a00 */
        /* <DEDUP_REMOVED lines=8> */
[----:B------:R-:W-:Y:S01]  /*6990*/  @!P1 IADD3 R124, P3, PT, R22, R124, RZ ;  /* 0x0000007c167c9210 */ /* 0x000fe20007f7e0ff */
[----:B------:R-:W-:-:S03]  /*69a0*/  IMAD.IADD R121, R121, 0x1, R20 ;  /* 0x0000000179797824 */ /* 0x000fc600078e0214 */
[----:B------:R-:W-:Y:S02]  /*69b0*/  @!P1 IADD3.X R11, PT, PT, R31, R11, RZ, P3, !PT ;  /* 0x0000000b1f0b9210 */ /* 0x000fe40001ffe4ff */
[----:B0-----:R-:W-:-:S04]  /*69c0*/  @!P1 LEA R12, P3, R124, R14, 0x2 ;  /* 0x0000000e7c0c9211 */ /* 0x001fc800078610ff */
        /* <DEDUP_REMOVED lines=69> */
[----:B------:R-:W-:-:S06]  /*6e20*/  @!P1 LEA.HI.X R67, R67, R15, R125, 0x2, P3 ;  /* 0x0000000f43439211 */ /* 0x000fcc00018f147d */
[----:B------:R-:W2:Y:S01]  /*6e30*/  @!P1 LDG.E R67, desc[UR36][R66.64] ;  /* 0x0000002442439981 */ /* 0x000ea2000c1e1900 */
[----:B------:R-:W-:Y:S02]  /*6e40*/  @!P1 IADD3 R124, P3, PT, R22, R124, RZ ;  /* 0x0000007c167c9210 */ /* 0x000fe40007f7e0ff */
[----:B------:R-:W-:-:S03]  /*6e50*/  IADD3 R121, PT, PT, R121, R20, RZ ;  /* 0x0000001479797210 */ /* 0x000fc60007ffe0ff */
[----:B------:R-:W-:Y:S01]  /*6e60*/  @!P1 IMAD.X R11, R31, 0x1, R11, P3 ;  /* 0x000000011f0b9824 */ /* 0x000fe200018e060b */
[----:B-1----:R-:W-:-:S04]  /*6e70*/  @!P1 LEA R12, P3, R124, R14, 0x2 ;  /* 0x0000000e7c0c9211 */ /* 0x002fc800078610ff */
        /* <DEDUP_REMOVED lines=10> */
[----:B------:R-:W3:Y:S01]  /*6f20*/  @!P1 LDG.E R66, desc[UR36][R66.64] ;  /* 0x0000002442429981 */ /* 0x000ee2000c1e1900 */
[----:B------:R-:W-:-:S04]  /*6f30*/  @!P1 IADD3 R124, P3, PT, R22, R124, RZ ;  /* 0x0000007c167c9210 */ /* 0x000fc80007f7e0ff */
[----:B------:R-:W-:Y:S02]  /*6f40*/  @!P1 IADD3.X R11, PT, PT, R31, R11, RZ, P3, !PT ;  /* 0x0000000b1f0b9210 */ /* 0x000fe40001ffe4ff */
[----:B------:R-:W-:-:S04]  /*6f50*/  @!P1 LEA R14, P3, R124, R14, 0x2 ;  /* 0x0000000e7c0e9211 */ /* 0x000fc800078610ff */
[----:B------:R-:W-:Y:S01]  /*6f60*/  @!P1 LEA.HI.X R15, R124, R15, R11, 0x2, P3 ;  /* 0x0000000f7c0f9211 */ /* 0x000fe200018f140b */
[----:B---3--:R-:W-:-:S05]  /*6f70*/  @!P1 FADD.FTZ R64, R17, R66 ;  /* 0x0000004211409221 */ /* 0x008fca0000010000 */
[----:B------:R2:W-:Y:S01]  /*6f80*/  @!P1 STG.E desc[UR36][R14.64], R64 ;  /* 0x000000400e009986 */ /* 0x0005e2000c101924 */
[----:B------:R-:W-:Y:S05]  /*6f90*/  @P1 BRA `(.L_x_1936) ;  /* 0x0000001400201947 */ /* 0x000fea0003800000 */
[----:B------:R-:W-:-:S04]  /*6fa0*/  IMAD.IADD R121, R121, 0x1, R20 ;  /* 0x0000000179797824 */ /* 0x000fc800078e0214 */
[----:B------:R-:W-:-:S05]  /*6fb0*/  IMAD.SHL.U32 R11, R121, 0x4, RZ ;  /* 0x00000004790b7824 */ /* 0x000fca00078e00ff */
[----:B--2---:R-:W-:Y:S02]  /*6fc0*/  SHF.R.S32.HI R15, RZ, 0x1f, R11 ;  /* 0x0000001fff0f7819 */ /* 0x004fe4000001140b */
[----:B------:R-:W-:-:S04]  /*6fd0*/  IADD3 R13, P1, PT, R23, R11, RZ ;  /* 0x0000000b170d7210 */ /* 0x000fc80007f3e0ff */
[----:B------:R-:W-:Y:S02]  /*6fe0*/  IADD3.X R14, PT, PT, R32, R15, RZ, P1, !PT ;  /* 0x0000000f200e7210 */ /* 0x000fe40000ffe4ff */
[----:B------:R-:W-:-:S04]  /*6ff0*/  LEA R12, P1, R13, UR18, 0x2 ;  /* 0x000000120d0c7c11 */ /* 0x000fc8000f8210ff */
[----:B------:R-:W-:-:S06]  /*7000*/  LEA.HI.X R13, R13, UR19, R14, 0x2, P1 ;  /* 0x000000130d0d7c11 */ /* 0x000fcc00088f140e */
[----:B------:R-:W2:Y:S01]  /*7010*/  LDG.E R13, desc[UR36][R12.64] ;  /* 0x000000240c0d7981 */ /* 0x000ea2000c1e1900 */
[----:B------:R-:W-:Y:S01]  /*7020*/  IMAD.IADD R14, R121, 0x1, R20 ;  /* 0x00000001790e7824 */ /* 0x000fe200078e0214 */
[----:B------:R-:W-:-:S03]  /*7030*/  IADD3 R65, P1, PT, R22, R11, RZ ;  /* 0x0000000b16417210 */ /* 0x000fc60007f3e0ff */
[----:B------:R-:W-:Y:S01]  /*7040*/  IMAD.SHL.U32 R11, R14, 0x4, RZ ;  /* 0x000000040e0b7824 */ /* 0x000fe200078e00ff */
[----:B------:R-:W-:Y:S02]  /*7050*/  IADD3.X R14, PT, PT, R31, R15, RZ, P1, !PT ;  /* 0x0000000f1f0e7210 */ /* 0x000fe40000ffe4ff */
[C---:B------:R-:W-:Y:S02]  /*7060*/  LEA R66, P1, R65.reuse, UR18, 0x2 ;  /* 0x0000001241427c11 */ /* 0x040fe4000f8210ff */
[----:B------:R-:W-:Y:S02]  /*7070*/  SHF.R.S32.HI R68, RZ, 0x1f, R11 ;  /* 0x0000001fff447819 */ /* 0x000fe4000001140b */
[----:B------:R-:W-:Y:S02]  /*7080*/  LEA.HI.X R67, R65, UR19, R14, 0x2, P1 ;  /* 0x0000001341437c11 */ /* 0x000fe400088f140e */
        /* <DEDUP_REMOVED lines=12> */
[----:B------:R3:W-:Y:S01]  /*7150*/  STG.E desc[UR36][R12.64], R68 ;  /* 0x000000440c007986 */ /* 0x0007e2000c101924 */
[----:B------:R-:W-:Y:S05]  /*7160*/  BRA `(.L_x_1936) ;  /* 0x0000001000ac7947 */ /* 0x000fea0003800000 */
.L_x_1918:
[C---:B------:R-:W-:Y:S01]  /*7170*/  ISETP.GE.AND P3, PT, R34.reuse, UR45, PT ;  /* 0x0000002d22007c0c */ /* 0x040fe2000bf66270 */
[----:B------:R-:W-:Y:S01]  /*7180*/  BSSY.RECONVERGENT B2, `(.L_x_1953) ;  /* 0x0000008000027945 */ /* 0x000fe20003800200 */
[----:B------:R-:W-:-:S11]  /*7190*/  ISETP.GE.AND P1, PT, R34, UR45, PT ;  /* 0x0000002d22007c0c */ /* 0x000fd6000bf26270 */
[----:B------:R-:W-:Y:S05]  /*71a0*/  @P3 BRA `(.L_x_1954) ;  /* 0x0000000000143947 */ /* 0x000fea0003800000 */
[----:B------:R-:W-:-:S04]  /*71b0*/  LEA R13, P3, R11, R23, 0x2 ;  /* 0x000000170b0d7211 */ /* 0x000fc800078610ff */
[----:B------:R-:W-:Y:S02]  /*71c0*/  IADD3.X R14, PT, PT, RZ, R32, RZ, P3, !PT ;  /* 0x00000020ff0e7210 */ /* 0x000fe40001ffe4ff */
[----:B------:R-:W-:-:S04]  /*71d0*/  LEA R12, P3, R13, UR18, 0x2 ;  /* 0x000000120d0c7c11 */ /* 0x000fc8000f8610ff */
[----:B------:R-:W-:-:S05]  /*71e0*/  LEA.HI.X R13, R13, UR19, R14, 0x2, P3 ;  /* 0x000000130d0d7c11 */ /* 0x000fca00098f140e */
[----:B------:R0:W5:Y:S04]  /*71f0*/  LDG.E R35, desc[UR36][R12.64] ;  /* 0x000000240c237981 */ /* 0x000168000c1e1900 */
.L_x_1954:
[----:B------:R-:W-:Y:S05]  /*7200*/  BSYNC.RECONVERGENT B2 ;  /* 0x0000000000027941 */ /* 0x000fea0003800200 */
.L_x_1953:
[----:B------:R-:W-:Y:S04]  /*7210*/  BSSY.RECONVERGENT B2, `(.L_x_1955) ;  /* 0x000001f000027945 */ /* 0x000fe80003800200 */
[----:B------:R-:W-:Y:S05]  /*7220*/  @P1 BRA `(.L_x_1956) ;  /* 0x0000000000741947 */ /* 0x000fea0003800000 */
[----:B0-----:R-:W-:-:S04]  /*7230*/  IMAD.IADD R12, R11, 0x1, R20 ;  /* 0x000000010b0c7824 */ /* 0x001fc800078e0214 */
[----:B------:R-:W-:-:S05]  /*7240*/  IMAD.SHL.U32 R12, R12, 0x4, RZ ;  /* 0x000000040c0c7824 */ /* 0x000fca00078e00ff */
[----:B------:R-:W-:-:S04]  /*7250*/  IADD3 R13, P3, PT, R23, R12, RZ ;  /* 0x0000000c170d7210 */ /* 0x000fc80007f7e0ff */
[----:B------:R-:W-:Y:S02]  /*7260*/  LEA.HI.X.SX32 R12, R12, R32, 0x1, P3 ;  /* 0x000000200c0c7211 */ /* 0x000fe400018f0eff */
[----:B------:R-:W-:-:S04]  /*7270*/  LEA R36, P3, R13, UR18, 0x2 ;  /* 0x000000120d247c11 */ /* 0x000fc8000f8610ff */
[----:B------:R-:W-:Y:S02]  /*7280*/  LEA.HI.X R37, R13, UR19, R12, 0x2, P3 ;  /* 0x000000130d257c11 */ /* 0x000fe400098f140c */
[----:B------:R-:W-:-:S03]  /*7290*/  LEA R12, R20, R11, 0x1 ;  /* 0x0000000b140c7211 */ /* 0x000fc600078e08ff */
[----:B------:R0:W5:Y:S02]  /*72a0*/  LDG.E R36, desc[UR36][R36.64] ;  /* 0x0000002424247981 */ /* 0x000164000c1e1900 */
[----:B------:R-:W-:-:S05]  /*72b0*/  IMAD.SHL.U32 R12, R12, 0x4, RZ ;  /* 0x000000040c0c7824 */ /* 0x000fca00078e00ff */
[----:B------:R-:W-:-:S04]  /*72c0*/  IADD3 R13, P3, PT, R23, R12, RZ ;  /* 0x0000000c170d7210 */ /* 0x000fc80007f7e0ff */
[----:B------:R-:W-:Y:S02]  /*72d0*/  LEA.HI.X.SX32 R12, R12, R32, 0x1, P3 ;  /* 0x000000200c0c7211 */ /* 0x000fe400018f0eff */
[----:B------:R-:W-:-:S04]  /*72e0*/  LEA R66, P3, R13, UR18, 0x2 ;  /* 0x000000120d427c11 */ /* 0x000fc8000f8610ff */
[----:B------:R-:W-:Y:S01]  /*72f0*/  LEA.HI.X R67, R13, UR19, R12, 0x2, P3 ;  /* 0x000000130d437c11 */ /* 0x000fe200098f140c */
[----:B------:R-:W-:Y:S02]  /*7300*/  IMAD R12, R20, 0x4, R11 ;  /* 0x00000004140c7824 */ /* 0x000fe400078e020b */
[----:B------:R-:W-:-:S03]  /*7310*/  IMAD.IADD R13, R11, 0x1, R20 ;  /* 0x000000010b0d7824 */ /* 0x000fc600078e0214 */
[----:B------:R-:W-:Y:S01]  /*7320*/  SHF.L.U32 R12, R12, 0x2, RZ ;  /* 0x000000020c0c7819 */ /* 0x000fe200000006ff */
[----:B------:R-:W-:-:S03]  /*7330*/  IMAD R13, R20, 0x2, R13 ;  /* 0x00000002140d7824 */ /* 0x000fc600078e020d */
[----:B------:R-:W-:Y:S02]  /*7340*/  IADD3 R15, P3, PT, R23, R12, RZ ;  /* 0x0000000c170f7210 */ /* 0x000fe40007f7e0ff */
[----:B------:R-:W-:Y:S02]  /*7350*/  SHF.L.U32 R13, R13, 0x2, RZ ;  /* 0x000000020d0d7819 */ /* 0x000fe400000006ff */
[----:B------:R-:W-:Y:S02]  /*7360*/  LEA.HI.X.SX32 R12, R12, R32, 0x1, P3 ;  /* 0x000000200c0c7211 */ /* 0x000fe400018f0eff */
[----:B------:R-:W-:-:S04]  /*7370*/  LEA R14, P3, R15, UR18, 0x2 ;  /* 0x000000120f0e7c11 */ /* 0x000fc8000f8610ff */
[----:B------:R-:W-:Y:S02]  /*7380*/  LEA.HI.X R15, R15, UR19, R12, 0x2, P3 ;  /* 0x000000130f0f7c11 */ /* 0x000fe400098f140c */
[----:B0-----:R-:W-:-:S03]  /*7390*/  IADD3 R37, P3, PT, R23, R13, RZ ;  /* 0x0000000d17257210 */ /* 0x001fc60007f7e0ff */
[----:B------:R1:W5:Y:S01]  /*73a0*/  LDG.E R39, desc[UR36][R14.64] ;  /* 0x000000240e277981 */ /* 0x000362000c1e1900 */
[----:B------:R-:W-:Y:S02]  /*73b0*/  LEA.HI.X.SX32 R38, R13, R32, 0x1, P3 ;  /* 0x000000200d267211 */ /* 0x000fe400018f0eff */
[----:B------:R-:W-:-:S04]  /*73c0*/  LEA R12, P3, R37, UR18, 0x2 ;  /* 0x00000012250c7c11 */ /* 0x000fc8000f8610ff */
[----:B------:R-:W-:Y:S02]  /*73d0*/  LEA.HI.X R13, R37, UR19, R38, 0x2, P3 ;  /* 0x00000013250d7c11 */ /* 0x000fe400098f1426 */
[----:B------:R1:W5:Y:S04]  /*73e0*/  LDG.E R37, desc[UR36][R66.64] ;  /* 0x0000002442257981 */ /* 0x000368000c1e1900 */
[----:B------:R1:W5:Y:S03]  /*73f0*/  LDG.E R38, desc[UR36][R12.64] ;  /* 0x000000240c267981 */ /* 0x000366000c1e1900 */
.L_x_1956:
[----:B------:R-:W-:Y:S05]  /*7400*/  BSYNC.RECONVERGENT B2 ;  /* 0x0000000000027941 */ /* 0x000fea0003800200 */
.L_x_1955:
[----:B------:R-:W-:Y:S04]  /*7410*/  BSSY.RECONVERGENT B2, `(.L_x_1957) ;  /* 0x0000074000027945 */ /* 0x000fe80003800200 */
[----:B------:R-:W-:Y:S04]  /*7420*/  BSSY.RELIABLE B3, `(.L_x_1958) ;  /* 0x0000065000037945 */ /* 0x000fe80003800100 */
[----:B------:R-:W-:Y:S05]  /*7430*/  @P1 BRA `(.L_x_1959) ;  /* 0x0000000000481947 */ /* 0x000fea0003800000 */
[----:B01----:R-:W-:-:S04]  /*7440*/  IMAD.IADD R13, R11, 0x1, R20 ;  /* 0x000000010b0d7824 */ /* 0x003fc800078e0214 */
[----:B------:R-:W-:-:S05]  /*7450*/  IMAD R13, R20, 0x4, R13 ;  /* 0x00000004140d7824 */ /* 0x000fca00078e020d */
[----:B------:R-:W-:-:S04]  /*7460*/  SHF.L.U32 R13, R13, 0x2, RZ ;  /* 0x000000020d0d7819 */ /* 0x000fc800000006ff */
[----:B------:R-:W-:-:S04]  /*7470*/  IADD3 R14, P3, PT, R23, R13, RZ ;  /* 0x0000000d170e7210 */ /* 0x000fc80007f7e0ff */
[----:B------:R-:W-:Y:S02]  /*7480*/  LEA.HI.X.SX32 R13, R13, R32, 0x1, P3 ;  /* 0x000000200d0d7211 */ /* 0x000fe400018f0eff */
[----:B------:R-:W-:-:S04]  /*7490*/  LEA R12, P3, R14, UR18, 0x2 ;  /* 0x000000120e0c7c11 */ /* 0x000fc8000f8610ff */
[----:B------:R-:W-:-:S05]  /*74a0*/  LEA.HI.X R13, R14, UR19, R13, 0x2, P3 ;  /* 0x000000130e0d7c11 */ /* 0x000fca00098f140d */
[----:B------:R0:W5:Y:S01]  /*74b0*/  LDG.E R40, desc[UR36][R12.64] ;  /* 0x000000240c287981 */ /* 0x000162000c1e1900 */
[----:B------:R-:W-:Y:S05]  /*74c0*/  @P1 BRA `(.L_x_1960) ;  /* 0x0000000000681947 */ /* 0x000fea0003800000 */
[----:B0-----:R-:W-:-:S04]  /*74d0*/  IMAD.IADD R13, R11, 0x1, R20 ;  /* 0x000000010b0d7824 */ /* 0x001fc800078e0214 */
[----:B------:R-:W-:-:S05]  /*74e0*/  IMAD R13, R20, 0x4, R13 ;  /* 0x00000004140d7824 */ /* 0x000fca00078e020d */
[----:B------:R-:W-:-:S05]  /*74f0*/  IADD3 R13, PT, PT, R13, R20, RZ ;  /* 0x000000140d0d7210 */ /* 0x000fca0007ffe0ff */
[----:B------:R-:W-:-:S05]  /*7500*/  IMAD.SHL.U32 R13, R13, 0x4, RZ ;  /* 0x000000040d0d7824 */ /* 0x000fca00078e00ff */
[----:B------:R-:W-:-:S04]  /*7510*/  IADD3 R14, P3, PT, R23, R13, RZ ;  /* 0x0000000d170e7210 */ /* 0x000fc80007f7e0ff */
[----:B------:R-:W-:Y:S02]  /*7520*/  LEA.HI.X.SX32 R13, R13, R32, 0x1, P3 ;  /* 0x000000200d0d7211 */ /* 0x000fe400018f0eff */
[----:B------:R-:W-:-:S04]  /*7530*/  LEA R12, P3, R14, UR18, 0x2 ;  /* 0x000000120e0c7c11 */ /* 0x000fc8000f8610ff */
[----:B------:R-:W-:-:S05]  /*7540*/  LEA.HI.X R13, R14, UR19, R13, 0x2, P3 ;  /* 0x000000130e0d7c11 */ /* 0x000fca00098f140d */
[----:B------:R2:W5:Y:S04]  /*7550*/  LDG.E R41, desc[UR36][R12.64] ;  /* 0x000000240c297981 */ /* 0x000568000c1e1900 */
.L_x_1959:
[----:B------:R-:W-:Y:S05]  /*7560*/  @P1 BRA `(.L_x_1961) ;  /* 0x00000000006c1947 */ /* 0x000fea0003800000 */
[----:B012---:R-:W-:Y:S01]  /*7570*/  LEA R12, R20, R11, 0x3 ;  /* 0x0000000b140c7211 */ /* 0x007fe200078e18ff */
[----:B------:R-:W-:-:S04]  /*7580*/  IMAD.IADD R13, R11, 0x1, R20 ;  /* 0x000000010b0d7824 */ /* 0x000fc800078e0214 */
[----:B------:R-:W-:Y:S02]  /*7590*/  IMAD R13, R20, 0x4, R13 ;  /* 0x00000004140d7824 */ /* 0x000fe400078e020d */
[----:B------:R-:W-:-:S03]  /*75a0*/  IMAD.SHL.U32 R12, R12, 0x4, RZ ;  /* 0x000000040c0c7824 */ /* 0x000fc600078e00ff */
[----:B------:R-:W-:Y:S02]  /*75b0*/  LEA R13, R20, R13, 0x1 ;  /* 0x0000000d140d7211 */ /* 0x000fe400078e08ff */
[----:B------:R-:W-:-:S03]  /*75c0*/  IADD3 R15, P3, PT, R23, R12, RZ ;  /* 0x0000000c170f7210 */ /* 0x000fc60007f7e0ff */
[----:B------:R-:W-:Y:S01]  /*75d0*/  IMAD.SHL.U32 R13, R13, 0x4, RZ ;  /* 0x000000040d0d7824 */ /* 0x000fe200078e00ff */
[----:B------:R-:W-:Y:S02]  /*75e0*/  LEA.HI.X.SX32 R12, R12, R32, 0x1, P3 ;  /* 0x000000200c0c7211 */ /* 0x000fe400018f0eff */
[----:B------:R-:W-:-:S04]  /*75f0*/  LEA R14, P3, R15, UR18, 0x2 ;  /* 0x000000120f0e7c11 */ /* 0x000fc8000f8610ff */
[----:B------:R-:W-:Y:S02]  /*7600*/  LEA.HI.X R15, R15, UR19, R12, 0x2, P3 ;  /* 0x000000130f0f7c11 */ /* 0x000fe400098f140c */
[----:B------:R-:W-:-:S03]  /*7610*/  IADD3 R42, P3, PT, R23, R13, RZ ;  /* 0x0000000d172a7210 */ /* 0x000fc60007f7e0ff */
[----:B------:R1:W5:Y:S01]  /*7620*/  LDG.E R43, desc[UR36][R14.64] ;  /* 0x000000240e2b7981 */ /* 0x000362000c1e1900 */
[----:B------:R-:W-:Y:S02]  /*7630*/  LEA.HI.X.SX32 R13, R13, R32, 0x1, P3 ;  /* 0x000000200d0d7211 */ /* 0x000fe400018f0eff */
[----:B------:R-:W-:-:S04]  /*7640*/  LEA R12, P3, R42, UR18, 0x2 ;  /* 0x000000122a0c7c11 */ /* 0x000fc8000f8610ff */
[----:B------:R-:W-:-:S05]  /*7650*/  LEA.HI.X R13, R42, UR19, R13, 0x2, P3 ;  /* 0x000000132a0d7c11 */ /* 0x000fca00098f140d */
[----:B------:R1:W5:Y:S04]  /*7660*/  LDG.E R42, desc[UR36][R12.64] ;  /* 0x000000240c2a7981 */ /* 0x000368000c1e1900 */
.L_x_1960:
[----:B------:R-:W-:Y:S05]  /*7670*/  @P1 BRA `(.L_x_1962) ;  /* 0x0000000000581947 */ /* 0x000fea0003800000 */
[----:B01----:R-:W-:-:S05]  /*7680*/  IMAD.IADD R13, R11, 0x1, R20 ;  /* 0x000000010b0d7824 */ /* 0x003fca00078e0214 */
[----:B------:R-:W-:-:S05]  /*7690*/  LEA R13, R20, R13, 0x2 ;  /* 0x0000000d140d7211 */ /* 0x000fca00078e10ff */
[----:B------:R-:W-:-:S04]  /*76a0*/  IMAD R13, R20, 0x2, R13 ;  /* 0x00000002140d7824 */ /* 0x000fc800078e020d */
[----:B------:R-:W-:-:S05]  /*76b0*/  IMAD R13, R20, 0x2, R13 ;  /* 0x00000002140d7824 */ /* 0x000fca00078e020d */
[----:B------:R-:W-:-:S04]  /*76c0*/  SHF.L.U32 R13, R13, 0x2, RZ ;  /* 0x000000020d0d7819 */ /* 0x000fc800000006ff */
[----:B------:R-:W-:-:S04]  /*76d0*/  IADD3 R14, P3, PT, R23, R13, RZ ;  /* 0x0000000d170e7210 */ /* 0x000fc80007f7e0ff */
[----:B------:R-:W-:Y:S02]  /*76e0*/  LEA.HI.X.SX32 R13, R13, R32, 0x1, P3 ;  /* 0x000000200d0d7211 */ /* 0x000fe400018f0eff */
[----:B------:R-:W-:-:S04]  /*76f0*/  LEA R12, P3, R14, UR18, 0x2 ;  /* 0x000000120e0c7c11 */ /* 0x000fc8000f8610ff */
[----:B------:R-:W-:-:S05]  /*7700*/  LEA.HI.X R13, R14, UR19, R13, 0x2, P3 ;  /* 0x000000130e0d7c11 */ /* 0x000fca00098f140d */
[----:B------:R3:W5:Y:S04]  /*7710*/  LDG.E R44, desc[UR36][R12.64] ;  /* 0x000000240c2c7981 */ /* 0x000768000c1e1900 */
.L_x_1961:
[----:B------:R-:W-:Y:S05]  /*7720*/  @P1 BRA `(.L_x_1963) ;  /* 0x00000000005c1947 */ /* 0x000fea0003800000 */
[----:B0123--:R-:W-:-:S04]  /*7730*/  IMAD.IADD R13, R11, 0x1, R20 ;  /* 0x000000010b0d7824 */ /* 0x00ffc800078e0214 */
[----:B------:R-:W-:-:S05]  /*7740*/  IMAD R13, R20, 0x4, R13 ;  /* 0x00000004140d7824 */ /* 0x000fca00078e020d */
[----:B------:R-:W-:-:S05]  /*7750*/  LEA R13, R20, R13, 0x1 ;  /* 0x0000000d140d7211 */ /* 0x000fca00078e08ff */
[----:B------:R-:W-:-:S04]  /*7760*/  IMAD R13, R20, 0x2, R13 ;  /* 0x00000002140d7824 */ /* 0x000fc800078e020d */
[----:B------:R-:W-:-:S05]  /*7770*/  IMAD.IADD R13, R13, 0x1, R20 ;  /* 0x000000010d0d7824 */ /* 0x000fca00078e0214 */
[----:B------:R-:W-:-:S04]  /*7780*/  SHF.L.U32 R13, R13, 0x2, RZ ;  /* 0x000000020d0d7819 */ /* 0x000fc800000006ff */
[----:B------:R-:W-:-:S04]  /*7790*/  IADD3 R14, P3, PT, R23, R13, RZ ;  /* 0x0000000d170e7210 */ /* 0x000fc80007f7e0ff */
[----:B------:R-:W-:Y:S02]  /*77a0*/  LEA.HI.X.SX32 R13, R13, R32, 0x1, P3 ;  /* 0x000000200d0d7211 */ /* 0x000fe400018f0eff */
[----:B------:R-:W-:-:S04]  /*77b0*/  LEA R12, P3, R14, UR18, 0x2 ;  /* 0x000000120e0c7c11 */ /* 0x000fc8000f8610ff */
[----:B------:R-:W-:-:S05]  /*77c0*/  LEA.HI.X R13, R14, UR19, R13, 0x2, P3 ;  /* 0x000000130e0d7c11 */ /* 0x000fca00098f140d */
[----:B------:R2:W5:Y:S04]  /*77d0*/  LDG.E R45, desc[UR36][R12.64] ;  /* 0x000000240c2d7981 */ /* 0x000568000c1e1900 */
.L_x_1962:
[----:B------:R-:W-:Y:S05]  /*77e0*/  @P1 BRA `(.L_x_1964) ;  /* 0x0000000000601947 */ /* 0x000fea0003800000 */
[----:B012---:R-:W-:-:S04]  /*77f0*/  IMAD.IADD R13, R11, 0x1, R20 ;  /* 0x000000010b0d7824 */ /* 0x007fc800078e0214 */
[----:B------:R-:W-:-:S05]  /*7800*/  IMAD R13, R20, 0x4, R13 ;  /* 0x00000004140d7824 */ /* 0x000fca00078e020d */
        /* <DEDUP_REMOVED lines=9> */
.L_x_1963:
[----:B------:R-:W-:Y:S05]  /*78a0*/  @P1 BRA `(.L_x_1965) ;  /* 0x0000000000681947 */ /* 0x000fea0003800000 */
[----:B01234-:R-:W-:-:S04]  /*78b0*/  IMAD.IADD R13, R11, 0x1, R20 ;  /* 0x000000010b0d7824 */ /* 0x01ffc800078e0214 */
[----:B------:R-:W-:-:S05]  /*78c0*/  IMAD R13, R20, 0x4, R13 ;  /* 0x00000004140d7824 */ /* 0x000fca00078e020d */
[----:B------:R-:W-:-:S05]  /*78d0*/  LEA R13, R20, R13, 0x1 ;  /* 0x0000000d140d7211 */ /* 0x000fca00078e08ff */
[----:B------:R-:W-:-:S04]  /*78e0*/  IMAD R13, R20, 0x2, R13 ;  /* 0x00000002140d7824 */ /* 0x000fc800078e020d */
        /* <DEDUP_REMOVED lines=8> */
.L_x_1964:
[----:B------:R-:W-:Y:S05]  /*7970*/  @P1 BREAK.RELIABLE B3 ;  /* 0x0000000000031942 */ /* 0x000fea0003800100 */
[----:B------:R-:W-:Y:S05]  /*7980*/  @P1 BRA `(.L_x_1966) ;  /* 0x0000000000701947 */ /* 0x000fea0003800000 */
[----:B0123--:R-:W-:-:S05]  /*7990*/  IMAD.IADD R13, R11, 0x1, R20 ;  /* 0x000000010b0d7824 */ /* 0x00ffca00078e0214 */
[----:B------:R-:W-:-:S05]  /*79a0*/  LEA R13, R20, R13, 0x2 ;  /* 0x0000000d140d7211 */ /* 0x000fca00078e10ff */
[----:B------:R-:W-:-:S04]  /*79b0*/  IMAD R13, R20, 0x2, R13 ;  /* 0x00000002140d7824 */ /* 0x000fc800078e020d */
[----:B------:R-:W-:-:S05]  /*79c0*/  IMAD R13, R20, 0x2, R13 ;  /* 0x00000002140d7824 */ /* 0x000fca00078e020d */
[----:B------:R-:W-:-:S05]  /*79d0*/  LEA R13, R20, R13, 0x1 ;  /* 0x0000000d140d7211 */ /* 0x000fca00078e08ff */
[----:B------:R-:W-:-:S04]  /*79e0*/  IMAD R13, R20, 0x2, R13 ;  /* 0x00000002140d7824 */ /* 0x000fc800078e020d */
[----:B------:R-:W-:-:S05]  /*79f0*/  IMAD.SHL.U32 R13, R13, 0x4, RZ ;  /* 0x000000040d0d7824 */ /* 0x000fca00078e00ff */
[----:B------:R-:W-:-:S04]  /*7a00*/  IADD3 R14, P3, PT, R23, R13, RZ ;  /* 0x0000000d170e7210 */ /* 0x000fc80007f7e0ff */
[----:B------:R-:W-:Y:S02]  /*7a10*/  LEA.HI.X.SX32 R13, R13, R32, 0x1, P3 ;  /* 0x000000200d0d7211 */ /* 0x000fe400018f0eff */
[----:B------:R-:W-:-:S04]  /*7a20*/  LEA R12, P3, R14, UR18, 0x2 ;  /* 0x000000120e0c7c11 */ /* 0x000fc8000f8610ff */
[----:B------:R-:W-:-:S05]  /*7a30*/  LEA.HI.X R13, R14, UR19, R13, 0x2, P3 ;  /* 0x000000130e0d7c11 */ /* 0x000fca00098f140d */
[----:B------:R0:W5:Y:S04]  /*7a40*/  LDG.E R48, desc[UR36][R12.64] ;  /* 0x000000240c307981 */ /* 0x000168000c1e1900 */
.L_x_1965:
[----:B------:R-:W-:Y:S05]  /*7a50*/  @P1 BREAK.RELIABLE B3 ;  /* 0x0000000000031942 */ /* 0x000fea0003800100 */
[----:B------:R-:W-:Y:S05]  /*7a60*/  @P1 BRA `(.L_x_1966) ;  /* 0x0000000000381947 */ /* 0x000fea0003800000 */
[----:B------:R-:W-:Y:S05]  /*7a70*/  BSYNC.RELIABLE B3 ;  /* 0x0000000000037941 */ /* 0x000fea0003800100 */
.L_x_1958:
        /* <DEDUP_REMOVED lines=13> */
.L_x_1966:
[----:B------:R-:W-:Y:S05]  /*7b50*/  BSYNC.RECONVERGENT B2 ;  /* 0x0000000000027941 */ /* 0x000fea0003800200 */
.L_x_1957:
[----:B01234-:R-:W-:Y:S01]  /*7b60*/  IMAD.IADD R13, R11, 0x1, R20 ;  /* 0x000000010b0d7824 */ /* 0x01ffe200078e0214 */
[----:B------:R-:W0:Y:S04]  /*7b70*/  @!P1 LDC.64 R14, c[0x0][0x3b8] ;  /* 0x0000ee00ff0e9b82 */ /* 0x000e280000000a00 */
[----:B------:R-:W-:-:S05]  /*7b80*/  LEA R13, R20, R13, 0x2 ;  /* 0x0000000d140d7211 */ /* 0x000fca00078e10ff */
[----:B------:R-:W-:-:S04]  /*7b90*/  IMAD R13, R20, 0x2, R13 ;  /* 0x00000002140d7824 */ /* 0x000fc800078e020d */
[----:B------:R-:W-:-:S05]  /*7ba0*/  IMAD R13, R20, 0x2, R13 ;  /* 0x00000002140d7824 */ /* 0x000fca00078e020d */
[----:B------:R-:W-:-:S05]  /*7bb0*/  LEA R13, R20, R13, 0x1 ;  /* 0x0000000d140d7211 */ /* 0x000fca00078e08ff */
[----:B------:R-:W-:-:S04]  /*7bc0*/  IMAD R13, R20, 0x2, R13 ;  /* 0x00000002140d7824 */ /* 0x000fc800078e020d */
[C---:B------:R-:W-:Y:S02]  /*7bd0*/  IMAD R67, R20.reuse, 0x2, R13 ;  /* 0x0000000214437824 */ /* 0x040fe400078e020d */
[----:B------:R-:W-:-:S03]  /*7be0*/  @!P1 IMAD R13, R20, 0x10, R11 ;  /* 0x00000010140d9824 */ /* 0x000fc600078e020b */
[----:B------:R-:W-:Y:S01]  /*7bf0*/  @!P1 SHF.L.U32 R12, R67, 0x2, RZ ;  /* 0x00000002430c9819 */ /* 0x000fe200000006ff */
[----:B------:R-:W-:-:S03]  /*7c00*/  @!P1 IMAD.SHL.U32 R13, R13, 0x4, RZ ;  /* 0x000000040d0d9824 */ /* 0x000fc600078e00ff */
[----:B------:R-:W-:-:S04]  /*7c10*/  @!P1 IADD3 R11, P3, PT, R23, R12, RZ ;  /* 0x0000000c170b9210 */ /* 0x000fc80007f7e0ff */
[----:B------:R-:W-:Y:S02]  /*7c20*/  @!P1 LEA.HI.X.SX32 R12, R12, R32, 0x1, P3 ;  /* 0x000000200c0c9211 */ /* 0x000fe400018f0eff */
[----:B0-----:R-:W-:-:S04]  /*7c30*/  @!P1 LEA R124, P3, R11, R14, 0x2 ;  /* 0x0000000e0b7c9211 */ /* 0x001fc800078610ff */
[----:B------:R-:W-:Y:S02]  /*7c40*/  @!P1 LEA.HI.X R125, R11, R15, R12, 0x2, P3 ;  /* 0x0000000f0b7d9211 */ /* 0x000fe400018f140c */
[----:B------:R-:W-:Y:S02]  /*7c50*/  @!P1 IADD3 R11, P3, PT, R23, R13, RZ ;  /* 0x0000000d170b9210 */ /* 0x000fe40007f7e0ff */
[----:B------:R-:W-:Y:S01]  /*7c60*/  LEA R67, R20, R67, 0x1 ;  /* 0x0000004314437211 */ /* 0x000fe200078e08ff */
[----:B------:R-:W5:Y:S01]  /*7c70*/  @!P1 LDG.E R50, desc[UR36][R124.64] ;  /* 0x000000247c329981 */ /* 0x000f62000c1e1900 */
[----:B------:R-:W-:Y:S02]  /*7c80*/  @!P1 LEA.HI.X.SX32 R66, R13, R32, 0x1, P3 ;  /* 0x000000200d429211 */ /* 0x000fe400018f0eff */
[----:B------:R-:W-:-:S04]  /*7c90*/  @!P1 LEA R12, P3, R11, R14, 0x2 ;  /* 0x0000000e0b0c9211 */ /* 0x000fc800078610ff */
[----:B------:R-:W-:Y:S02]  /*7ca0*/  @!P1 LEA.HI.X R13, R11, R15, R66, 0x2, P3 ;  /* 0x0000000f0b0d9211 */ /* 0x000fe400018f1442 */
[----:B------:R-:W0:Y:S01]  /*7cb0*/  @!P1 LDC.64 R14, c[0x0][0x3b8] ;  /* 0x0000ee00ff0e9b82 */ /* 0x000e220000000a00 */
[C---:B------:R-:W-:Y:S02]  /*7cc0*/  @!P1 IMAD.SHL.U32 R11, R67.reuse, 0x4, RZ ;  /* 0x00000004430b9824 */ /* 0x040fe400078e00ff */
[----:B------:R-:W-:Y:S01]  /*7cd0*/  IMAD.IADD R121, R67, 0x1, R20 ;  /* 0x0000000143797824 */ /* 0x000fe200078e0214 */
[----:B------:R-:W5:Y:S02]  /*7ce0*/  @!P1 LDG.E R51, desc[UR36][R12.64] ;  /* 0x000000240c339981 */ /* 0x000f64000c1e1900 */
[----:B------:R-:W-:-:S04]  /*7cf0*/  @!P1 IADD3 R66, P3, PT, R23, R11, RZ ;  /* 0x0000000b17429210 */ /* 0x000fc80007f7e0ff */
[----:B------:R-:W-:Y:S02]  /*7d00*/  @!P1 LEA.HI.X.SX32 R11, R11, R32, 0x1, P3 ;  /* 0x000000200b0b9211 */ /* 0x000fe400018f0eff */
[----:B0-----:R-:W-:-:S04]  /*7d10*/  @!P1 LEA R14, P3, R66, R14, 0x2 ;  /* 0x0000000e420e9211 */ /* 0x001fc800078610ff */
[----:B------:R-:W-:Y:S02]  /*7d20*/  @!P1 LEA.HI.X R15, R66, R15, R11, 0x2, P3 ;  /* 0x0000000f420f9211 */ /* 0x000fe400018f140b */
[----:B------:R-:W0:Y:S03]  /*7d30*/  @!P1 LDC.64 R66, c[0x0][0x3b8] ;  /* 0x0000ee00ff429b82 */ /* 0x000e260000000a00 */
[----:B------:R1:W5:Y:S05]  /*7d40*/  @!P1 LDG.E R52, desc[UR36][R14.64] ;  /* 0x000000240e349981 */ /* 0x00036a000c1e1900 */
[----:B-1----:R-:W1:Y:S01]  /*7d50*/  @!P1 LDC.64 R14, c[0x0][0x3b8] ;  /* 0x0000ee00ff0e9b82 */ /* 0x002e620000000a00 */
[----:B------:R-:W-:-:S04]  /*7d60*/  @!P1 SHF.L.U32 R11, R121, 0x2, RZ ;  /* 0x00000002790b9819 */ /* 0x000fc800000006ff */
[----:B------:R-:W-:-:S04]  /*7d70*/  @!P1 IADD3 R13, P3, PT, R23, R11, RZ ;  /* 0x0000000b170d9210 */ /* 0x000fc80007f7e0ff */
[----:B------:R-:W-:Y:S02]  /*7d80*/  @!P1 LEA.HI.X.SX32 R11, R11, R32, 0x1, P3 ;  /* 0x000000200b0b9211 */ /* 0x000fe400018f0eff */
[----:B-1----:R-:W-:-:S04]  /*7d90*/  @!P1 LEA R12, P3, R13, R14, 0x2 ;  /* 0x0000000e0d0c9211 */ /* 0x002fc800078610ff */
[----:B------:R-:W-:Y:S01]  /*7da0*/  @!P1 LEA.HI.X R13, R13, R15, R11, 0x2, P3 ;  /* 0x0000000f0d0d9211 */ /* 0x000fe200018f140b */
[----:B------:R-:W-:-:S04]  /*7db0*/  IMAD.IADD R11, R121, 0x1, R20 ;  /* 0x00000001790b7824 */ /* 0x000fc800078e0214 */
[----:B------:R-:W-:Y:S01]  /*7dc0*/  @!P1 IMAD.SHL.U32 R121, R11, 0x4, RZ ;  /* 0x000000040b799824 */ /* 0x000fe200078e00ff */
[----:B------:R1:W5:Y:S04]  /*7dd0*/  @!P1 LDG.E R53, desc[UR36][R12.64] ;  /* 0x000000240c359981 */ /* 0x000368000c1e1900 */
[----:B------:R-:W-:-:S04]  /*7de0*/  @!P1 IADD3 R14, P3, PT, R23, R121, RZ ;  /* 0x00000079170e9210 */ /* 0x000fc80007f7e0ff */
[----:B------:R-:W-:Y:S02]  /*7df0*/  @!P1 LEA.HI.X.SX32 R121, R121, R32, 0x1, P3 ;  /* 0x0000002079799211 */ /* 0x000fe400018f0eff */
[----:B0-----:R-:W-:-:S04]  /*7e00*/  @!P1 LEA R66, P3, R14, R66, 0x2 ;  /* 0x000000420e429211 */ /* 0x001fc800078610ff */
[----:B------:R-:W-:Y:S02]  /*7e10*/  @!P1 LEA.HI.X R67, R14, R67, R121, 0x2, P3 ;  /* 0x000000430e439211 */ /* 0x000fe400018f1479 */
[----:B------:R-:W0:Y:S01]  /*7e20*/  @!P1 LDC.64 R14, c[0x0][0x3b8] ;  /* 0x0000ee00ff0e9b82 */ /* 0x000e220000000a00 */
[----:B-1----:R-:W-:Y:S02]  /*7e30*/  IADD3 R13, PT, PT, R11, R20, RZ ;  /* 0x000000140b0d7210 */ /* 0x002fe40007ffe0ff */
[----:B------:R1:W5:Y:S03]  /*7e40*/  @!P1 LDG.E R54, desc[UR36][R66.64] ;  /* 0x0000002442369981 */ /* 0x000366000c1e1900 */
[----:B------:R-:W-:-:S05]  /*7e50*/  @!P1 IMAD.SHL.U32 R11, R13, 0x4, RZ ;  /* 0x000000040d0b9824 */ /* 0x000fca00078e00ff */
[----:B------:R-:W-:Y:S01]  /*7e60*/  @!P1 IADD3 R121, P3, PT, R23, R11, RZ ;  /* 0x0000000b17799210 */ /* 0x000fe20007f7e0ff */
[----:B-1----:R-:W1:Y:S03]  /*7e70*/  @!P1 LDC.64 R66, c[0x0][0x3b8] ;  /* 0x0000ee00ff429b82 */ /* 0x002e660000000a00 */
[----:B------:R-:W-:Y:S02]  /*7e80*/  @!P1 LEA.HI.X.SX32 R11, R11, R32, 0x1, P3 ;  /* 0x000000200b0b9211 */ /* 0x000fe400018f0eff */
[----:B0-----:R-:W-:-:S04]  /*7e90*/  @!P1 LEA R124, P3, R121, R14, 0x2 ;  /* 0x0000000e797c9211 */ /* 0x001fc800078610ff */
[----:B------:R-:W-:Y:S01]  /*7ea0*/  @!P1 LEA.HI.X R125, R121, R15, R11, 0x2, P3 ;  /* 0x0000000f797d9211 */ /* 0x000fe200018f140b */
[----:B------:R-:W-:Y:S01]  /*7eb0*/  IMAD.IADD R11, R13, 0x1, R20 ;  /* 0x000000010d0b7824 */ /* 0x000fe200078e0214 */
[----:B------:R-:W0:Y:S03]  /*7ec0*/  @!P1 LDC.64 R14, c[0x0][0x3b8] ;  /* 0x0000ee00ff0e9b82 */ /* 0x000e260000000a00 */
[----:B------:R-:W5:Y:S01]  /*7ed0*/  @!P1 LDG.E R55, desc[UR36][R124.64] ;  /* 0x000000247c379981 */ /* 0x000f62000c1e1900 */
[----:B------:R-:W-:-:S04]  /*7ee0*/  @!P1 SHF.L.U32 R12, R11, 0x2, RZ ;  /* 0x000000020b0c9819 */ /* 0x000fc800000006ff */
[----:B------:R-:W-:Y:S01]  /*7ef0*/  @!P1 IADD3 R13, P3, PT, R23, R12, RZ ;  /* 0x0000000c170d9210 */ /* 0x000fe20007f7e0ff */
[----:B------:R-:W-:-:S03]  /*7f00*/  IMAD.IADD R121, R11, 0x1, R20 ;  /* 0x000000010b797824 */ /* 0x000fc600078e0214 */
[----:B------:R-:W-:Y:S02]  /*7f10*/  @!P1 LEA.HI.X.SX32 R12, R12, R32, 0x1, P3 ;  /* 0x000000200c0c9211 */ /* 0x000fe400018f0eff */
[----:B-1----:R-:W-:Y:S01]  /*7f20*/  @!P1 LEA R66, P3, R13, R66, 0x2 ;  /* 0x000000420d429211 */ /* 0x002fe200078610ff */
[----:B------:R-:W-:-:S03]  /*7f30*/  @!P1 IMAD.SHL.U32 R11, R121, 0x4, RZ ;  /* 0x00000004790b9824 */ /* 0x000fc600078e00ff */
[----:B------:R-:W-:Y:S02]  /*7f40*/  @!P1 LEA.HI.X R67, R13, R67, R12, 0x2, P3 ;  /* 0x000000430d439211 */ /* 0x000fe400018f140c */
[----:B------:R-:W-:-:S03]  /*7f50*/  @!P1 IADD3 R13, P3, PT, R23, R11, RZ ;  /* 0x0000000b170d9210 */ /* 0x000fc60007f7e0ff */
[----:B------:R1:W5:Y:S01]  /*7f60*/  @!P1 LDG.E R56, desc[UR36][R66.64] ;  /* 0x0000002442389981 */ /* 0x000362000c1e1900 */
[----:B------:R-:W-:Y:S02]  /*7f70*/  @!P1 LEA.HI.X.SX32 R11, R11, R32, 0x1, P3 ;  /* 0x000000200b0b9211 */ /* 0x000fe400018f0eff */
[C---:B0-----:R-:W-:Y:S01]  /*7f80*/  @!P1 LEA R12, P3, R13.reuse, R14, 0x2 ;  /* 0x0000000e0d0c9211 */ /* 0x041fe200078610ff */
[----:B-1----:R-:W0:Y:S03]  /*7f90*/  @!P1 LDC.64 R66, c[0x0][0x3b8] ;  /* 0x0000ee00ff429b82 */ /* 0x002e260000000a00 */
[----:B------:R-:W-:Y:S02]  /*7fa0*/  @!P1 LEA.HI.X R13, R13, R15, R11, 0x2, P3 ;  /* 0x0000000f0d0d9211 */ /* 0x000fe400018f140b */
[----:B------:R-:W-:-:S03]  /*7fb0*/  IADD3 R11, PT, PT, R121, R20, RZ ;  /* 0x00000014790b7210 */ /* 0x000fc60007ffe0ff */
[----:B------:R1:W5:Y:S02]  /*7fc0*/  @!P1 LDG.E R57, desc[UR36][R12.64] ;  /* 0x000000240c399981 */ /* 0x000364000c1e1900 */
[----:B------:R-:W-:-:S05]  /*7fd0*/  @!P1 IMAD.SHL.U32 R14, R11, 0x4, RZ ;  /* 0x000000040b0e9824 */ /* 0x000fca00078e00ff */
[----:B------:R-:W-:-:S04]  /*7fe0*/  @!P1 IADD3 R15, P3, PT, R23, R14, RZ ;  /* 0x0000000e170f9210 */ /* 0x000fc80007f7e0ff */
[----:B------:R-:W-:Y:S02]  /*7ff0*/  @!P1 LEA.HI.X.SX32 R14, R14, R32, 0x1, P3 ;  /* 0x000000200e0e9211 */ /* 0x000fe400018f0eff */
[----:B0-----:R-:W-:-:S04]  /*8000*/  @!P1 LEA R66, P3, R15, R66, 0x2 ;  /* 0x000000420f429211 */ /* 0x001fc800078610ff */
[----:B------:R-:W-:Y:S02]  /*8010*/  @!P1 LEA.HI.X R67, R15, R67, R14, 0x2, P3 ;  /* 0x000000430f439211 */ /* 0x000fe400018f140e */
[----:B------:R-:W0:Y:S01]  /*8020*/  @!P1 LDC.64 R14, c[0x0][0x3b8] ;  /* 0x0000ee00ff0e9b82 */ /* 0x000e220000000a00 */
[----:B-1----:R-:W-:Y:S02]  /*8030*/  IMAD.IADD R13, R11, 0x1, R20 ;  /* 0x000000010b0d7824 */ /* 0x002fe400078e0214 */
[----:B------:R1:W5:Y:S03]  /*8040*/  @!P1 LDG.E R58, desc[UR36][R66.64] ;  /* 0x00000024423a9981 */ /* 0x000366000c1e1900 */
[----:B------:R-:W-:-:S04]  /*8050*/  @!P1 SHF.L.U32 R11, R13, 0x2, RZ ;  /* 0x000000020d0b9819 */ /* 0x000fc800000006ff */
[----:B------:R-:W-:Y:S01]  /*8060*/  @!P1 IADD3 R121, P3, PT, R23, R11, RZ ;  /* 0x0000000b17799210 */ /* 0x000fe20007f7e0ff */
[----:B-1----:R-:W1:Y:S03]  /*8070*/  @!P1 LDC.64 R66, c[0x0][0x3b8] ;  /* 0x0000ee00ff429b82 */ /* 0x002e660000000a00 */
[----:B------:R-:W-:Y:S02]  /*8080*/  @!P1 LEA.HI.X.SX32 R11, R11, R32, 0x1, P3 ;  /* 0x000000200b0b9211 */ /* 0x000fe400018f0eff */
[----:B0-----:R-:W-:-:S04]  /*8090*/  @!P1 LEA R124, P3, R121, R14, 0x2 ;  /* 0x0000000e797c9211 */ /* 0x001fc800078610ff */
[----:B------:R-:W-:Y:S01]  /*80a0*/  @!P1 LEA.HI.X R125, R121, R15, R11, 0x2, P3 ;  /* 0x0000000f797d9211 */ /* 0x000fe200018f140b */
[----:B------:R-:W-:Y:S01]  /*80b0*/  IMAD.IADD R11, R13, 0x1, R20 ;  /* 0x000000010d0b7824 */ /* 0x000fe200078e0214 */
[----:B------:R-:W0:Y:S03]  /*80c0*/  @!P1 LDC.64 R14, c[0x0][0x3b8] ;  /* 0x0000ee00ff0e9b82 */ /* 0x000e260000000a00 */
[----:B------:R-:W-:Y:S01]  /*80d0*/  @!P1 IMAD.SHL.U32 R12, R11, 0x4, RZ ;  /* 0x000000040b0c9824 */ /* 0x000fe200078e00ff */
[----:B------:R-:W5:Y:S04]  /*80e0*/  @!P1 LDG.E R59, desc[UR36][R124.64] ;  /* 0x000000247c3b9981 */ /* 0x000f68000c1e1900 */
[----:B------:R-:W-:-:S02]  /*80f0*/  @!P1 IADD3 R13, P3, PT, R23, R12, RZ ;  /* 0x0000000c170d9210 */ /* 0x000fc40007f7e0ff */
[----:B------:R-:W-:Y:S02]  /*8100*/  IADD3 R121, PT, PT, R11, R20, RZ ;  /* 0x000000140b797210 */ /* 0x000fe40007ffe0ff */
        /* <DEDUP_REMOVED lines=9> */
[----:B------:R-:W-:Y:S01]  /*81a0*/  @!P1 LEA.HI.X R13, R13, R15, R11, 0x2, P3 ;  /* 0x0000000f0d0d9211 */ /* 0x000fe200018f140b */
[----:B------:R-:W-:-:S04]  /*81b0*/  IMAD.IADD R11, R121, 0x1, R20 ;  /* 0x00000001790b7824 */ /* 0x000fc800078e0214 */
[----:B------:R1:W5:Y:S01]  /*81c0*/  @!P1 LDG.E R61, desc[UR36][R12.64] ;  /* 0x000000240c3d9981 */ /* 0x000362000c1e1900 */
[----:B------:R-:W-:-:S04]  /*81d0*/  @!P1 SHF.L.U32 R14, R11, 0x2, RZ ;  /* 0x000000020b0e9819 */ /* 0x000fc800000006ff */
[----:B------:R-:W-:-:S04]  /*81e0*/  @!P1 IADD3 R15, P3, PT, R23, R14, RZ ;  /* 0x0000000e170f9210 */ /* 0x000fc80007f7e0ff */
[----:B------:R-:W-:Y:S02]  /*81f0*/  @!P1 LEA.HI.X.SX32 R14, R14, R32, 0x1, P3 ;  /* 0x000000200e0e9211 */ /* 0x000fe400018f0eff */
[----:B0-----:R-:W-:-:S04]  /*8200*/  @!P1 LEA R124, P3, R15, R66, 0x2 ;  /* 0x000000420f7c9211 */ /* 0x001fc800078610ff */
[----:B------:R-:W-:Y:S02]  /*8210*/  @!P1 LEA.HI.X R125, R15, R67, R14, 0x2, P3 ;  /* 0x000000430f7d9211 */ /* 0x000fe400018f140e */
[----:B------:R-:W0:Y:S01]  /*8220*/  @!P1 LDC.64 R14, c[0x0][0x3b8] ;  /* 0x0000ee00ff0e9b82 */ /* 0x000e220000000a00 */
[----:B-1----:R-:W-:Y:S02]  /*8230*/  IMAD.IADD R13, R11, 0x1, R20 ;  /* 0x000000010b0d7824 */ /* 0x002fe400078e0214 */
[----:B------:R4:W5:Y:S02]  /*8240*/  @!P1 LDG.E R62, desc[UR36][R124.64] ;  /* 0x000000247c3e9981 */ /* 0x000964000c1e1900 */
[----:B------:R-:W-:-:S03]  /*8250*/  @!P1 IMAD.SHL.U32 R11, R13, 0x4, RZ ;  /* 0x000000040d0b9824 */ /* 0x000fc600078e00ff */
[----:B------:R-:W1:Y:S02]  /*8260*/  @!P1 LDC.64 R66, c[0x0][0x3b8] ;  /* 0x0000ee00ff429b82 */ /* 0x000e640000000a00 */
[----:B------:R-:W-:-:S04]  /*8270*/  @!P1 IADD3 R121, P3, PT, R23, R11, RZ ;  /* 0x0000000b17799210 */ /* 0x000fc80007f7e0ff */
[----:B------:R-:W-:Y:S02]  /*8280*/  @!P1 LEA.HI.X.SX32 R11, R11, R32, 0x1, P3 ;  /* 0x000000200b0b9211 */ /* 0x000fe400018f0eff */
[----:B0-----:R-:W-:-:S04]  /*8290*/  @!P1 LEA R14, P3, R121, R14, 0x2 ;  /* 0x0000000e790e9211 */ /* 0x001fc800078610ff */
[----:B------:R-:W-:Y:S02]  /*82a0*/  @!P1 LEA.HI.X R15, R121, R15, R11, 0x2, P3 ;  /* 0x0000000f790f9211 */ /* 0x000fe400018f140b */
[----:B------:R-:W-:-:S03]  /*82b0*/  IADD3 R121, PT, PT, R13, R20, RZ ;  /* 0x000000140d797210 */ /* 0x000fc60007ffe0ff */
[----:B------:R4:W5:Y:S02]  /*82c0*/  @!P1 LDG.E R63, desc[UR36][R14.64] ;  /* 0x000000240e3f9981 */ /* 0x000964000c1e1900 */
[----:B------:R-:W-:-:S05]  /*82d0*/  @!P1 IMAD.SHL.U32 R11, R121, 0x4, RZ ;  /* 0x00000004790b9824 */ /* 0x000fca00078e00ff */
[----:B------:R-:W-:-:S04]  /*82e0*/  @!P1 IADD3 R12, P3, PT, R23, R11, RZ ;  /* 0x0000000b170c9210 */ /* 0x000fc80007f7e0ff */
[----:B------:R-:W-:Y:S02]  /*82f0*/  @!P1 LEA.HI.X.SX32 R11, R11, R32, 0x1, P3 ;  /* 0x000000200b0b9211 */ /* 0x000fe400018f0eff */
[----:B-1----:R-:W-:-:S04]  /*8300*/  @!P1 LEA R66, P3, R12, R66, 0x2 ;  /* 0x000000420c429211 */ /* 0x002fc800078610ff */
[----:B------:R-:W-:-:S05]  /*8310*/  @!P1 LEA.HI.X R67, R12, R67, R11, 0x2, P3 ;  /* 0x000000430c439211 */ /* 0x000fca00018f140b */
[----:B------:R4:W5:Y:S01]  /*8320*/  @!P1 LDG.E R64, desc[UR36][R66.64] ;  /* 0x0000002442409981 */ /* 0x000962000c1e1900 */
[----:B------:R-:W-:Y:S05]  /*8330*/  @P1 BRA `(.L_x_1936) ;  /* 0x0000000000381947 */ /* 0x000fea0003800000 */
[----:B------:R-:W-:-:S04]  /*8340*/  IMAD.IADD R121, R121, 0x1, R20 ;  /* 0x0000000179797824 */ /* 0x000fc800078e0214 */
[C---:B------:R-:W-:Y:S01]  /*8350*/  IMAD.IADD R12, R121.reuse, 0x1, R20 ;  /* 0x00000001790c7824 */ /* 0x040fe200078e0214 */
[----:B------:R-:W-:-:S03]  /*8360*/  SHF.L.U32 R11, R121, 0x2, RZ ;  /* 0x00000002790b7819 */ /* 0x000fc600000006ff */
[----:B------:R-:W-:Y:S01]  /*8370*/  IMAD.SHL.U32 R12, R12, 0x4, RZ ;  /* 0x000000040c0c7824 */ /* 0x000fe200078e00ff */
[----:B------:R-:W-:-:S04]  /*8380*/  IADD3 R13, P1, PT, R23, R11, RZ ;  /* 0x0000000b170d7210 */ /* 0x000fc80007f3e0ff */
[----:B----4-:R-:W-:Y:S02]  /*8390*/  LEA.HI.X.SX32 R66, R11, R32, 0x1, P1 ;  /* 0x000000200b427211 */ /* 0x010fe400008f0eff */
        /* <DEDUP_REMOVED lines=8> */
.L_x_1936:
[----:B------:R-:W-:Y:S05]  /*8420*/  BSYNC.RECONVERGENT B0 ;  /* 0x0000000000007941 */ /* 0x000fea0003800200 */
.L_x_1917:
[----:B-----5:R-:W-:Y:S01]  /*8430*/  FMUL.FTZ R11, R119, R36 ;  /* 0x00000024770b7220 */ /* 0x020fe20000410000 */
[----:B0123--:R-:W0:Y:S01]  /*8440*/  S2R R13, SR_TID.X ;  /* 0x00000000000d7919 */ /* 0x00fe220000002100 */
        /* <DEDUP_REMOVED lines=34> */
[----:B----4-:R-:W0:Y:S02]  /*8670*/  SHFL.BFLY PT, R14, R13, 0x2, 0x1f ;  /* 0x0c401f000d0e7f89 */ /* 0x010e2400000e0000 */
[----:B0-----:R-:W-:-:S05]  /*8680*/  FADD.FTZ R13, R13, R14 ;  /* 0x0000000e0d0d7221 */ /* 0x001fca0000010000 */
[----:B------:R0:W1:Y:S02]  /*8690*/  SHFL.BFLY PT, R14, R13, 0x1, 0x1f ;  /* 0x0c201f000d0e7f89 */ /* 0x00006400000e0000 */
.L_x_2050:
        /* <DEDUP_REMOVED lines=24> */
.L_x_1969:
[----:B------:R-:W-:Y:S05]  /*8820*/  BSYNC.RECONVERGENT B0 ;  /* 0x0000000000007941 */ /* 0x000fea0003800200 */
.L_x_1968:
[C---:B-1----:R-:W-:Y:S01]  /*8830*/  IADD3 R11, PT, PT, R29.reuse, 0xf, RZ ;  /* 0x0000000f1d0b7810 */ /* 0x042fe20007ffe0ff */
[----:B------:R-:W-:Y:S01]  /*8840*/  VIADD R29, R29, 0x10 ;  /* 0x000000101d1d7836 */ /* 0x000fe20000000000 */
[----:B------:R-:W-:Y:S01]  /*8850*/  IADD3 R26, P2, PT, R26, 0x10, RZ ;  /* 0x000000101a1a7810 */ /* 0x000fe20007f5e0ff */
[----:B------:R-:W-:Y:S01]  /*8860*/  VIADD R25, R25, 0x40 ;  /* 0x0000004019197836 */ /* 0x000fe20000000000 */
[----:B------:R-:W-:Y:S02]  /*8870*/  ISETP.GE.AND P1, PT, R11, R30, PT ;  /* 0x0000001e0b00720c */ /* 0x000fe40003f26270 */
[----:B------:R-:W-:Y:S01]  /*8880*/  IADD3 R28, PT, PT, R28, 0x10, RZ ;  /* 0x000000101c1c7810 */ /* 0x000fe20007ffe0ff */
[----:B------:R-:W-:-:S10]  /*8890*/  IMAD.X R27, RZ, RZ, R27, P2 ;  /* 0x000000ffff1b7224 */ /* 0x000fd400010e061b */
[----:B------:R-:W-:Y:S05]  /*88a0*/  @!P1 BRA `(.L_x_1970) ;  /* 0xffffffa000649947 */ /* 0x000fea000383ffff */
.L_x_1916:
[----:B0-----:R-:W-:Y:S05]  /*88b0*/  BSYNC B1 ;  /* 0x0000000000017941 */ /* 0x001fea0003800000 */
.L_x_1915:
[----:B------:R-:W-:-:S03]  /*88c0*/  UMOV UR4, 0xffffffff ;  /* 0xffffffff00047882 */ /* 0x000fc60000000000 */
[----:B------:R-:W-:Y:S05]  /*88d0*/  BRA.DIV UR4, `(.L_x_1971) ;  /* 0x0000005e04687947 */ /* 0x000fea000b800000 */
[----:B------:R-:W0:Y:S02]  /*88e0*/  SHFL.BFLY PT, R14, R120, 0x10, 0x1f ;  /* 0x0e001f00780e7f89 */ /* 0x000e2400000e0000 */
[----:B0-----:R-:W-:-:S05]  /*88f0*/  FMNMX.FTZ R13, R14, R120, !PT ;  /* 0x000000780e0d7209 */ /* 0x001fca0007810000 */
[----:B------:R-:W3:Y:S02]  /*8900*/  SHFL.BFLY PT, R14, R13, 0x8, 0x1f ;  /* 0x0d001f000d0e7f89 */ /* 0x000ee400000e0000 */
[----:B---3--:R-:W-:-:S05]  /*8910*/  FMNMX.FTZ R0, R13, R14, !PT ;  /* 0x0000000e0d007209 */ /* 0x008fca0007810000 */
[----:B------:R0:W1:Y:S02]  /*8920*/  SHFL.BFLY PT, R14, R0, 0x4, 0x1f ;  /* 0x0c801f00000e7f89 */ /* 0x00006400000e0000 */
.L_x_2055:
[----:B------:R-:W3:Y:S01]  /*8930*/  S2R R3, SR_TID.X ;  /* 0x0000000000037919 */ /* 0x000ee20000002100 */
[----:B------:R-:W-:Y:S01]  /*8940*/  MOV R12, 0x400 ;  /* 0x00000400000c7802 */ /* 0x000fe20000000f00 */
[----:B------:R-:W-:Y:S05]  /*8950*/  WARPSYNC.ALL ;  /* 0x0000000000007948 */ /* 0x000fea0003800000 */
[----:B------:R-:W5:Y:S01]  /*8960*/  S2R R15, SR_CgaCtaId ;  /* 0x00000000000f7919 */ /* 0x000f620000008800 */
[----:B-1----:R-:W-:Y:S02]  /*8970*/  FMNMX.FTZ R5, R0, R14, !PT ;  /* 0x0000000e00057209 */ /* 0x002fe40007810000 */
[----:B---3--:R-:W-:-:S02]  /*8980*/  LOP3.LUT P0, R7, R3, 0x1f, RZ, 0xc0, !PT ;  /* 0x0000001f03077812 */ /* 0x008fc4000780c0ff */
[----:B-----5:R-:W-:-:S11]  /*8990*/  LEA R4, R15, R12, 0x18 ;  /* 0x0000000c0f047211 */ /* 0x020fd600078ec0ff */
[----:B0-----:R-:W-:-:S05]  /*89a0*/  @!P0 LEA.HI R0, R3, R4, RZ, 0x1d ;  /* 0x0000000403008211 */ /* 0x001fca00078fe8ff */
[----:B------:R0:W-:Y:S01]  /*89b0*/  @!P0 STS [R0], R5 ;  /* 0x0000000500008388 */ /* 0x0001e20000000800 */
[----:B------:R-:W-:Y:S01]  /*89c0*/  BAR.SYNC.DEFER_BLOCKING 0x0 ;  /* 0x0000000000007b1d */ /* 0x000fe20000010000 */
[C---:B------:R-:W-:Y:S01]  /*89d0*/  ISETP.GT.U32.AND P0, PT, R7.reuse, 0x1, PT ;  /* 0x000000010700780c */ /* 0x040fe20003f04070 */
[----:B------:R-:W-:Y:S01]  /*89e0*/  IMAD R6, R7, 0x4, R4 ;  /* 0x0000000407067824 */ /* 0x000fe200078e0204 */
[----:B------:R-:W-:Y:S01]  /*89f0*/  MOV R9, 0xff7fffff ;  /* 0xff7fffff00097802 */ /* 0x000fe20000000f00 */
[C---:B0-----:R-:W-:Y:S02]  /*8a00*/  VIADD R5, R3.reuse, UR47 ;  /* 0x0000002f03057c36 */ /* 0x041fe40008000000 */
[----:B------:R-:W-:Y:S01]  /*8a10*/  HFMA2 R8, -RZ, RZ, 0, 0 ;  /* 0x00000000ff087431 */ /* 0x000fe200000001ff */
[----:B------:R-:W-:Y:S01]  /*8a20*/  BSSY.RECONVERGENT B0, `(.L_x_1972) ;  /* 0x0000153000007945 */ /* 0x000fe20003800200 */
[----:B------:R-:W-:-:S06]  /*8a30*/  IMAD.SHL.U32 R16, R3, 0x4, RZ ;  /* 0x0000000403107824 */ /* 0x000fcc00078e00ff */
[----:B------:R-:W0:Y:S01]  /*8a40*/  @!P0 LDS R9, [R6] ;  /* 0x0000000006098984 */ /* 0x000e220000000800 */
[----:B------:R-:W-:-:S03]  /*8a50*/  ISETP.GE.AND P0, PT, R5, UR44, PT ;  /* 0x0000002c05007c0c */ /* 0x000fc6000bf06270 */
[----:B0-----:R-:W0:Y:S02]  /*8a60*/  SHFL.BFLY PT, R0, R9, 0x1, 0x1f ;  /* 0x0c201f0009007f89 */ /* 0x001e2400000e0000 */
[----:B0-----:R-:W-:-:S06]  /*8a70*/  FMNMX.FTZ R0, R0, R9, !PT ;  /* 0x0000000900007209 */ /* 0x001fcc0007810000 */
[----:B------:R-:W0:Y:S02]  /*8a80*/  SHFL.IDX PT, R0, R0, RZ, 0x1f ;  /* 0x00001fff00007589 */ /* 0x000e2400000e0000 */
        /* <DEDUP_REMOVED lines=8> */
[----:B------:R-:W-:Y:S02]  /*8b10*/  MOV R10, R5 ;  /* 0x00000005000a7202 */ /* 0x000fe40000000f00 */
        /* <DEDUP_REMOVED lines=15> */
.L_x_1977:
[----:B------:R-:W0:Y:S01]  /*8c10*/  LDS R13, [R11] ;  /* 0x000000000b0d7984 */ /* 0x000e220000000800 */
[----:B------:R-:W-:Y:S01]  /*8c20*/  IADD3 R9, PT, PT, R9, 0x1, RZ ;  /* 0x0000000109097810 */ /* 0x000fe20007ffe0ff */
[----:B------:R-:W-:-:S03]  /*8c30*/  VIADD R10, R10, 0x40 ;  /* 0x000000400a0a7836 */ /* 0x000fc60000000000 */
        /* <DEDUP_REMOVED lines=8> */
.L_x_1976:
[----:B------:R-:W-:Y:S05]  /*8cc0*/  BSYNC.RECONVERGENT B1 ;  /* 0x0000000000017941 */ /* 0x000fea0003800200 */
.L_x_1975:
        /* <DEDUP_REMOVED lines=12> */
[----:B------:R-:W-:-:S03]  /*8d90*/  PLOP3.LUT P0, PT, PT, PT, PT, 0x8, 0x80 ;  /* 0x000000000080781c */ /* 0x000fc60003f0e170 */
[----:B------:R-:W-:-:S10]  /*8da0*/  VIADD R43, R43, 0xfffffd00 ;  /* 0xfffffd002b2b7836 */ /* 0x000fd40000000000 */
.L_x_1980:
[----:B------:R-:W0:Y:S01]  /*8db0*/  LDS R11, [R9+-0x200] ;  /* 0xfffe0000090b7984 */ /* 0x000e220000000800 */
[----:B------:R-:W-:-:S03]  /*8dc0*/  IADD3 R10, PT, PT, R10, 0x400, RZ ;  /* 0x000004000a0a7810 */ /* 0x000fc60007ffe0ff */
[----:B------:R-:W1:Y:S01]  /*8dd0*/  LDS R13, [R9+-0x100] ;  /* 0xffff0000090d7984 */ /* 0x000e620000000800 */
[----:B------:R-:W-:-:S03]  /*8de0*/  ISETP.GE.AND P1, PT, R10, R43, PT ;  /* 0x0000002b0a00720c */ /* 0x000fc60003f26270 */
[----:B------:R-:W3:Y:S04]  /*8df0*/  LDS R15, [R9] ;  /* 0x00000000090f7984 */ /* 0x000ee80000000800 */
[----:B------:R-:W5:Y:S04]  /*8e00*/  LDS R17, [R9+0x100] ;  /* 0x0001000009117984 */ /* 0x000f680000000800 */
[----:B------:R-:W5:Y:S04]  /*8e10*/  LDS R19, [R9+0x200] ;  /* 0x0002000009137984 */ /* 0x000f680000000800 */
[----:B------:R-:W5:Y:S04]  /*8e20*/  LDS R21, [R9+0x300] ;  /* 0x0003000009157984 */ /* 0x000f680000000800 */
[----:B------:R-:W5:Y:S04]  /*8e30*/  LDS R23, [R9+0x400] ;  /* 0x0004000009177984 */ /* 0x000f680000000800 */
[----:B--2---:R-:W2:Y:S04]  /*8e40*/  LDS R25, [R9+0x500] ;  /* 0x0005000009197984 */ /* 0x004ea80000000800 */
[----:B------:R-:W2:Y:S04]  /*8e50*/  LDS R27, [R9+0x600] ;  /* 0x00060000091b7984 */ /* 0x000ea80000000800 */
[----:B----4-:R-:W4:Y:S01]  /*8e60*/  LDS R29, [R9+0x700] ;  /* 0x00070000091d7984 */ /* 0x010f220000000800 */
[----:B0-----:R-:W-:-:S03]  /*8e70*/  FADD.FTZ R11, -R0, R11 ;  /* 0x0000000b000b7221 */ /* 0x001fc60000010100 */
[----:B------:R-:W0:Y:S01]  /*8e80*/  LDS R31, [R9+0x800] ;  /* 0x00080000091f7984 */ /* 0x000e220000000800 */
[----:B------:R-:W-:Y:S01]  /*8e90*/  FMUL.FTZ R11, R11, 1.4426950216293334961 ;  /* 0x3fb8aa3b0b0b7820 */ /* 0x000fe20000410000 */
[C---:B-1----:R-:W-:Y:S02]  /*8ea0*/  FADD.FTZ R13, -R0.reuse, R13 ;  /* 0x0000000d000d7221 */ /* 0x042fe40000010100 */
[----:B------:R-:W1:Y:S01]  /*8eb0*/  LDS R33, [R9+0x900] ;  /* 0x0009000009217984 */ /* 0x000e620000000800 */
[C---:B---3--:R-:W-:Y:S01]  /*8ec0*/  FADD.FTZ R15, -R0.reuse, R15 ;  /* 0x0000000f000f7221 */ /* 0x048fe20000010100 */
[----:B------:R-:W-:Y:S02]  /*8ed0*/  FMUL.FTZ R13, R13, 1.4426950216293334961 ;  /* 0x3fb8aa3b0d0d7820 */ /* 0x000fe40000410000 */
[----:B------:R-:W3:Y:S01]  /*8ee0*/  LDS R35, [R9+0xa00] ;  /* 0x000a000009237984 */ /* 0x000ee20000000800 */
[----:B------:R-:W2:Y:S01]  /*8ef0*/  MUFU.EX2 R11, R11 ;  /* 0x0000000b000b7308 */ /* 0x000ea20000000800 */
[----:B------:R-:W-:Y:S01]  /*8f00*/  FMUL.FTZ R15, R15, 1.4426950216293334961 ;  /* 0x3fb8aa3b0f0f7820 */ /* 0x000fe20000410000 */
[C---:B-----5:R-:W-:Y:S01]  /*8f10*/  FADD.FTZ R17, -R0.reuse, R17 ;  /* 0x0000001100117221 */ /* 0x060fe20000010100 */
[----:B------:R-:W5:Y:S01]  /*8f20*/  LDS R37, [R9+0xb00] ;  /* 0x000b000009257984 */ /* 0x000f620000000800 */
[----:B------:R-:W-:-:S02]  /*8f30*/  FADD.FTZ R19, -R0, R19 ;  /* 0x0000001300137221 */ /* 0x000fc40000010100 */
[----:B------:R-:W-:Y:S01]  /*8f40*/  FMUL.FTZ R17, R17, 1.4426950216293334961 ;  /* 0x3fb8aa3b11117820 */ /* 0x000fe20000410000 */
[----:B------:R-:W5:Y:S01]  /*8f50*/  LDS R39, [R9+0xc00] ;  /* 0x000c000009277984 */ /* 0x000f620000000800 */
[----:B------:R-:W4:Y:S01]  /*8f60*/  MUFU.EX2 R13, R13 ;  /* 0x0000000d000d7308 */ /* 0x000f220000000800 */
[----:B------:R-:W-:Y:S01]  /*8f70*/  FMUL.FTZ R19, R19, 1.4426950216293334961 ;  /* 0x3fb8aa3b13137820 */ /* 0x000fe20000410000 */
[C---:B------:R-:W-:Y:S01]  /*8f80*/  FADD.FTZ R21, -R0.reuse, R21 ;  /* 0x0000001500157221 */ /* 0x040fe20000010100 */
[----:B------:R-:W5:Y:S01]  /*8f90*/  LDS R41, [R9+0xd00] ;  /* 0x000d000009297984 */ /* 0x000f620000000800 */
[C---:B------:R-:W-:Y:S02]  /*8fa0*/  FADD.FTZ R23, -R0.reuse, R23 ;  /* 0x0000001700177221 */ /* 0x040fe40000010100 */
[----:B------:R-:W-:Y:S02]  /*8fb0*/  FMUL.FTZ R21, R21, 1.4426950216293334961 ;  /* 0x3fb8aa3b15157820 */ /* 0x000fe40000410000 */
[----:B------:R-:W1:Y:S01]  /*8fc0*/  MUFU.EX2 R15, R15 ;  /* 0x0000000f000f7308 */ /* 0x000e620000000800 */
[----:B--2---:R-:W-:Y:S01]  /*8fd0*/  FADD.FTZ R8, R11, R8 ;  /* 0x000000080b087221 */ /* 0x004fe20000010000 */
[----:B------:R-:W-:Y:S01]  /*8fe0*/  FMUL.FTZ R23, R23, 1.4426950216293334961 ;  /* 0x3fb8aa3b17177820 */ /* 0x000fe20000410000 */
[C---:B------:R-:W-:Y:S01]  /*8ff0*/  FADD.FTZ R25, -R0.reuse, R25 ;  /* 0x0000001900197221 */ /* 0x040fe20000010100 */
[----:B------:R-:W-:Y:S01]  /*9000*/  STS [R9+-0x200], R11 ;  /* 0xfffe000b09007388 */ /* 0x000fe20000000800 */
[----:B------:R-:W-:-:S02]  /*9010*/  FADD.FTZ R27, -R0, R27 ;  /* 0x0000001b001b7221 */ /* 0x000fc40000010100 */
[----:B------:R-:W-:Y:S01]  /*9020*/  FMUL.FTZ R25, R25, 1.4426950216293334961 ;  /* 0x3fb8aa3b19197820 */ /* 0x000fe20000410000 */
[----:B------:R-:W2:Y:S01]  /*9030*/  MUFU.EX2 R17, R17 ;  /* 0x0000001100117308 */ /* 0x000ea20000000800 */
[----:B----4-:R-:W-:Y:S01]  /*9040*/  FADD.FTZ R8, R8, R13 ;  /* 0x0000000d08087221 */ /* 0x010fe20000010000 */
[----:B------:R-:W-:Y:S01]  /*9050*/  FMUL.FTZ R27, R27, 1.4426950216293334961 ;  /* 0x3fb8aa3b1b1b7820 */ /* 0x000fe20000410000 */
[C---:B------:R-:W-:Y:S01]  /*9060*/  FADD.FTZ R29, -R0.reuse, R29 ;  /* 0x0000001d001d7221 */ /* 0x040fe20000010100 */
[----:B------:R-:W-:Y:S01]  /*9070*/  STS [R9+-0x100], R13 ;  /* 0xffff000d09007388 */ /* 0x000fe20000000800 */
[----:B0-----:R-:W-:Y:S02]  /*9080*/  FADD.FTZ R31, -R0, R31 ;  /* 0x0000001f001f7221 */ /* 0x001fe40000010100 */
[----:B------:R-:W-:Y:S01]  /*9090*/  FMUL.FTZ R29, R29, 1.4426950216293334961 ;  /* 0x3fb8aa3b1d1d7820 */ /* 0x000fe20000410000 */
[----:B------:R-:W0:Y:S01]  /*90a0*/  MUFU.EX2 R19, R19 ;  /* 0x0000001300137308 */ /* 0x000e220000000800 */
[----:B-1----:R-:W-:Y:S01]  /*90b0*/  FADD.FTZ R8, R8, R15 ;  /* 0x0000000f08087221 */ /* 0x002fe20000010000 */
[----:B------:R-:W-:Y:S01]  /*90c0*/  FMUL.FTZ R31, R31, 1.4426950216293334961 ;  /* 0x3fb8aa3b1f1f7820 */ /* 0x000fe20000410000 */
[----:B------:R-:W-:Y:S01]  /*90d0*/  FADD.FTZ R33, -R0, R33 ;  /* 0x0000002100217221 */ /* 0x000fe20000010100 */
[----:B------:R-:W-:Y:S03]  /*90e0*/  STS [R9], R15 ;  /* 0x0000000f09007388 */ /* 0x000fe60000000800 */
[----:B------:R-:W-:Y:S01]  /*90f0*/  FMUL.FTZ R33, R33, 1.4426950216293334961 ;  /* 0x3fb8aa3b21217820 */ /* 0x000fe20000410000 */
[----:B------:R-:W1:Y:S01]  /*9100*/  MUFU.EX2 R21, R21 ;  /* 0x0000001500157308 */ /* 0x000e620000000800 */
[----:B--2---:R-:W-:Y:S01]  /*9110*/  FADD.FTZ R8, R8, R17 ;  /* 0x0000001108087221 */ /* 0x004fe20000010000 */
[C---:B---3--:R-:W-:Y:S01]  /*9120*/  FADD.FTZ R35, -R0.reuse, R35 ;  /* 0x0000002300237221 */ /* 0x048fe20000010100 */
[----:B-----5:R-:W-:Y:S01]  /*9130*/  FADD.FTZ R37, -R0, R37 ;  /* 0x0000002500257221 */ /* 0x020fe20000010100 */
[----:B------:R-:W-:Y:S02]  /*9140*/  STS [R9+0x100], R17 ;  /* 0x0001001109007388 */ /* 0x000fe40000000800 */
[----:B------:R-:W-:Y:S01]  /*9150*/  FMUL.FTZ R35, R35, 1.4426950216293334961 ;  /* 0x3fb8aa3b23237820 */ /* 0x000fe20000410000 */
[----:B------:R-:W-:Y:S01]  /*9160*/  FMUL.FTZ R37, R37, 1.4426950216293334961 ;  /* 0x3fb8aa3b25257820 */ /* 0x000fe20000410000 */
[----:B------:R-:W2:Y:S01]  /*9170*/  MUFU.EX2 R23, R23 ;  /* 0x0000001700177308 */ /* 0x000ea20000000800 */
[----:B0-----:R-:W-:Y:S01]  /*9180*/  FADD.FTZ R8, R8, R19 ;  /* 0x0000001308087221 */ /* 0x001fe20000010000 */
[C---:B------:R-:W-:Y:S01]  /*9190*/  FADD.FTZ R39, -R0.reuse, R39 ;  /* 0x0000002700277221 */ /* 0x040fe20000010100 */
        /* <DEDUP_REMOVED lines=35> */
[----:B0-----:R-:W-:Y:S01]  /*93d0*/  VIADD R9, R9, 0x1000 ;  /* 0x0000100009097836 */ /* 0x001fe20000000000 */
[----:B------:R-:W-:Y:S06]  /*93e0*/  @!P1 BRA `(.L_x_1980) ;  /* 0xfffffff800709947 */ /* 0x000fec000383ffff */
.L_x_1979:
[----:B------:R-:W-:Y:S05]  /*93f0*/  BSYNC.RECONVERGENT B1 ;  /* 0x0000000000017941 */ /* 0x000fea0003800200 */
.L_x_1978:
        /* <DEDUP_REMOVED lines=8> */
[----:B------:R-:W3:Y:S04]  /*9480*/  LDS R15, [R9] ;  /* 0x00000000090f7984 */ /* 0x000ee80000000800 */
[----:B------:R-:W5:Y:S04]  /*9490*/  LDS R17, [R9+0x100] ;  /* 0x0001000009117984 */ /* 0x000f680000000800 */
[----:B------:R-:W4:Y:S04]  /*94a0*/  LDS R19, [R9+0x200] ;  /* 0x0002000009137984 */ /* 0x000f280000000800 */
[----:B------:R-:W4:Y:S04]  /*94b0*/  LDS R21, [R9+0x300] ;  /* 0x0003000009157984 */ /* 0x000f280000000800 */
[----:B------:R-:W4:Y:S04]  /*94c0*/  LDS R23, [R9+0x400] ;  /* 0x0004000009177984 */ /* 0x000f280000000800 */
[----:B--2---:R-:W2:Y:S01]  /*94d0*/  LDS R25, [R9+0x500] ;  /* 0x0005000009197984 */ /* 0x004ea20000000800 */
[----:B0-----:R-:W-:-:S04]  /*94e0*/  FADD.FTZ R11, -R0, R11 ;  /* 0x0000000b000b7221 */ /* 0x001fc80000010100 */
[----:B------:R-:W-:Y:S01]  /*94f0*/  FMUL.FTZ R11, R11, 1.4426950216293334961 ;  /* 0x3fb8aa3b0b0b7820 */ /* 0x000fe20000410000 */
[C---:B-1----:R-:W-:Y:S01]  /*9500*/  FADD.FTZ R13, -R0.reuse, R13 ;  /* 0x0000000d000d7221 */ /* 0x042fe20000010100 */
[----:B---3--:R-:W-:-:S03]  /*9510*/  FADD.FTZ R15, -R0, R15 ;  /* 0x0000000f000f7221 */ /* 0x008fc60000010100 */
[----:B------:R-:W-:Y:S01]  /*9520*/  FMUL.FTZ R13, R13, 1.4426950216293334961 ;  /* 0x3fb8aa3b0d0d7820 */ /* 0x000fe20000410000 */
[----:B------:R-:W0:Y:S01]  /*9530*/  MUFU.EX2 R11, R11 ;  /* 0x0000000b000b7308 */ /* 0x000e220000000800 */
[----:B------:R-:W-:Y:S01]  /*9540*/  FMUL.FTZ R15, R15, 1.4426950216293334961 ;  /* 0x3fb8aa3b0f0f7820 */ /* 0x000fe20000410000 */
[C---:B-----5:R-:W-:Y:S01]  /*9550*/  FADD.FTZ R17, -R0.reuse, R17 ;  /* 0x0000001100117221 */ /* 0x060fe20000010100 */
[----:B----4-:R-:W-:-:S03]  /*9560*/  FADD.FTZ R19, -R0, R19 ;  /* 0x0000001300137221 */ /* 0x010fc60000010100 */
[----:B------:R-:W-:Y:S02]  /*9570*/  FMUL.FTZ R17, R17, 1.4426950216293334961 ;  /* 0x3fb8aa3b11117820 */ /* 0x000fe40000410000 */
[----:B------:R-:W1:Y:S01]  /*9580*/  MUFU.EX2 R13, R13 ;  /* 0x0000000d000d7308 */ /* 0x000e620000000800 */
[----:B------:R-:W-:Y:S01]  /*9590*/  FMUL.FTZ R19, R19, 1.4426950216293334961 ;  /* 0x3fb8aa3b13137820 */ /* 0x000fe20000410000 */
[C---:B------:R-:W-:Y:S01]  /*95a0*/  FADD.FTZ R21, -R0.reuse, R21 ;  /* 0x0000001500157221 */ /* 0x040fe20000010100 */
[----:B------:R-:W-:-:S03]  /*95b0*/  FADD.FTZ R23, -R0, R23 ;  /* 0x0000001700177221 */ /* 0x000fc60000010100 */
[----:B------:R-:W-:Y:S02]  /*95c0*/  FMUL.FTZ R21, R21, 1.4426950216293334961 ;  /* 0x3fb8aa3b15157820 */ /* 0x000fe40000410000 */
[----:B------:R-:W3:Y:S01]  /*95d0*/  MUFU.EX2 R15, R15 ;  /* 0x0000000f000f7308 */ /* 0x000ee20000000800 */
[----:B0-----:R-:W-:Y:S01]  /*95e0*/  FADD.FTZ R8, R8, R11 ;  /* 0x0000000b08087221 */ /* 0x001fe20000010000 */
[----:B--2---:R-:W-:Y:S01]  /*95f0*/  FADD.FTZ R25, -R0, R25 ;  /* 0x0000001900197221 */ /* 0x004fe20000010100 */
[----:B------:R-:W-:Y:S01]  /*9600*/  FMUL.FTZ R23, R23, 1.4426950216293334961 ;  /* 0x3fb8aa3b17177820 */ /* 0x000fe20000410000 */
[----:B------:R-:W-:Y:S02]  /*9610*/  STS [R9+-0x200], R11 ;  /* 0xfffe000b09007388 */ /* 0x000fe40000000800 */
[----:B------:R-:W-:Y:S02]  /*9620*/  FMUL.FTZ R25, R25, 1.4426950216293334961 ;  /* 0x3fb8aa3b19197820 */ /* 0x000fe40000410000 */
[----:B------:R-:W0:Y:S01]  /*9630*/  MUFU.EX2 R17, R17 ;  /* 0x0000001100117308 */ /* 0x000e220000000800 */
[----:B-1----:R-:W-:Y:S01]  /*9640*/  FADD.FTZ R8, R8, R13 ;  /* 0x0000000d08087221 */ /* 0x002fe20000010000 */
        /* <DEDUP_REMOVED lines=18> */
.L_x_1982:
[----:B------:R-:W-:Y:S05]  /*9770*/  BSYNC.RECONVERGENT B1 ;  /* 0x0000000000017941 */ /* 0x000fea0003800200 */
.L_x_1981:
[----:B------:R-:W-:-:S13]  /*9780*/  ISETP.LT.OR P0, PT, R10, UR44, P0 ;  /* 0x0000002c0a007c0c */ /* 0x000fda0008701670 */
[----:B------:R-:W-:Y:S05]  /*9790*/  @!P0 BRA `(.L_x_1973) ;  /* 0x0000000400ec8947 */ /* 0x000fea0003800000 */
[----:B------:R-:W0:Y:S04]  /*97a0*/  LDS R11, [R9+-0x200] ;  /* 0xfffe0000090b7984 */ /* 0x000e280000000800 */
[----:B------:R-:W1:Y:S04]  /*97b0*/  LDS R13, [R9+-0x100] ;  /* 0xffff0000090d7984 */ /* 0x000e680000000800 */
[----:B------:R-:W3:Y:S04]  /*97c0*/  LDS R15, [R9] ;  /* 0x00000000090f7984 */ /* 0x000ee80000000800 */
[----:B------:R-:W5:Y:S01]  /*97d0*/  LDS R17, [R9+0x100] ;  /* 0x0001000009117984 */ /* 0x000f620000000800 */
[C---:B0-----:R-:W-:Y:S01]  /*97e0*/  FADD.FTZ R11, -R0.reuse, R11 ;  /* 0x0000000b000b7221 */ /* 0x041fe20000010100 */
[----:B-1----:R-:W-:-:S03]  /*97f0*/  FADD.FTZ R13, -R0, R13 ;  /* 0x0000000d000d7221 */ /* 0x002fc60000010100 */
[----:B------:R-:W-:Y:S01]  /*9800*/  FMUL.FTZ R11, R11, 1.4426950216293334961 ;  /* 0x3fb8aa3b0b0b7820 */ /* 0x000fe20000410000 */
[----:B---3--:R-:W-:Y:S01]  /*9810*/  FADD.FTZ R15, -R0, R15 ;  /* 0x0000000f000f7221 */ /* 0x008fe20000010100 */
[----:B------:R-:W-:-:S04]  /*9820*/  FMUL.FTZ R13, R13, 1.4426950216293334961 ;  /* 0x3fb8aa3b0d0d7820 */ /* 0x000fc80000410000 */
        /* <DEDUP_REMOVED lines=16> */
.L_x_1974:
[----:B------:R-:W-:Y:S01]  /*9930*/  IMAD.MOV.U32 R8, RZ, RZ, 0x40 ;  /* 0x00000040ff087424 */ /* 0x000fe200078e00ff */
[----:B------:R-:W1:Y:S01]  /*9940*/  S2UR UR4, SR_CTAID.Y ;  /* 0x00000000000479c3 */ /* 0x000e620000002600 */
[----:B------:R-:W-:Y:S01]  /*9950*/  LOP3.LUT R9, RZ, R3, RZ, 0x33, !PT ;  /* 0x00000003ff097212 */ /* 0x000fe200078e33ff */
[----:B------:R-:W-:Y:S02]  /*9960*/  BSSY.RECONVERGENT B1, `(.L_x_1983) ;  /* 0x0000026000017945 */ /* 0x000fe40003800200 */
[----:B------:R-:W-:-:S04]  /*9970*/  VIADDMNMX R8, R5, R8, UR44, !PT ;  /* 0x0000002c05087e46 */ /* 0x000fc8000f800108 */
[----:B------:R-:W-:Y:S02]  /*9980*/  IADD3 R13, PT, PT, R8, -UR47, R9 ;  /* 0x8000002f080d7c10 */ /* 0x000fe4000fffe009 */
[----:B------:R-:W-:Y:S02]  /*9990*/  MOV R9, R5 ;  /* 0x0000000500097202 */ /* 0x000fe40000000f00 */
[C---:B------:R-:W-:Y:S02]  /*99a0*/  LOP3.LUT R8, R13.reuse, 0xc0, RZ, 0xc0, !PT ;  /* 0x000000c00d087812 */ /* 0x040fe400078ec0ff */
[----:B------:R-:W-:Y:S02]  /*99b0*/  ISETP.GE.U32.AND P0, PT, R13, 0xc0, PT ;  /* 0x000000c00d00780c */ /* 0x000fe40003f06070 */
[----:B------:R-:W-:Y:S01]  /*99c0*/  ISETP.NE.AND P1, PT, R8, 0xc0, PT ;  /* 0x000000c00800780c */ /* 0x000fe20003f25270 */
[----:B------:R-:W-:Y:S02]  /*99d0*/  IMAD.MOV.U32 R8, RZ, RZ, RZ ;  /* 0x000000ffff087224 */ /* 0x000fe400078e00ff */
[----:B-1----:R-:W-:-:S05]  /*99e0*/  IMAD R20, R20, UR4, RZ ;  /* 0x0000000414147c24 */ /* 0x002fca000f8e02ff */
[----:B------:R-:W-:-:S05]  /*99f0*/  SHF.R.S32.HI R18, RZ, 0x1f, R20 ;  /* 0x0000001fff127819 */ /* 0x000fca0000011414 */
[----:B------:R-:W-:Y:S05]  /*9a00*/  @!P1 BRA `(.L_x_1984) ;  /* 0x00000000006c9947 */ /* 0x000fea0003800000 */
[----:B------:R-:W-:Y:S01]  /*9a10*/  VIADD R12, R12, 0x410 ;  /* 0x000004100c0c7836 */ /* 0x000fe20000000000 */
[----:B------:R-:W-:Y:S02]  /*9a20*/  LEA.HI R8, R13, 0x1, RZ, 0x1a ;  /* 0x000000010d087811 */ /* 0x000fe400078fd0ff */
[----:B------:R-:W-:Y:S02]  /*9a30*/  IADD3 R17, P1, P2, R20, R10, R5 ;  /* 0x0000000a14117210 */ /* 0x000fe40007a3e005 */
[----:B------:R-:W-:Y:S02]  /*9a40*/  LEA R15, R15, R12, 0x18 ;  /* 0x0000000c0f0f7211 */ /* 0x000fe400078ec0ff */
[----:B------:R-:W-:Y:S01]  /*9a50*/  LOP3.LUT R10, R8, 0x3, RZ, 0xc0, !PT ;  /* 0x00000003080a7812 */ /* 0x000fe200078ec0ff */
[----:B------:R-:W-:Y:S01]  /*9a60*/  IMAD.MOV.U32 R8, RZ, RZ, RZ ;  /* 0x000000ffff087224 */ /* 0x000fe200078e00ff */
[----:B------:R-:W-:Y:S01]  /*9a70*/  IADD3.X R11, PT, PT, R18, R11, RZ, P1, P2 ;  /* 0x0000000b120b7210 */ /* 0x000fe20000fe44ff */
[----:B------:R-:W-:Y:S01]  /*9a80*/  IMAD.IADD R12, R16, 0x1, R15 ;  /* 0x00000001100c7824 */ /* 0x000fe200078e020f */
[----:B------:R-:W-:Y:S01]  /*9a90*/  MOV R9, R5 ;  /* 0x0000000500097202 */ /* 0x000fe20000000f00 */
[----:B------:R-:W-:-:S07]  /*9aa0*/  IMAD.MOV R13, RZ, RZ, -R10 ;  /* 0x000000ffff0d7224 */ /* 0x000fce00078e0a0a */
.L_x_1985:
[----:B------:R-:W-:-:S06]  /*9ab0*/  MOV R10, R17 ;  /* 0x00000011000a7202 */ /* 0x000fcc0000000f00 */
[----:B------:R1:W3:Y:S01]  /*9ac0*/  LDG.E.U8 R10, desc[UR36][R10.64] ;  /* 0x000000240a0a7981 */ /* 0x0002e2000c1e1100 */
[----:B------:R-:W-:Y:S01]  /*9ad0*/  VIADD R13, R13, 0x1 ;  /* 0x000000010d0d7836 */ /* 0x000fe20000000000 */
[----:B------:R-:W-:Y:S02]  /*9ae0*/  IADD3 R17, P2, PT, R17, 0x40, RZ ;  /* 0x0000004011117810 */ /* 0x000fe40007f5e0ff */
[----:B------:R-:W-:-:S03]  /*9af0*/  IADD3 R9, PT, PT, R9, 0x40, RZ ;  /* 0x0000004009097810 */ /* 0x000fc60007ffe0ff */
[----:B-1----:R-:W-:Y:S01]  /*9b00*/  IMAD.X R11, RZ, RZ, R11, P2 ;  /* 0x000000ffff0b7224 */ /* 0x002fe200010e060b */
[----:B---3--:R-:W-:-:S13]  /*9b10*/  ISETP.NE.AND P1, PT, R10, RZ, PT ;  /* 0x000000ff0a00720c */ /* 0x008fda0003f25270 */
[----:B------:R-:W0:Y:S02]  /*9b20*/  @!P1 LDS R15, [R12] ;  /* 0x000000000c0f9984 */ /* 0x000e240000000800 */
[----:B0-----:R-:W-:Y:S01]  /*9b30*/  @!P1 FADD.FTZ R14, -R0, R15 ;  /* 0x0000000f000e9221 */ /* 0x001fe20000010100 */
        /* <DEDUP_REMOVED lines=8> */
.L_x_1984:
[----:B------:R-:W-:Y:S05]  /*9bc0*/  BSYNC.RECONVERGENT B1 ;  /* 0x0000000000017941 */ /* 0x000fea0003800200 */
.L_x_1983:
[----:B------:R-:W-:Y:S05]  /*9bd0*/  @!P0 BRA `(.L_x_1973) ;  /* 0x0000000000dc8947 */ /* 0x000fea0003800000 */
[----:B------:R-:W1:Y:S01]  /*9be0*/  S2R R12, SR_CgaCtaId ;  /* 0x00000000000c7919 */ /* 0x000e620000008800 */
        /* <DEDUP_REMOVED lines=11> */
.L_x_1986:
[----:B------:R-:W-:-:S05]  /*9ca0*/  IMAD.MOV.U32 R10, RZ, RZ, R14 ;  /* 0x000000ffff0a7224 */ /* 0x000fca00078e000e */
[----:B------:R-:W3:Y:S04]  /*9cb0*/  LDG.E.U8 R15, desc[UR36][R10.64+-0x80] ;  /* 0xffff80240a0f7981 */ /* 0x000ee8000c1e1100 */
[----:B------:R-:W5:Y:S04]  /*9cc0*/  LDG.E.U8 R13, desc[UR36][R10.64+-0x40] ;  /* 0xffffc0240a0d7981 */ /* 0x000f68000c1e1100 */
[----:B------:R-:W2:Y:S04]  /*9cd0*/  LDG.E.U8 R14, desc[UR36][R10.64] ;  /* 0x000000240a0e7981 */ /* 0x000ea8000c1e1100 */
[----:B------:R-:W4:Y:S01]  /*9ce0*/  LDG.E.U8 R17, desc[UR36][R10.64+0x40] ;  /* 0x000040240a117981 */ /* 0x000f22000c1e1100 */
[----:B------:R-:W-:Y:S01]  /*9cf0*/  VIADD R9, R9, 0x100 ;  /* 0x0000010009097836 */ /* 0x000fe20000000000 */
[----:B---3--:R-:W-:-:S02]  /*9d00*/  ISETP.NE.AND P0, PT, R15, RZ, PT ;  /* 0x000000ff0f00720c */ /* 0x008fc40003f05270 */
        /* <DEDUP_REMOVED lines=11> */
[----:B------:R-:W-:Y:S02]  /*9dc0*/  IMAD.MOV.U32 R15, RZ, RZ, RZ ;  /* 0x000000ffff0f7224 */ /* 0x000fe400078e00ff */
[C---:B--2---:R-:W-:Y:S01]  /*9dd0*/  @!P2 FADD.FTZ R18, -R0.reuse, R19 ;  /* 0x000000130012a221 */ /* 0x044fe20000010100 */
[----:B------:R-:W-:Y:S01]  /*9de0*/  @!P1 FMUL.FTZ R17, R17, 1.4426950216293334961 ;  /* 0x3fb8aa3b11119820 */ /* 0x000fe20000410000 */
[----:B------:R-:W-:Y:S01]  /*9df0*/  IMAD.MOV.U32 R19, RZ, RZ, RZ ;  /* 0x000000ffff137224 */ /* 0x000fe200078e00ff */
[----:B------:R0:W1:Y:S01]  /*9e00*/  @!P0 MUFU.EX2 R13, R14 ;  /* 0x0000000e000d8308 */ /* 0x0000620000000800 */
[----:B---3--:R-:W-:Y:S01]  /*9e10*/  @!P3 FADD.FTZ R20, -R0, R21 ;  /* 0x000000150014b221 */ /* 0x008fe20000010100 */
[----:B------:R-:W-:Y:S01]  /*9e20*/  @!P2 FMUL.FTZ R18, R18, 1.4426950216293334961 ;  /* 0x3fb8aa3b1212a820 */ /* 0x000fe20000410000 */
[----:B------:R-:W-:-:S02]  /*9e30*/  MOV R21, RZ ;  /* 0x000000ff00157202 */ /* 0x000fc40000000f00 */
[----:B------:R-:W-:Y:S01]  /*9e40*/  @!P3 FMUL.FTZ R20, R20, 1.4426950216293334961 ;  /* 0x3fb8aa3b1414b820 */ /* 0x000fe20000410000 */
[----:B------:R-:W-:Y:S02]  /*9e50*/  ISETP.GE.AND P0, PT, R9, UR44, PT ;  /* 0x0000002c09007c0c */ /* 0x000fe4000bf06270 */
        /* <DEDUP_REMOVED lines=15> */
.L_x_1973:
[----:B------:R-:W-:Y:S05]  /*9f50*/  BSYNC.RECONVERGENT B0 ;  /* 0x0000000000007941 */ /* 0x000fea0003800200 */
.L_x_1972:
[----:B0-----:R-:W0:Y:S01]  /*9f60*/  SHFL.BFLY PT, R9, R8, 0x10, 0x1f ;  /* 0x0e001f0008097f89 */ /* 0x001e2200000e0000 */
[C---:B------:R-:W-:Y:S01]  /*9f70*/  ISETP.NE.AND P0, PT, R7.reuse, RZ, PT ;  /* 0x000000ff0700720c */ /* 0x040fe20003f05270 */
[----:B------:R-:W1:Y:S01]  /*9f80*/  LDCU.U8 UR11, c[0x0][0x48c] ;  /* 0x00009180ff0b77ac */ /* 0x000e620008000000 */
[----:B------:R-:W-:Y:S01]  /*9f90*/  ISETP.GT.U32.AND P1, PT, R7, 0x1, PT ;  /* 0x000000010700780c */ /* 0x000fe20003f24070 */
[----:B------:R-:W3:Y:S01]  /*9fa0*/  S2UR UR14, SR_CTAID.X ;  /* 0x00000000000e79c3 */ /* 0x000ee20000002500 */
[----:B------:R-:W-:Y:S01]  /*9fb0*/  UMOV UR4, URZ ;  /* 0x000000ff00047c82 */ /* 0x000fe20008000000 */
[----:B------:R-:W-:Y:S01]  /*9fc0*/  UMOV UR5, URZ ;  /* 0x000000ff00057c82 */ /* 0x000fe20008000000 */
[----:B-1----:R-:W-:Y:S01]  /*9fd0*/  UISETP.NE.AND UP0, UPT, UR11, URZ, UPT ;  /* 0x000000ff0b00728c */ /* 0x002fe2000bf05270 */
[----:B0-----:R-:W-:-:S05]  /*9fe0*/  FADD.FTZ R9, R9, R8 ;  /* 0x0000000809097221 */ /* 0x001fca0000010000 */
[----:B------:R-:W0:Y:S02]  /*9ff0*/  SHFL.BFLY PT, R0, R9, 0x8, 0x1f ;  /* 0x0d001f0009007f89 */ /* 0x000e2400000e0000 */
        /* <DEDUP_REMOVED lines=9> */
[----:B------:R-:W-:Y:S01]  /*a090*/  @!P0 STS [R8+0x8], R13 ;  /* 0x0000080d08008388 */ /* 0x000fe20000000800 */
[----:B------:R-:W-:Y:S01]  /*a0a0*/  BAR.SYNC.DEFER_BLOCKING 0x0 ;  /* 0x0000000000007b1d */ /* 0x000fe20000010000 */
[----:B------:R-:W-:-:S05]  /*a0b0*/  ISETP.GE.AND P0, PT, R5, UR44, PT ;  /* 0x0000002c05007c0c */ /* 0x000fca000bf06270 */
[----:B------:R-:W0:Y:S04]  /*a0c0*/  @!P1 LDS R13, [R6+0x8] ;  /* 0x00000800060d9984 */ /* 0x000e280000000800 */
[----:B0-----:R-:W0:Y:S02]  /*a0d0*/  SHFL.BFLY PT, R4, R13, 0x1, 0x1f ;  /* 0x0c201f000d047f89 */ /* 0x001e2400000e0000 */
[----:B0-----:R-:W-:-:S06]  /*a0e0*/  FADD.FTZ R7, R4, R13 ;  /* 0x0000000d04077221 */ /* 0x001fcc0000010000 */
[----:B------:R-:W0:Y:S02]  /*a0f0*/  SHFL.IDX PT, R7, R7, RZ, 0x1f ;  /* 0x00001fff07077589 */ /* 0x000e2400000e0000 */
[----:B0-----:R-:W-:-:S06]  /*a100*/  FADD.FTZ R4, R7, 9.9999999747524270788e-07 ;  /* 0x358637bd07047421 */ /* 0x001fcc0000010000 */
[----:B------:R-:W0:Y:S01]  /*a110*/  MUFU.RCP R4, R4 ;  /* 0x0000000400047308 */ /* 0x000e220000001000 */
[----:B---3--:R-:W-:Y:S05]  /*a120*/  BRA.U !UP0, `(.L_x_1987) ;  /* 0x0000000108247547 */ /* 0x008fea000b800000 */
[----:B------:R-:W1:Y:S01]  /*a130*/  S2UR UR5, SR_CTAID.Y ;  /* 0x00000000000579c3 */ /* 0x000e620000002600 */
[----:B------:R-:W1:Y:S01]  /*a140*/  LDCU UR8, c[0x0][0x3f8] ;  /* 0x00007f00ff0877ac */ /* 0x000e620008000800 */
[----:B------:R-:W3:Y:S01]  /*a150*/  LDCU UR4, c[0x0][0x488] ;  /* 0x00009100ff0477ac */ /* 0x000ee20008000800 */
[----:B------:R-:W3:Y:S01]  /*a160*/  LDCU UR9, c[0x0][0x40c] ;  /* 0x00008180ff0977ac */ /* 0x000ee20008000800 */
[----:B------:R-:W5:Y:S01]  /*a170*/  LDCU UR10, c[0x0][0x3f4] ;  /* 0x00007e80ff0a77ac */ /* 0x000f620008000800 */
[----:B-1----:R-:W-:-:S04]  /*a180*/  UIMAD UR5, UR5, UR8, UR14 ;  /* 0x00000008050572a4 */ /* 0x002fc8000f8e020e */
[----:B---3--:R-:W-:-:S04]  /*a190*/  UIMAD UR4, UR5, UR4, UR9 ;  /* 0x00000004050472a4 */ /* 0x008fc8000f8e0209 */
[----:B-----5:R-:W-:-:S04]  /*a1a0*/  UIMAD UR4, UR4, UR10, URZ ;  /* 0x0000000a040472a4 */ /* 0x020fc8000f8e02ff */
[----:B------:R-:W-:-:S12]  /*a1b0*/  USHF.R.S32.HI UR5, URZ, 0x1f, UR4 ;  /* 0x0000001fff057899 */ /* 0x000fd80008011404 */
.L_x_1987:
        /* <DEDUP_REMOVED lines=13> */
[----:B------:R-:W1:Y:S01]  /*a290*/  S2UR UR9, SR_CgaCtaId ;  /* 0x00000000000979c3 */ /* 0x000e620000008800 */
        /* <DEDUP_REMOVED lines=8> */
[----:B-1----:R-:W-:-:S06]  /*a320*/  ULEA UR8, UR9, UR8, 0x18 ;  /* 0x0000000809087291 */ /* 0x002fcc000f8ec0ff */
[----:B------:R-:W-:-:S07]  /*a330*/  IADD3 R6, PT, PT, R16, UR8, RZ ;  /* 0x0000000810067c10 */ /* 0x000fce000fffe0ff */
.L_x_1993:
[----:B------:R-:W0:Y:S01]  /*a340*/  LDS R9, [R6] ;  /* 0x0000000006097984 */ /* 0x000e220000000800 */
[----:B------:R-:W-:-:S05]  /*a350*/  VIADD R7, R7, 0x1 ;  /* 0x0000000107077836 */ /* 0x000fca0000000000 */
[----:B------:R-:W-:Y:S01]  /*a360*/  ISETP.NE.AND P0, PT, R7, RZ, PT ;  /* 0x000000ff0700720c */ /* 0x000fe20003f05270 */
[----:B0-----:R-:W-:-:S05]  /*a370*/  FMUL.FTZ R9, R9, R4 ;  /* 0x0000000409097220 */ /* 0x001fca0000410000 */
[----:B------:R0:W-:Y:S02]  /*a380*/  STS [R6], R9 ;  /* 0x0000000906007388 */ /* 0x0001e40000000800 */
[----:B0-----:R-:W-:-:S05]  /*a390*/  VIADD R6, R6, 0x100 ;  /* 0x0000010006067836 */ /* 0x001fca0000000000 */
[----:B------:R-:W-:Y:S05]  /*a3a0*/  @P0 BRA `(.L_x_1993) ;  /* 0xfffffffc00e40947 */ /* 0x000fea000383ffff */
.L_x_1992:
[----:B------:R-:W-:Y:S05]  /*a3b0*/  BSYNC.RECONVERGENT B1 ;  /* 0x0000000000017941 */ /* 0x000fea0003800200 */
.L_x_1991:
[----:B------:R-:W-:Y:S05]  /*a3c0*/  @!P1 BRA `(.L_x_1989) ;  /* 0x0000001000dc9947 */ /* 0x000fea0003800000 */
[----:B------:R-:W1:Y:S01]  /*a3d0*/  S2R R8, SR_CgaCtaId ;  /* 0x0000000000087919 */ /* 0x000e620000008800 */
        /* <DEDUP_REMOVED lines=8> */
[----:B-1----:R-:W-:-:S04]  /*a460*/  LEA R7, R8, R7, 0x18 ;  /* 0x0000000708077211 */ /* 0x002fc800078ec0ff */
[----:B------:R-:W-:Y:S01]  /*a470*/  IADD3 R6, PT, PT, R6, 0x200, R7 ;  /* 0x0000020006067810 */ /* 0x000fe20007ffe007 */
[----:B------:R-:W-:Y:S06]  /*a480*/  @!P1 BRA `(.L_x_1995) ;  /* 0x0000000000dc9947 */ /* 0x000fec0003800000 */
[----:B------:R-:W-:Y:S01]  /*a490*/  IMAD.U32 R8, RZ, RZ, UR44 ;  /* 0x0000002cff087e24 */ /* 0x000fe2000f8e00ff */
[----:B------:R-:W-:-:S03]  /*a4a0*/  PLOP3.LUT P0, PT, PT, PT, PT, 0x8, 0x80 ;  /* 0x000000000080781c */ /* 0x000fc60003f0e170 */
[----:B------:R-:W-:-:S10]  /*a4b0*/  VIADD R8, R8, 0xfffffd00 ;  /* 0xfffffd0008087836 */ /* 0x000fd40000000000 */
.L_x_1996:
        /* <DEDUP_REMOVED lines=9> */
[----:B------:R-:W5:Y:S04]  /*a550*/  LDS R21, [R6+0x500] ;  /* 0x0005000006157984 */ /* 0x000f680000000800 */
[----:B------:R-:W5:Y:S04]  /*a560*/  LDS R23, [R6+0x600] ;  /* 0x0006000006177984 */ /* 0x000f680000000800 */
[----:B--2---:R-:W2:Y:S04]  /*a570*/  LDS R25, [R6+0x700] ;  /* 0x0007000006197984 */ /* 0x004ea80000000800 */
[----:B------:R-:W2:Y:S01]  /*a580*/  LDS R27, [R6+0x800] ;  /* 0x00080000061b7984 */ /* 0x000ea20000000800 */
[----:B0-----:R-:W-:-:S03]  /*a590*/  FMUL.FTZ R7, R4, R7 ;  /* 0x0000000704077220 */ /* 0x001fc60000410000 */
[----:B----4-:R-:W0:Y:S01]  /*a5a0*/  LDS R29, [R6+0x900] ;  /* 0x00090000061d7984 */ /* 0x010e220000000800 */
[----:B-1----:R-:W-:-:S03]  /*a5b0*/  FMUL.FTZ R9, R4, R9 ;  /* 0x0000000904097220 */ /* 0x002fc60000410000 */
[----:B------:R-:W1:Y:S01]  /*a5c0*/  LDS R31, [R6+0xa00] ;  /* 0x000a0000061f7984 */ /* 0x000e620000000800 */
[----:B---3--:R-:W-:-:S03]  /*a5d0*/  FMUL.FTZ R11, R4, R11 ;  /* 0x0000000b040b7220 */ /* 0x008fc60000410000 */
[----:B------:R-:W3:Y:S01]  /*a5e0*/  LDS R33, [R6+0xb00] ;  /* 0x000b000006217984 */ /* 0x000ee20000000800 */
[----:B-----5:R-:W-:-:S03]  /*a5f0*/  FMUL.FTZ R13, R4, R13 ;  /* 0x0000000d040d7220 */ /* 0x020fc60000410000 */
[----:B------:R-:W4:Y:S01]  /*a600*/  LDS R35, [R6+0xc00] ;  /* 0x000c000006237984 */ /* 0x000f220000000800 */
[----:B------:R-:W-:-:S03]  /*a610*/  FMUL.FTZ R15, R4, R15 ;  /* 0x0000000f040f7220 */ /* 0x000fc60000410000 */
[----:B------:R-:W5:Y:S01]  /*a620*/  LDS R37, [R6+0xd00] ;  /* 0x000d000006257984 */ /* 0x000f620000000800 */
[C---:B------:R-:W-:Y:S01]  /*a630*/  FMUL.FTZ R17, R4.reuse, R17 ;  /* 0x0000001104117220 */ /* 0x040fe20000410000 */
[C---:B------:R-:W-:Y:S02]  /*a640*/  FMUL.FTZ R19, R4.reuse, R19 ;  /* 0x0000001304137220 */ /* 0x040fe40000410000 */
[----:B------:R-:W-:Y:S01]  /*a650*/  STS [R6+-0x200], R7 ;  /* 0xfffe000706007388 */ /* 0x000fe20000000800 */
[----:B------:R-:W-:-:S03]  /*a660*/  FMUL.FTZ R21, R4, R21 ;  /* 0x0000001504157220 */ /* 0x000fc60000410000 */
[----:B------:R-:W-:Y:S01]  /*a670*/  STS [R6+-0x100], R9 ;  /* 0xffff000906007388 */ /* 0x000fe20000000800 */
[----:B------:R-:W-:-:S03]  /*a680*/  FMUL.FTZ R23, R4, R23 ;  /* 0x0000001704177220 */ /* 0x000fc60000410000 */
[----:B------:R-:W-:Y:S01]  /*a690*/  STS [R6], R11 ;  /* 0x0000000b06007388 */ /* 0x000fe20000000800 */
[----:B--2---:R-:W-:-:S03]  /*a6a0*/  FMUL.FTZ R25, R4, R25 ;  /* 0x0000001904197220 */ /* 0x004fc60000410000 */
[----:B------:R-:W-:Y:S01]  /*a6b0*/  STS [R6+0x100], R13 ;  /* 0x0001000d06007388 */ /* 0x000fe20000000800 */
[----:B------:R-:W-:-:S03]  /*a6c0*/  FMUL.FTZ R27, R4, R27 ;  /* 0x0000001b041b7220 */ /* 0x000fc60000410000 */
        /* <DEDUP_REMOVED lines=19> */
.L_x_1995:
[----:B------:R-:W-:Y:S05]  /*a800*/  BSYNC.RECONVERGENT B1 ;  /* 0x0000000000017941 */ /* 0x000fea0003800200 */
.L_x_1994:
        /* <DEDUP_REMOVED lines=10> */
[----:B------:R-:W2:Y:S04]  /*a8b0*/  LDS R15, [R6+0x200] ;  /* 0x00020000060f7984 */ /* 0x000ea80000000800 */
[----:B------:R-:W4:Y:S04]  /*a8c0*/  LDS R17, [R6+0x300] ;  /* 0x0003000006117984 */ /* 0x000f280000000800 */
[----:B------:R-:W4:Y:S04]  /*a8d0*/  LDS R19, [R6+0x400] ;  /* 0x0004000006137984 */ /* 0x000f280000000800 */
[----:B------:R-:W4:Y:S01]  /*a8e0*/  LDS R21, [R6+0x500] ;  /* 0x0005000006157984 */ /* 0x000f220000000800 */
[C---:B0-----:R-:W-:Y:S01]  /*a8f0*/  FMUL.FTZ R7, R4.reuse, R7 ;  /* 0x0000000704077220 */ /* 0x041fe20000410000 */
[----:B-1----:R-:W-:-:S04]  /*a900*/  FMUL.FTZ R9, R4, R9 ;  /* 0x0000000904097220 */ /* 0x002fc80000410000 */
[----:B------:R-:W-:Y:S01]  /*a910*/  STS [R6+-0x200], R7 ;  /* 0xfffe000706007388 */ /* 0x000fe20000000800 */
[----:B---3--:R-:W-:-:S03]  /*a920*/  FMUL.FTZ R11, R4, R11 ;  /* 0x0000000b040b7220 */ /* 0x008fc60000410000 */
[----:B------:R-:W-:Y:S01]  /*a930*/  STS [R6+-0x100], R9 ;  /* 0xffff000906007388 */ /* 0x000fe20000000800 */
[----:B-----5:R-:W-:-:S03]  /*a940*/  FMUL.FTZ R13, R4, R13 ;  /* 0x0000000d040d7220 */ /* 0x020fc60000410000 */
[----:B------:R-:W-:Y:S01]  /*a950*/  STS [R6], R11 ;  /* 0x0000000b06007388 */ /* 0x000fe20000000800 */
[----:B--2---:R-:W-:-:S03]  /*a960*/  FMUL.FTZ R15, R4, R15 ;  /* 0x0000000f040f7220 */ /* 0x004fc60000410000 */
        /* <DEDUP_REMOVED lines=8> */
[----:B0-----:R-:W-:-:S07]  /*a9f0*/  IADD3 R6, PT, PT, R6, 0x800, RZ ;  /* 0x0000080006067810 */ /* 0x001fce0007ffe0ff */
.L_x_1998:
[----:B------:R-:W-:Y:S05]  /*aa00*/  BSYNC.RECONVERGENT B1 ;  /* 0x0000000000017941 */ /* 0x000fea0003800200 */
.L_x_1997:
[----:B------:R-:W-:-:S13]  /*aa10*/  ISETP.LT.OR P0, PT, R5, UR44, P0 ;  /* 0x0000002c05007c0c */ /* 0x000fda0008701670 */
[----:B------:R-:W-:Y:S05]  /*aa20*/  @!P0 BRA `(.L_x_1989) ;  /* 0x0000000c00448947 */ /* 0x000fea0003800000 */
[----:B------:R-:W0:Y:S04]  /*aa30*/  LDS R5, [R6+-0x200] ;  /* 0xfffe000006057984 */ /* 0x000e280000000800 */
[----:B------:R-:W1:Y:S04]  /*aa40*/  LDS R7, [R6+-0x100] ;  /* 0xffff000006077984 */ /* 0x000e680000000800 */
[----:B------:R-:W3:Y:S04]  /*aa50*/  LDS R9, [R6] ;  /* 0x0000000006097984 */ /* 0x000ee80000000800 */
[----:B------:R-:W5:Y:S01]  /*aa60*/  LDS R11, [R6+0x100] ;  /* 0x00010000060b7984 */ /* 0x000f620000000800 */
[-C--:B0-----:R-:W-:Y:S01]  /*aa70*/  FMUL.FTZ R5, R5, R4.reuse ;  /* 0x0000000405057220 */ /* 0x081fe20000410000 */
[----:B-1----:R-:W-:-:S04]  /*aa80*/  FMUL.FTZ R7, R7, R4 ;  /* 0x0000000407077220 */ /* 0x002fc80000410000 */
[----:B------:R1:W-:Y:S01]  /*aa90*/  STS [R6+-0x200], R5 ;  /* 0xfffe000506007388 */ /* 0x0003e20000000800 */
[----:B---3--:R-:W-:-:S03]  /*aaa0*/  FMUL.FTZ R9, R9, R4 ;  /* 0x0000000409097220 */ /* 0x008fc60000410000 */
[----:B------:R1:W-:Y:S01]  /*aab0*/  STS [R6+-0x100], R7 ;  /* 0xffff000706007388 */ /* 0x0003e20000000800 */
[----:B-----5:R-:W-:-:S03]  /*aac0*/  FMUL.FTZ R11, R11, R4 ;  /* 0x000000040b0b7220 */ /* 0x020fc60000410000 */
[----:B------:R1:W-:Y:S04]  /*aad0*/  STS [R6], R9 ;  /* 0x0000000906007388 */ /* 0x0003e80000000800 */
[----:B------:R1:W-:Y:S01]  /*aae0*/  STS [R6+0x100], R11 ;  /* 0x0001000b06007388 */ /* 0x0003e20000000800 */
[----:B------:R-:W-:Y:S05]  /*aaf0*/  BRA `(.L_x_1989) ;  /* 0x0000000c00107947 */ /* 0x000fea0003800000 */
.L_x_1990:
        /* <DEDUP_REMOVED lines=10> */
[----:B------:R-:W3:Y:S01]  /*aba0*/  LDCU.64 UR12, c[0x0][0x480] ;  /* 0x00009000ff0c77ac */ /* 0x000ee20008000a00 */
[----:B------:R-:W-:Y:S02]  /*abb0*/  LEA.HI R6, R6, 0x1, RZ, 0x1a ;  /* 0x0000000106067811 */ /* 0x000fe400078fd0ff */
[----:B------:R-:W-:Y:S01]  /*abc0*/  IADD3 R13, P0, PT, R5, UR4, RZ ;  /* 0x00000004050d7c10 */ /* 0x000fe2000ff1e0ff */
[----:B------:R-:W-:Y:S02]  /*abd0*/  UMOV UR8, 0x400 ;  /* 0x0000040000087882 */ /* 0x000fe40000000000 */
[C---:B------:R-:W-:Y:S01]  /*abe0*/  IMAD.SHL.U32 R7, R6.reuse, 0x40, RZ ;  /* 0x0000004006077824 */ /* 0x040fe200078e00ff */
[----:B------:R-:W-:Y:S01]  /*abf0*/  UIADD3 UR8, UPT, UPT, UR8, 0x410, URZ ;  /* 0x0000041008087890 */ /* 0x000fe2000fffe0ff */
[----:B------:R-:W-:Y:S02]  /*ac00*/  IADD3.X R12, PT, PT, RZ, UR5, RZ, P0, !PT ;  /* 0x00000005ff0c7c10 */ /* 0x000fe400087fe4ff */
[----:B------:R-:W-:-:S02]  /*ac10*/  LOP3.LUT R6, R6, 0x3, RZ, 0xc0, !PT ;  /* 0x0000000306067812 */ /* 0x000fc400078ec0ff */
[----:B------:R-:W-:-:S03]  /*ac20*/  LOP3.LUT R8, R7, 0xc0, RZ, 0xc0, !PT ;  /* 0x000000c007087812 */ /* 0x000fc600078ec0ff */
[----:B------:R-:W-:Y:S02]  /*ac30*/  IMAD.MOV R9, RZ, RZ, -R6 ;  /* 0x000000ffff097224 */ /* 0x000fe400078e0a06 */
[----:B------:R-:W-:Y:S01]  /*ac40*/  IMAD.IADD R5, R5, 0x1, R8 ;  /* 0x0000000105057824 */ /* 0x000fe200078e0208 */
[----:B---3--:R-:W-:-:S04]  /*ac50*/  LEA R10, P0, R13, UR12, 0x2 ;  /* 0x0000000c0d0a7c11 */ /* 0x008fc8000f8010ff */
[----:B------:R-:W-:Y:S01]  /*ac60*/  LEA.HI.X R13, R13, UR13, R12, 0x2, P0 ;  /* 0x0000000d0d0d7c11 */ /* 0x000fe200080f140c */
[----:B-1----:R-:W-:-:S06]  /*ac70*/  ULEA UR8, UR9, UR8, 0x18 ;  /* 0x0000000809087291 */ /* 0x002fcc000f8ec0ff */
[----:B------:R-:W-:-:S07]  /*ac80*/  IADD3 R8, PT, PT, R16, UR8, RZ ;  /* 0x0000000810087c10 */ /* 0x000fce000fffe0ff */
.L_x_2001:
[----:B-1----:R-:W0:Y:S01]  /*ac90*/  LDS R7, [R8] ;  /* 0x0000000008077984 */ /* 0x002e220000000800 */
[----:B------:R-:W-:Y:S01]  /*aca0*/  IMAD.MOV.U32 R6, RZ, RZ, R10 ;  /* 0x000000ffff067224 */ /* 0x000fe200078e000a */
[----:B------:R-:W-:Y:S02]  /*acb0*/  IADD3 R9, PT, PT, R9, 0x1, RZ ;  /* 0x0000000109097810 */ /* 0x000fe40007ffe0ff */
[----:B------:R-:W-:Y:S02]  /*acc0*/  IADD3 R10, P2, PT, R10, 0x100, RZ ;  /* 0x000001000a0a7810 */ /* 0x000fe40007f5e0ff */
[----:B------:R-:W-:Y:S01]  /*acd0*/  ISETP.NE.AND P0, PT, R9, RZ, PT ;  /* 0x000000ff0900720c */ /* 0x000fe20003f05270 */
[----:B0-----:R-:W-:Y:S01]  /*ace0*/  FMUL.FTZ R11, R7, R4 ;  /* 0x00000004070b7220 */ /* 0x001fe20000410000 */
[--C-:B------:R-:W-:Y:S02]  /*acf0*/  IMAD.MOV.U32 R7, RZ, RZ, R13.reuse ;  /* 0x000000ffff077224 */ /* 0x100fe400078e000d */
[----:B------:R-:W-:-:S02]  /*ad00*/  IMAD.X R13, RZ, RZ, R13, P2 ;  /* 0x000000ffff0d7224 */ /* 0x000fc400010e060d */
[----:B------:R0:W-:Y:S04]  /*ad10*/  STS [R8], R11 ;  /* 0x0000000b08007388 */ /* 0x0001e80000000800 */
[----:B------:R1:W-:Y:S01]  /*ad20*/  STG.E desc[UR36][R6.64], R11 ;  /* 0x0000000b06007986 */ /* 0x0003e2000c101924 */
[----:B0-----:R-:W-:Y:S02]  /*ad30*/  VIADD R8, R8, 0x100 ;  /* 0x0000010008087836 */ /* 0x001fe40000000000 */
[----:B------:R-:W-:Y:S05]  /*ad40*/  @P0 BRA `(.L_x_2001) ;  /* 0xfffffffc00d00947 */ /* 0x000fea000383ffff */
.L_x_2000:
[----:B------:R-:W-:Y:S05]  /*ad50*/  BSYNC.RECONVERGENT B1 ;  /* 0x0000000000017941 */ /* 0x000fea0003800200 */
.L_x_1999:
[----:B------:R-:W-:Y:S05]  /*ad60*/  @!P1 BRA `(.L_x_1989) ;  /* 0x0000000800749947 */ /* 0x000fea0003800000 */
[----:B------:R-:W3:Y:S01]  /*ad70*/  S2R R8, SR_CgaCtaId ;  /* 0x0000000000087919 */ /* 0x000ee20000008800 */
[----:B------:R-:W5:Y:S01]  /*ad80*/  LDCU.64 UR8, c[0x0][0x480] ;  /* 0x00009000ff0877ac */ /* 0x000f620008000a00 */
[C---:B------:R-:W-:Y:S01]  /*ad90*/  IADD3 R12, PT, PT, -R5.reuse, UR44, RZ ;  /* 0x0000002c050c7c10 */ /* 0x040fe2000fffe1ff */
[----:B------:R-:W-:Y:S01]  /*ada0*/  BSSY.RECONVERGENT B1, `(.L_x_2002) ;  /* 0x000005b000017945 */ /* 0x000fe20003800200 */
[----:B------:R-:W-:Y:S02]  /*adb0*/  IADD3 R9, P0, PT, R5, UR4, RZ ;  /* 0x0000000405097c10 */ /* 0x000fe4000ff1e0ff */
[----:B-1----:R-:W-:Y:S02]  /*adc0*/  MOV R6, 0x400 ;  /* 0x0000040000067802 */ /* 0x002fe40000000f00 */
[----:B------:R-:W-:Y:S02]  /*add0*/  ISETP.GT.AND P1, PT, R12, 0x300, PT ;  /* 0x000003000c00780c */ /* 0x000fe40003f24270 */
[----:B------:R-:W-:Y:S01]  /*ade0*/  IADD3.X R10, PT, PT, RZ, UR5, RZ, P0, !PT ;  /* 0x00000005ff0a7c10 */ /* 0x000fe200087fe4ff */
[----:B------:R-:W-:Y:S01]  /*adf0*/  VIADD R7, R6, 0x410 ;  /* 0x0000041006077836 */ /* 0x000fe20000000000 */
[----:B-----5:R-:W-:Y:S01]  /*ae00*/  LEA R11, P0, R9, UR8, 0x2 ;  /* 0x00000008090b7c11 */ /* 0x020fe2000f8010ff */
[----:B------:R-:W-:-:S03]  /*ae10*/  USHF.L.U32 UR8, UR47, 0x2, URZ ;  /* 0x000000022f087899 */ /* 0x000fc600080006ff */
[----:B------:R-:W-:Y:S02]  /*ae20*/  LEA.HI.X R10, R9, UR9, R10, 0x2, P0 ;  /* 0x00000009090a7c11 */ /* 0x000fe400080f140a */
[----:B------:R-:W-:Y:S02]  /*ae30*/  IADD3 R6, P0, PT, R11, 0x200, RZ ;  /* 0x000002000b067810 */ /* 0x000fe40007f1e0ff */
[----:B---3--:R-:W-:-:S03]  /*ae40*/  LEA R9, R8, R7, 0x18 ;  /* 0x0000000708097211 */ /* 0x008fc600078ec0ff */
[----:B------:R-:W-:Y:S01]  /*ae50*/  IMAD.X R7, RZ, RZ, R10, P0 ;  /* 0x000000ffff077224 */ /* 0x000fe200000e060a */
[----:B------:R-:W-:Y:S02]  /*ae60*/  LEA R8, R5, -UR8, 0x2 ;  /* 0x8000000805087c11 */ /* 0x000fe4000f8e10ff */
[----:B------:R-:W-:Y:S02]  /*ae70*/  PLOP3.LUT P0, PT, PT, PT, PT, 0x80, 0x8 ;  /* 0x000000000008781c */ /* 0x000fe40003f0f070 */
[----:B------:R-:W-:Y:S01]  /*ae80*/  IADD3 R8, PT, PT, R8, 0x200, R9 ;  /* 0x0000020008087810 */ /* 0x000fe20007ffe009 */
[----:B------:R-:W-:Y:S10]  /*ae90*/  @!P1 BRA `(.L_x_2003) ;  /* 0x00000004002c9947 */ /* 0x000ff40003800000 */
[----:B------:R-:W-:Y:S02]  /*aea0*/  MOV R12, UR44 ;  /* 0x0000002c000c7c02 */ /* 0x000fe40008000f00 */
[----:B------:R-:W-:-:S03]  /*aeb0*/  PLOP3.LUT P0, PT, PT, PT, PT, 0x8, 0x80 ;  /* 0x000000000080781c */ /* 0x000fc60003f0e170 */
[----:B------:R-:W-:-:S10]  /*aec0*/  VIADD R12, R12, 0xfffffd00 ;  /* 0xfffffd000c0c7836 */ /* 0x000fd40000000000 */
.L_x_2004:
[----:B------:R-:W0:Y:S01]  /*aed0*/  LDS R9, [R8+-0x200] ;  /* 0xfffe000008097984 */ /* 0x000e220000000800 */
[----:B------:R-:W-:-:S03]  /*aee0*/  VIADD R5, R5, 0x400 ;  /* 0x0000040005057836 */ /* 0x000fc60000000000 */
[----:B------:R-:W1:Y:S02]  /*aef0*/  LDS R11, [R8+-0x100] ;  /* 0xffff0000080b7984 */ /* 0x000e640000000800 */
[----:B------:R-:W-:Y:S02]  /*af00*/  ISETP.GE.AND P2, PT, R5, R12, PT ;  /* 0x0000000c0500720c */ /* 0x000fe40003f46270 */
[----:B------:R-:W3:Y:S04]  /*af10*/  LDS R13, [R8] ;  /* 0x00000000080d7984 */ /* 0x000ee80000000800 */
[----:B------:R-:W5:Y:S04]  /*af20*/  LDS R15, [R8+0x100] ;  /* 0x00010000080f7984 */ /* 0x000f680000000800 */
[----:B------:R-:W5:Y:S04]  /*af30*/  LDS R17, [R8+0x200] ;  /* 0x0002000008117984 */ /* 0x000f680000000800 */
[----:B------:R-:W5:Y:S04]  /*af40*/  LDS R19, [R8+0x300] ;  /* 0x0003000008137984 */ /* 0x000f680000000800 */
[----:B------:R-:W5:Y:S04]  /*af50*/  LDS R21, [R8+0x400] ;  /* 0x0004000008157984 */ /* 0x000f680000000800 */
[----:B------:R-:W5:Y:S04]  /*af60*/  LDS R23, [R8+0x500] ;  /* 0x0005000008177984 */ /* 0x000f680000000800 */
[----:B--2---:R-:W2:Y:S04]  /*af70*/  LDS R25, [R8+0x600] ;  /* 0x0006000008197984 */ /* 0x004ea80000000800 */
[----:B------:R-:W2:Y:S04]  /*af80*/  LDS R27, [R8+0x700] ;  /* 0x00070000081b7984 */ /* 0x000ea80000000800 */
[----:B----4-:R-:W4:Y:S01]  /*af90*/  LDS R29, [R8+0x800] ;  /* 0x00080000081d7984 */ /* 0x010f220000000800 */
[----:B0-----:R-:W-:-:S03]  /*afa0*/  FMUL.FTZ R9, R4, R9 ;  /* 0x0000000904097220 */ /* 0x001fc60000410000 */
[----:B------:R-:W0:Y:S01]  /*afb0*/  LDS R31, [R8+0x900] ;  /* 0x00090000081f7984 */ /* 0x000e220000000800 */
[----:B-1----:R-:W-:-:S03]  /*afc0*/  FMUL.FTZ R11, R4, R11 ;  /* 0x0000000b040b7220 */ /* 0x002fc60000410000 */
[----:B------:R-:W1:Y:S01]  /*afd0*/  LDS R33, [R8+0xa00] ;  /* 0x000a000008217984 */ /* 0x000e620000000800 */
[----:B---3--:R-:W-:-:S03]  /*afe0*/  FMUL.FTZ R13, R4, R13 ;  /* 0x0000000d040d7220 */ /* 0x008fc60000410000 */
[----:B------:R-:W3:Y:S01]  /*aff0*/  LDS R35, [R8+0xb00] ;  /* 0x000b000008237984 */ /* 0x000ee20000000800 */
[----:B-----5:R-:W-:-:S03]  /*b000*/  FMUL.FTZ R15, R4, R15 ;  /* 0x0000000f040f7220 */ /* 0x020fc60000410000 */
[----:B------:R-:W5:Y:S01]  /*b010*/  LDS R37, [R8+0xc00] ;  /* 0x000c000008257984 */ /* 0x000f620000000800 */
[----:B------:R-:W-:-:S03]  /*b020*/  FMUL.FTZ R17, R4, R17 ;  /* 0x0000001104117220 */ /* 0x000fc60000410000 */
[----:B------:R-:W5:Y:S01]  /*b030*/  LDS R39, [R8+0xd00] ;  /* 0x000d000008277984 */ /* 0x000f620000000800 */
[----:B------:R-:W-:-:S03]  /*b040*/  FMUL.FTZ R19, R4, R19 ;  /* 0x0000001304137220 */ /* 0x000fc60000410000 */
[----:B------:R-:W-:Y:S01]  /*b050*/  STG.E desc[UR36][R6.64+-0x200], R9 ;  /* 0xfffe000906007986 */ /* 0x000fe2000c101924 */
[----:B------:R-:W-:-:S03]  /*b060*/  FMUL.FTZ R21, R4, R21 ;  /* 0x0000001504157220 */ /* 0x000fc60000410000 */
[----:B------:R4:W-:Y:S01]  /*b070*/  STS [R8+-0x200], R9 ;  /* 0xfffe000908007388 */ /* 0x0009e20000000800 */
[C---:B------:R-:W-:Y:S01]  /*b080*/  FMUL.FTZ R23, R4.reuse, R23 ;  /* 0x0000001704177220 */ /* 0x040fe20000410000 */
[C---:B--2---:R-:W-:Y:S02]  /*b090*/  FMUL.FTZ R25, R4.reuse, R25 ;  /* 0x0000001904197220 */ /* 0x044fe40000410000 */
[----:B------:R-:W-:Y:S01]  /*b0a0*/  STG.E desc[UR36][R6.64+-0x100], R11 ;  /* 0xffff000b06007986 */ /* 0x000fe2000c101924 */
[----:B------:R-:W-:-:S03]  /*b0b0*/  FMUL.FTZ R27, R4, R27 ;  /* 0x0000001b041b7220 */ /* 0x000fc60000410000 */
[----:B------:R-:W-:Y:S01]  /*b0c0*/  STS [R8+-0x100], R11 ;  /* 0xffff000b08007388 */ /* 0x000fe20000000800 */
[----:B----4-:R-:W-:Y:S01]  /*b0d0*/  IADD3 R9, P1, PT, R6, 0x1000, RZ ;  /* 0x0000100006097810 */ /* 0x010fe20007f3e0ff */
[C---:B------:R-:W-:Y:S02]  /*b0e0*/  FMUL.FTZ R29, R4.reuse, R29 ;  /* 0x0000001d041d7220 */ /* 0x040fe40000410000 */
[----:B------:R-:W-:Y:S01]  /*b0f0*/  STG.E desc[UR36][R6.64], R13 ;  /* 0x0000000d06007986 */ /* 0x000fe2000c101924 */
[----:B------:R-:W-:Y:S01]  /*b100*/  IADD3.X R10, PT, PT, RZ, R7, RZ, P1, !PT ;  /* 0x00000007ff0a7210 */ /* 0x000fe20000ffe4ff */
[C---:B0-----:R-:W-:Y:S02]  /*b110*/  FMUL.FTZ R31, R4.reuse, R31 ;  /* 0x0000001f041f7220 */ /* 0x041fe40000410000 */
[----:B------:R-:W-:Y:S01]  /*b120*/  STS [R8], R13 ;  /* 0x0000000d08007388 */ /* 0x000fe20000000800 */
[----:B-1----:R-:W-:-:S03]  /*b130*/  FMUL.FTZ R33, R4, R33 ;  /* 0x0000002104217220 */ /* 0x002fc60000410000 */
[----:B------:R-:W-:Y:S01]  /*b140*/  STG.E desc[UR36][R6.64+0x100], R15 ;  /* 0x0001000f06007986 */ /* 0x000fe2000c101924 */
[----:B---3--:R-:W-:-:S03]  /*b150*/  FMUL.FTZ R35, R4, R35 ;  /* 0x0000002304237220 */ /* 0x008fc60000410000 */
[----:B------:R-:W-:Y:S01]  /*b160*/  STS [R8+0x100], R15 ;  /* 0x0001000f08007388 */ /* 0x000fe20000000800 */
[----:B-----5:R-:W-:-:S03]  /*b170*/  FMUL.FTZ R37, R4, R37 ;  /* 0x0000002504257220 */ /* 0x020fc60000410000 */
[----:B------:R-:W-:Y:S01]  /*b180*/  STG.E desc[UR36][R6.64+0x200], R17 ;  /* 0x0002001106007986 */ /* 0x000fe2000c101924 */
[----:B------:R-:W-:-:S03]  /*b190*/  FMUL.FTZ R39, R4, R39 ;  /* 0x0000002704277220 */ /* 0x000fc60000410000 */
        /* <DEDUP_REMOVED lines=24> */
[----:B------:R-:W-:Y:S01]  /*b320*/  MOV R7, R10 ;  /* 0x0000000a00077202 */ /* 0x000fe20000000f00 */
[----:B-1----:R-:W-:Y:S01]  /*b330*/  VIADD R8, R8, 0x1000 ;  /* 0x0000100008087836 */ /* 0x002fe20000000000 */
[----:B------:R-:W-:Y:S06]  /*b340*/  @!P2 BRA `(.L_x_2004) ;  /* 0xfffffff800e0a947 */ /* 0x000fec000383ffff */
.L_x_2003:
[----:B------:R-:W-:Y:S05]  /*b350*/  BSYNC.RECONVERGENT B1 ;  /* 0x0000000000017941 */ /* 0x000fea0003800200 */
.L_x_2002:
        /* <DEDUP_REMOVED lines=16> */
[----:B------:R-:W-:Y:S01]  /*b460*/  STG.E desc[UR36][R6.64+-0x200], R9 ;  /* 0xfffe000906007986 */ /* 0x000fe2000c101924 */
[----:B---3--:R-:W-:-:S03]  /*b470*/  FMUL.FTZ R13, R4, R13 ;  /* 0x0000000d040d7220 */ /* 0x008fc60000410000 */
[----:B------:R0:W-:Y:S01]  /*b480*/  STS [R8+-0x200], R9 ;  /* 0xfffe000908007388 */ /* 0x0001e20000000800 */
[----:B-----5:R-:W-:-:S03]  /*b490*/  FMUL.FTZ R15, R4, R15 ;  /* 0x0000000f040f7220 */ /* 0x020fc60000410000 */
[----:B------:R-:W-:Y:S01]  /*b4a0*/  STG.E desc[UR36][R6.64+-0x100], R11 ;  /* 0xffff000b06007986 */ /* 0x000fe2000c101924 */
[----:B--2---:R-:W-:-:S03]  /*b4b0*/  FMUL.FTZ R17, R4, R17 ;  /* 0x0000001104117220 */ /* 0x004fc60000410000 */
[----:B------:R-:W-:Y:S01]  /*b4c0*/  STS [R8+-0x100], R11 ;  /* 0xffff000b08007388 */ /* 0x000fe20000000800 */
[----:B0-----:R-:W-:Y:S01]  /*b4d0*/  IADD3 R9, P1, PT, R6, 0x800, RZ ;  /* 0x0000080006097810 */ /* 0x001fe20007f3e0ff */
[C---:B----4-:R-:W-:Y:S02]  /*b4e0*/  FMUL.FTZ R19, R4.reuse, R19 ;  /* 0x0000001304137220 */ /* 0x050fe40000410000 */
[----:B------:R-:W-:Y:S01]  /*b4f0*/  STG.E desc[UR36][R6.64], R13 ;  /* 0x0000000d06007986 */ /* 0x000fe2000c101924 */
[C---:B------:R-:W-:Y:S01]  /*b500*/  FMUL.FTZ R21, R4.reuse, R21 ;  /* 0x0000001504157220 */ /* 0x040fe20000410000 */
[----:B------:R-:W-:Y:S02]  /*b510*/  IMAD.X R10, RZ, RZ, R7, P1 ;  /* 0x000000ffff0a7224 */ /* 0x000fe400008e0607 */
[----:B------:R-:W-:Y:S01]  /*b520*/  STS [R8], R13 ;  /* 0x0000000d08007388 */ /* 0x000fe20000000800 */
[----:B------:R-:W-:-:S03]  /*b530*/  FMUL.FTZ R23, R4, R23 ;  /* 0x0000001704177220 */ /* 0x000fc60000410000 */
        /* <DEDUP_REMOVED lines=13> */
.L_x_2006:
[----:B------:R-:W-:Y:S05]  /*b610*/  BSYNC.RECONVERGENT B1 ;  /* 0x0000000000017941 */ /* 0x000fea0003800200 */
.L_x_2005:
        /* <DEDUP_REMOVED lines=8> */
[----:B------:R0:W-:Y:S01]  /*b6a0*/  STG.E desc[UR36][R6.64+-0x200], R5 ;  /* 0xfffe000506007986 */ /* 0x0001e2000c101924 */
[----:B---3--:R-:W-:-:S03]  /*b6b0*/  FMUL.FTZ R11, R11, R4 ;  /* 0x000000040b0b7220 */ /* 0x008fc60000410000 */
[----:B------:R0:W-:Y:S01]  /*b6c0*/  STS [R8+-0x200], R5 ;  /* 0xfffe000508007388 */ /* 0x0001e20000000800 */
[----:B-----5:R-:W-:-:S03]  /*b6d0*/  FMUL.FTZ R13, R13, R4 ;  /* 0x000000040d0d7220 */ /* 0x020fc60000410000 */
[----:B------:R0:W-:Y:S04]  /*b6e0*/  STG.E desc[UR36][R6.64+-0x100], R9 ;  /* 0xffff000906007986 */ /* 0x0001e8000c101924 */
[----:B------:R0:W-:Y:S04]  /*b6f0*/  STS [R8+-0x100], R9 ;  /* 0xffff000908007388 */ /* 0x0001e80000000800 */
[----:B------:R0:W-:Y:S04]  /*b700*/  STG.E desc[UR36][R6.64], R11 ;  /* 0x0000000b06007986 */ /* 0x0001e8000c101924 */
[----:B------:R0:W-:Y:S04]  /*b710*/  STS [R8], R11 ;  /* 0x0000000b08007388 */ /* 0x0001e80000000800 */
[----:B------:R0:W-:Y:S04]  /*b720*/  STG.E desc[UR36][R6.64+0x100], R13 ;  /* 0x0001000d06007986 */ /* 0x0001e8000c101924 */
[----:B------:R0:W-:Y:S02]  /*b730*/  STS [R8+0x100], R13 ;  /* 0x0001000d08007388 */ /* 0x0001e40000000800 */
.L_x_1989:
[----:B------:R-:W-:Y:S05]  /*b740*/  BSYNC.RECONVERGENT B0 ;  /* 0x0000000000007941 */ /* 0x000fea0003800200 */
.L_x_1988:
[----:B------:R-:W3:Y:S01]  /*b750*/  S2R R20, SR_CgaCtaId ;  /* 0x0000000000147919 */ /* 0x000ee20000008800 */
[----:B------:R-:W-:Y:S01]  /*b760*/  ULEA.HI UR4, UR45, UR45, URZ, 0x1 ;  /* 0x0000002d2d047291 */ /* 0x000fe2000f8f08ff */
[----:B------:R-:W-:Y:S01]  /*b770*/  MOV R21, 0x400 ;  /* 0x0000040000157802 */ /* 0x000fe20000000f00 */
[----:B------:R-:W5:Y:S01]  /*b780*/  LDCU UR10, c[0x0][0x40c] ;  /* 0x00008180ff0a77ac */ /* 0x000f620008000800 */
[----:B0-----:R-:W-:Y:S01]  /*b790*/  SHF.L.U32 R4, R3, 0x4, RZ ;  /* 0x0000000403047819 */ /* 0x001fe200000006ff */
[----:B------:R-:W-:Y:S01]  /*b7a0*/  BSSY.RECONVERGENT B0, `(.L_x_2007) ;  /* 0x0000018000007945 */ /* 0x000fe20003800200 */
[----:B------:R-:W-:Y:S01]  /*b7b0*/  LOP3.LUT R16, R16, 0x7c, RZ, 0xc0, !PT ;  /* 0x0000007c10107812 */ /* 0x000fe200078ec0ff */
[----:B------:R-:W-:Y:S01]  /*b7c0*/  ULOP3.LUT UR4, UR4, 0xfffffffe, URZ, 0xc0, !UPT ;  /* 0xfffffffe04047892 */ /* 0x000fe2000f8ec0ff */
[----:B-1----:R-:W-:Y:S01]  /*b7d0*/  VIADD R5, R21, 0x210 ;  /* 0x0000021015057836 */ /* 0x002fe20000000000 */
[----:B------:R-:W-:Y:S02]  /*b7e0*/  LOP3.LUT R4, R4, 0x1f0, RZ, 0xc0, !PT ;  /* 0x000001f004047812 */ /* 0x000fe400078ec0ff */
[----:B------:R-:W-:Y:S01]  /*b7f0*/  CS2R R6, SRZ ;  /* 0x0000000000067805 */ /* 0x000fe2000001ff00 */
[----:B------:R-:W-:-:S06]  /*b800*/  UIADD3 UR4, UPT, UPT, UR45, -UR4, URZ ;  /* 0x800000042d047290 */ /* 0x000fcc000fffe0ff */
[----:B------:R-:W-:-:S04]  /*b810*/  ISETP.NE.AND P0, PT, R0, UR4, PT ;  /* 0x0000000400007c0c */ /* 0x000fc8000bf05270 */
[----:B-----5:R-:W-:Y:S02]  /*b820*/  ISETP.NE.OR P0, PT, RZ, UR10, P0 ;  /* 0x0000000aff007c0c */ /* 0x020fe40008705670 */
[----:B---3--:R-:W-:-:S05]  /*b830*/  LEA R5, R20, R5, 0x18 ;  /* 0x0000000514057211 */ /* 0x008fca00078ec0ff */
[----:B------:R-:W-:Y:S01]  /*b840*/  IMAD.IADD R17, R5, 0x1, R4 ;  /* 0x0000000105117824 */ /* 0x000fe200078e0204 */
[----:B------:R-:W-:-:S05]  /*b850*/  CS2R R4, SRZ ;  /* 0x0000000000047805 */ /* 0x000fca000001ff00 */
[----:B------:R-:W-:Y:S05]  /*b860*/  @P0 BRA `(.L_x_2008) ;  /* 0x00000000002c0947 */ /* 0x000fea0003800000 */
[----:B------:R-:W0:Y:S01]  /*b870*/  LDCU.64 UR8, c[0x0][0x3b0] ;  /* 0x00007600ff0877ac */ /* 0x000e220008000a00 */
[----:B------:R-:W-:Y:S01]  /*b880*/  HFMA2 R7, -RZ, RZ, 0, 0 ;  /* 0x00000000ff077431 */ /* 0x000fe200000001ff */
[----:B0-----:R-:W-:-:S04]  /*b890*/  UISETP.NE.U32.AND UP0, UPT, UR8, URZ, UPT ;  /* 0x000000ff0800728c */ /* 0x001fc8000bf05070 */
[----:B------:R-:W-:-:S09]  /*b8a0*/  UISETP.NE.AND.EX UP0, UPT, UR9, URZ, UPT, UP0 ;  /* 0x000000ff0900728c */ /* 0x000fd2000bf05300 */
[----:B------:R-:W-:Y:S05]  /*b8b0*/  BRA.U !UP0, `(.L_x_2009) ;  /* 0x0000000108147547 */ /* 0x000fea000b800000 */
[----:B------:R-:W0:Y:S01]  /*b8c0*/  S2R R7, SR_CTAID.X ;  /* 0x0000000000077919 */ /* 0x000e220000002500 */
[----:B------:R-:W1:Y:S01]  /*b8d0*/  LDC.64 R4, c[0x0][0x3b0] ;  /* 0x0000ec00ff047b82 */ /* 0x000e620000000a00 */
[----:B0-----:R-:W-:-:S04]  /*b8e0*/  IMAD R7, R7, 0x80, R16 ;  /* 0x0000008007077824 */ /* 0x001fc800078e0210 */
[----:B-1----:R-:W-:-:S06]  /*b8f0*/  IMAD.WIDE.U32 R4, R7, 0x4, R4 ;  /* 0x0000000407047825 */ /* 0x002fcc00078e0004 */
[----:B------:R-:W5:Y:S02]  /*b900*/  LDG.E.128 R4, desc[UR36][R4.64] ;  /* 0x0000002404047981 */ /* 0x000f64000c1e1d00 */
.L_x_2009:
[----:B-----5:R0:W-:Y:S02]  /*b910*/  STS.128 [R17], R4 ;  /* 0x0000000411007388 */ /* 0x0201e40000000c00 */
.L_x_2008:
[----:B------:R-:W-:Y:S05]  /*b920*/  BSYNC.RECONVERGENT B0 ;  /* 0x0000000000007941 */ /* 0x000fea0003800200 */
.L_x_2007:
[----:B------:R-:W1:Y:S01]  /*b930*/  S2UR UR5, SR_CTAID.Y ;  /* 0x00000000000579c3 */ /* 0x000e620000002600 */
[----:B------:R-:W1:Y:S01]  /*b940*/  LDCU UR8, c[0x0][0x3f8] ;  /* 0x00007f00ff0877ac */ /* 0x000e620008000800 */
[----:B------:R-:W-:Y:S01]  /*b950*/  VIADD R18, R0, UR47 ;  /* 0x0000002f00127c36 */ /* 0x000fe20008000000 */
[----:B------:R-:W-:Y:S01]  /*b960*/  BSSY.RECONVERGENT B0, `(.L_x_2010) ;  /* 0x000016c000007945 */ /* 0x000fe20003800200 */
[----:B------:R-:W-:Y:S01]  /*b970*/  CS2R R10, SRZ ;  /* 0x00000000000a7805 */ /* 0x000fe2000001ff00 */
[----:B------:R-:W3:Y:S03]  /*b980*/  LDCU UR9, c[0x0][0x3f4] ;  /* 0x00007e80ff0977ac */ /* 0x000ee60008000800 */
[----:B------:R-:W5:Y:S01]  /*b990*/  LDC.64 R14, c[0x0][0x3c0] ;  /* 0x0000f000ff0e7b82 */ /* 0x000f620000000a00 */
[----:B---3--:R-:W-:Y:S02]  /*b9a0*/  UISETP.LT.AND UP0, UPT, UR45, UR9, UPT ;  /* 0x000000092d00728c */ /* 0x008fe4000bf01270 */
[----:B------:R-:W-:Y:S01]  /*b9b0*/  MOV R13, UR9 ;  /* 0x00000009000d7c02 */ /* 0x000fe20008000f00 */
[----:B-1----:R-:W-:-:S04]  /*b9c0*/  UIMAD UR5, UR5, UR8, UR14 ;  /* 0x00000008050572a4 */ /* 0x002fc8000f8e020e */
[----:B------:R-:W-:Y:S02]  /*b9d0*/  IMAD R13, R13, UR7, R16 ;  /* 0x000000070d0d7c24 */ /* 0x000fe4000f8e0210 */
[----:B------:R-:W-:Y:S01]  /*b9e0*/  IMAD.U32 R19, RZ, RZ, UR5 ;  /* 0x00000005ff137e24 */ /* 0x000fe2000f8e00ff */
[----:B------:R-:W-:Y:S01]  /*b9f0*/  USEL UR5, UR45, UR9, UP0 ;  /* 0x000000092d057287 */ /* 0x000fe20008000000 */
[----:B-----5:R-:W-:-:S04]  /*ba00*/  IMAD.WIDE R12, R13, 0x4, R14 ;  /* 0x000000040d0c7825 */ /* 0x020fc800078e020e */
[----:B------:R-:W-:Y:S01]  /*ba10*/  IMAD.SHL.U32 R19, R19, 0x80, RZ ;  /* 0x0000008013137824 */ /* 0x000fe200078e00ff */
[----:B------:R-:W-:Y:S01]  /*ba20*/  BAR.SYNC.DEFER_BLOCKING 0x0 ;  /* 0x0000000000007b1d */ /* 0x000fe20000010000 */
[----:B------:R-:W-:Y:S02]  /*ba30*/  ISETP.GE.AND P0, PT, R18, UR5, PT ;  /* 0x0000000512007c0c */ /* 0x000fe4000bf06270 */
[----:B------:R-:W-:-:S04]  /*ba40*/  IMAD R9, R19, UR9, R16 ;  /* 0x0000000913097c24 */ /* 0x000fc8000f8e0210 */
[----:B------:R-:W-:Y:S01]  /*ba50*/  IMAD.WIDE R14, R9, 0x4, R14 ;  /* 0x00000004090e7825 */ /* 0x000fe200078e020e */
[----:B------:R-:W-:-:S06]  /*ba60*/  CS2R R8, SRZ ;  /* 0x0000000000087805 */ /* 0x000fcc000001ff00 */
[----:B------:R-:W-:Y:S05]  /*ba70*/  @P0 BRA `(.L_x_2011) ;  /* 0x0000001400680947 */ /* 0x000fea0003800000 */
[----:B------:R-:W-:-:S09]  /*ba80*/  UISETP.NE.AND UP0, UPT, UR10, URZ, UPT ;  /* 0x000000ff0a00728c */ /* 0x000fd2000bf05270 */
[----:B------:R-:W-:Y:S05]  /*ba90*/  BRA.U UP0, `(.L_x_2012) ;  /* 0x0000000900ac7547 */ /* 0x000fea000b800000 */
[----:B------:R-:W-:Y:S01]  /*baa0*/  MOV R9, UR5 ;  /* 0x0000000500097c02 */ /* 0x000fe20008000f00 */
[----:B------:R-:W-:Y:S01]  /*bab0*/  ULOP3.LUT UR7, URZ, UR47, URZ, 0x33, !UPT ;  /* 0x0000002fff077292 */ /* 0x000fe2000f8e33ff */
[----:B--2---:R-:W1:Y:S01]  /*bac0*/  LDC.64 R24, c[0x0][0x458] ;  /* 0x00011600ff187b82 */ /* 0x004e620000000a00 */
[----:B------:R-:W-:Y:S01]  /*bad0*/  UIMAD UR9, UR38, UR8, UR14 ;  /* 0x00000008260972a4 */ /* 0x000fe2000f8e020e */
[----:B------:R-:W-:Y:S01]  /*bae0*/  VIADDMNMX R9, R18, 0x2, R9, !PT ;  /* 0x0000000212097846 */ /* 0x000fe20007800109 */
[----:B------:R-:W-:Y:S01]  /*baf0*/  BSSY.RECONVERGENT B1, `(.L_x_2013) ;  /* 0x0000035000017945 */ /* 0x000fe20003800200 */
[----:B------:R-:W-:Y:S02]  /*bb00*/  MOV R26, R18 ;  /* 0x00000012001a7202 */ /* 0x000fe40000000f00 */
[----:B------:R-:W-:Y:S02]  /*bb10*/  CS2R R10, SRZ ;  /* 0x00000000000a7805 */ /* 0x000fe4000001ff00 */
[----:B------:R-:W-:Y:S01]  /*bb20*/  IADD3 R22, PT, PT, -R0, UR7, R9 ;  /* 0x0000000700167c10 */ /* 0x000fe2000fffe109 */
[----:B------:R-:W-:-:S03]  /*bb30*/  IMAD.U32 R9, RZ, RZ, UR9 ;  /* 0x00000009ff097e24 */ /* 0x000fc6000f8e00ff */
[C---:B------:R-:W-:Y:S01]  /*bb40*/  LOP3.LUT R8, R22.reuse, 0x6, RZ, 0xc0, !PT ;  /* 0x0000000616087812 */ /* 0x040fe200078ec0ff */
[----:B------:R-:W-:Y:S01]  /*bb50*/  IMAD R9, R9, 0x80, R16 ;  /* 0x0000008009097824 */ /* 0x000fe200078e0210 */
[----:B------:R-:W-:Y:S02]  /*bb60*/  ISETP.GE.U32.AND P0, PT, R22, 0x6, PT ;  /* 0x000000061600780c */ /* 0x000fe40003f06070 */
[----:B------:R-:W-:Y:S01]  /*bb70*/  ISETP.NE.AND P1, PT, R8, 0x6, PT ;  /* 0x000000060800780c */ /* 0x000fe20003f25270 */
[----:B-1----:R-:W-:Y:S01]  /*bb80*/  IMAD.WIDE R24, R9, 0x4, R24 ;  /* 0x0000000409187825 */ /* 0x002fe200078e0218 */
[----:B------:R-:W-:-:S11]  /*bb90*/  CS2R R8, SRZ ;  /* 0x0000000000087805 */ /* 0x000fd6000001ff00 */
[----:B------:R-:W-:Y:S05]  /*bba0*/  @!P1 BRA `(.L_x_2014) ;  /* 0x0000000000a49947 */ /* 0x000fea0003800000 */
[----:B----4-:R1:W2:Y:S01]  /*bbb0*/  LDS.128 R28, [R17] ;  /* 0x00000000111c7984 */ /* 0x0102a20000000c00 */
[----:B------:R-:W-:Y:S01]  /*bbc0*/  VIADD R21, R21, 0x410 ;  /* 0x0000041015157836 */ /* 0x000fe20000000000 */
[----:B------:R-:W-:Y:S01]  /*bbd0*/  LEA.HI R22, R22, 0x1, RZ, 0x1f ;  /* 0x0000000116167811 */ /* 0x000fe200078ff8ff */
[----:B------:R-:W-:Y:S01]  /*bbe0*/  IMAD.SHL.U32 R27, R18, 0x80, RZ ;  /* 0x00000080121b7824 */ /* 0x000fe200078e00ff */
[----:B------:R-:W-:Y:S01]  /*bbf0*/  MOV R26, R18 ;  /* 0x00000012001a7202 */ /* 0x000fe20000000f00 */
[----:B------:R-:W-:Y:S01]  /*bc00*/  IMAD.MOV.U32 R8, RZ, RZ, RZ ;  /* 0x000000ffff087224 */ /* 0x000fe200078e00ff */
[----:B------:R-:W-:Y:S02]  /*bc10*/  LEA R21, R20, R21, 0x18 ;  /* 0x0000001514157211 */ /* 0x000fe400078ec0ff */
[----:B------:R-:W-:-:S03]  /*bc20*/  LOP3.LUT R22, R22, 0x3, RZ, 0xc0, !PT ;  /* 0x0000000316167812 */ /* 0x000fc600078ec0ff */
[----:B------:R-:W-:Y:S01]  /*bc30*/  IMAD R23, R0, 0x4, R21 ;  /* 0x0000000400177824 */ /* 0x000fe200078e0215 */
[----:B-1----:R-:W-:-:S07]  /*bc40*/  IADD3 R22, PT, PT, -R22, RZ, RZ ;  /* 0x000000ff16167210 */ /* 0x002fce0007ffe1ff */
.L_x_2015:
[----:B------:R-:W-:Y:S01]  /*bc50*/  ISETP.NE.AND P1, PT, R2, RZ, PT ;  /* 0x000000ff0200720c */ /* 0x000fe20003f25270 */
[----:B-1----:R-:W-:Y:S01]  /*bc60*/  IMAD.WIDE.U32 R20, R27, 0x4, R12 ;  /* 0x000000041b147825 */ /* 0x002fe200078e000c */
[----:B------:R1:W3:Y:S04]  /*bc70*/  LDS R41, [R23] ;  /* 0x0000000017297984 */ /* 0x0002e80000000800 */
[----:B------:R4:W2:Y:S07]  /*bc80*/  LDG.E.128 R32, desc[UR36][R20.64] ;  /* 0x0000002414207981 */ /* 0x0008ae000c1e1d00 */
[----:B------:R-:W-:Y:S01]  /*bc90*/  VOTEU.ANY UP0, P1 ;  /* 0x0000000000ff7886 */ /* 0x000fe20000800100 */
[----:B------:R-:W-:-:S13]  /*bca0*/  PLOP3.LUT P1, PT, PT, PT, UP0, 0x80, 0x8 ;  /* 0x000000000008781c */ /* 0x000fda0003f2f008 */
[----:B------:R-:W5:Y:S01]  /*bcb0*/  @P1 LDG.E.128 R36, desc[UR36][R24.64] ;  /* 0x0000002418241981 */ /* 0x000f62000c1e1d00 */
[----:B------:R-:W-:Y:S02]  /*bcc0*/  PLOP3.LUT P1, PT, PT, PT, UP0, 0x80, 0x8 ;  /* 0x000000000008781c */ /* 0x000fe40003f2f008 */
[----:B------:R-:W-:Y:S02]  /*bcd0*/  PLOP3.LUT P2, PT, PT, PT, UP0, 0x80, 0x8 ;  /* 0x000000000008781c */ /* 0x000fe40003f4f008 */
[----:B------:R-:W-:Y:S02]  /*bce0*/  PLOP3.LUT P3, PT, PT, PT, UP0, 0x80, 0x8 ;  /* 0x000000000008781c */ /* 0x000fe40003f6f008 */
[----:B------:R-:W-:Y:S01]  /*bcf0*/  PLOP3.LUT P4, PT, PT, PT, UP0, 0x80, 0x8 ;  /* 0x000000000008781c */ /* 0x000fe20003f8f008 */
[----:B----4-:R-:W-:-:S04]  /*bd00*/  IMAD.WIDE.U32 R20, R27, 0x4, R14 ;  /* 0x000000041b147825 */ /* 0x010fc800078e000e */
[----:B------:R-:W-:Y:S01]  /*bd10*/  VIADD R22, R22, 0x1 ;  /* 0x0000000116167836 */ /* 0x000fe20000000000 */
[----:B------:R-:W-:Y:S01]  /*bd20*/  IADD3 R27, PT, PT, R27, 0x100, RZ ;  /* 0x000001001b1b7810 */ /* 0x000fe20007ffe0ff */
[----:B------:R-:W-:Y:S02]  /*bd30*/  VIADD R26, R26, 0x2 ;  /* 0x000000021a1a7836 */ /* 0x000fe40000000000 */
[----:B-1----:R-:W-:Y:S02]  /*bd40*/  VIADD R23, R23, 0x8 ;  /* 0x0000000817177836 */ /* 0x002fe40000000000 */
[----:B--2---:R-:W-:Y:S01]  /*bd50*/  FADD.FTZ R32, R28, R32 ;  /* 0x000000201c207221 */ /* 0x004fe20000010000 */
[----:B------:R-:W-:Y:S01]  /*bd60*/  FADD.FTZ R33, R29, R33 ;  /* 0x000000211d217221 */ /* 0x000fe20000010000 */
[----:B------:R-:W-:Y:S01]  /*bd70*/  FADD.FTZ R34, R30, R34 ;  /* 0x000000221e227221 */ /* 0x000fe20000010000 */
[----:B------:R-:W-:Y:S01]  /*bd80*/  FADD.FTZ R35, R31, R35 ;  /* 0x000000231f237221 */ /* 0x000fe20000010000 */
[----:B-----5:R-:W-:Y:S01]  /*bd90*/  @P1 FMUL.FTZ R32, R32, R36 ;  /* 0x0000002420201220 */ /* 0x020fe20000410000 */
[----:B------:R-:W-:Y:S01]  /*bda0*/  @P2 FMUL.FTZ R33, R33, R37 ;  /* 0x0000002521212220 */ /* 0x000fe20000410000 */
[----:B------:R-:W-:Y:S01]  /*bdb0*/  @P3 FMUL.FTZ R34, R34, R38 ;  /* 0x0000002622223220 */ /* 0x000fe20000410000 */
[----:B------:R-:W-:-:S05]  /*bdc0*/  @P4 FMUL.FTZ R35, R35, R39 ;  /* 0x0000002723234220 */ /* 0x000fca0000410000 */
[----:B------:R1:W-:Y:S01]  /*bdd0*/  STG.E.128 desc[UR36][R20.64], R32 ;  /* 0x0000002014007986 */ /* 0x0003e2000c101d24 */
[----:B------:R-:W-:Y:S01]  /*bde0*/  ISETP.NE.AND P1, PT, R22, RZ, PT ;  /* 0x000000ff1600720c */ /* 0x000fe20003f25270 */
[C---:B---3--:R-:W-:Y:S01]  /*bdf0*/  FFMA.FTZ R8, R41.reuse, R32, R8 ;  /* 0x0000002029087223 */ /* 0x048fe20000010008 */
[C---:B------:R-:W-:Y:S01]  /*be00*/  FFMA.FTZ R9, R41.reuse, R33, R9 ;  /* 0x0000002129097223 */ /* 0x040fe20000010009 */
[C---:B------:R-:W-:Y:S01]  /*be10*/  FFMA.FTZ R10, R41.reuse, R34, R10 ;  /* 0x00000022290a7223 */ /* 0x040fe2000001000a */
[----:B------:R-:W-:-:S09]  /*be20*/  FFMA.FTZ R11, R41, R35, R11 ;  /* 0x00000023290b7223 */ /* 0x000fd2000001000b */
[----:B------:R-:W-:Y:S05]  /*be30*/  @P1 BRA `(.L_x_2015) ;  /* 0xfffffffc00841947 */ /* 0x000fea000383ffff */
.L_x_2014:
[----:B------:R-:W-:Y:S05]  /*be40*/  BSYNC.RECONVERGENT B1 ;  /* 0x0000000000017941 */ /* 0x000fea0003800200 */
.L_x_2013:
[----:B------:R-:W-:Y:S05]  /*be50*/  @!P0 BRA `(.L_x_2011) ;  /* 0x0000001000708947 */ /* 0x000fea0003800000 */
[----:B-1----:R1:W2:Y:S01]  /*be60*/  LDS.128 R20, [R17] ;  /* 0x0000000011147984 */ /* 0x0022a20000000c00 */
[----:B------:R-:W-:Y:S01]  /*be70*/  MOV R27, 0x400 ;  /* 0x00000400001b7802 */ /* 0x000fe20000000f00 */
[----:B------:R-:W-:Y:S01]  /*be80*/  BSSY.RECONVERGENT B1, `(.L_x_2016) ;  /* 0x000006b000017945 */ /* 0x000fe20003800200 */
[----:B----4-:R-:W3:Y:S03]  /*be90*/  S2R R28, SR_CgaCtaId ;  /* 0x00000000001c7919 */ /* 0x010ee60000008800 */
[----:B------:R-:W-:-:S05]  /*bea0*/  VIADD R27, R27, 0x410 ;  /* 0x000004101b1b7836 */ /* 0x000fca0000000000 */
[----:B-1-3--:R-:W-:-:S07]  /*beb0*/  LEA R58, R28, R27, 0x18 ;  /* 0x0000001b1c3a7211 */ /* 0x00afce00078ec0ff */
.L_x_2017:
[----:B------:R-:W-:Y:S02]  /*bec0*/  ISETP.NE.AND P0, PT, R2, RZ, PT ;  /* 0x000000ff0200720c */ /* 0x000fe40003f05270 */
[----:B------:R-:W-:-:S05]  /*bed0*/  SHF.L.U32 R27, R26, 0x7, RZ ;  /* 0x000000071a1b7819 */ /* 0x000fca00000006ff */
[----:B------:R-:W-:-:S05]  /*bee0*/  IMAD.WIDE.U32 R32, R27, 0x4, R12 ;  /* 0x000000041b207825 */ /* 0x000fca00078e000c */
[----:B------:R-:W2:Y:S01]  /*bef0*/  LDG.E.128 R28, desc[UR36][R32.64] ;  /* 0x00000024201c7981 */ /* 0x000ea2000c1e1d00 */
[----:B------:R-:W-:Y:S01]  /*bf00*/  VOTEU.ANY UP0, P0 ;  /* 0x0000000000ff7886 */ /* 0x000fe20000000100 */
[----:B------:R-:W-:-:S13]  /*bf10*/  PLOP3.LUT P0, PT, PT, PT, UP0, 0x80, 0x8 ;  /* 0x000000000008781c */ /* 0x000fda0003f0f008 */
[----:B------:R-:W3:Y:S01]  /*bf20*/  @P0 LDG.E.128 R36, desc[UR36][R24.64] ;  /* 0x0000002418240981 */ /* 0x000ee2000c1e1d00 */
[----:B------:R-:W-:Y:S02]  /*bf30*/  PLOP3.LUT P0, PT, PT, PT, UP0, 0x80, 0x8 ;  /* 0x000000000008781c */ /* 0x000fe40003f0f008 */
[----:B------:R-:W-:Y:S02]  /*bf40*/  PLOP3.LUT P1, PT, PT, PT, UP0, 0x80, 0x8 ;  /* 0x000000000008781c */ /* 0x000fe40003f2f008 */
[----:B------:R-:W-:Y:S02]  /*bf50*/  PLOP3.LUT P2, PT, PT, PT, UP0, 0x80, 0x8 ;  /* 0x000000000008781c */ /* 0x000fe40003f4f008 */
[----:B------:R-:W-:Y:S01]  /*bf60*/  PLOP3.LUT P3, PT, PT, PT, UP0, 0x80, 0x8 ;  /* 0x000000000008781c */ /* 0x000fe20003f6f008 */
[C---:B------:R-:W-:Y:S02]  /*bf70*/  VIADD R45, R27.reuse, 0x100 ;  /* 0x000001001b2d7836 */ /* 0x040fe40000000000 */
[----:B------:R-:W-:-:S04]  /*bf80*/  IMAD.WIDE.U32 R34, R27, 0x4, R14 ;  /* 0x000000041b227825 */ /* 0x000fc800078e000e */
[----:B--2---:R-:W-:Y:S01]  /*bf90*/  FADD.FTZ R28, R20, R28 ;  /* 0x0000001c141c7221 */ /* 0x004fe20000010000 */
[----:B------:R-:W-:Y:S01]  /*bfa0*/  FADD.FTZ R29, R21, R29 ;  /* 0x0000001d151d7221 */ /* 0x000fe20000010000 */
[----:B------:R-:W-:Y:S01]  /*bfb0*/  FADD.FTZ R30, R22, R30 ;  /* 0x0000001e161e7221 */ /* 0x000fe20000010000 */
[----:B------:R-:W-:Y:S01]  /*bfc0*/  FADD.FTZ R31, R23, R31 ;  /* 0x0000001f171f7221 */ /* 0x000fe20000010000 */
[----:B---3--:R-:W-:Y:S01]  /*bfd0*/  @P0 FMUL.FTZ R28, R28, R36 ;  /* 0x000000241c1c0220 */ /* 0x008fe20000410000 */
[----:B------:R-:W-:Y:S01]  /*bfe0*/  PLOP3.LUT P0, PT, PT, PT, UP0, 0x80, 0x8 ;  /* 0x000000000008781c */ /* 0x000fe20003f0f008 */
[----:B------:R-:W-:Y:S01]  /*bff0*/  @P1 FMUL.FTZ R29, R29, R37 ;  /* 0x000000251d1d1220 */ /* 0x000fe20000410000 */
[----:B------:R-:W-:Y:S01]  /*c000*/  @P2 FMUL.FTZ R30, R30, R38 ;  /* 0x000000261e1e2220 */ /* 0x000fe20000410000 */
[----:B------:R-:W-:Y:S01]  /*c010*/  @P3 FMUL.FTZ R31, R31, R39 ;  /* 0x000000271f1f3220 */ /* 0x000fe20000410000 */
[----:B------:R-:W-:-:S04]  /*c020*/  IMAD.WIDE.U32 R36, R45, 0x4, R12 ;  /* 0x000000042d247825 */ /* 0x000fc800078e000c */
[----:B------:R1:W-:Y:S04]  /*c030*/  STG.E.128 desc[UR36][R34.64], R28 ;  /* 0x0000001c22007986 */ /* 0x0003e8000c101d24 */
[----:B------:R-:W2:Y:S04]  /*c040*/  LDG.E.128 R36, desc[UR36][R36.64] ;  /* 0x0000002424247981 */ /* 0x000ea8000c1e1d00 */
[----:B------:R-:W3:Y:S01]  /*c050*/  @P0 LDG.E.128 R40, desc[UR36][R24.64] ;  /* 0x0000002418280981 */ /* 0x000ee2000c1e1d00 */
[----:B------:R-:W-:Y:S02]  /*c060*/  PLOP3.LUT P0, PT, PT, PT, UP0, 0x80, 0x8 ;  /* 0x000000000008781c */ /* 0x000fe40003f0f008 */
[----:B------:R-:W-:-:S02]  /*c070*/  PLOP3.LUT P1, PT, PT, PT, UP0, 0x80, 0x8 ;  /* 0x000000000008781c */ /* 0x000fc40003f2f008 */
[----:B------:R-:W-:Y:S02]  /*c080*/  PLOP3.LUT P2, PT, PT, PT, UP0, 0x80, 0x8 ;  /* 0x000000000008781c */ /* 0x000fe40003f4f008 */
[----:B------:R-:W-:Y:S01]  /*c090*/  PLOP3.LUT P3, PT, PT, PT, UP0, 0x80, 0x8 ;  /* 0x000000000008781c */ /* 0x000fe20003f6f008 */
[----:B------:R-:W-:Y:S02]  /*c0a0*/  VIADD R49, R27, 0x200 ;  /* 0x000002001b317836 */ /* 0x000fe40000000000 */
[----:B--2---:R-:W-:Y:S01]  /*c0b0*/  FADD.FTZ R32, R20, R36 ;  /* 0x0000002414207221 */ /* 0x004fe20000010000 */
[----:B------:R-:W-:Y:S01]  /*c0c0*/  FADD.FTZ R33, R21, R37 ;  /* 0x0000002515217221 */ /* 0x000fe20000010000 */
[----:B-1----:R-:W-:Y:S01]  /*c0d0*/  FADD.FTZ R34, R22, R38 ;  /* 0x0000002616227221 */ /* 0x002fe20000010000 */
[----:B------:R-:W-:Y:S01]  /*c0e0*/  FADD.FTZ R35, R23, R39 ;  /* 0x0000002717237221 */ /* 0x000fe20000010000 */
[----:B---3--:R-:W-:Y:S01]  /*c0f0*/  @P0 FMUL.FTZ R32, R32, R40 ;  /* 0x0000002820200220 */ /* 0x008fe20000410000 */
[----:B------:R-:W-:Y:S01]  /*c100*/  PLOP3.LUT P0, PT, PT, PT, UP0, 0x80, 0x8 ;  /* 0x000000000008781c */ /* 0x000fe20003f0f008 */
[----:B------:R-:W-:-:S02]  /*c110*/  @P1 FMUL.FTZ R33, R33, R41 ;  /* 0x0000002921211220 */ /* 0x000fc40000410000 */
[----:B------:R-:W-:Y:S02]  /*c120*/  @P2 FMUL.FTZ R34, R34, R42 ;  /* 0x0000002a22222220 */ /* 0x000fe40000410000 */
[----:B------:R-:W-:Y:S01]  /*c130*/  @P3 FMUL.FTZ R35, R35, R43 ;  /* 0x0000002b23233220 */ /* 0x000fe20000410000 */
[----:B------:R-:W-:-:S04]  /*c140*/  IMAD.WIDE.U32 R38, R45, 0x4, R14 ;  /* 0x000000042d267825 */ /* 0x000fc800078e000e */
[----:B------:R-:W-:Y:S01]  /*c150*/  IMAD.WIDE.U32 R40, R49, 0x4, R12 ;  /* 0x0000000431287825 */ /* 0x000fe200078e000c */
[----:B------:R1:W-:Y:S04]  /*c160*/  STG.E.128 desc[UR36][R38.64], R32 ;  /* 0x0000002026007986 */ /* 0x0003e8000c101d24 */
[----:B------:R-:W2:Y:S04]  /*c170*/  @P0 LDG.E.128 R44, desc[UR36][R24.64] ;  /* 0x00000024182c0981 */ /* 0x000ea8000c1e1d00 */
[----:B------:R-:W3:Y:S01]  /*c180*/  LDG.E.128 R40, desc[UR36][R40.64] ;  /* 0x0000002428287981 */ /* 0x000ee2000c1e1d00 */
[----:B------:R-:W-:-:S02]  /*c190*/  PLOP3.LUT P1, PT, PT, PT, UP0, 0x80, 0x8 ;  /* 0x000000000008781c */ /* 0x000fc40003f2f008 */
[----:B------:R-:W-:Y:S02]  /*c1a0*/  PLOP3.LUT P0, PT, PT, PT, UP0, 0x80, 0x8 ;  /* 0x000000000008781c */ /* 0x000fe40003f0f008 */
[----:B------:R-:W-:Y:S02]  /*c1b0*/  PLOP3.LUT P2, PT, PT, PT, UP0, 0x80, 0x8 ;  /* 0x000000000008781c */ /* 0x000fe40003f4f008 */
[----:B------:R-:W-:Y:S01]  /*c1c0*/  PLOP3.LUT P3, PT, PT, PT, UP0, 0x80, 0x8 ;  /* 0x000000000008781c */ /* 0x000fe20003f6f008 */
[----:B---3--:R-:W-:Y:S01]  /*c1d0*/  FADD.FTZ R37, R21, R41 ;  /* 0x0000002915257221 */ /* 0x008fe20000010000 */
[----:B------:R-:W-:Y:S01]  /*c1e0*/  FADD.FTZ R36, R20, R40 ;  /* 0x0000002814247221 */ /* 0x000fe20000010000 */
[----:B-1----:R-:W-:Y:S01]  /*c1f0*/  FADD.FTZ R38, R22, R42 ;  /* 0x0000002a16267221 */ /* 0x002fe20000010000 */
[----:B------:R-:W-:-:S03]  /*c200*/  FADD.FTZ R39, R23, R43 ;  /* 0x0000002b17277221 */ /* 0x000fc60000010000 */
[----:B--2---:R-:W-:Y:S02]  /*c210*/  @P1 FMUL.FTZ R37, R37, R45 ;  /* 0x0000002d25251220 */ /* 0x004fe40000410000 */
[----:B------:R-:W-:Y:S01]  /*c220*/  @P0 FMUL.FTZ R36, R36, R44 ;  /* 0x0000002c24240220 */ /* 0x000fe20000410000 */
[----:B------:R-:W-:Y:S02]  /*c230*/  IADD3 R45, PT, PT, R27, 0x300, RZ ;  /* 0x000003001b2d7810 */ /* 0x000fe40007ffe0ff */
[----:B------:R-:W-:Y:S01]  /*c240*/  PLOP3.LUT P0, PT, PT, PT, UP0, 0x80, 0x8 ;  /* 0x000000000008781c */ /* 0x000fe20003f0f008 */
[----:B------:R-:W-:Y:S01]  /*c250*/  @P2 FMUL.FTZ R38, R38, R46 ;  /* 0x0000002e26262220 */ /* 0x000fe20000410000 */
[----:B------:R-:W-:Y:S01]  /*c260*/  @P3 FMUL.FTZ R39, R39, R47 ;  /* 0x0000002f27273220 */ /* 0x000fe20000410000 */
[----:B------:R-:W-:-:S04]  /*c270*/  IMAD.WIDE.U32 R40, R49, 0x4, R14 ;  /* 0x0000000431287825 */ /* 0x000fc800078e000e */
[----:B------:R-:W-:Y:S01]  /*c280*/  IMAD.WIDE.U32 R42, R45, 0x4, R12 ;  /* 0x000000042d2a7825 */ /* 0x000fe200078e000c */
[----:B------:R-:W-:Y:S04]  /*c290*/  STG.E.128 desc[UR36][R40.64], R36 ;  /* 0x0000002428007986 */ /* 0x000fe8000c101d24 */
[----:B------:R-:W2:Y:S04]  /*c2a0*/  LDG.E.128 R48, desc[UR36][R42.64] ;  /* 0x000000242a307981 */ /* 0x000ea8000c1e1d00 */
[----:B------:R-:W3:Y:S01]  /*c2b0*/  @P0 LDG.E.128 R52, desc[UR36][R24.64] ;  /* 0x0000002418340981 */ /* 0x000ee2000c1e1d00 */
[----:B------:R-:W-:-:S04]  /*c2c0*/  VIADD R27, R26, -UR47 ;  /* 0x8000002f1a1b7c36 */ /* 0x000fc80008000000 */
[----:B------:R-:W-:-:S05]  /*c2d0*/  IMAD R44, R27, 0x4, R58 ;  /* 0x000000041b2c7824 */ /* 0x000fca00078e023a */
[----:B------:R-:W1:Y:S04]  /*c2e0*/  LDS R27, [R44] ;  /* 0x000000002c1b7984 */ /* 0x000e680000000800 */
[----:B------:R-:W4:Y:S04]  /*c2f0*/  LDS R46, [R44+0x8] ;  /* 0x000008002c2e7984 */ /* 0x000f280000000800 */
[----:B------:R-:W5:Y:S01]  /*c300*/  LDS R47, [R44+0x10] ;  /* 0x000010002c2f7984 */ /* 0x000f620000000800 */
[----:B------:R-:W-:-:S03]  /*c310*/  PLOP3.LUT P0, PT, PT, PT, UP0, 0x80, 0x8 ;  /* 0x000000000008781c */ /* 0x000fc60003f0f008 */
[----:B------:R0:W5:Y:S01]  /*c320*/  LDS R56, [R44+0x18] ;  /* 0x000018002c387984 */ /* 0x0001620000000800 */
[----:B------:R-:W-:Y:S02]  /*c330*/  PLOP3.LUT P1, PT, PT, PT, UP0, 0x80, 0x8 ;  /* 0x000000000008781c */ /* 0x000fe40003f2f008 */
[----:B------:R-:W-:Y:S02]  /*c340*/  PLOP3.LUT P2, PT, PT, PT, UP0, 0x80, 0x8 ;  /* 0x000000000008781c */ /* 0x000fe40003f4f008 */
[----:B------:R-:W-:Y:S01]  /*c350*/  PLOP3.LUT P3, PT, PT, PT, UP0, 0x80, 0x8 ;  /* 0x000000000008781c */ /* 0x000fe20003f6f008 */
[----:B0-----:R-:W-:Y:S01]  /*c360*/  IMAD.WIDE.U32 R44, R45, 0x4, R14 ;  /* 0x000000042d2c7825 */ /* 0x001fe200078e000e */
[----:B------:R-:W-:-:S03]  /*c370*/  IADD3 R26, PT, PT, R26, 0x8, RZ ;  /* 0x000000081a1a7810 */ /* 0x000fc60007ffe0ff */
[----:B--2---:R-:W-:Y:S01]  /*c380*/  FADD.FTZ R40, R20, R48 ;  /* 0x0000003014287221 */ /* 0x004fe20000010000 */
[----:B------:R-:W-:Y:S01]  /*c390*/  FADD.FTZ R41, R21, R49 ;  /* 0x0000003115297221 */ /* 0x000fe20000010000 */
[----:B------:R-:W-:Y:S01]  /*c3a0*/  FADD.FTZ R42, R22, R50 ;  /* 0x00000032162a7221 */ /* 0x000fe20000010000 */
[----:B------:R-:W-:Y:S01]  /*c3b0*/  FADD.FTZ R43, R23, R51 ;  /* 0x00000033172b7221 */ /* 0x000fe20000010000 */
[----:B---3--:R-:W-:Y:S01]  /*c3c0*/  @P0 FMUL.FTZ R40, R40, R52 ;  /* 0x0000003428280220 */ /* 0x008fe20000410000 */
[----:B------:R-:W-:Y:S01]  /*c3d0*/  @P1 FMUL.FTZ R41, R41, R53 ;  /* 0x0000003529291220 */ /* 0x000fe20000410000 */
[----:B------:R-:W-:Y:S02]  /*c3e0*/  @P2 FMUL.FTZ R42, R42, R54 ;  /* 0x000000362a2a2220 */ /* 0x000fe40000410000 */
[----:B------:R-:W-:-:S05]  /*c3f0*/  @P3 FMUL.FTZ R43, R43, R55 ;  /* 0x000000372b2b3220 */ /* 0x000fca0000410000 */
[----:B------:R3:W-:Y:S01]  /*c400*/  STG.E.128 desc[UR36][R44.64], R40 ;  /* 0x000000282c007986 */ /* 0x0007e2000c101d24 */
[C---:B-1----:R-:W-:Y:S01]  /*c410*/  FFMA.FTZ R49, R27.reuse, R28, R8 ;  /* 0x0000001c1b317223 */ /* 0x042fe20000010008 */
[----:B------:R-:W-:Y:S01]  /*c420*/  ISETP.GE.AND P0, PT, R26, UR5, PT ;  /* 0x000000051a007c0c */ /* 0x000fe2000bf06270 */
[C---:B------:R-:W-:Y:S01]  /*c430*/  FFMA.FTZ R8, R27.reuse, R29, R9 ;  /* 0x0000001d1b087223 */ /* 0x040fe20000010009 */
[C---:B------:R-:W-:Y:S01]  /*c440*/  FFMA.FTZ R9, R27.reuse, R30, R10 ;  /* 0x0000001e1b097223 */ /* 0x040fe2000001000a */
[----:B------:R-:W-:Y:S01]  /*c450*/  FFMA.FTZ R10, R27, R31, R11 ;  /* 0x0000001f1b0a7223 */ /* 0x000fe2000001000b */
[C---:B----4-:R-:W-:Y:S01]  /*c460*/  FFMA.FTZ R32, R46.reuse, R32, R49 ;  /* 0x000000202e207223 */ /* 0x050fe20000010031 */
[C---:B------:R-:W-:Y:S01]  /*c470*/  FFMA.FTZ R8, R46.reuse, R33, R8 ;  /* 0x000000212e087223 */ /* 0x040fe20000010008 */
[C---:B------:R-:W-:Y:S01]  /*c480*/  FFMA.FTZ R9, R46.reuse, R34, R9 ;  /* 0x000000222e097223 */ /* 0x040fe20000010009 */
[----:B------:R-:W-:Y:S01]  /*c490*/  FFMA.FTZ R10, R46, R35, R10 ;  /* 0x000000232e0a7223 */ /* 0x000fe2000001000a */
[C---:B-----5:R-:W-:Y:S01]  /*c4a0*/  FFMA.FTZ R11, R47.reuse, R36, R32 ;  /* 0x000000242f0b7223 */ /* 0x060fe20000010020 */
[C---:B------:R-:W-:Y:S01]  /*c4b0*/  FFMA.FTZ R28, R47.reuse, R37, R8 ;  /* 0x000000252f1c7223 */ /* 0x040fe20000010008 */
[C---:B------:R-:W-:Y:S01]  /*c4c0*/  FFMA.FTZ R27, R47.reuse, R38, R9 ;  /* 0x000000262f1b7223 */ /* 0x040fe20000010009 */
[----:B------:R-:W-:Y:S01]  /*c4d0*/  FFMA.FTZ R30, R47, R39, R10 ;  /* 0x000000272f1e7223 */ /* 0x000fe2000001000a */
[C---:B------:R-:W-:Y:S01]  /*c4e0*/  FFMA.FTZ R8, R56.reuse, R40, R11 ;  /* 0x0000002838087223 */ /* 0x040fe2000001000b */
[C---:B------:R-:W-:Y:S01]  /*c4f0*/  FFMA.FTZ R9, R56.reuse, R41, R28 ;  /* 0x0000002938097223 */ /* 0x040fe2000001001c */
[C---:B------:R-:W-:Y:S01]  /*c500*/  FFMA.FTZ R10, R56.reuse, R42, R27 ;  /* 0x0000002a380a7223 */ /* 0x040fe2000001001b */
[----:B------:R-:W-:Y:S01]  /*c510*/  FFMA.FTZ R11, R56, R43, R30 ;  /* 0x0000002b380b7223 */ /* 0x000fe2000001001e */
[----:B---3--:R-:W-:Y:S06]  /*c520*/  @!P0 BRA `(.L_x_2017) ;  /* 0xfffffff800648947 */ /* 0x008fec000383ffff */
[----:B------:R-:W-:Y:S05]  /*c530*/  BSYNC.RECONVERGENT B1 ;  /* 0x0000000000017941 */ /* 0x000fea0003800200 */
.L_x_2016:
[----:B------:R-:W-:Y:S05]  /*c540*/  BRA `(.L_x_2011) ;  /* 0x0000000800b47947 */ /* 0x000fea0003800000 */
.L_x_2012:
[----:B------:R-:W-:Y:S01]  /*c550*/  IMAD.U32 R23, RZ, RZ, UR5 ;  /* 0x00000005ff177e24 */ /* 0x000fe2000f8e00ff */
[----:B------:R-:W-:Y:S01]  /*c560*/  ULOP3.LUT UR7, URZ, UR47, URZ, 0x33, !UPT ;  /* 0x0000002fff077292 */ /* 0x000fe2000f8e33ff */
[----:B------:R-:W-:Y:S01]  /*c570*/  BSSY.RECONVERGENT B1, `(.L_x_2018) ;  /* 0x0000057000017945 */ /* 0x000fe20003800200 */
[----:B------:R-:W-:Y:S01]  /*c580*/  IMAD.MOV.U32 R22, RZ, RZ, R18 ;  /* 0x000000ffff167224 */ /* 0x000fe200078e0012 */
[----:B------:R-:W-:Y:S02]  /*c590*/  CS2R R8, SRZ ;  /* 0x0000000000087805 */ /* 0x000fe4000001ff00 */
[----:B------:R-:W-:Y:S02]  /*c5a0*/  VIADDMNMX R23, R18, 0x2, R23, !PT ;  /* 0x0000000212177846 */ /* 0x000fe40007800117 */
[----:B------:R-:W-:Y:S02]  /*c5b0*/  CS2R R10, SRZ ;  /* 0x00000000000a7805 */ /* 0x000fe4000001ff00 */
[----:B------:R-:W-:-:S04]  /*c5c0*/  IADD3 R23, PT, PT, -R0, UR7, R23 ;  /* 0x0000000700177c10 */ /* 0x000fc8000fffe117 */
[C---:B------:R-:W-:Y:S02]  /*c5d0*/  ISETP.GE.U32.AND P0, PT, R23.reuse, 0xe, PT ;  /* 0x0000000e1700780c */ /* 0x040fe40003f06070 */
[----:B------:R-:W-:-:S04]  /*c5e0*/  LEA.HI R68, R23, 0x1, RZ, 0x1f ;  /* 0x0000000117447811 */ /* 0x000fc800078ff8ff */
[----:B------:R-:W-:-:S04]  /*c5f0*/  LOP3.LUT R70, R68, 0x7, RZ, 0xc0, !PT ;  /* 0x0000000744467812 */ /* 0x000fc800078ec0ff */
[----:B------:R-:W-:-:S03]  /*c600*/  ISETP.NE.AND P1, PT, R70, RZ, PT ;  /* 0x000000ff4600720c */ /* 0x000fc60003f25270 */
[----:B------:R-:W-:Y:S10]  /*c610*/  @!P0 BRA `(.L_x_2019) ;  /* 0x0000000400308947 */ /* 0x000ff40003800000 */
[----:B--2---:R-:W-:Y:S01]  /*c620*/  IADD3 R25, PT, PT, R21, 0x410, RZ ;  /* 0x0000041015197810 */ /* 0x004fe20007ffe0ff */
[----:B------:R-:W-:Y:S01]  /*c630*/  HFMA2 R8, -RZ, RZ, 0, 0 ;  /* 0x00000000ff087431 */ /* 0x000fe200000001ff */
[----:B------:R-:W-:Y:S01]  /*c640*/  LOP3.LUT R56, R68, 0xfffffff8, RZ, 0xc0, !PT ;  /* 0xfffffff844387812 */ /* 0x000fe200078ec0ff */
[----:B------:R-:W-:Y:S01]  /*c650*/  IMAD.MOV.U32 R57, RZ, RZ, RZ ;  /* 0x000000ffff397224 */ /* 0x000fe200078e00ff */
[----:B------:R-:W-:Y:S01]  /*c660*/  LEA R69, R20, R25, 0x18 ;  /* 0x0000001914457211 */ /* 0x000fe200078ec0ff */
[----:B------:R-:W-:-:S07]  /*c670*/  IMAD.MOV.U32 R22, RZ, RZ, R18 ;  /* 0x000000ffff167224 */ /* 0x000fce00078e0012 */
.L_x_2020:
[----:B------:R-:W-:-:S04]  /*c680*/  IMAD.SHL.U32 R47, R22, 0x80, RZ ;  /* 0x00000080162f7824 */ /* 0x000fc800078e00ff */
[C---:B------:R-:W-:Y:S01]  /*c690*/  IMAD.WIDE.U32 R24, R47.reuse, 0x4, R12 ;  /* 0x000000042f187825 */ /* 0x040fe200078e000c */
[----:B------:R-:W-:-:S03]  /*c6a0*/  IADD3 R33, PT, PT, R47, 0x200, RZ ;  /* 0x000002002f217810 */ /* 0x000fc60007ffe0ff */
[----:B----4-:R-:W-:Y:S02]  /*c6b0*/  VIADD R29, R47, 0x100 ;  /* 0x000001002f1d7836 */ /* 0x010fe40000000000 */
[----:B------:R-:W2:Y:S02]  /*c6c0*/  LDG.E.128 R24, desc[UR36][R24.64] ;  /* 0x0000002418187981 */ /* 0x000ea4000c1e1d00 */
[----:B------:R-:W-:-:S04]  /*c6d0*/  IMAD.WIDE.U32 R28, R29, 0x4, R12 ;  /* 0x000000041d1c7825 */ /* 0x000fc800078e000c */
[----:B------:R-:W-:Y:S02]  /*c6e0*/  VIADD R37, R47, 0x300 ;  /* 0x000003002f257836 */ /* 0x000fe40000000000 */
[--C-:B------:R-:W-:Y:S01]  /*c6f0*/  IMAD.WIDE.U32 R32, R33, 0x4, R12.reuse ;  /* 0x0000000421207825 */ /* 0x100fe200078e000c */
[----:B------:R-:W3:Y:S03]  /*c700*/  LDG.E.128 R28, desc[UR36][R28.64] ;  /* 0x000000241c1c7981 */ /* 0x000ee6000c1e1d00 */
[----:B------:R-:W-:Y:S02]  /*c710*/  VIADD R41, R47, 0x400 ;  /* 0x000004002f297836 */ /* 0x000fe40000000000 */
[----:B------:R-:W-:Y:S01]  /*c720*/  IMAD.WIDE.U32 R36, R37, 0x4, R12 ;  /* 0x0000000425247825 */ /* 0x000fe200078e000c */
[----:B------:R-:W4:Y:S01]  /*c730*/  LDG.E.128 R32, desc[UR36][R32.64] ;  /* 0x0000002420207981 */ /* 0x000f22000c1e1d00 */
[----:B------:R-:W-:-:S02]  /*c740*/  IADD3 R45, PT, PT, R47, 0x500, RZ ;  /* 0x000005002f2d7810 */ /* 0x000fc40007ffe0ff */
[--C-:B------:R-:W-:Y:S02]  /*c750*/  IMAD.WIDE.U32 R40, R41, 0x4, R12.reuse ;  /* 0x0000000429287825 */ /* 0x100fe400078e000c */
[----:B------:R-:W5:Y:S02]  /*c760*/  LDG.E.128 R36, desc[UR36][R36.64] ;  /* 0x0000002424247981 */ /* 0x000f64000c1e1d00 */
[----:B------:R-:W-:Y:S02]  /*c770*/  VIADD R49, R47, 0x600 ;  /* 0x000006002f317836 */ /* 0x000fe40000000000 */
[----:B------:R-:W-:Y:S01]  /*c780*/  IMAD.WIDE.U32 R44, R45, 0x4, R12 ;  /* 0x000000042d2c7825 */ /* 0x000fe200078e000c */
[----:B------:R-:W5:Y:S03]  /*c790*/  LDG.E.128 R40, desc[UR36][R40.64] ;  /* 0x0000002428287981 */ /* 0x000f66000c1e1d00 */
[----:B------:R-:W-:-:S02]  /*c7a0*/  VIADD R53, R47, 0x700 ;  /* 0x000007002f357836 */ /* 0x000fc40000000000 */
[--C-:B------:R-:W-:Y:S01]  /*c7b0*/  IMAD.WIDE.U32 R48, R49, 0x4, R12.reuse ;  /* 0x0000000431307825 */ /* 0x100fe200078e000c */
[----:B------:R-:W5:Y:S03]  /*c7c0*/  LDG.E.128 R44, desc[UR36][R44.64] ;  /* 0x000000242c2c7981 */ /* 0x000f66000c1e1d00 */
[----:B------:R-:W-:Y:S02]  /*c7d0*/  IMAD.WIDE.U32 R52, R53, 0x4, R12 ;  /* 0x0000000435347825 */ /* 0x000fe400078e000c */
[----:B------:R-:W5:Y:S04]  /*c7e0*/  LDG.E.128 R48, desc[UR36][R48.64] ;  /* 0x0000002430307981 */ /* 0x000f68000c1e1d00 */
[----:B------:R-:W5:Y:S01]  /*c7f0*/  LDG.E.128 R52, desc[UR36][R52.64] ;  /* 0x0000002434347981 */ /* 0x000f62000c1e1d00 */
[----:B------:R-:W-:-:S05]  /*c800*/  IADD3 R58, PT, PT, R22, -UR47, RZ ;  /* 0x8000002f163a7c10 */ /* 0x000fca000fffe0ff */
[----:B------:R-:W-:-:S05]  /*c810*/  IMAD R58, R58, 0x4, R69 ;  /* 0x000000043a3a7824 */ /* 0x000fca00078e0245 */
[----:B------:R-:W2:Y:S04]  /*c820*/  LDS R59, [R58] ;  /* 0x000000003a3b7984 */ /* 0x000ea80000000800 */
[----:B------:R-:W3:Y:S04]  /*c830*/  LDS R60, [R58+0x8] ;  /* 0x000008003a3c7984 */ /* 0x000ee80000000800 */
[----:B------:R-:W4:Y:S04]  /*c840*/  LDS R62, [R58+0x10] ;  /* 0x000010003a3e7984 */ /* 0x000f280000000800 */
[----:B------:R-:W5:Y:S04]  /*c850*/  LDS R63, [R58+0x18] ;  /* 0x000018003a3f7984 */ /* 0x000f680000000800 */
[----:B------:R-:W1:Y:S04]  /*c860*/  LDS R64, [R58+0x20] ;  /* 0x000020003a407984 */ /* 0x000e680000000800 */
[----:B------:R-:W0:Y:S04]  /*c870*/  LDS R65, [R58+0x28] ;  /* 0x000028003a417984 */ /* 0x000e280000000800 */
[----:B------:R-:W0:Y:S04]  /*c880*/  LDS R66, [R58+0x30] ;  /* 0x000030003a427984 */ /* 0x000e280000000800 */
[----:B------:R-:W0:Y:S01]  /*c890*/  LDS R67, [R58+0x38] ;  /* 0x000038003a437984 */ /* 0x000e220000000800 */
[----:B------:R-:W-:-:S05]  /*c8a0*/  VIADD R57, R57, 0x8 ;  /* 0x0000000839397836 */ /* 0x000fca0000000000 */
[----:B------:R-:W-:Y:S02]  /*c8b0*/  ISETP.NE.AND P0, PT, R57, R56, PT ;  /* 0x000000383900720c */ /* 0x000fe40003f05270 */
[----:B------:R-:W-:Y:S01]  /*c8c0*/  IADD3 R22, PT, PT, R22, 0x10, RZ ;  /* 0x0000001016167810 */ /* 0x000fe20007ffe0ff */
[-C--:B--2---:R-:W-:Y:S01]  /*c8d0*/  FFMA.FTZ R61, R24, R59.reuse, R8 ;  /* 0x0000003b183d7223 */ /* 0x084fe20000010008 */
[-C--:B------:R-:W-:Y:S01]  /*c8e0*/  FFMA.FTZ R8, R25, R59.reuse, R9 ;  /* 0x0000003b19087223 */ /* 0x080fe20000010009 */
[-C--:B------:R-:W-:Y:S01]  /*c8f0*/  FFMA.FTZ R9, R26, R59.reuse, R10 ;  /* 0x0000003b1a097223 */ /* 0x080fe2000001000a */
[----:B------:R-:W-:Y:S01]  /*c900*/  FFMA.FTZ R10, R27, R59, R11 ;  /* 0x0000003b1b0a7223 */ /* 0x000fe2000001000b */
[-C--:B---3--:R-:W-:Y:S01]  /*c910*/  FFMA.FTZ R61, R28, R60.reuse, R61 ;  /* 0x0000003c1c3d7223 */ /* 0x088fe2000001003d */
[-C--:B------:R-:W-:Y:S01]  /*c920*/  FFMA.FTZ R8, R29, R60.reuse, R8 ;  /* 0x0000003c1d087223 */ /* 0x080fe20000010008 */
[-C--:B------:R-:W-:Y:S01]  /*c930*/  FFMA.FTZ R9, R30, R60.reuse, R9 ;  /* 0x0000003c1e097223 */ /* 0x080fe20000010009 */
[----:B------:R-:W-:Y:S01]  /*c940*/  FFMA.FTZ R10, R31, R60, R10 ;  /* 0x0000003c1f0a7223 */ /* 0x000fe2000001000a */
[-C--:B----4-:R-:W-:Y:S01]  /*c950*/  FFMA.FTZ R61, R32, R62.reuse, R61 ;  /* 0x0000003e203d7223 */ /* 0x090fe2000001003d */
[-C--:B------:R-:W-:Y:S01]  /*c960*/  FFMA.FTZ R8, R33, R62.reuse, R8 ;  /* 0x0000003e21087223 */ /* 0x080fe20000010008 */
[-C--:B------:R-:W-:Y:S01]  /*c970*/  FFMA.FTZ R9, R34, R62.reuse, R9 ;  /* 0x0000003e22097223 */ /* 0x080fe20000010009 */
[----:B------:R-:W-:Y:S01]  /*c980*/  FFMA.FTZ R10, R35, R62, R10 ;  /* 0x0000003e230a7223 */ /* 0x000fe2000001000a */
[-C--:B-----5:R-:W-:Y:S01]  /*c990*/  FFMA.FTZ R61, R36, R63.reuse, R61 ;  /* 0x0000003f243d7223 */ /* 0x0a0fe2000001003d */
[-C--:B------:R-:W-:Y:S01]  /*c9a0*/  FFMA.FTZ R8, R37, R63.reuse, R8 ;  /* 0x0000003f25087223 */ /* 0x080fe20000010008 */
[-C--:B------:R-:W-:Y:S01]  /*c9b0*/  FFMA.FTZ R9, R38, R63.reuse, R9 ;  /* 0x0000003f26097223 */ /* 0x080fe20000010009 */
[----:B------:R-:W-:Y:S01]  /*c9c0*/  FFMA.FTZ R10, R39, R63, R10 ;  /* 0x0000003f270a7223 */ /* 0x000fe2000001000a */
[-C--:B-1----:R-:W-:Y:S01]  /*c9d0*/  FFMA.FTZ R61, R40, R64.reuse, R61 ;  /* 0x00000040283d7223 */ /* 0x082fe2000001003d */
[-C--:B------:R-:W-:Y:S01]  /*c9e0*/  FFMA.FTZ R8, R41, R64.reuse, R8 ;  /* 0x0000004029087223 */ /* 0x080fe20000010008 */
[-C--:B------:R-:W-:Y:S01]  /*c9f0*/  FFMA.FTZ R9, R42, R64.reuse, R9 ;  /* 0x000000402a097223 */ /* 0x080fe20000010009 */
[----:B------:R-:W-:Y:S01]  /*ca00*/  FFMA.FTZ R10, R43, R64, R10 ;  /* 0x000000402b0a7223 */ /* 0x000fe2000001000a */
[-C--:B0-----:R-:W-:Y:S01]  /*ca10*/  FFMA.FTZ R61, R44, R65.reuse, R61 ;  /* 0x000000412c3d7223 */ /* 0x081fe2000001003d */
[-C--:B------:R-:W-:Y:S01]  /*ca20*/  FFMA.FTZ R8, R45, R65.reuse, R8 ;  /* 0x000000412d087223 */ /* 0x080fe20000010008 */
[-C--:B------:R-:W-:Y:S01]  /*ca30*/  FFMA.FTZ R9, R46, R65.reuse, R9 ;  /* 0x000000412e097223 */ /* 0x080fe20000010009 */
[----:B------:R-:W-:Y:S01]  /*ca40*/  FFMA.FTZ R10, R47, R65, R10 ;  /* 0x000000412f0a7223 */ /* 0x000fe2000001000a */
[-C--:B------:R-:W-:Y:S01]  /*ca50*/  FFMA.FTZ R61, R48, R66.reuse, R61 ;  /* 0x00000042303d7223 */ /* 0x080fe2000001003d */
[-C--:B------:R-:W-:Y:S01]  /*ca60*/  FFMA.FTZ R24, R49, R66.reuse, R8 ;  /* 0x0000004231187223 */ /* 0x080fe20000010008 */
[-C--:B------:R-:W-:Y:S01]  /*ca70*/  FFMA.FTZ R11, R50, R66.reuse, R9 ;  /* 0x00000042320b7223 */ /* 0x080fe20000010009 */
[----:B------:R-:W-:Y:S01]  /*ca80*/  FFMA.FTZ R66, R51, R66, R10 ;  /* 0x0000004233427223 */ /* 0x000fe2000001000a */
[-C--:B------:R-:W-:Y:S01]  /*ca90*/  FFMA.FTZ R8, R52, R67.reuse, R61 ;  /* 0x0000004334087223 */ /* 0x080fe2000001003d */
[-C--:B------:R-:W-:Y:S01]  /*caa0*/  FFMA.FTZ R9, R53, R67.reuse, R24 ;  /* 0x0000004335097223 */ /* 0x080fe20000010018 */
[-C--:B------:R-:W-:Y:S01]  /*cab0*/  FFMA.FTZ R10, R54, R67.reuse, R11 ;  /* 0x00000043360a7223 */ /* 0x080fe2000001000b */
[----:B------:R-:W-:Y:S01]  /*cac0*/  FFMA.FTZ R11, R55, R67, R66 ;  /* 0x00000043370b7223 */ /* 0x000fe20000010042 */
[----:B------:R-:W-:Y:S06]  /*cad0*/  @P0 BRA `(.L_x_2020) ;  /* 0xfffffff800e80947 */ /* 0x000fec000383ffff */
.L_x_2019:
[----:B------:R-:W-:Y:S05]  /*cae0*/  BSYNC.RECONVERGENT B1 ;  /* 0x0000000000017941 */ /* 0x000fea0003800200 */
.L_x_2018:
[----:B------:R-:W-:Y:S05]  /*caf0*/  @!P1 BRA `(.L_x_2011) ;  /* 0x0000000400489947 */ /* 0x000fea0003800000 */
[----:B------:R-:W-:Y:S01]  /*cb00*/  ISETP.GE.U32.AND P0, PT, R70, 0x4, PT ;  /* 0x000000044600780c */ /* 0x000fe20003f06070 */
[----:B------:R-:W-:Y:S01]  /*cb10*/  BSSY.RECONVERGENT B1, `(.L_x_2021) ;  /* 0x0000028000017945 */ /* 0x000fe20003800200 */
[----:B------:R-:W-:-:S11]  /*cb20*/  LOP3.LUT P1, R46, R68, 0x3, RZ, 0xc0, !PT ;  /* 0x00000003442e7812 */ /* 0x000fd6000782c0ff */
[----:B------:R-:W-:Y:S05]  /*cb30*/  @!P0 BRA `(.L_x_2022) ;  /* 0x0000000000948947 */ /* 0x000fea0003800000 */
[----:B--2---:R-:W-:-:S04]  /*cb40*/  IMAD.SHL.U32 R27, R22, 0x80, RZ ;  /* 0x00000080161b7824 */ /* 0x004fc800078e00ff */
[C---:B------:R-:W-:Y:S01]  /*cb50*/  IMAD.WIDE.U32 R36, R27.reuse, 0x4, R12 ;  /* 0x000000041b247825 */ /* 0x040fe200078e000c */
[----:B----4-:R-:W-:-:S03]  /*cb60*/  IADD3 R29, PT, PT, R27, 0x200, RZ ;  /* 0x000002001b1d7810 */ /* 0x010fc60007ffe0ff */
[----:B------:R-:W-:Y:S02]  /*cb70*/  VIADD R25, R27, 0x100 ;  /* 0x000001001b197836 */ /* 0x000fe40000000000 */
[----:B------:R-:W2:Y:S02]  /*cb80*/  LDG.E.128 R36, desc[UR36][R36.64] ;  /* 0x0000002424247981 */ /* 0x000ea4000c1e1d00 */
[----:B------:R-:W-:-:S04]  /*cb90*/  IMAD.WIDE.U32 R24, R25, 0x4, R12 ;  /* 0x0000000419187825 */ /* 0x000fc800078e000c */
[----:B------:R-:W-:Y:S02]  /*cba0*/  VIADD R33, R27, 0x300 ;  /* 0x000003001b217836 */ /* 0x000fe40000000000 */
[--C-:B------:R-:W-:Y:S01]  /*cbb0*/  IMAD.WIDE.U32 R28, R29, 0x4, R12.reuse ;  /* 0x000000041d1c7825 */ /* 0x100fe200078e000c */
[----:B------:R-:W3:Y:S03]  /*cbc0*/  LDG.E.128 R24, desc[UR36][R24.64] ;  /* 0x0000002418187981 */ /* 0x000ee6000c1e1d00 */
[----:B------:R-:W-:Y:S02]  /*cbd0*/  IMAD.WIDE.U32 R32, R33, 0x4, R12 ;  /* 0x0000000421207825 */ /* 0x000fe400078e000c */
[----:B------:R-:W4:Y:S04]  /*cbe0*/  LDG.E.128 R28, desc[UR36][R28.64] ;  /* 0x000000241c1c7981 */ /* 0x000f28000c1e1d00 */
[----:B------:R-:W5:Y:S01]  /*cbf0*/  LDG.E.128 R32, desc[UR36][R32.64] ;  /* 0x0000002420207981 */ /* 0x000f62000c1e1d00 */
[----:B------:R-:W-:Y:S01]  /*cc00*/  VIADD R41, R21, 0x410 ;  /* 0x0000041015297836 */ /* 0x000fe20000000000 */
[----:B------:R-:W-:-:S04]  /*cc10*/  IADD3 R40, PT, PT, R22, -UR47, RZ ;  /* 0x8000002f16287c10 */ /* 0x000fc8000fffe0ff */
[----:B------:R-:W-:-:S05]  /*cc20*/  LEA R41, R20, R41, 0x18 ;  /* 0x0000002914297211 */ /* 0x000fca00078ec0ff */
[----:B------:R-:W-:-:S05]  /*cc30*/  IMAD R40, R40, 0x4, R41 ;  /* 0x0000000428287824 */ /* 0x000fca00078e0229 */
[----:B------:R-:W2:Y:S04]  /*cc40*/  LDS R41, [R40] ;  /* 0x0000000028297984 */ /* 0x000ea80000000800 */
[----:B------:R-:W3:Y:S04]  /*cc50*/  LDS R42, [R40+0x8] ;  /* 0x00000800282a7984 */ /* 0x000ee80000000800 */
[----:B------:R-:W4:Y:S04]  /*cc60*/  LDS R44, [R40+0x10] ;  /* 0x00001000282c7984 */ /* 0x000f280000000800 */
[----:B------:R-:W5:Y:S01]  /*cc70*/  LDS R45, [R40+0x18] ;  /* 0x00001800282d7984 */ /* 0x000f620000000800 */
[----:B------:R-:W-:-:S02]  /*cc80*/  VIADD R22, R22, 0x8 ;  /* 0x0000000816167836 */ /* 0x000fc40000000000 */
        /* <DEDUP_REMOVED lines=15> */
[----:B------:R-:W-:-:S07]  /*cd80*/  FFMA.FTZ R11, R35, R45, R44 ;  /* 0x0000002d230b7223 */ /* 0x000fce000001002c */
.L_x_2022:
[----:B------:R-:W-:Y:S05]  /*cd90*/  BSYNC.RECONVERGENT B1 ;  /* 0x0000000000017941 */ /* 0x000fea0003800200 */
.L_x_2021:
[----:B------:R-:W-:Y:S05]  /*cda0*/  @!P1 BRA `(.L_x_2011) ;  /* 0x00000000009c9947 */ /* 0x000fea0003800000 */
[----:B------:R-:W-:Y:S01]  /*cdb0*/  ISETP.NE.AND P1, PT, R46, 0x1, PT ;  /* 0x000000012e00780c */ /* 0x000fe20003f25270 */
[----:B------:R-:W-:Y:S01]  /*cdc0*/  BSSY.RECONVERGENT B1, `(.L_x_2023) ;  /* 0x0000018000017945 */ /* 0x000fe20003800200 */
[----:B------:R-:W-:-:S11]  /*cdd0*/  LOP3.LUT P0, RZ, R23, 0x2, RZ, 0xc0, !PT ;  /* 0x0000000217ff7812 */ /* 0x000fd6000780c0ff */
[----:B------:R-:W-:Y:S05]  /*cde0*/  @!P1 BRA `(.L_x_2024) ;  /* 0x0000000000549947 */ /* 0x000fea0003800000 */
[----:B--2---:R-:W-:-:S05]  /*cdf0*/  SHF.L.U32 R25, R22, 0x7, RZ ;  /* 0x0000000716197819 */ /* 0x004fca00000006ff */
[C---:B------:R-:W-:Y:S02]  /*ce00*/  VIADD R27, R25.reuse, 0x100 ;  /* 0x00000100191b7836 */ /* 0x040fe40000000000 */
[----:B------:R-:W-:-:S04]  /*ce10*/  IMAD.WIDE.U32 R24, R25, 0x4, R12 ;  /* 0x0000000419187825 */ /* 0x000fc800078e000c */
[----:B------:R-:W-:Y:S01]  /*ce20*/  IMAD.WIDE.U32 R26, R27, 0x4, R12 ;  /* 0x000000041b1a7825 */ /* 0x000fe200078e000c */
[----:B----4-:R-:W2:Y:S04]  /*ce30*/  LDG.E.128 R28, desc[UR36][R24.64] ;  /* 0x00000024181c7981 */ /* 0x010ea8000c1e1d00 */
[----:B------:R-:W3:Y:S01]  /*ce40*/  LDG.E.128 R36, desc[UR36][R26.64] ;  /* 0x000000241a247981 */ /* 0x000ee2000c1e1d00 */
[----:B------:R-:W-:Y:S01]  /*ce50*/  VIADD R33, R21, 0x410 ;  /* 0x0000041015217836 */ /* 0x000fe20000000000 */
[C---:B------:R-:W-:Y:S01]  /*ce60*/  IADD3 R23, PT, PT, R22.reuse, -UR47, RZ ;  /* 0x8000002f16177c10 */ /* 0x040fe2000fffe0ff */
[----:B------:R-:W-:-:S03]  /*ce70*/  VIADD R22, R22, 0x4 ;  /* 0x0000000416167836 */ /* 0x000fc60000000000 */
[----:B------:R-:W-:-:S05]  /*ce80*/  LEA R32, R20, R33, 0x18 ;  /* 0x0000002114207211 */ /* 0x000fca00078ec0ff */
[----:B------:R-:W-:-:S05]  /*ce90*/  IMAD R23, R23, 0x4, R32 ;  /* 0x0000000417177824 */ /* 0x000fca00078e0220 */
[----:B------:R-:W2:Y:S04]  /*cea0*/  LDS R32, [R23] ;  /* 0x0000000017207984 */ /* 0x000ea80000000800 */
[----:B------:R-:W3:Y:S01]  /*ceb0*/  LDS R34, [R23+0x8] ;  /* 0x0000080017227984 */ /* 0x000ee20000000800 */
[-C--:B--2---:R-:W-:Y:S01]  /*cec0*/  FFMA.FTZ R33, R28, R32.reuse, R8 ;  /* 0x000000201c217223 */ /* 0x084fe20000010008 */
[-C--:B------:R-:W-:Y:S01]  /*ced0*/  FFMA.FTZ R28, R29, R32.reuse, R9 ;  /* 0x000000201d1c7223 */ /* 0x080fe20000010009 */
[-C--:B------:R-:W-:Y:S01]  /*cee0*/  FFMA.FTZ R29, R30, R32.reuse, R10 ;  /* 0x000000201e1d7223 */ /* 0x080fe2000001000a */
[----:B------:R-:W-:Y:S01]  /*cef0*/  FFMA.FTZ R32, R31, R32, R11 ;  /* 0x000000201f207223 */ /* 0x000fe2000001000b */
[-C--:B---3--:R-:W-:Y:S01]  /*cf00*/  FFMA.FTZ R8, R36, R34.reuse, R33 ;  /* 0x0000002224087223 */ /* 0x088fe20000010021 */
[-C--:B------:R-:W-:Y:S01]  /*cf10*/  FFMA.FTZ R9, R37, R34.reuse, R28 ;  /* 0x0000002225097223 */ /* 0x080fe2000001001c */
[-C--:B------:R-:W-:Y:S01]  /*cf20*/  FFMA.FTZ R10, R38, R34.reuse, R29 ;  /* 0x00000022260a7223 */ /* 0x080fe2000001001d */
[----:B------:R-:W-:-:S07]  /*cf30*/  FFMA.FTZ R11, R39, R34, R32 ;  /* 0x00000022270b7223 */ /* 0x000fce0000010020 */
.L_x_2024:
[----:B------:R-:W-:Y:S05]  /*cf40*/  BSYNC.RECONVERGENT B1 ;  /* 0x0000000000017941 */ /* 0x000fea0003800200 */
.L_x_2023:
[----:B------:R-:W-:Y:S05]  /*cf50*/  @P0 BRA `(.L_x_2011) ;  /* 0x0000000000300947 */ /* 0x000fea0003800000 */
[----:B--2---:R-:W-:-:S05]  /*cf60*/  SHF.L.U32 R25, R22, 0x7, RZ ;  /* 0x0000000716197819 */ /* 0x004fca00000006ff */
[----:B------:R-:W-:-:S06]  /*cf70*/  IMAD.WIDE.U32 R24, R25, 0x4, R12 ;  /* 0x0000000419187825 */ /* 0x000fcc00078e000c */
[----:B------:R-:W2:Y:S01]  /*cf80*/  LDG.E.128 R24, desc[UR36][R24.64] ;  /* 0x0000002418187981 */ /* 0x000ea2000c1e1d00 */
[----:B------:R-:W-:Y:S02]  /*cf90*/  VIADD R23, R21, 0x410 ;  /* 0x0000041015177836 */ /* 0x000fe40000000000 */
[----:B------:R-:W-:-:S03]  /*cfa0*/  VIADD R21, R22, -UR47 ;  /* 0x8000002f16157c36 */ /* 0x000fc60008000000 */
[----:B------:R-:W-:-:S04]  /*cfb0*/  LEA R20, R20, R23, 0x18 ;  /* 0x0000001714147211 */ /* 0x000fc800078ec0ff */
[----:B------:R-:W-:-:S06]  /*cfc0*/  LEA R21, R21, R20, 0x2 ;  /* 0x0000001415157211 */ /* 0x000fcc00078e10ff */
[----:B------:R-:W2:Y:S02]  /*cfd0*/  LDS R21, [R21] ;  /* 0x0000000015157984 */ /* 0x000ea40000000800 */
[-C--:B--2---:R-:W-:Y:S01]  /*cfe0*/  FFMA.FTZ R8, R24, R21.reuse, R8 ;  /* 0x0000001518087223 */ /* 0x084fe20000010008 */
[-C--:B------:R-:W-:Y:S01]  /*cff0*/  FFMA.FTZ R9, R25, R21.reuse, R9 ;  /* 0x0000001519097223 */ /* 0x080fe20000010009 */
[-C--:B------:R-:W-:Y:S01]  /*d000*/  FFMA.FTZ R10, R26, R21.reuse, R10 ;  /* 0x000000151a0a7223 */ /* 0x080fe2000001000a */
[----:B------:R-:W-:-:S07]  /*d010*/  FFMA.FTZ R11, R27, R21, R11 ;  /* 0x000000151b0b7223 */ /* 0x000fce000001000b */
.L_x_2011:
[----:B------:R-:W-:Y:S05]  /*d020*/  BSYNC.RECONVERGENT B0 ;  /* 0x0000000000007941 */ /* 0x000fea0003800200 */
.L_x_2010:
[----:B------:R-:W-:Y:S01]  /*d030*/  ISETP.GE.AND P0, PT, R18, UR45, PT ;  /* 0x0000002d12007c0c */ /* 0x000fe2000bf06270 */
[----:B------:R-:W3:Y:S01]  /*d040*/  LDCU UR8, c[0x0][0x40c] ;  /* 0x00008180ff0877ac */ /* 0x000ee20008000800 */
[----:B------:R-:W-:Y:S11]  /*d050*/  BSSY.RECONVERGENT B0, `(.L_x_2025) ;  /* 0x00000d2000007945 */ /* 0x000ff60003800200 */
[----:B------:R-:W-:Y:S05]  /*d060*/  @P0 BRA `(.L_x_2026) ;  /* 0x0000000c00400947 */ /* 0x000fea0003800000 */
[----:B------:R-:W5:Y:S01]  /*d070*/  LDCU UR5, c[0x0][0x3f8] ;  /* 0x00007f00ff0577ac */ /* 0x000f620008000800 */
[----:B--2---:R-:W-:Y:S01]  /*d080*/  VIADD R24, R18, 0x2 ;  /* 0x0000000212187836 */ /* 0x004fe20000000000 */
[----:B-1----:R-:W1:Y:S01]  /*d090*/  LDC.64 R20, c[0x0][0x458] ;  /* 0x00011600ff147b82 */ /* 0x002e620000000a00 */
[----:B------:R-:W-:Y:S01]  /*d0a0*/  BSSY.RECONVERGENT B1, `(.L_x_2027) ;  /* 0x000004a000017945 */ /* 0x000fe20003800200 */
[----:B------:R-:W-:Y:S01]  /*d0b0*/  ULOP3.LUT UR7, URZ, UR47, URZ, 0x33, !UPT ;  /* 0x0000002fff077292 */ /* 0x000fe2000f8e33ff */
[----:B------:R-:W-:Y:S01]  /*d0c0*/  IMAD.MOV.U32 R22, RZ, RZ, R18 ;  /* 0x000000ffff167224 */ /* 0x000fe200078e0012 */
[----:B------:R-:W-:-:S04]  /*d0d0*/  VIMNMX R23, PT, PT, R24, UR45, !PT ;  /* 0x0000002d18177c48 */ /* 0x000fc8000ffe0100 */
[----:B------:R-:W-:-:S04]  /*d0e0*/  IADD3 R25, PT, PT, -R0, UR7, R23 ;  /* 0x0000000700197c10 */ /* 0x000fc8000fffe117 */
[----:B------:R-:W-:Y:S01]  /*d0f0*/  LOP3.LUT P0, RZ, R25, 0x2, RZ, 0xc0, !PT ;  /* 0x0000000219ff7812 */ /* 0x000fe2000780c0ff */
[----:B-----5:R-:W-:-:S06]  /*d100*/  UIMAD UR5, UR38, UR5, UR14 ;  /* 0x00000005260572a4 */ /* 0x020fcc000f8e020e */
[----:B------:R-:W-:-:S05]  /*d110*/  IMAD.U32 R23, RZ, RZ, UR5 ;  /* 0x00000005ff177e24 */ /* 0x000fca000f8e00ff */
[----:B------:R-:W-:-:S05]  /*d120*/  LEA R23, R23, R16, 0x7 ;  /* 0x0000001017177211 */ /* 0x000fca00078e38ff */
[----:B-1----:R-:W-:Y:S01]  /*d130*/  IMAD.WIDE R20, R23, 0x4, R20 ;  /* 0x0000000417147825 */ /* 0x002fe200078e0214 */
[----:B------:R-:W-:Y:S06]  /*d140*/  @P0 BRA `(.L_x_2028) ;  /* 0x0000000000fc0947 */ /* 0x000fec0003800000 */
[----:B------:R-:W1:Y:S01]  /*d150*/  LDC R27, c[0x0][0x3f4] ;  /* 0x0000fd00ff1b7b82 */ /* 0x000e620000000800 */
[----:B------:R-:W-:Y:S01]  /*d160*/  IMAD.MOV.U32 R22, RZ, RZ, R24 ;  /* 0x000000ffff167224 */ /* 0x000fe200078e0018 */
[----:B-1----:R-:W-:-:S13]  /*d170*/  ISETP.GE.AND P0, PT, R18, R27, PT ;  /* 0x0000001b1200720c */ /* 0x002fda0003f06270 */
[----:B------:R-:W-:Y:S05]  /*d180*/  @!P0 BRA `(.L_x_2028) ;  /* 0x0000000000ec8947 */ /* 0x000fea0003800000 */
[----:B----4-:R-:W-:Y:S02]  /*d190*/  IABS R29, R27 ;  /* 0x0000001b001d7213 */ /* 0x010fe40000000000 */
        /* <DEDUP_REMOVED lines=20> */
[----:B------:R-:W-:-:S05]  /*d2e0*/  @!P2 LOP3.LUT R22, RZ, R27, RZ, 0x33, !PT ;  /* 0x0000001bff16a212 */ /* 0x000fca00078e33ff */
[----:B------:R-:W-:-:S04]  /*d2f0*/  IMAD.SHL.U32 R23, R22, 0x80, RZ ;  /* 0x0000008016177824 */ /* 0x000fc800078e00ff */
        /* <DEDUP_REMOVED lines=8> */
[----:B------:R-:W4:Y:S01]  /*d380*/  LDS R27, [R27] ;  /* 0x000000001b1b7984 */ /* 0x000f220000000800 */
[----:B--2---:R-:W-:-:S09]  /*d390*/  UISETP.NE.AND UP0, UPT, UR5, URZ, UPT ;  /* 0x000000ff0500728c */ /* 0x004fd2000bf05270 */
[----:B-1----:R-:W-:Y:S05]  /*d3a0*/  BRA.U UP0, `(.L_x_2029) ;  /* 0x0000000100507547 */ /* 0x002fea000b800000 */
[----:B------:R-:W-:Y:S01]  /*d3b0*/  ISETP.NE.AND P3, PT, R2, RZ, PT ;  /* 0x000000ff0200720c */ /* 0x000fe20003f65270 */
[----:B------:R-:W1:-:S12]  /*d3c0*/  LDS.128 R32, [R17] ;  /* 0x0000000011207984 */ /* 0x000e580000000c00 */
        /* <DEDUP_REMOVED lines=8> */
[----:B-1---5:R-:W-:Y:S01]  /*d450*/  FADD.FTZ R28, R28, R32 ;  /* 0x000000201c1c7221 */ /* 0x022fe20000010000 */
        /* <DEDUP_REMOVED lines=9> */
.L_x_2029:
[C---:B----45:R-:W-:Y:S01]  /*d4f0*/  FFMA.FTZ R8, R27.reuse, R28, R8 ;  /* 0x0000001c1b087223 */ /* 0x070fe20000010008 */
[C---:B------:R-:W-:Y:S01]  /*d500*/  FFMA.FTZ R9, R27.reuse, R29, R9 ;  /* 0x0000001d1b097223 */ /* 0x040fe20000010009 */
[C---:B------:R-:W-:Y:S01]  /*d510*/  FFMA.FTZ R10, R27.reuse, R30, R10 ;  /* 0x0000001e1b0a7223 */ /* 0x040fe2000001000a */
[----:B------:R-:W-:Y:S01]  /*d520*/  FFMA.FTZ R11, R27, R31, R11 ;  /* 0x0000001f1b0b7223 */ /* 0x000fe2000001000b */
[----:B-1----:R-:W-:-:S07]  /*d530*/  IMAD.MOV.U32 R22, RZ, RZ, R24 ;  /* 0x000000ffff167224 */ /* 0x002fce00078e0018 */
.L_x_2028:
[----:B---3--:R-:W-:Y:S05]  /*d540*/  BSYNC.RECONVERGENT B1 ;  /* 0x0000000000017941 */ /* 0x008fea0003800200 */
.L_x_2027:
[----:B------:R-:W-:-:S13]  /*d550*/  ISETP.GE.U32.AND P0, PT, R25, 0x2, PT ;  /* 0x000000021900780c */ /* 0x000fda0003f06070 */
[----:B------:R-:W-:Y:S05]  /*d560*/  @!P0 BRA `(.L_x_2026) ;  /* 0x0000000800008947 */ /* 0x000fea0003800000 */
[----:B------:R-:W1:Y:S01]  /*d570*/  S2R R24, SR_CgaCtaId ;  /* 0x0000000000187919 */ /* 0x000e620000008800 */
[----:B------:R-:W-:Y:S01]  /*d580*/  MOV R18, 0x400 ;  /* 0x0000040000127802 */ /* 0x000fe20000000f00 */
[----:B------:R-:W-:Y:S01]  /*d590*/  USHF.L.U32 UR5, UR47, 0x2, URZ ;  /* 0x000000022f057899 */ /* 0x000fe200080006ff */
[----:B------:R-:W-:-:S03]  /*d5a0*/  IMAD.SHL.U32 R25, R22, 0x80, RZ ;  /* 0x0000008016197824 */ /* 0x000fc600078e00ff */
[----:B------:R-:W-:Y:S02]  /*d5b0*/  VIADD R23, R18, 0x410 ;  /* 0x0000041012177836 */ /* 0x000fe40000000000 */
[----:B------:R-:W-:-:S03]  /*d5c0*/  LEA R18, R22, -UR5, 0x2 ;  /* 0x8000000516127c11 */ /* 0x000fc6000f8e10ff */
[----:B-1----:R-:W-:Y:S02]  /*d5d0*/  LEA R23, R24, R23, 0x18 ;  /* 0x0000001718177211 */ /* 0x002fe400078ec0ff */
[----:B------:R-:W-:Y:S02]  /*d5e0*/  IADD3 R24, PT, PT, R22, 0x2, RZ ;  /* 0x0000000216187810 */ /* 0x000fe40007ffe0ff */
[----:B------:R-:W-:-:S07]  /*d5f0*/  IADD3 R18, PT, PT, R18, 0x8, R23 ;  /* 0x0000000812127810 */ /* 0x000fce0007ffe017 */
.L_x_2036:
[----:B------:R-:W1:Y:S01]  /*d600*/  LDC R41, c[0x0][0x3f4] ;  /* 0x0000fd00ff297b82 */ /* 0x000e620000000800 */
[----:B------:R-:W-:Y:S01]  /*d610*/  VIADD R26, R24, 0xfffffffe ;  /* 0xfffffffe181a7836 */ /* 0x000fe20000000000 */
[----:B------:R-:W-:Y:S04]  /*d620*/  BSSY.RECONVERGENT B1, `(.L_x_2030) ;  /* 0x0000036000017945 */ /* 0x000fe80003800200 */
[----:B-1----:R-:W-:-:S13]  /*d630*/  ISETP.GE.AND P0, PT, R26, R41, PT ;  /* 0x000000291a00720c */ /* 0x002fda0003f06270 */
[----:B------:R-:W-:Y:S05]  /*d640*/  @!P0 BRA `(.L_x_2031) ;  /* 0x0000000000cc8947 */ /* 0x000fea0003800000 */
[----:B------:R-:W-:Y:S02]  /*d650*/  IABS R27, R41 ;  /* 0x00000029001b7213 */ /* 0x000fe40000000000 */
[----:B----4-:R-:W-:Y:S02]  /*d660*/  IABS R30, R26 ;  /* 0x0000001a001e7213 */ /* 0x010fe40000000000 */
        /* <DEDUP_REMOVED lines=18> */
[----:B------:R1:W2:Y:S03]  /*d790*/  LDS R27, [R18+-0x8] ;  /* 0xfffff800121b7984 */ /* 0x0002a60000000800 */
[----:B------:R-:W-:Y:S01]  /*d7a0*/  @!P1 IMAD.MOV R22, RZ, RZ, -R22 ;  /* 0x000000ffff169224 */ /* 0x000fe200078e0a16 */
[----:B------:R-:W-:-:S05]  /*d7b0*/  @!P2 LOP3.LUT R22, RZ, R41, RZ, 0x33, !PT ;  /* 0x00000029ff16a212 */ /* 0x000fca00078e33ff */
[----:B------:R-:W-:-:S04]  /*d7c0*/  IMAD.SHL.U32 R23, R22, 0x80, RZ ;  /* 0x0000008016177824 */ /* 0x000fc800078e00ff */
[----:B------:R-:W-:-:S05]  /*d7d0*/  IMAD.WIDE.U32 R22, R23, 0x4, R12 ;  /* 0x0000000417167825 */ /* 0x000fca00078e000c */
[----:B------:R1:W5:Y:S01]  /*d7e0*/  LDG.E.128 R28, desc[UR36][R22.64] ;  /* 0x00000024161c7981 */ /* 0x000362000c1e1d00 */
[----:B------:R-:W-:-:S09]  /*d7f0*/  UISETP.NE.AND UP0, UPT, UR8, URZ, UPT ;  /* 0x000000ff0800728c */ /* 0x000fd2000bf05270 */
[----:B-1----:R-:W-:Y:S05]  /*d800*/  BRA.U UP0, `(.L_x_2032) ;  /* 0x00000001004c7547 */ /* 0x002fea000b800000 */
[----:B------:R-:W-:Y:S01]  /*d810*/  ISETP.NE.AND P3, PT, R2, RZ, PT ;  /* 0x000000ff0200720c */ /* 0x000fe20003f65270 */
[----:B------:R-:W1:-:S12]  /*d820*/  LDS.128 R32, [R17] ;  /* 0x0000000011207984 */ /* 0x000e580000000c00 */
[----:B------:R-:W-:Y:S01]  /*d830*/  VOTEU.ANY UP0, P3 ;  /* 0x0000000000ff7886 */ /* 0x000fe20001800100 */
        /* <DEDUP_REMOVED lines=16> */
.L_x_2032:
[C---:B--2--5:R-:W-:Y:S01]  /*d940*/  FFMA.FTZ R8, R27.reuse, R28, R8 ;  /* 0x0000001c1b087223 */ /* 0x064fe20000010008 */
[C---:B------:R-:W-:Y:S01]  /*d950*/  FFMA.FTZ R9, R27.reuse, R29, R9 ;  /* 0x0000001d1b097223 */ /* 0x040fe20000010009 */
[C---:B------:R-:W-:Y:S01]  /*d960*/  FFMA.FTZ R10, R27.reuse, R30, R10 ;  /* 0x0000001e1b0a7223 */ /* 0x040fe2000001000a */
[----:B------:R-:W-:-:S07]  /*d970*/  FFMA.FTZ R11, R27, R31, R11 ;  /* 0x0000001f1b0b7223 */ /* 0x000fce000001000b */
.L_x_2031:
[----:B------:R-:W-:Y:S05]  /*d980*/  BSYNC.RECONVERGENT B1 ;  /* 0x0000000000017941 */ /* 0x000fea0003800200 */
.L_x_2030:
[----:B------:R-:W-:Y:S01]  /*d990*/  ISETP.GE.AND P0, PT, R24, R41, PT ;  /* 0x000000291800720c */ /* 0x000fe20003f06270 */
[----:B------:R-:W-:-:S12]  /*d9a0*/  BSSY.RECONVERGENT B1, `(.L_x_2033) ;  /* 0x0000036000017945 */ /* 0x000fd80003800200 */
[----:B------:R-:W-:Y:S05]  /*d9b0*/  @!P0 BRA `(.L_x_2034) ;  /* 0x0000000000d08947 */ /* 0x000fea0003800000 */
[----:B------:R-:W-:Y:S02]  /*d9c0*/  IABS R27, R41 ;  /* 0x00000029001b7213 */ /* 0x000fe40000000000 */
[----:B-1--4-:R-:W-:Y:S02]  /*d9d0*/  IABS R30, R24 ;  /* 0x00000018001e7213 */ /* 0x012fe40000000000 */
        /* <DEDUP_REMOVED lines=18> */
[----:B------:R1:W2:Y:S03]  /*db00*/  LDS R27, [R18] ;  /* 0x00000000121b7984 */ /* 0x0002a60000000800 */
        /* <DEDUP_REMOVED lines=12> */
[----:B------:R-:W-:Y:S02]  /*dbd0*/  PLOP3.LUT P0, PT, PT, PT, UP0, 0x80, 0x8 ;  /* 0x000000000008781c */ /* 0x000fe40003f0f008 */
[----:B------:R-:W-:Y:S02]  /*dbe0*/  PLOP3.LUT P1, PT, PT, PT, UP0, 0x80, 0x8 ;  /* 0x000000000008781c */ /* 0x000fe40003f2f008 */
[----:B------:R-:W-:Y:S02]  /*dbf0*/  PLOP3.LUT P2, PT, PT, PT, UP0, 0x80, 0x8 ;  /* 0x000000000008781c */ /* 0x000fe40003f4f008 */
[----:B------:R-:W-:Y:S02]  /*dc00*/  PLOP3.LUT P3, PT, PT, PT, UP0, 0x80, 0x8 ;  /* 0x000000000008781c */ /* 0x000fe40003f6f008 */
[----:B------:R-:W-:Y:S01]  /*dc10*/  IADD3 R23, PT, PT, R25, 0x100, RZ ;  /* 0x0000010019177810 */ /* 0x000fe20007ffe0ff */
[----:B-1---5:R-:W-:Y:S01]  /*dc20*/  FADD.FTZ R28, R36, R28 ;  /* 0x0000001c241c7221 */ /* 0x022fe20000010000 */
[----:B------:R-:W-:Y:S01]  /*dc30*/  FADD.FTZ R29, R37, R29 ;  /* 0x0000001d251d7221 */ /* 0x000fe20000010000 */
[----:B------:R-:W-:Y:S01]  /*dc40*/  FADD.FTZ R30, R38, R30 ;  /* 0x0000001e261e7221 */ /* 0x000fe20000010000 */
[----:B------:R-:W-:Y:S01]  /*dc50*/  FADD.FTZ R31, R39, R31 ;  /* 0x0000001f271f7221 */ /* 0x000fe20000010000 */
[----:B------:R-:W-:-:S04]  /*dc60*/  IMAD.WIDE.U32 R22, R23, 0x4, R14 ;  /* 0x0000000417167825 */ /* 0x000fc800078e000e */
[----:B---3--:R-:W-:Y:S01]  /*dc70*/  @P0 FMUL.FTZ R28, R28, R32 ;  /* 0x000000201c1c0220 */ /* 0x008fe20000410000 */
[----:B------:R-:W-:Y:S01]  /*dc80*/  @P1 FMUL.FTZ R29, R29, R33 ;  /* 0x000000211d1d1220 */ /* 0x000fe20000410000 */
[----:B------:R-:W-:Y:S01]  /*dc90*/  @P2 FMUL.FTZ R30, R30, R34 ;  /* 0x000000221e1e2220 */ /* 0x000fe20000410000 */
[----:B------:R-:W-:-:S05]  /*dca0*/  @P3 FMUL.FTZ R31, R31, R35 ;  /* 0x000000231f1f3220 */ /* 0x000fca0000410000 */
[----:B------:R1:W-:Y:S02]  /*dcb0*/  STG.E.128 desc[UR36][R22.64], R28 ;  /* 0x0000001c16007986 */ /* 0x0003e4000c101d24 */
.L_x_2035:
[C---:B--2--5:R-:W-:Y:S01]  /*dcc0*/  FFMA.FTZ R8, R27.reuse, R28, R8 ;  /* 0x0000001c1b087223 */ /* 0x064fe20000010008 */
[C---:B------:R-:W-:Y:S01]  /*dcd0*/  FFMA.FTZ R9, R27.reuse, R29, R9 ;  /* 0x0000001d1b097223 */ /* 0x040fe20000010009 */
[C---:B------:R-:W-:Y:S01]  /*dce0*/  FFMA.FTZ R10, R27.reuse, R30, R10 ;  /* 0x0000001e1b0a7223 */ /* 0x040fe2000001000a */
[----:B------:R-:W-:-:S07]  /*dcf0*/  FFMA.FTZ R11, R27, R31, R11 ;  /* 0x0000001f1b0b7223 */ /* 0x000fce000001000b */
.L_x_2034:
[----:B------:R-:W-:Y:S05]  /*dd00*/  BSYNC.RECONVERGENT B1 ;  /* 0x0000000000017941 */ /* 0x000fea0003800200 */
.L_x_2033:
[C---:B-1----:R-:W-:Y:S01]  /*dd10*/  VIADD R22, R24.reuse, 0x2 ;  /* 0x0000000218167836 */ /* 0x042fe20000000000 */
[----:B------:R-:W-:Y:S01]  /*dd20*/  IADD3 R25, PT, PT, R25, 0x200, RZ ;  /* 0x0000020019197810 */ /* 0x000fe20007ffe0ff */
[----:B------:R-:W-:Y:S02]  /*dd30*/  VIADD R24, R24, 0x4 ;  /* 0x0000000418187836 */ /* 0x000fe40000000000 */
[----:B------:R-:W-:Y:S01]  /*dd40*/  VIADD R18, R18, 0x10 ;  /* 0x0000001012127836 */ /* 0x000fe20000000000 */
[----:B------:R-:W-:-:S13]  /*dd50*/  ISETP.GE.AND P0, PT, R22, UR45, PT ;  /* 0x0000002d16007c0c */ /* 0x000fda000bf06270 */
[----:B------:R-:W-:Y:S05]  /*dd60*/  @!P0 BRA `(.L_x_2036) ;  /* 0xfffffff800248947 */ /* 0x000fea000383ffff */
.L_x_2026:
[----:B---3--:R-:W-:Y:S05]  /*dd70*/  BSYNC.RECONVERGENT B0 ;  /* 0x0000000000007941 */ /* 0x008fea0003800200 */
.L_x_2025:
[----:B------:R-:W-:Y:S01]  /*dd80*/  ISETP.NE.AND P0, PT, R0, UR4, PT ;  /* 0x0000000400007c0c */ /* 0x000fe2000bf05270 */
[----:B------:R-:W-:-:S12]  /*dd90*/  BSSY.RECONVERGENT B0, `(.L_x_2037) ;  /* 0x0000026000007945 */ /* 0x000fd80003800200 */
[----:B------:R-:W-:Y:S05]  /*dda0*/  @P0 BRA `(.L_x_2038) ;  /* 0x0000000000900947 */ /* 0x000fea0003800000 */
[----:B------:R-:W-:Y:S01]  /*ddb0*/  USHF.L.U32 UR4, UR45, 0x7, URZ ;  /* 0x000000072d047899 */ /* 0x000fe200080006ff */
[----:B0-----:R-:W0:Y:S05]  /*ddc0*/  LDS R17, [UR6+-0x4] ;  /* 0xfffffc06ff117984 */ /* 0x001e2a0008000800 */
[----:B------:R-:W-:-:S04]  /*ddd0*/  IMAD.U32 R13, RZ, RZ, UR4 ;  /* 0x00000004ff0d7e24 */ /* 0x000fc8000f8e00ff */
[----:B------:R-:W-:Y:S01]  /*dde0*/  IMAD.WIDE R12, R13, 0x4, R14 ;  /* 0x000000040d0c7825 */ /* 0x000fe200078e020e */
[----:B------:R-:W3:Y:S04]  /*ddf0*/  LDCU UR4, c[0x0][0x40c] ;  /* 0x00008180ff0477ac */ /* 0x000ee80008000800 */
[----:B-1----:R1:W5:Y:S01]  /*de00*/  LDG.E.128 R20, desc[UR36][R12.64] ;  /* 0x000000240c147981 */ /* 0x002362000c1e1d00 */
[----:B---3--:R-:W-:-:S09]  /*de10*/  UISETP.NE.AND UP0, UPT, UR4, URZ, UPT ;  /* 0x000000ff0400728c */ /* 0x008fd2000bf05270 */
[----:B-1----:R-:W-:Y:S05]  /*de20*/  BRA.U UP0, `(.L_x_2039) ;  /* 0x0000000100607547 */ /* 0x002fea000b800000 */
[----:B------:R-:W1:Y:S02]  /*de30*/  LDCU.64 UR4, c[0x0][0x460] ;  /* 0x00008c00ff0477ac */ /* 0x000e640008000a00 */
[----:B-1----:R-:W-:-:S04]  /*de40*/  ISETP.NE.U32.AND P0, PT, RZ, UR4, PT ;  /* 0x00000004ff007c0c */ /* 0x002fc8000bf05070 */
[----:B------:R-:W-:-:S13]  /*de50*/  ISETP.NE.AND.EX P0, PT, RZ, UR5, PT, P0 ;  /* 0x00000005ff007c0c */ /* 0x000fda000bf05300 */
[----:B------:R-:W-:Y:S01]  /*de60*/  VOTEU.ANY UP0, P0 ;  /* 0x0000000000ff7886 */ /* 0x000fe20000000100 */
[----:B------:R-:W-:-:S04]  /*de70*/  PLOP3.LUT P0, PT, PT, PT, UP0, 0x80, 0x8 ;  /* 0x000000000008781c */ /* 0x000fc80003f0f008 */
[----:B------:R-:W1:Y:S09]  /*de80*/  @UP0 LDCU UR4, c[0x0][0x3f8] ;  /* 0x00007f00ff0407ac */ /* 0x000e720008000800 */
[----:B------:R-:W3:Y:S01]  /*de90*/  @P0 LDC.64 R12, c[0x0][0x458] ;  /* 0x00011600ff0c0b82 */ /* 0x000ee20000000a00 */
[----:B-1----:R-:W-:-:S06]  /*dea0*/  @UP0 UIMAD UR4, UR38, UR4, UR14 ;  /* 0x00000004260402a4 */ /* 0x002fcc000f8e020e */
[----:B--2---:R-:W-:-:S05]  /*deb0*/  MOV R25, UR4 ;  /* 0x0000000400197c02 */ /* 0x004fca0008000f00 */
[----:B------:R-:W-:-:S04]  /*dec0*/  @P0 IMAD R25, R25, 0x80, R16 ;  /* 0x0000008019190824 */ /* 0x000fc800078e0210 */
[----:B---3--:R-:W-:-:S05]  /*ded0*/  @P0 IMAD.WIDE R12, R25, 0x4, R12 ;  /* 0x00000004190c0825 */ /* 0x008fca00078e020c */
[----:B------:R-:W2:Y:S01]  /*dee0*/  @P0 LDG.E.128 R24, desc[UR36][R12.64] ;  /* 0x000000240c180981 */ /* 0x000ea2000c1e1d00 */
[----:B------:R-:W-:Y:S01]  /*def0*/  USHF.L.U32 UR4, UR40, 0x7, URZ ;  /* 0x0000000728047899 */ /* 0x000fe200080006ff */
[----:B-----5:R-:W-:Y:S01]  /*df00*/  FADD.FTZ R20, R20, R4 ;  /* 0x0000000414147221 */ /* 0x020fe20000010000 */
[----:B------:R-:W-:Y:S01]  /*df10*/  FADD.FTZ R21, R21, R5 ;  /* 0x0000000515157221 */ /* 0x000fe20000010000 */
[----:B------:R-:W-:Y:S01]  /*df20*/  FADD.FTZ R22, R22, R6 ;  /* 0x0000000616167221 */ /* 0x000fe20000010000 */
[----:B------:R-:W-:Y:S02]  /*df30*/  FADD.FTZ R23, R23, R7 ;  /* 0x0000000717177221 */ /* 0x000fe40000010000 */
[----:B----4-:R-:W-:-:S04]  /*df40*/  IMAD.U32 R29, RZ, RZ, UR4 ;  /* 0x00000004ff1d7e24 */ /* 0x010fc8000f8e00ff */
[----:B------:R-:W-:-:S04]  /*df50*/  IMAD.WIDE R14, R29, 0x4, R14 ;  /* 0x000000041d0e7825 */ /* 0x000fc800078e020e */
[----:B--2---:R-:W-:Y:S01]  /*df60*/  @P0 FMUL.FTZ R20, R20, R24 ;  /* 0x0000001814140220 */ /* 0x004fe20000410000 */
[----:B------:R-:W-:Y:S01]  /*df70*/  @P0 FMUL.FTZ R21, R21, R25 ;  /* 0x0000001915150220 */ /* 0x000fe20000410000 */
[----:B------:R-:W-:Y:S01]  /*df80*/  @P0 FMUL.FTZ R22, R22, R26 ;  /* 0x0000001a16160220 */ /* 0x000fe20000410000 */
[----:B------:R-:W-:-:S05]  /*df90*/  @P0 FMUL.FTZ R23, R23, R27 ;  /* 0x0000001b17170220 */ /* 0x000fca0000410000 */
[----:B------:R1:W-:Y:S02]  /*dfa0*/  STG.E.128 desc[UR36][R14.64], R20 ;  /* 0x000000140e007986 */ /* 0x0003e4000c101d24 */
.L_x_2039:
[C---:B0----5:R-:W-:Y:S01]  /*dfb0*/  FFMA.FTZ R8, R17.reuse, R20, R8 ;  /* 0x0000001411087223 */ /* 0x061fe20000010008 */
[C---:B------:R-:W-:Y:S01]  /*dfc0*/  FFMA.FTZ R9, R17.reuse, R21, R9 ;  /* 0x0000001511097223 */ /* 0x040fe20000010009 */
[C---:B------:R-:W-:Y:S01]  /*dfd0*/  FFMA.FTZ R10, R17.reuse, R22, R10 ;  /* 0x00000016110a7223 */ /* 0x040fe2000001000a */
[----:B------:R-:W-:-:S07]  /*dfe0*/  FFMA.FTZ R11, R17, R23, R11 ;  /* 0x00000017110b7223 */ /* 0x000fce000001000b */
.L_x_2038:
[----:B------:R-:W-:Y:S05]  /*dff0*/  BSYNC.RECONVERGENT B0 ;  /* 0x0000000000007941 */ /* 0x000fea0003800200 */
.L_x_2037:
[----:B------:R-:W3:Y:S08]  /*e000*/  S2UR UR5, SR_CgaCtaId ;  /* 0x00000000000579c3 */ /* 0x000ef00000008800 */
[----:B------:R-:W-:Y:S01]  /*e010*/  BAR.SYNC.DEFER_BLOCKING 0x0 ;  /* 0x0000000000007b1d */ /* 0x000fe20000010000 */
[C---:B------:R-:W-:Y:S02]  /*e020*/  LOP3.LUT R0, R3.reuse, 0x3e0, RZ, 0xc0, !PT ;  /* 0x000003e003007812 */ /* 0x040fe400078ec0ff */
[----:B------:R-:W-:-:S02]  /*e030*/  ISETP.GT.U32.AND P1, PT, R3, 0x1f, PT ;  /* 0x0000001f0300780c */ /* 0x000fc40003f24070 */
[----:B------:R-:W-:Y:S01]  /*e040*/  ISETP.NE.AND P0, PT, R0, 0x20, PT ;  /* 0x000000200000780c */ /* 0x000fe20003f05270 */
[----:B------:R-:W-:Y:S02]  /*e050*/  UMOV UR4, 0x400 ;  /* 0x0000040000047882 */ /* 0x000fe40000000000 */
[----:B------:R-:W-:-:S04]  /*e060*/  UIADD3 UR4, UPT, UPT, UR4, 0x410, URZ ;  /* 0x0000041004047890 */ /* 0x000fc8000fffe0ff */
[----:B---3--:R-:W-:-:S06]  /*e070*/  ULEA UR4, UR5, UR4, 0x18 ;  /* 0x0000000405047291 */ /* 0x008fcc000f8ec0ff */
[----:B------:R-:W-:-:S05]  /*e080*/  LEA R0, R16, UR4, 0x2 ;  /* 0x0000000410007c11 */ /* 0x000fca000f8e10ff */
[----:B------:R3:W-:Y:S01]  /*e090*/  @!P0 STS.128 [R0], R8 ;  /* 0x0000000800008388 */ /* 0x0007e20000000c00 */
[----:B------:R-:W-:Y:S06]  /*e0a0*/  BAR.SYNC.DEFER_BLOCKING 0x0 ;  /* 0x0000000000007b1d */ /* 0x000fec0000010000 */
[----:B0-----:R3:W0:Y:S02]  /*e0b0*/  @!P1 LDS.128 R4, [R0] ;  /* 0x0000000000049984 */ /* 0x0016240000000c00 */
[----:B------:R-:W-:Y:S06]  /*e0c0*/  BAR.SYNC.DEFER_BLOCKING 0x0 ;  /* 0x0000000000007b1d */ /* 0x000fec0000010000 */
[----:B------:R-:W-:Y:S05]  /*e0d0*/  @P1 EXIT ;  /* 0x000000000000194d */ /* 0x000fea0003800000 */
[----:B------:R-:W5:Y:S01]  /*e0e0*/  LDCU UR4, c[0x0][0x478] ;  /* 0x00008f00ff0477ac */ /* 0x000f620008000800 */
[----:B0--3--:R-:W-:Y:S01]  /*e0f0*/  @!P1 FADD.FTZ R8, R8, R4 ;  /* 0x0000000408089221 */ /* 0x009fe20000010000 */
[----:B------:R-:W-:Y:S01]  /*e100*/  @!P1 FADD.FTZ R9, R9, R5 ;  /* 0x0000000509099221 */ /* 0x000fe20000010000 */
[----:B------:R-:W-:Y:S01]  /*e110*/  @!P1 FADD.FTZ R10, R10, R6 ;  /* 0x000000060a0a9221 */ /* 0x000fe20000010000 */
[----:B------:R-:W-:Y:S01]  /*e120*/  @!P1 FADD.FTZ R11, R11, R7 ;  /* 0x000000070b0b9221 */ /* 0x000fe20000010000 */
[----:B-----5:R-:W-:-:S09]  /*e130*/  UISETP.NE.AND UP0, UPT, UR4, 0x2, UPT ;  /* 0x000000020400788c */ /* 0x020fd2000bf05270 */
[----:B------:R-:W-:Y:S05]  /*e140*/  BRA.U UP0, `(.L_x_2040) ;  /* 0x00000001007c7547 */ /* 0x000fea000b800000 */
[----:B------:R-:W0:Y:S01]  /*e150*/  LDC.64 R2, c[0x0][0x470] ;  /* 0x00011c00ff027b82 */ /* 0x000e220000000a00 */
[----:B------:R-:W3:Y:S01]  /*e160*/  LDCU.64 UR4, c[0x0][0x380] ;  /* 0x00007000ff0477ac */ /* 0x000ee20008000a00 */
[----:B0-----:R-:W5:Y:S01]  /*e170*/  LDG.E R2, desc[UR36][R2.64] ;  /* 0x0000002402027981 */ /* 0x001f62000c1e1900 */
[----:B------:R-:W-:Y:S02]  /*e180*/  IMAD.IADD R16, R19, 0x1, R16 ;  /* 0x0000000113107824 */ /* 0x000fe400078e0210 */
        /* <DEDUP_REMOVED lines=20> */
[----:B------:R-:W-:Y:S02]  /*e2d0*/  LOP3.LUT R5, R0, 0xff, RZ, 0xc0, !PT ;  /* 0x000000ff00057812 */ /* 0x000fe400078ec0ff */
[----:B------:R-:W-:Y:S02]  /*e2e0*/  LEA R4, R4, R3, 0x8 ;  /* 0x0000000304047211 */ /* 0x000fe400078e40ff */
[----:B---3--:R-:W-:-:S03]  /*e2f0*/  IADD3 R2, P0, PT, R16, UR4, RZ ;  /* 0x0000000410027c10 */ /* 0x008fc6000ff1e0ff */
[----:B------:R-:W-:Y:S01]  /*e300*/  IMAD.IADD R5, R4, 0x1, R5 ;  /* 0x0000000104057824 */ /* 0x000fe200078e0205 */
[----:B------:R-:W-:-:S05]  /*e310*/  LEA.HI.X.SX32 R3, R16, UR5, 0x1, P0 ;  /* 0x0000000510037c11 */ /* 0x000fca00080f0eff */
[----:B------:R-:W-:Y:S01]  /*e320*/  STG.E desc[UR36][R2.64], R5 ;  /* 0x0000000502007986 */ /* 0x000fe2000c101924 */
[----:B------:R-:W-:Y:S05]  /*e330*/  EXIT ;  /* 0x000000000000794d */ /* 0x000fea0003800000 */
.L_x_2040:
[----:B------:R-:W0:Y:S01]  /*e340*/  LDC.64 R2, c[0x0][0x380] ;  /* 0x0000e000ff027b82 */ /* 0x000e220000000a00 */
[----:B------:R-:W-:-:S04]  /*e350*/  IMAD.IADD R19, R19, 0x1, R16 ;  /* 0x0000000113137824 */ /* 0x000fc800078e0210 */
[----:B0-----:R-:W-:-:S05]  /*e360*/  IMAD.WIDE R2, R19, 0x4, R2 ;  /* 0x0000000413027825 */ /* 0x001fca00078e0202 */
[----:B------:R-:W-:Y:S01]  /*e370*/  STG.E.128 desc[UR36][R2.64], R8 ;  /* 0x0000000802007986 */ /* 0x000fe2000c101d24 */
[----:B------:R-:W-:Y:S05]  /*e380*/  EXIT ;  /* 0x000000000000794d */ /* 0x000fea0003800000 */
.L_x_1912:
[----:B------:R-:W-:Y:S02]  /*e390*/  HFMA2 R12, -RZ, RZ, 0, 9.5367431640625e-07 ;  /* 0x00000010ff0c7431 */ /* 0x000fe400000001ff */
[----:B------:R-:W-:Y:S02]  /*e3a0*/  IMAD.MOV.U32 R11, RZ, RZ, 0x1f ;  /* 0x0000001fff0b7424 */ /* 0x000fe400078e00ff */
[----:B------:R-:W-:-:S07]  /*e3b0*/  IMAD.MOV.U32 R15, RZ, RZ, -0x1 ;  /* 0xffffffffff0f7424 */ /* 0x000fce00078e00ff */
[----:B012---:R-:W-:Y:S05]  /*e3c0*/  WARPSYNC.COLLECTIVE R15, `(.L_x_2041) ;  /* 0x000000000f087348 */ /* 0x007fea0003c00000 */
[----:B------:R3:W4:Y:S02]  /*e3d0*/  SHFL.BFLY P6, R14, R13, R12, R11 ;  /* 0x0c00000c0d0e7389 */ /* 0x00072400000c000b */
[----:B01234-:R-:W-:Y:S05]  /*e3e0*/  ENDCOLLECTIVE ;  /* 0x000000000000791b */ /* 0x01ffea0003800000 */
.L_x_2041:
[----:B------:R-:W-:Y:S02]  /*e3f0*/  IMAD.MOV.U32 R12, RZ, RZ, 0x8 ;  /* 0x00000008ff0c7424 */ /* 0x000fe400078e00ff */
[----:B------:R-:W-:-:S05]  /*e400*/  FADD.FTZ R0, R13, R14 ;  /* 0x0000000e0d007221 */ /* 0x000fca0000010000 */
[----:B------:R-:W-:-:S07]  /*e410*/  MOV R13, R0 ;  /* 0x00000000000d7202 */ /* 0x000fce0000000f00 */
[----:B------:R-:W-:Y:S05]  /*e420*/  WARPSYNC.COLLECTIVE R15, `(.L_x_2042) ;  /* 0x000000000f087348 */ /* 0x000fea0003c00000 */
[----:B------:R0:W1:Y:S02]  /*e430*/  SHFL.BFLY P6, R14, R13, R12, R11 ;  /* 0x0c00000c0d0e7389 */ /* 0x00006400000c000b */
[----:B01----:R-:W-:Y:S05]  /*e440*/  ENDCOLLECTIVE ;  /* 0x000000000000791b */ /* 0x003fea0003800000 */
.L_x_2042:
[----:B------:R-:W-:Y:S02]  /*e450*/  HFMA2 R12, -RZ, RZ, 0, 2.384185791015625e-07 ;  /* 0x00000004ff0c7431 */ /* 0x000fe400000001ff */
[----:B------:R-:W-:-:S04]  /*e460*/  FADD.FTZ R3, R0, R14 ;  /* 0x0000000e00037221 */ /* 0x000fc80000010000 */
[----:B------:R-:W-:-:S07]  /*e470*/  IMAD.MOV.U32 R13, RZ, RZ, R3 ;  /* 0x000000ffff0d7224 */ /* 0x000fce00078e0003 */
[----:B------:R-:W-:Y:S05]  /*e480*/  WARPSYNC.COLLECTIVE R15, `(.L_x_2043) ;  /* 0x000000000f087348 */ /* 0x000fea0003c00000 */
[----:B------:R0:W1:Y:S02]  /*e490*/  SHFL.BFLY P6, R14, R13, R12, R11 ;  /* 0x0c00000c0d0e7389 */ /* 0x00006400000c000b */
[----:B01----:R-:W-:Y:S05]  /*e4a0*/  ENDCOLLECTIVE ;  /* 0x000000000000791b */ /* 0x003fea0003800000 */
.L_x_2043:
[----:B------:R-:W-:Y:S02]  /*e4b0*/  IMAD.MOV.U32 R12, RZ, RZ, 0x2 ;  /* 0x00000002ff0c7424 */ /* 0x000fe400078e00ff */
[----:B------:R-:W-:-:S04]  /*e4c0*/  FADD.FTZ R4, R3, R14 ;  /* 0x0000000e03047221 */ /* 0x000fc80000010000 */
[----:B------:R-:W-:-:S07]  /*e4d0*/  IMAD.MOV.U32 R13, RZ, RZ, R4 ;  /* 0x000000ffff0d7224 */ /* 0x000fce00078e0004 */
[----:B------:R-:W-:Y:S05]  /*e4e0*/  WARPSYNC.COLLECTIVE R15, `(.L_x_2044) ;  /* 0x000000000f087348 */ /* 0x000fea0003c00000 */
[----:B------:R0:W1:Y:S02]  /*e4f0*/  SHFL.BFLY P6, R14, R13, R12, R11 ;  /* 0x0c00000c0d0e7389 */ /* 0x00006400000c000b */
[----:B01----:R-:W-:Y:S05]  /*e500*/  ENDCOLLECTIVE ;  /* 0x000000000000791b */ /* 0x003fea0003800000 */
.L_x_2044:
[----:B------:R-:W-:Y:S02]  /*e510*/  IMAD.MOV.U32 R12, RZ, RZ, 0x1 ;  /* 0x00000001ff0c7424 */ /* 0x000fe400078e00ff */
[----:B------:R-:W-:-:S05]  /*e520*/  FADD.FTZ R5, R4, R14 ;  /* 0x0000000e04057221 */ /* 0x000fca0000010000 */
[----:B------:R-:W-:-:S07]  /*e530*/  MOV R13, R5 ;  /* 0x00000005000d7202 */ /* 0x000fce0000000f00 */
[----:B------:R-:W-:Y:S05]  /*e540*/  WARPSYNC.COLLECTIVE R15, `(.L_x_2045) ;  /* 0x000000000f087348 */ /* 0x000fea0003c00000 */
[----:B------:R0:W1:Y:S02]  /*e550*/  SHFL.BFLY P6, R14, R13, R12, R11 ;  /* 0x0c00000c0d0e7389 */ /* 0x00006400000c000b */
[----:B01----:R-:W-:Y:S05]  /*e560*/  ENDCOLLECTIVE ;  /* 0x000000000000791b */ /* 0x003fea0003800000 */
.L_x_2045:
[----:B------:R-:W-:Y:S05]  /*e570*/  BRA `(.L_x_2046) ;  /* 0xffffff3800cc7947 */ /* 0x000fea000383ffff */
.L_x_1967:
[----:B------:R-:W-:Y:S01]  /*e580*/  HFMA2 R11, -RZ, RZ, 0, 1.847743988037109375e-06 ;  /* 0x0000001fff0b7431 */ /* 0x000fe200000001ff */
[----:B------:R-:W-:Y:S01]  /*e590*/  BSSY B0, `(.L_x_2047) ;  /* 0x0000006000007945 */ /* 0x000fe20003800000 */
[----:B------:R-:W-:Y:S02]  /*e5a0*/  IMAD.MOV.U32 R12, RZ, RZ, 0x2 ;  /* 0x00000002ff0c7424 */ /* 0x000fe400078e00ff */
[----:B----4-:R-:W-:-:S07]  /*e5b0*/  IMAD.MOV.U32 R15, RZ, RZ, -0x1 ;  /* 0xffffffffff0f7424 */ /* 0x010fce00078e00ff */
[----:B------:R-:W-:Y:S05]  /*e5c0*/  WARPSYNC.COLLECTIVE R15, `(.L_x_2048) ;  /* 0x000000000f087348 */ /* 0x000fea0003c00000 */
[----:B------:R0:W1:Y:S02]  /*e5d0*/  SHFL.BFLY P6, R14, R13, R12, R11 ;  /* 0x0c00000c0d0e7389 */ /* 0x00006400000c000b */
[----:B01----:R-:W-:Y:S05]  /*e5e0*/  ENDCOLLECTIVE ;  /* 0x000000000000791b */ /* 0x003fea0003800000 */
.L_x_2048:
[----:B------:R-:W-:Y:S05]  /*e5f0*/  BSYNC B0 ;  /* 0x0000000000007941 */ /* 0x000fea0003800000 */
.L_x_2047:
[----:B------:R-:W-:Y:S01]  /*e600*/  FADD.FTZ R13, R13, R14 ;  /* 0x0000000e0d0d7221 */ /* 0x000fe20000010000 */
[----:B------:R-:W-:Y:S01]  /*e610*/  IMAD.MOV.U32 R12, RZ, RZ, 0x1 ;  /* 0x00000001ff0c7424 */ /* 0x000fe200078e00ff */
[----:B------:R-:W-:Y:S01]  /*e620*/  MOV R11, 0x1f ;  /* 0x0000001f000b7802 */ /* 0x000fe20000000f00 */
[----:B------:R-:W-:-:S07]  /*e630*/  IMAD.MOV.U32 R15, RZ, RZ, -0x1 ;  /* 0xffffffffff0f7424 */ /* 0x000fce00078e00ff */
[----:B------:R-:W-:Y:S05]  /*e640*/  WARPSYNC.COLLECTIVE R15, `(.L_x_2049) ;  /* 0x000000000f087348 */ /* 0x000fea0003c00000 */
[----:B------:R0:W1:Y:S02]  /*e650*/  SHFL.BFLY P6, R14, R13, R12, R11 ;  /* 0x0c00000c0d0e7389 */ /* 0x00006400000c000b */
[----:B01----:R-:W-:Y:S05]  /*e660*/  ENDCOLLECTIVE ;  /* 0x000000000000791b */ /* 0x003fea0003800000 */
.L_x_2049:
[----:B------:R-:W-:Y:S05]  /*e670*/  BRA `(.L_x_2050) ;  /* 0xffffffa000087947 */ /* 0x000fea000383ffff */
.L_x_1971:
[----:B------:R-:W-:Y:S01]  /*e680*/  HFMA2 R12, -RZ, RZ, 0, 9.5367431640625e-07 ;  /* 0x00000010ff0c7431 */ /* 0x000fe200000001ff */
[----:B------:R-:W-:Y:S01]  /*e690*/  BSSY B0, `(.L_x_2051) ;  /* 0x0000007000007945 */ /* 0x000fe20003800000 */
[----:B------:R-:W-:Y:S02]  /*e6a0*/  IMAD.MOV.U32 R13, RZ, RZ, R120 ;  /* 0x000000ffff0d7224 */ /* 0x000fe400078e0078 */
[----:B------:R-:W-:Y:S02]  /*e6b0*/  IMAD.MOV.U32 R11, RZ, RZ, 0x1f ;  /* 0x0000001fff0b7424 */ /* 0x000fe400078e00ff */
[----:B------:R-:W-:-:S07]  /*e6c0*/  IMAD.MOV.U32 R15, RZ, RZ, -0x1 ;  /* 0xffffffffff0f7424 */ /* 0x000fce00078e00ff */
[----:B--234-:R-:W-:Y:S05]  /*e6d0*/  WARPSYNC.COLLECTIVE R15, `(.L_x_2052) ;  /* 0x000000000f087348 */ /* 0x01cfea0003c00000 */
[----:B------:R0:W1:Y:S02]  /*e6e0*/  SHFL.BFLY P6, R14, R13, R12, R11 ;  /* 0x0c00000c0d0e7389 */ /* 0x00006400000c000b */
[----:B01234-:R-:W-:Y:S05]  /*e6f0*/  ENDCOLLECTIVE ;  /* 0x000000000000791b */ /* 0x01ffea0003800000 */
.L_x_2052:
[----:B------:R-:W-:Y:S05]  /*e700*/  BSYNC B0 ;  /* 0x0000000000007941 */ /* 0x000fea0003800000 */
.L_x_2051:
[----:B------:R-:W-:Y:S01]  /*e710*/  FMNMX.FTZ R13, R14, R120, !PT ;  /* 0x000000780e0d7209 */ /* 0x000fe20007810000 */
[----:B------:R-:W-:Y:S01]  /*e720*/  IMAD.MOV.U32 R11, RZ, RZ, 0x1f ;  /* 0x0000001fff0b7424 */ /* 0x000fe200078e00ff */
[----:B------:R-:W-:Y:S01]  /*e730*/  MOV R12, 0x8 ;  /* 0x00000008000c7802 */ /* 0x000fe20000000f00 */
[----:B------:R-:W-:-:S07]  /*e740*/  IMAD.MOV.U32 R15, RZ, RZ, -0x1 ;  /* 0xffffffffff0f7424 */ /* 0x000fce00078e00ff */
[----:B------:R-:W-:Y:S05]  /*e750*/  WARPSYNC.COLLECTIVE R15, `(.L_x_2053) ;  /* 0x000000000f087348 */ /* 0x000fea0003c00000 */
[----:B------:R0:W1:Y:S02]  /*e760*/  SHFL.BFLY P6, R14, R13, R12, R11 ;  /* 0x0c00000c0d0e7389 */ /* 0x00006400000c000b */
[----:B01----:R-:W-:Y:S05]  /*e770*/  ENDCOLLECTIVE ;  /* 0x000000000000791b */ /* 0x003fea0003800000 */
.L_x_2053:
[----:B------:R-:W-:Y:S01]  /*e780*/  IMAD.MOV.U32 R12, RZ, RZ, 0x4 ;  /* 0x00000004ff0c7424 */ /* 0x000fe200078e00ff */
[----:B------:R-:W-:-:S04]  /*e790*/  FMNMX.FTZ R0, R13, R14, !PT ;  /* 0x0000000e0d007209 */ /* 0x000fc80007810000 */
[----:B------:R-:W-:-:S07]  /*e7a0*/  MOV R13, R0 ;  /* 0x00000000000d7202 */ /* 0x000fce0000000f00 */
[----:B------:R-:W-:Y:S05]  /*e7b0*/  WARPSYNC.COLLECTIVE R15, `(.L_x_2054) ;  /* 0x000000000f087348 */ /* 0x000fea0003c00000 */
[----:B------:R0:W1:Y:S02]  /*e7c0*/  SHFL.BFLY P6, R14, R13, R12, R11 ;  /* 0x0c00000c0d0e7389 */ /* 0x00006400000c000b */
[----:B01----:R-:W-:Y:S05]  /*e7d0*/  ENDCOLLECTIVE ;  /* 0x000000000000791b */ /* 0x003fea0003800000 */
.L_x_2054:
[----:B------:R-:W-:Y:S05]  /*e7e0*/  BRA `(.L_x_2055) ;  /* 0xffffffa000507947 */ /* 0x000fea000383ffff */
.L_x_2056:
        /* <DEDUP_REMOVED lines=9> */
.L_x_3504:


//--------------------- .text._ZN4mmha33masked_multihead_attention_kernelItLi128ELi128ELi1ELi16ELi256ELb0ELb1EEEv26Multihead_attention_paramsIT_XT5_EE --------------------------
	.section	.text._ZN4mmha33masked_multihead_attention_kernelItLi128ELi128ELi1ELi16ELi256ELb0ELb1EEEv26Multihead_attention_paramsIT_XT5_EE,"ax",@progbits
	.align	128
        .global         _ZN4mmha33masked_multihead_attention_kernelItLi128ELi128ELi1ELi16ELi256ELb0ELb1EEEv26Multihead_attention_paramsIT_XT5_EE
        .type           _ZN4mmha33masked_multihead_attention_kernelItLi128ELi128ELi1ELi16ELi256ELb0ELb1EEEv26Multihead_attention_paramsIT_XT5_EE,@function
        .size           _ZN4mmha33masked_multihead_attention_kernelItLi128ELi128ELi1ELi16ELi256ELb0ELb1EEEv26Multihead_attention_paramsIT_XT5_EE,(.L_x_3505 - _ZN4mmha33masked_multihead_attention_kernelItLi128ELi128ELi1ELi16ELi256ELb0ELb1EEEv26Multihead_attention_paramsIT_XT5_EE)
        .other          _ZN4mmha33masked_multihead_attention_kernelItLi128ELi128ELi1ELi16ELi256ELb0ELb1EEEv26Multihead_attention_paramsIT_XT5_EE,@"STO_CUDA_ENTRY STV_DEFAULT"
_ZN4mmha33masked_multihead_attention_kernelItLi128ELi128ELi1ELi16ELi256ELb0ELb1EEEv26Multihead_attention_paramsIT_XT5_EE:
.text._ZN4mmha33masked_multihead_attention_kernelItLi128ELi128ELi1ELi16ELi256ELb0ELb1EEEv26Multihead_attention_paramsIT_XT5_EE:
        /* <DEDUP_REMOVED lines=12> */
.L_x_2057:
[----:B------:R-:W1:Y:S01]  /*00c0*/  LDC.64 R2, c[0x0][0x4a0] ;  /* 0x00012800ff027b82 */ /* 0x000e620000000a00 */
[----:B--2---:R-:W-:-:S07]  /*00d0*/  IABS R8, R23 ;  /* 0x0000001700087213 */ /* 0x004fce0000000000 */
[----:B------:R-:W2:Y:S08]  /*00e0*/  LDC R10, c[0x0][0x3f0] ;  /* 0x0000fc00ff0a7b82 */ /* 0x000eb00000000800 */
[----:B------:R-:W3:Y:S01]  /*00f0*/  LDC R14, c[0x0][0x3f4] ;  /* 0x0000fd00ff0e7b82 */ /* 0x000ee20000000800 */
[----:B-1----:R-:W-:Y:S01]  /*0100*/  ISETP.NE.U32.AND P0, PT, R2, RZ, PT ;  /* 0x000000ff0200720c */ /* 0x002fe20003f05070 */
[----:B------:R-:W1:Y:S06]  /*0110*/  S2R R77, SR_CTAID.X ;  /* 0x00000000004d7919 */ /* 0x000e6c0000002500 */
[----:B------:R-:W1:Y:S01]  /*0120*/  LDC R12, c[0x0][0x3f8] ;  /* 0x0000fe00ff0c7b82 */ /* 0x000e620000000800 */
[----:B------:R-:W-:-:S02]  /*0130*/  ISETP.NE.AND.EX P0, PT, R3, RZ, PT, P0 ;  /* 0x000000ff0300720c */ /* 0x000fc40003f05300 */
[----:B--2---:R-:W-:-:S04]  /*0140*/  IABS R7, R10 ;  /* 0x0000000a00077213 */ /* 0x004fc80000000000 */
[----:B------:R-:W2:Y:S07]  /*0150*/  I2F.RP R0, R7 ;  /* 0x0000000700007306 */ /* 0x000eae0000209400 */
[----:B------:R-:W4:Y:S01]  /*0160*/  @P0 LDC.64 R2, c[0x0][0x4a0] ;  /* 0x00012800ff020b82 */ /* 0x000f220000000a00 */
[----:B--2---:R-:W2:Y:S01]  /*0170*/  MUFU.RCP R0, R0 ;  /* 0x0000000000007308 */ /* 0x004ea20000001000 */
[----:B----4-:R-:W-:Y:S01]  /*0180*/  @P0 IMAD.WIDE.U32 R2, R23, 0x4, R2 ;  /* 0x0000000417020825 */ /* 0x010fe200078e0002 */
[----:B--2---:R-:W-:-:S05]  /*0190*/  IADD3 R6, PT, PT, R0, 0xffffffe, RZ ;  /* 0x0ffffffe00067810 */ /* 0x004fca0007ffe0ff */
[----:B------:R2:W4:Y:S01]  /*01a0*/  @P0 LDG.E R3, desc[UR36][R2.64] ;  /* 0x0000002402030981 */ /* 0x000522000c1e1900 */
[----:B------:R-:W0:Y:S02]  /*01b0*/  F2I.FTZ.U32.TRUNC.NTZ R5, R6 ;  /* 0x0000000600057305 */ /* 0x000e24000021f000 */
[----:B0-----:R-:W-:-:S05]  /*01c0*/  IADD3 R4, PT, PT, RZ, -R5, RZ ;  /* 0x80000005ff047210 */ /* 0x001fca0007ffe0ff */
[----:B------:R-:W-:Y:S02]  /*01d0*/  IMAD R9, R4, R7, RZ ;  /* 0x0000000704097224 */ /* 0x000fe400078e02ff */
[----:B------:R-:W-:-:S04]  /*01e0*/  IMAD.MOV.U32 R4, RZ, RZ, RZ ;  /* 0x000000ffff047224 */ /* 0x000fc800078e00ff */
[----:B------:R-:W-:Y:S02]  /*01f0*/  IMAD.HI.U32 R0, R5, R9, R4 ;  /* 0x0000000905007227 */ /* 0x000fe400078e0004 */
[----:B------:R-:W0:Y:S04]  /*0200*/  LDC.64 R4, c[0x0][0x460] ;  /* 0x00011800ff047b82 */ /* 0x000e280000000a00 */
[----:B------:R-:W-:-:S05]  /*0210*/  IMAD.HI.U32 R0, R0, R8, RZ ;  /* 0x0000000800007227 */ /* 0x000fca00078e00ff */
[----:B------:R-:W-:-:S05]  /*0220*/  IADD3 R6, PT, PT, -R0, RZ, RZ ;  /* 0x000000ff00067210 */ /* 0x000fca0007ffe1ff */
[----:B------:R-:W-:-:S05]  /*0230*/  IMAD R6, R7, R6, R8 ;  /* 0x0000000607067224 */ /* 0x000fca00078e0208 */
[----:B------:R-:W-:-:S13]  /*0240*/  ISETP.GT.U32.AND P3, PT, R7, R6, PT ;  /* 0x000000060700720c */ /* 0x000fda0003f64070 */
[----:B------:R-:W-:-:S04]  /*0250*/  @!P3 IADD3 R6, PT, PT, R6, -R7, RZ ;  /* 0x800000070606b210 */ /* 0x000fc80007ffe0ff */
[----:B------:R-:W-:Y:S02]  /*0260*/  ISETP.GE.U32.AND P2, PT, R6, R7, PT ;  /* 0x000000070600720c */ /* 0x000fe40003f46070 */
[----:B------:R-:W-:Y:S02]  /*0270*/  @!P3 IADD3 R0, PT, PT, R0, 0x1, RZ ;  /* 0x000000010000b810 */ /* 0x000fe40007ffe0ff */
[----:B---3--:R-:W-:-:S09]  /*0280*/  IABS R21, R14 ;  /* 0x0000000e00157213 */ /* 0x008fd20000000000 */
[----:B------:R-:W-:-:S05]  /*0290*/  @P2 VIADD R0, R0, 0x1 ;  /* 0x0000000100002836 */ /* 0x000fca0000000000 */
[----:B------:R-:W-:Y:S02]  /*02a0*/  MOV R25, R0 ;  /* 0x0000000000197202 */ /* 0x000fe40000000f00 */
[----:B------:R-:W3:Y:S01]  /*02b0*/  I2F.RP R0, R21 ;  /* 0x0000001500007306 */ /* 0x000ee20000209400 */
[----:B0-----:R-:W-:-:S04]  /*02c0*/  ISETP.NE.U32.AND P1, PT, R4, RZ, PT ;  /* 0x000000ff0400720c */ /* 0x001fc80003f25070 */
[----:B------:R-:W-:Y:S02]  /*02d0*/  ISETP.NE.AND.EX P1, PT, R5, RZ, PT, P1 ;  /* 0x000000ff0500720c */ /* 0x000fe40003f25310 */
[----:B------:R-:W-:Y:S02]  /*02e0*/  LOP3.LUT R8, R23, R10, RZ, 0x3c, !PT ;  /* 0x0000000a17087212 */ /* 0x000fe400078e3cff */
[----:B------:R-:W-:Y:S02]  /*02f0*/  ISETP.NE.AND P3, PT, R10, RZ, PT ;  /* 0x000000ff0a00720c */ /* 0x000fe40003f65270 */
[----:B------:R-:W-:Y:S01]  /*0300*/  ISETP.GE.AND P4, PT, R8, RZ, PT ;  /* 0x000000ff0800720c */ /* 0x000fe20003f86270 */
[----:B---3--:R-:W0:Y:S06]  /*0310*/  MUFU.RCP R0, R0 ;  /* 0x0000000000007308 */ /* 0x008e2c0000001000 */
[----:B------:R-:W3:Y:S06]  /*0320*/  @P1 LDC.64 R6, c[0x0][0x460] ;  /* 0x00011800ff061b82 */ /* 0x000eec0000000a00 */
[----:B------:R-:W-:-:S02]  /*0330*/  @!P4 IADD3 R25, PT, PT, -R25, RZ, RZ ;  /* 0x000000ff1919c210 */ /* 0x000fc40007ffe1ff */
[----:B------:R-:W-:Y:S01]  /*0340*/  @!P3 LOP3.LUT R25, RZ, R10, RZ, 0x33, !PT ;  /* 0x0000000aff19b212 */ /* 0x000fe200078e33ff */
[----:B------:R-:W4:Y:S01]  /*0350*/  @!P0 LDC R16, c[0x0][0x40c] ;  /* 0x00010300ff108b82 */ /* 0x000f220000000800 */
[----:B0-----:R-:W-:-:S07]  /*0360*/  VIADD R8, R0, 0xffffffe ;  /* 0x0ffffffe00087836 */ /* 0x001fce0000000000 */
[----:B------:R-:W4:Y:S01]  /*0370*/  @P0 LDC R10, c[0x0][0x430] ;  /* 0x00010c00ff0a0b82 */ /* 0x000f220000000800 */
[----:B------:R0:W1:Y:S01]  /*0380*/  F2I.FTZ.U32.TRUNC.NTZ R9, R8 ;  /* 0x0000000800097305 */ /* 0x000062000021f000 */
[----:B--2---:R-:W-:Y:S02]  /*0390*/  HFMA2 R2, -RZ, RZ, 0, 0 ;  /* 0x00000000ff027431 */ /* 0x004fe400000001ff */
[----:B---3--:R-:W-:-:S04]  /*03a0*/  @P1 IMAD.WIDE R6, R25, 0x4, R6 ;  /* 0x0000000419061825 */ /* 0x008fc800078e0206 */
[----:B0-----:R-:W-:Y:S01]  /*03b0*/  HFMA2 R8, -RZ, RZ, 0, 0 ;  /* 0x00000000ff087431 */ /* 0x001fe200000001ff */
[----:B------:R1:W5:Y:S02]  /*03c0*/  @P1 LDG.E R2, desc[UR36][R6.64] ;  /* 0x0000002406021981 */ /* 0x000364000c1e1900 */
[----:B-1----:R-:W-:-:S05]  /*03d0*/  IADD3 R6, PT, PT, RZ, -R9, RZ ;  /* 0x80000009ff067210 */ /* 0x002fca0007ffe0ff */
[----:B------:R-:W-:Y:S01]  /*03e0*/  IMAD R7, R6, R21, RZ ;  /* 0x0000001506077224 */ /* 0x000fe200078e02ff */
[----:B------:R-:W0:Y:S03]  /*03f0*/  S2R R22, SR_TID.X ;  /* 0x0000000000167919 */ /* 0x000e260000002100 */
[----:B------:R-:W-:-:S04]  /*0400*/  IMAD.HI.U32 R9, R9, R7, R8 ;  /* 0x0000000709097227 */ /* 0x000fc800078e0008 */
[----:B------:R-:W-:Y:S01]  /*0410*/  IMAD R24, R23, R12, R77 ;  /* 0x0000000c17187224 */ /* 0x000fe200078e024d */
[----:B------:R-:W-:Y:S01]  /*0420*/  BSSY.RECONVERGENT B0, `(.L_x_2058) ;  /* 0x0000028000007945 */ /* 0x000fe20003800200 */
[----:B------:R-:W-:Y:S01]  /*0430*/  CS2R R30, SRZ ;  /* 0x00000000001e7805 */ /* 0x000fe2000001ff00 */
[----:B0-----:R-:W-:Y:S01]  /*0440*/  IMAD.SHL.U32 R76, R22, 0x4, RZ ;  /* 0x00000004164c7824 */ /* 0x001fe200078e00ff */
[----:B----4-:R-:W-:Y:S02]  /*0450*/  @P0 IADD3 R16, PT, PT, R3, R10, RZ ;  /* 0x0000000a03100210 */ /* 0x010fe40007ffe0ff */
[----:B------:R-:W0:Y:S02]  /*0460*/  LDC R3, c[0x0][0x3e8] ;  /* 0x0000fa00ff037b82 */ /* 0x000e240000000800 */
[----:B------:R-:W-:-:S05]  /*0470*/  IABS R18, R16 ;  /* 0x0000001000127213 */ /* 0x000fca0000000000 */
[----:B------:R-:W-:-:S04]  /*0480*/  IMAD.HI.U32 R9, R9, R18, RZ ;  /* 0x0000001209097227 */ /* 0x000fc800078e00ff */
[----:B------:R-:W-:-:S04]  /*0490*/  IMAD.MOV R9, RZ, RZ, -R9 ;  /* 0x000000ffff097224 */ /* 0x000fc800078e0a09 */
[----:B------:R-:W-:-:S05]  /*04a0*/  IMAD R18, R21, R9, R18 ;  /* 0x0000000915127224 */ /* 0x000fca00078e0212 */
[----:B------:R-:W-:Y:S02]  /*04b0*/  ISETP.GT.U32.AND P0, PT, R21, R18, PT ;  /* 0x000000121500720c */ /* 0x000fe40003f04070 */
[----:B0-----:R-:W-:-:S11]  /*04c0*/  ISETP.NE.AND P1, PT, R3, RZ, PT ;  /* 0x000000ff0300720c */ /* 0x001fd60003f25270 */
[----:B------:R-:W-:Y:S02]  /*04d0*/  @!P0 IADD3 R18, PT, PT, R18, -R21, RZ ;  /* 0x8000001512128210 */ /* 0x000fe40007ffe0ff */
[----:B------:R-:W-:Y:S02]  /*04e0*/  ISETP.GT.U32.AND P0, PT, R22, 0x1f, PT ;  /* 0x0000001f1600780c */ /* 0x000fe40003f04070 */
[----:B------:R-:W-:Y:S02]  /*04f0*/  @P1 SHF.L.U32 R0, R77, 0x7, RZ ;  /* 0x000000074d001819 */ /* 0x000fe400000006ff */
[----:B------:R-:W-:-:S03]  /*0500*/  @!P1 SHF.L.U32 R17, R24, 0x7, RZ ;  /* 0x0000000718119819 */ /* 0x000fc600000006ff */
[----:B------:R-:W-:Y:S01]  /*0510*/  @P1 IMAD R17, R23, R3, R0 ;  /* 0x0000000317111224 */ /* 0x000fe200078e0200 */
[----:B------:R-:W-:-:S04]  /*0520*/  ISETP.GT.U32.AND P2, PT, R21, R18, PT ;  /* 0x000000121500720c */ /* 0x000fc80003f44070 */
[----:B------:R-:W-:Y:S01]  /*0530*/  IADD3 R29, PT, PT, R76, R17, RZ ;  /* 0x000000114c1d7210 */ /* 0x000fe20007ffe0ff */
[----:B------:R-:W-:Y:S08]  /*0540*/  @P0 BRA `(.L_x_2059) ;  /* 0x0000000000540947 */ /* 0x000ff00003800000 */
[----:B------:R-:W0:Y:S02]  /*0550*/  LDC R0, c[0x0][0x478] ;  /* 0x00011e00ff007b82 */ /* 0x000e240000000800 */
[----:B0-----:R-:W-:-:S13]  /*0560*/  ISETP.NE.AND P1, PT, R0, 0x2, PT ;  /* 0x000000020000780c */ /* 0x001fda0003f25270 */
[----:B------:R-:W0:Y:S08]  /*0570*/  @!P1 LDC.64 R8, c[0x0][0x388] ;  /* 0x0000e200ff089b82 */ /* 0x000e300000000a00 */
[----:B------:R-:W1:Y:S08]  /*0580*/  @!P1 LDC.64 R6, c[0x0][0x468] ;  /* 0x00011a00ff069b82 */ /* 0x000e700000000a00 */
[----:B------:R-:W2:Y:S01]  /*0590*/  @P1 LDC.64 R10, c[0x0][0x388] ;  /* 0x0000e200ff0a1b82 */ /* 0x000ea20000000a00 */
[----:B0-----:R-:W-:-:S04]  /*05a0*/  @!P1 IADD3 R8, P3, PT, R29, R8, RZ ;  /* 0x000000081d089210 */ /* 0x001fc80007f7e0ff */
[----:B------:R-:W-:Y:S01]  /*05b0*/  @!P1 LEA.HI.X.SX32 R9, R29, R9, 0x1, P3 ;  /* 0x000000091d099211 */ /* 0x000fe200018f0eff */
[----:B-1----:R-:W3:Y:S04]  /*05c0*/  @!P1 LDG.E R6, desc[UR36][R6.64] ;  /* 0x0000002406069981 */ /* 0x002ee8000c1e1900 */
[----:B------:R-:W4:Y:S02]  /*05d0*/  @!P1 LDG.E R8, desc[UR36][R8.64] ;  /* 0x0000002408089981 */ /* 0x000f24000c1e1900 */
[----:B----4-:R-:W3:Y:S08]  /*05e0*/  @!P1 I2F.S8 R3, R8 ;  /* 0x0000000800039306 */ /* 0x010ef00000001400 */
[----:B------:R-:W0:Y:S08]  /*05f0*/  @!P1 I2F.S8 R13, R8.B1 ;  /* 0x10000008000d9306 */ /* 0x000e300000001400 */
[----:B------:R-:W1:Y:S08]  /*0600*/  @!P1 I2F.S8 R15, R8.B2 ;  /* 0x20000008000f9306 */ /* 0x000e700000001400 */
[----:B------:R-:W4:Y:S01]  /*0610*/  @!P1 I2F.S8 R19, R8.B3 ;  /* 0x3000000800139306 */ /* 0x000f220000001400 */
[C---:B---3--:R-:W-:Y:S01]  /*0620*/  @!P1 FMUL.FTZ R3, R6.reuse, R3 ;  /* 0x0000000306039220 */ /* 0x048fe20000410000 */
[C---:B0-----:R-:W-:Y:S01]  /*0630*/  @!P1 FMUL.FTZ R30, R6.reuse, R13 ;  /* 0x0000000d061e9220 */ /* 0x041fe20000410000 */
[----:B-1----:R-:W-:-:S04]  /*0640*/  @!P1 FMUL.FTZ R15, R6, R15 ;  /* 0x0000000f060f9220 */ /* 0x002fc80000410000 */
[----:B------:R-:W-:Y:S01]  /*0650*/  @!P1 F2FP.F16.F32.PACK_AB R30, R30, R3 ;  /* 0x000000031e1e923e */ /* 0x000fe200000000ff */
[----:B----4-:R-:W-:Y:S01]  /*0660*/  @!P1 FMUL.FTZ R0, R6, R19 ;  /* 0x0000001306009220 */ /* 0x010fe20000410000 */
[----:B--2---:R-:W-:-:S04]  /*0670*/  @P1 IMAD.WIDE R6, R29, 0x2, R10 ;  /* 0x000000021d061825 */ /* 0x004fc800078e020a */
[----:B------:R-:W-:-:S06]  /*0680*/  @!P1 F2FP.F16.F32.PACK_AB R31, R0, R15 ;  /* 0x0000000f001f923e */ /* 0x000fcc00000000ff */
[----:B------:R0:W5:Y:S02]  /*0690*/  @P1 LDG.E.64 R30, desc[UR36][R6.64] ;  /* 0x00000024061e1981 */ /* 0x000164000c1e1b00 */
.L_x_2059:
[----:B------:R-:W-:Y:S05]  /*06a0*/  BSYNC.RECONVERGENT B0 ;  /* 0x0000000000007941 */ /* 0x000fea0003800200 */
.L_x_2058:
[----:B------:R-:W1:Y:S01]  /*06b0*/  LDCU UR4, c[0x0][0x478] ;  /* 0x00008f00ff0477ac */ /* 0x000e620008000800 */
[----:B------:R-:W-:Y:S01]  /*06c0*/  ISETP.GE.AND P3, PT, R16, RZ, PT ;  /* 0x000000ff1000720c */ /* 0x000fe20003f66270 */
[----:B------:R-:W-:Y:S01]  /*06d0*/  IMAD R78, R23, R14, RZ ;  /* 0x0000000e174e7224 */ /* 0x000fe200078e02ff */
[----:B------:R-:W-:Y:S01]  /*06e0*/  ISETP.NE.AND P1, PT, R14, RZ, PT ;  /* 0x000000ff0e00720c */ /* 0x000fe20003f25270 */
[----:B------:R-:W-:Y:S01]  /*06f0*/  IMAD R3, R77, 0x80, R76 ;  /* 0x000000804d037824 */ /* 0x000fe200078e024c */
[----:B------:R-:W-:Y:S01]  /*0700*/  @!P2 IADD3 R18, PT, PT, R18, -R21, RZ ;  /* 0x800000151212a210 */ /* 0x000fe20007ffe0ff */
[----:B------:R-:W-:Y:S01]  /*0710*/  IMAD R28, R25, R12, RZ ;  /* 0x0000000c191c7224 */ /* 0x000fe200078e02ff */
[----:B------:R-:W-:Y:S02]  /*0720*/  IADD3 R19, PT, PT, R16, 0x1, -R14 ;  /* 0x0000000110137810 */ /* 0x000fe40007ffe80e */
[----:B------:R-:W-:Y:S02]  /*0730*/  SHF.R.S32.HI R143, RZ, 0x1f, R78 ;  /* 0x0000001fff8f7819 */ /* 0x000fe4000001144e */
[----:B------:R-:W-:-:S03]  /*0740*/  VIMNMX R19, PT, PT, RZ, R19, !PT ;  /* 0x00000013ff137248 */ /* 0x000fc60007fe0100 */
[----:B------:R-:W-:Y:S02]  /*0750*/  @!P3 IADD3 R18, PT, PT, -R18, RZ, RZ ;  /* 0x000000ff1212b210 */ /* 0x000fe40007ffe1ff */
[----:B------:R-:W-:Y:S01]  /*0760*/  @!P1 LOP3.LUT R18, RZ, R14, RZ, 0x33, !PT ;  /* 0x0000000eff129212 */ /* 0x000fe200078e33ff */
[----:B-1----:R-:W-:-:S09]  /*0770*/  UISETP.NE.AND UP0, UPT, UR4, 0x2, UPT ;  /* 0x000000020400788c */ /* 0x002fd2000bf05270 */
[----:B------:R-:W-:Y:S05]  /*0780*/  BRA.U UP0, `(.L_x_2060) ;  /* 0x0000000100447547 */ /* 0x000fea000b800000 */
[----:B------:R-:W0:Y:S01]  /*0790*/  LDCU.64 UR4, c[0x0][0x398] ;  /* 0x00007300ff0477ac */ /* 0x000e220008000a00 */
[----:B------:R-:W1:Y:S01]  /*07a0*/  LDC.64 R8, c[0x0][0x468] ;  /* 0x00011a00ff087b82 */ /* 0x000e620000000a00 */
[----:B0-----:R-:W-:-:S04]  /*07b0*/  IADD3 R6, P1, PT, R29, UR4, RZ ;  /* 0x000000041d067c10 */ /* 0x001fc8000ff3e0ff */
[----:B------:R-:W-:Y:S01]  /*07c0*/  LEA.HI.X.SX32 R7, R29, UR5, 0x1, P1 ;  /* 0x000000051d077c11 */ /* 0x000fe200088f0eff */
[----:B-1----:R-:W2:Y:S04]  /*07d0*/  LDG.E R8, desc[UR36][R8.64+0x4] ;  /* 0x0000042408087981 */ /* 0x002ea8000c1e1900 */
[----:B------:R-:W3:Y:S02]  /*07e0*/  LDG.E R6, desc[UR36][R6.64] ;  /* 0x0000002406067981 */ /* 0x000ee4000c1e1900 */
[----:B---3--:R-:W2:Y:S08]  /*07f0*/  I2F.S8 R11, R6 ;  /* 0x00000006000b7306 */ /* 0x008eb00000001400 */
[----:B------:R-:W0:Y:S08]  /*0800*/  I2F.S8 R13, R6.B1 ;  /* 0x10000006000d7306 */ /* 0x000e300000001400 */
[----:B------:R-:W1:Y:S08]  /*0810*/  I2F.S8 R15, R6.B2 ;  /* 0x20000006000f7306 */ /* 0x000e700000001400 */
[----:B------:R-:W3:Y:S01]  /*0820*/  I2F.S8 R21, R6.B3 ;  /* 0x3000000600157306 */ /* 0x000ee20000001400 */
[C---:B--2---:R-:W-:Y:S01]  /*0830*/  FMUL.FTZ R11, R8.reuse, R11 ;  /* 0x0000000b080b7220 */ /* 0x044fe20000410000 */
[C---:B0-----:R-:W-:Y:S01]  /*0840*/  FMUL.FTZ R0, R8.reuse, R13 ;  /* 0x0000000d08007220 */ /* 0x041fe20000410000 */
[----:B-1----:R-:W-:-:S04]  /*0850*/  FMUL.FTZ R15, R8, R15 ;  /* 0x0000000f080f7220 */ /* 0x002fc80000410000 */
[----:B------:R-:W-:Y:S01]  /*0860*/  F2FP.F16.F32.PACK_AB R26, R0, R11 ;  /* 0x0000000b001a723e */ /* 0x000fe200000000ff */
[----:B---3--:R-:W-:-:S05]  /*0870*/  FMUL.FTZ R10, R8, R21 ;  /* 0x00000015080a7220 */ /* 0x008fca0000410000 */
[----:B------:R-:W-:Y:S01]  /*0880*/  F2FP.F16.F32.PACK_AB R27, R10, R15 ;  /* 0x0000000f0a1b723e */ /* 0x000fe200000000ff */
[----:B------:R-:W-:Y:S06]  /*0890*/  BRA `(.L_x_2061) ;  /* 0x00000000001c7947 */ /* 0x000fec0003800000 */
.L_x_2060:
[----:B------:R-:W-:Y:S01]  /*08a0*/  BSSY.RECONVERGENT B0, `(.L_x_2061) ;  /* 0x0000006000007945 */ /* 0x000fe20003800200 */
[----:B------:R-:W-:-:S03]  /*08b0*/  CS2R R26, SRZ ;  /* 0x00000000001a7805 */ /* 0x000fc6000001ff00 */
[----:B------:R-:W-:Y:S05]  /*08c0*/  @P0 BRA `(.L_x_2062) ;  /* 0x00000000000c0947 */ /* 0x000fea0003800000 */
[----:B0-----:R-:W0:Y:S02]  /*08d0*/  LDC.64 R6, c[0x0][0x398] ;  /* 0x0000e600ff067b82 */ /* 0x001e240000000a00 */
[----:B0-----:R-:W-:-:S05]  /*08e0*/  IMAD.WIDE R6, R29, 0x2, R6 ;  /* 0x000000021d067825 */ /* 0x001fca00078e0206 */
[----:B------:R1:W5:Y:S02]  /*08f0*/  LDG.E.64 R26, desc[UR36][R6.64] ;  /* 0x00000024061a7981 */ /* 0x000364000c1e1b00 */
.L_x_2062:
[----:B------:R-:W-:Y:S05]  /*0900*/  BSYNC.RECONVERGENT B0 ;  /* 0x0000000000007941 */ /* 0x000fea0003800200 */
.L_x_2061:
[----:B------:R-:W2:Y:S01]  /*0910*/  LDCU.64 UR6, c[0x0][0x3a0] ;  /* 0x00007400ff0677ac */ /* 0x000ea20008000a00 */
[----:B01----:R-:W0:Y:S01]  /*0920*/  LDC.64 R6, c[0x0][0x418] ;  /* 0x00010600ff067b82 */ /* 0x003e220000000a00 */
[----:B------:R-:W-:Y:S02]  /*0930*/  ISETP.EQ.U32.AND P3, PT, R4, RZ, PT ;  /* 0x000000ff0400720c */ /* 0x000fe40003f62070 */
[----:B------:R-:W-:Y:S01]  /*0940*/  CS2R R14, SRZ ;  /* 0x00000000000e7805 */ /* 0x000fe2000001ff00 */
[----:B------:R-:W1:Y:S01]  /*0950*/  LDCU.64 UR4, c[0x0][0x390] ;  /* 0x00007200ff0477ac */ /* 0x000e620008000a00 */
[----:B------:R-:W-:Y:S02]  /*0960*/  ISETP.EQ.OR.EX P0, PT, R5, RZ, P0, P3 ;  /* 0x000000ff0500720c */ /* 0x000fe40000702730 */
[----:B--2---:R-:W-:-:S11]  /*0970*/  ISETP.NE.U32.AND P2, PT, RZ, UR6, PT ;  /* 0x00000006ff007c0c */ /* 0x004fd6000bf45070 */
[----:B------:R-:W2:Y:S01]  /*0980*/  @!P0 LDC.64 R8, c[0x0][0x450] ;  /* 0x00011400ff088b82 */ /* 0x000ea20000000a00 */
[----:B-----5:R-:W-:Y:S01]  /*0990*/  @!P0 IMAD R0, R2, R12, RZ ;  /* 0x0000000c02008224 */ /* 0x020fe200078e02ff */
[----:B------:R-:W-:Y:S02]  /*09a0*/  CS2R R12, SRZ ;  /* 0x00000000000c7805 */ /* 0x000fe4000001ff00 */
[----:B------:R-:W-:Y:S02]  /*09b0*/  ISETP.NE.AND.EX P2, PT, RZ, UR7, PT, P2 ;  /* 0x00000007ff007c0c */ /* 0x000fe4000bf45320 */
[----:B-1----:R-:W-:Y:S01]  /*09c0*/  ISETP.NE.U32.AND P1, PT, RZ, UR4, PT ;  /* 0x00000004ff007c0c */ /* 0x002fe2000bf25070 */
[----:B------:R-:W1:Y:S01]  /*09d0*/  LDCU.U8 UR4, c[0x0][0x404] ;  /* 0x00008080ff0477ac */ /* 0x000e620008000000 */
[----:B------:R-:W-:Y:S02]  /*09e0*/  ISETP.GT.U32.OR P2, PT, R22, 0x1f, !P2 ;  /* 0x0000001f1600780c */ /* 0x000fe40005744470 */
[----:B------:R-:W-:-:S02]  /*09f0*/  ISETP.NE.AND.EX P1, PT, RZ, UR5, PT, P1 ;  /* 0x00000005ff007c0c */ /* 0x000fc4000bf25310 */
[----:B0-----:R-:W-:Y:S02]  /*0a00*/  ISETP.NE.U32.AND P3, PT, R6, RZ, PT ;  /* 0x000000ff0600720c */ /* 0x001fe40003f65070 */
[----:B------:R-:W-:Y:S02]  /*0a10*/  ISETP.GT.U32.OR P1, PT, R22, 0x1f, !P1 ;  /* 0x0000001f1600780c */ /* 0x000fe40004f24470 */
[----:B------:R-:W-:Y:S02]  /*0a20*/  ISETP.NE.AND.EX P3, PT, R7, RZ, PT, P3 ;  /* 0x000000ff0700720c */ /* 0x000fe40003f65330 */
[----:B------:R-:W-:-:S03]  /*0a30*/  @!P0 LEA R21, R0, R3, 0x7 ;  /* 0x0000000300158211 */ /* 0x000fc600078e38ff */
[----:B------:R-:W0:Y:S02]  /*0a40*/  @!P2 LDC.64 R6, c[0x0][0x3a0] ;  /* 0x0000e800ff06ab82 */ /* 0x000e240000000a00 */
[----:B--2---:R-:W-:-:S06]  /*0a50*/  @!P0 IMAD.WIDE R8, R21, 0x2, R8 ;  /* 0x0000000215088825 */ /* 0x004fcc00078e0208 */
[----:B------:R-:W2:Y:S01]  /*0a60*/  @!P1 LDC.64 R4, c[0x0][0x390] ;  /* 0x0000e400ff049b82 */ /* 0x000ea20000000a00 */
[----:B------:R-:W3:Y:S07]  /*0a70*/  @!P0 LDG.E.64 R8, desc[UR36][R8.64] ;  /* 0x0000002408088981 */ /* 0x000eee000c1e1b00 */
[----:B------:R-:W4:Y:S01]  /*0a80*/  @P3 LDC.64 R10, c[0x0][0x418] ;  /* 0x00010600ff0a3b82 */ /* 0x000f220000000a00 */
[----:B0-----:R-:W-:-:S05]  /*0a90*/  @!P2 IMAD.WIDE.U32 R6, R3, 0x2, R6 ;  /* 0x000000020306a825 */ /* 0x001fca00078e0006 */
[----:B------:R-:W3:Y:S01]  /*0aa0*/  @!P2 LDG.E.64 R14, desc[UR36][R6.64] ;  /* 0x00000024060ea981 */ /* 0x000ee2000c1e1b00 */
[----:B--2---:R-:W-:Y:S02]  /*0ab0*/  @!P1 IMAD.WIDE.U32 R4, R3, 0x2, R4 ;  /* 0x0000000203049825 */ /* 0x004fe400078e0004 */
[----:B------:R-:W0:Y:S03]  /*0ac0*/  LDC R3, c[0x0][0x400] ;  /* 0x00010000ff037b82 */ /* 0x000e260000000800 */
[----:B------:R-:W2:Y:S01]  /*0ad0*/  @!P1 LDG.E.64 R12, desc[UR36][R4.64] ;  /* 0x00000024040c9981 */ /* 0x000ea2000c1e1b00 */
[----:B----4-:R-:W-:-:S04]  /*0ae0*/  @P3 IMAD.WIDE.U32 R10, R23, 0x4, R10 ;  /* 0x00000004170a3825 */ /* 0x010fc800078e000a */
[----:B------:R-:W-:-:S06]  /*0af0*/  HFMA2 R23, -RZ, RZ, 0, 0 ;  /* 0x00000000ff177431 */ /* 0x000fcc00000001ff */
[----:B------:R4:W5:Y:S01]  /*0b00*/  @P3 LDG.E R23, desc[UR36][R10.64] ;  /* 0x000000240a173981 */ /* 0x000962000c1e1900 */
[----:B-1----:R-:W-:-:S04]  /*0b10*/  ISETP.NE.AND P1, PT, RZ, UR4, PT ;  /* 0x00000004ff007c0c */ /* 0x002fc8000bf25270 */
[----:B0-----:R-:W-:Y:S01]  /*0b20*/  ISETP.LT.OR P1, PT, R3, 0x1, P1 ;  /* 0x000000010300780c */ /* 0x001fe20000f21670 */
[----:B------:R-:W-:Y:S01]  /*0b30*/  BSSY.RECONVERGENT B6, `(.L_x_2063) ;  /* 0x00000dd000067945 */ /* 0x000fe20003800200 */
[----:B---3--:R-:W-:Y:S02]  /*0b40*/  HFMA2 R27, R27, 1, 1, R15 ;  /* 0x3c003c001b1b7831 */ /* 0x008fe4000000000f */
[----:B------:R-:W-:-:S04]  /*0b50*/  HADD2 R26, R26, R14 ;  /* 0x0000000e1a1a7230 */ /* 0x000fc80000000000 */
[----:B------:R-:W-:Y:S02]  /*0b60*/  @!P0 HMUL2 R26, R26, R8 ;  /* 0x000000081a1a8232 */ /* 0x000fe40000000000 */
[----:B--2---:R-:W-:Y:S02]  /*0b70*/  HFMA2 R31, R31, 1, 1, R13 ;  /* 0x3c003c001f1f7831 */ /* 0x004fe4000000000d */
[----:B------:R-:W-:Y:S02]  /*0b80*/  @!P0 HFMA2 R27, R27, R9, -RZ ;  /* 0x000000091b1b8231 */ /* 0x000fe400001000ff */
[----:B------:R-:W-:Y:S01]  /*0b90*/  HADD2 R30, R30, R12 ;  /* 0x0000000c1e1e7230 */ /* 0x000fe20000000000 */
[----:B----4-:R-:W-:Y:S06]  /*0ba0*/  @P1 BRA `(.L_x_2064) ;  /* 0x0000000000d41947 */ /* 0x010fec0003800000 */
[----:B------:R-:W-:-:S13]  /*0bb0*/  ISETP.GE.AND P0, PT, R76, R3, PT ;  /* 0x000000034c00720c */ /* 0x000fda0003f06270 */
[----:B------:R-:W-:Y:S05]  /*0bc0*/  @P0 BRA `(.L_x_2065) ;  /* 0x0000000c004c0947 */ /* 0x000fea0003800000 */
[----:B------:R-:W-:Y:S01]  /*0bd0*/  I2FP.F32.U32 R3, R3 ;  /* 0x0000000300037245 */ /* 0x000fe20000201000 */
[----:B------:R-:W0:Y:S01]  /*0be0*/  LDCU UR4, c[0x0][0x40c] ;  /* 0x00008180ff0477ac */ /* 0x000e220008000800 */
[----:B------:R-:W-:Y:S01]  /*0bf0*/  IADD3 R0, PT, PT, R76, 0x2, RZ ;  /* 0x000000024c007810 */ /* 0x000fe20007ffe0ff */
[--C-:B------:R-:W-:Y:S02]  /*0c00*/  HADD2.F32 R8, -RZ, R27.reuse.H1_H1 ;  /* 0x3000001bff087230 */ /* 0x100fe40000004100 */
[----:B------:R-:W-:Y:S01]  /*0c10*/  HADD2.F32 R27, -RZ, R27.H0_H0 ;  /* 0x2000001bff1b7230 */ /* 0x000fe20000004100 */
[----:B------:R-:W1:Y:S01]  /*0c20*/  MUFU.RCP R3, R3 ;  /* 0x0000000300037308 */ /* 0x000e620000001000 */
[----:B------:R-:W-:-:S05]  /*0c30*/  I2FP.F32.U32 R0, R0 ;  /* 0x0000000000007245 */ /* 0x000fca0000201000 */
[----:B-1----:R-:W-:-:S04]  /*0c40*/  FMUL.FTZ R0, R0, R3 ;  /* 0x0000000300007220 */ /* 0x002fc80000410000 */
[----:B------:R-:W-:Y:S01]  /*0c50*/  FMUL.FTZ R5, R0, 13.28771209716796875 ;  /* 0x41549a7800057820 */ /* 0x000fe20000410000 */
[----:B------:R-:W-:-:S05]  /*0c60*/  I2FP.F32.U32 R0, R76 ;  /* 0x0000004c00007245 */ /* 0x000fca0000201000 */
[----:B------:R-:W1:Y:S01]  /*0c70*/  MUFU.EX2 R5, -R5 ;  /* 0x8000000500057308 */ /* 0x000e620000000800 */
[----:B------:R-:W-:-:S04]  /*0c80*/  FMUL.FTZ R0, R0, R3 ;  /* 0x0000000300007220 */ /* 0x000fc80000410000 */
[----:B------:R-:W-:Y:S01]  /*0c90*/  FMUL.FTZ R4, R0, 13.28771209716796875 ;  /* 0x41549a7800047820 */ /* 0x000fe20000410000 */
[----:B0----5:R-:W-:-:S03]  /*0ca0*/  IADD3 R0, PT, PT, -R23, UR4, RZ ;  /* 0x0000000417007c10 */ /* 0x021fc6000fffe1ff */
[----:B------:R-:W0:Y:S01]  /*0cb0*/  MUFU.EX2 R9, -R4 ;  /* 0x8000000400097308 */ /* 0x000e220000000800 */
[----:B------:R-:W-:-:S05]  /*0cc0*/  I2FP.F32.S32 R0, R0 ;  /* 0x0000000000007245 */ /* 0x000fca0000201400 */
[----:B-1----:R-:W-:Y:S01]  /*0cd0*/  FMUL.FTZ R3, R0, R5 ;  /* 0x0000000500037220 */ /* 0x002fe20000410000 */
[--C-:B------:R-:W-:Y:S02]  /*0ce0*/  HADD2.F32 R5, -RZ, R31.reuse.H1_H1 ;  /* 0x3000001fff057230 */ /* 0x100fe40000004100 */
[----:B------:R-:W-:Y:S02]  /*0cf0*/  HADD2.F32 R31, -RZ, R31.H0_H0 ;  /* 0x2000001fff1f7230 */ /* 0x000fe40000004100 */
[----:B------:R-:W-:-:S04]  /*0d00*/  FMUL.RZ R10, R3, 0.15915493667125701904 ;  /* 0x3e22f983030a7820 */ /* 0x000fc8000040c000 */
[----:B------:R-:W1:Y:S01]  /*0d10*/  MUFU.SIN R7, R10 ;  /* 0x0000000a00077308 */ /* 0x000e620000000400 */
[----:B0-----:R-:W-:-:S04]  /*0d20*/  FMUL.FTZ R0, R0, R9 ;  /* 0x0000000900007220 */ /* 0x001fc80000410000 */
[----:B------:R-:W-:-:S03]  /*0d30*/  FMUL.RZ R11, R0, 0.15915493667125701904 ;  /* 0x3e22f983000b7820 */ /* 0x000fc6000040c000 */
[----:B------:R0:W2:Y:S08]  /*0d40*/  MUFU.COS R6, R10 ;  /* 0x0000000a00067308 */ /* 0x0000b00000000000 */
[----:B------:R-:W3:Y:S01]  /*0d50*/  MUFU.SIN R3, R11 ;  /* 0x0000000b00037308 */ /* 0x000ee20000000400 */
[C---:B-1----:R-:W-:Y:S01]  /*0d60*/  FMUL.FTZ R9, R7.reuse, R5 ;  /* 0x0000000507097220 */ /* 0x042fe20000410000 */
[----:B0-----:R-:W-:-:S06]  /*0d70*/  FMUL.FTZ R10, R7, R8 ;  /* 0x00000008070a7220 */ /* 0x001fcc0000410000 */
        /* <DEDUP_REMOVED lines=24> */
.L_x_2064:
        /* <DEDUP_REMOVED lines=46> */
[----:B0-----:R-:W-:Y:S01]  /*11e0*/  MOV R4, UR4 ;  /* 0x0000000400047c02 */ /* 0x001fe20008000f00 */
[----:B------:R-:W-:Y:S01]  /*11f0*/  IMAD.U32 R5, RZ, RZ, UR5 ;  /* 0x00000005ff057e24 */ /* 0x000fe2000f8e00ff */
[----:B---3--:R-:W-:-:S02]  /*1200*/  MOV R6, UR6 ;  /* 0x0000000600067c02 */ /* 0x008fc40008000f00 */
[----:B------:R-:W-:Y:S02]  /*1210*/  MOV R7, UR7 ;  /* 0x0000000700077c02 */ /* 0x000fe40008000f00 */
[----:B----4-:R-:W-:Y:S01]  /*1220*/  MOV R10, UR8 ;  /* 0x00000008000a7c02 */ /* 0x010fe20008000f00 */
[----:B-1----:R-:W-:-:S07]  /*1230*/  IMAD.U32 R11, RZ, RZ, UR9 ;  /* 0x00000009ff0b7e24 */ /* 0x002fce000f8e00ff */
[----:B------:R-:W-:-:S07]  /*1240*/  LEPC R20, `(.L_x_2066) ;  /* 0x000000001014794e */ /* 0x000fce0000000000 */
[----:B--2--5:R-:W-:Y:S05]  /*1250*/  CALL.ABS.NOINC R14 ;  /* 0x000000000e007343 */ /* 0x024fea0003c00000 */
.L_x_2066:
[----:B------:R-:W0:Y:S01]  /*1260*/  S2R R3, SR_CgaCtaId ;  /* 0x0000000000037919 */ /* 0x000e220000008800 */
[----:B------:R-:W1:Y:S01]  /*1270*/  LDC R9, c[0x0][0x400] ;  /* 0x00010000ff097b82 */ /* 0x000e620000000800 */
[----:B------:R-:W-:Y:S01]  /*1280*/  ISETP.NE.AND P6, PT, R33, RZ, PT ;  /* 0x000000ff2100720c */ /* 0x000fe20003fc5270 */
[----:B------:R-:W-:Y:S05]  /*1290*/  WARPSYNC.ALL ;  /* 0x0000000000007948 */ /* 0x000fea0003800000 */
[----:B------:R-:W-:-:S05]  /*12a0*/  MOV R0, 0x400 ;  /* 0x0000040000007802 */ /* 0x000fca0000000f00 */
[----:B------:R-:W-:Y:S02]  /*12b0*/  VIADD R0, R0, 0x140 ;  /* 0x0000014000007836 */ /* 0x000fe40000000000 */
[----:B------:R-:W-:-:S03]  /*12c0*/  @!P6 IMAD R4, R25, R32, R29 ;  /* 0x000000201904e224 */ /* 0x000fc600078e021d */
[----:B0-----:R-:W-:-:S04]  /*12d0*/  LEA R0, R3, R0, 0x18 ;  /* 0x0000000003007211 */ /* 0x001fc800078ec0ff */
[-C--:B-1----:R-:W-:Y:S02]  /*12e0*/  LEA R3, R9, R0.reuse, 0x1 ;  /* 0x0000000009037211 */ /* 0x082fe400078e08ff */
[C---:B------:R-:W-:Y:S02]  /*12f0*/  @!P6 LEA R5, R4.reuse, R0, 0x1 ;  /* 0x000000000405e211 */ /* 0x040fe400078e08ff */
[----:B------:R-:W-:-:S03]  /*1300*/  @!P6 LEA R4, R4, R3, 0x1 ;  /* 0x000000030404e211 */ /* 0x000fc600078e08ff */
[----:B------:R-:W-:Y:S04]  /*1310*/  @!P6 STS.64 [R5], R30 ;  /* 0x0000001e0500e388 */ /* 0x000fe80000000a00 */
[----:B------:R0:W-:Y:S02]  /*1320*/  @!P6 STS.64 [R4], R26 ;  /* 0x0000001a0400e388 */ /* 0x0001e40000000a00 */
[----:B0-----:R-:W-:Y:S01]  /*1330*/  SHF.R.S32.HI R4, RZ, 0x1f, R9 ;  /* 0x0000001fff047819 */ /* 0x001fe20000011409 */
[----:B------:R-:W-:Y:S03]  /*1340*/  BAR.SYNC.DEFER_BLOCKING 0x0 ;  /* 0x0000000000007b1d */ /* 0x000fe60000010000 */
[----:B------:R-:W-:-:S03]  /*1350*/  LEA.HI R4, R4, R9, RZ, 0x2 ;  /* 0x0000000904047211 */ /* 0x000fc600078f10ff */
[----:B------:R-:W-:Y:S04]  /*1360*/  BSSY.RECONVERGENT B0, `(.L_x_2067) ;  /* 0x0000052000007945 */ /* 0x000fe80003800200 */
[----:B------:R-:W-:Y:S05]  /*1370*/  @P6 BRA `(.L_x_2068) ;  /* 0x0000000400406947 */ /* 0x000fea0003800000 */
[----:B------:R-:W-:Y:S01]  /*1380*/  SHF.R.S32.HI R4, RZ, 0x2, R4 ;  /* 0x00000002ff047819 */ /* 0x000fe20000011404 */
[----:B------:R-:W-:Y:S04]  /*1390*/  BSSY.RECONVERGENT B1, `(.L_x_2069) ;  /* 0x0000046000017945 */ /* 0x000fe80003800200 */
[----:B------:R-:W-:-:S05]  /*13a0*/  IMAD R4, R32, R4, RZ ;  /* 0x0000000420047224 */ /* 0x000fca00078e02ff */
[----:B------:R-:W-:-:S04]  /*13b0*/  LEA.HI R4, R29, R4, RZ, 0x1f ;  /* 0x000000041d047211 */ /* 0x000fc800078ff8ff */
[C---:B------:R-:W-:Y:S01]  /*13c0*/  LEA R20, R4.reuse, R3, 0x1 ;  /* 0x0000000304147211 */ /* 0x040fe200078e08ff */
[C---:B------:R-:W-:Y:S01]  /*13d0*/  IMAD R14, R4.reuse, 0x2, R0 ;  /* 0x00000002040e7824 */ /* 0x040fe200078e0200 */
[----:B------:R-:W-:Y:S02]  /*13e0*/  LEA.HI R4, R4, R4, RZ, 0x1 ;  /* 0x0000000404047211 */ /* 0x000fe400078f08ff */
[C---:B------:R-:W-:Y:S01]  /*13f0*/  LEA R34, R25.reuse, R20, 0x1 ;  /* 0x0000001419227211 */ /* 0x040fe200078e08ff */
[----:B------:R-:W-:Y:S01]  /*1400*/  LDS R27, [R20] ;  /* 0x00000000141b7984 */ /* 0x000fe20000000800 */
[----:B------:R-:W-:Y:S01]  /*1410*/  LEA R15, R25, R14, 0x1 ;  /* 0x0000000e190f7211 */ /* 0x000fe200078e08ff */
[----:B------:R-:W-:Y:S02]  /*1420*/  IMAD.SHL.U32 R4, R4, 0x2, RZ ;  /* 0x0000000204047824 */ /* 0x000fe400078e00ff */
[----:B------:R-:W-:Y:S03]  /*1430*/  LDS R31, [R14] ;  /* 0x000000000e1f7984 */ /* 0x000fe60000000800 */
[----:B------:R-:W-:Y:S01]  /*1440*/  LOP3.LUT R7, R4, 0xfffffffc, RZ, 0xc0, !PT ;  /* 0xfffffffc04077812 */ /* 0x000fe200078ec0ff */
[----:B------:R-:W0:Y:S03]  /*1450*/  LDS R6, [R15] ;  /* 0x000000000f067984 */ /* 0x000e260000000800 */
[----:B------:R-:W-:Y:S01]  /*1460*/  ISETP.GE.AND P0, PT, R7, R9, PT ;  /* 0x000000090700720c */ /* 0x000fe20003f06270 */
[----:B------:R-:W1:Y:S01]  /*1470*/  LDS R8, [R34] ;  /* 0x0000000022087984 */ /* 0x000e620000000800 */
[----:B0-----:R-:W-:-:S02]  /*1480*/  PRMT R30, R31, 0x5410, R6 ;  /* 0x000054101f1e7816 */ /* 0x001fc40000000006 */
[----:B------:R-:W-:Y:S02]  /*1490*/  PRMT R31, R31, 0x7632, R6 ;  /* 0x000076321f1f7816 */ /* 0x000fe40000000006 */
[C-C-:B-1----:R-:W-:Y:S02]  /*14a0*/  PRMT R26, R27.reuse, 0x5410, R8.reuse ;  /* 0x000054101b1a7816 */ /* 0x142fe40000000008 */
[----:B------:R-:W-:-:S05]  /*14b0*/  PRMT R27, R27, 0x7632, R8 ;  /* 0x000076321b1b7816 */ /* 0x000fca0000000008 */
[----:B------:R-:W-:Y:S05]  /*14c0*/  @P0 BRA `(.L_x_2070) ;  /* 0x0000000000c80947 */ /* 0x000fea0003800000 */
[----:B------:R-:W-:Y:S01]  /*14d0*/  I2FP.F32.S32 R5, R9 ;  /* 0x0000000900057245 */ /* 0x000fe20000201400 */
[----:B------:R-:W0:Y:S01]  /*14e0*/  LDCU UR4, c[0x0][0x40c] ;  /* 0x00008180ff0477ac */ /* 0x000e220008000800 */
[----:B------:R-:W-:Y:S01]  /*14f0*/  IADD3 R4, PT, PT, R7, 0x2, RZ ;  /* 0x0000000207047810 */ /* 0x000fe20007ffe0ff */
[----:B------:R-:W-:Y:S02]  /*1500*/  HADD2.F32 R11, -RZ, R27.H1_H1 ;  /* 0x3000001bff0b7230 */ /* 0x000fe40000004100 */
[----:B------:R-:W-:Y:S01]  /*1510*/  HADD2.F32 R21, -RZ, R31.H0_H0 ;  /* 0x2000001fff157230 */ /* 0x000fe20000004100 */
[----:B------:R-:W1:Y:S01]  /*1520*/  MUFU.RCP R5, R5 ;  /* 0x0000000500057308 */ /* 0x000e620000001000 */
[----:B------:R-:W-:Y:S01]  /*1530*/  I2FP.F32.S32 R4, R4 ;  /* 0x0000000400047245 */ /* 0x000fe20000201400 */
[----:B------:R-:W-:-:S04]  /*1540*/  HADD2.F32 R27, -RZ, R27.H0_H0 ;  /* 0x2000001bff1b7230 */ /* 0x000fc80000004100 */
[----:B-1----:R-:W-:-:S04]  /*1550*/  FMUL.FTZ R4, R4, R5 ;  /* 0x0000000504047220 */ /* 0x002fc80000410000 */
[----:B------:R-:W-:Y:S01]  /*1560*/  FMUL.FTZ R6, R4, 13.28771209716796875 ;  /* 0x41549a7804067820 */ /* 0x000fe20000410000 */
[----:B------:R-:W-:Y:S02]  /*1570*/  I2FP.F32.S32 R4, R7 ;  /* 0x0000000700047245 */ /* 0x000fe40000201400 */
[----:B0----5:R-:W-:-:S03]  /*1580*/  IADD3 R7, PT, PT, -R23, UR4, RZ ;  /* 0x0000000417077c10 */ /* 0x021fc6000fffe1ff */
[----:B------:R-:W0:Y:S01]  /*1590*/  MUFU.EX2 R6, -R6 ;  /* 0x8000000600067308 */ /* 0x000e220000000800 */
[----:B------:R-:W-:Y:S01]  /*15a0*/  FMUL.FTZ R4, R4, R5 ;  /* 0x0000000504047220 */ /* 0x000fe20000410000 */
[----:B------:R-:W-:-:S03]  /*15b0*/  I2FP.F32.S32 R9, R7 ;  /* 0x0000000700097245 */ /* 0x000fc60000201400 */
        /* <DEDUP_REMOVED lines=35> */
.L_x_2070:
[----:B------:R-:W-:Y:S05]  /*17f0*/  BSYNC.RECONVERGENT B1 ;  /* 0x0000000000017941 */ /* 0x000fea0003800200 */
.L_x_2069:
[C-C-:B------:R-:W-:Y:S02]  /*1800*/  PRMT R4, R26.reuse, 0x5410, R27.reuse ;  /* 0x000054101a047816 */ /* 0x140fe4000000001b */
[----:B------:R-:W-:Y:S02]  /*1810*/  PRMT R5, R26, 0x7632, R27 ;  /* 0x000076321a057816 */ /* 0x000fe4000000001b */
[C-C-:B------:R-:W-:Y:S01]  /*1820*/  PRMT R6, R30.reuse, 0x5410, R31.reuse ;  /* 0x000054101e067816 */ /* 0x140fe2000000001f */
[----:B------:R0:W-:Y:S04]  /*1830*/  STS [R20], R4 ;  /* 0x0000000414007388 */ /* 0x0001e80000000800 */
[----:B------:R1:W-:Y:S04]  /*1840*/  STS [R34], R5 ;  /* 0x0000000522007388 */ /* 0x0003e80000000800 */
[----:B------:R1:W-:Y:S01]  /*1850*/  STS [R14], R6 ;  /* 0x000000060e007388 */ /* 0x0003e20000000800 */
[----:B0-----:R-:W-:-:S05]  /*1860*/  PRMT R4, R30, 0x7632, R31 ;  /* 0x000076321e047816 */ /* 0x001fca000000001f */
[----:B------:R1:W-:Y:S02]  /*1870*/  STS [R15], R4 ;  /* 0x000000040f007388 */ /* 0x0003e40000000800 */
.L_x_2068:
[----:B------:R-:W-:Y:S05]  /*1880*/  BSYNC.RECONVERGENT B0 ;  /* 0x0000000000007941 */ /* 0x000fea0003800200 */
.L_x_2067:
[----:B------:R-:W-:Y:S01]  /*1890*/  BAR.SYNC.DEFER_BLOCKING 0x0 ;  /* 0x0000000000007b1d */ /* 0x000fe20000010000 */
[----:B------:R-:W-:-:S05]  /*18a0*/  @!P6 IMAD R25, R25, R32, R29 ;  /* 0x000000201919e224 */ /* 0x000fca00078e021d */
[C---:B------:R-:W-:Y:S02]  /*18b0*/  @!P6 LEA R0, R25.reuse, R0, 0x1 ;  /* 0x000000001900e211 */ /* 0x040fe400078e08ff */
[----:B------:R-:W-:-:S03]  /*18c0*/  @!P6 LEA R3, R25, R3, 0x1 ;  /* 0x000000031903e211 */ /* 0x000fc600078e08ff */
[----:B------:R0:W2:Y:S04]  /*18d0*/  @!P6 LDS.64 R30, [R0] ;  /* 0x00000000001ee984 */ /* 0x0000a80000000a00 */
[----:B------:R0:W3:Y:S01]  /*18e0*/  @!P6 LDS.64 R26, [R3] ;  /* 0x00000000031ae984 */ /* 0x0000e20000000a00 */
[----:B------:R-:W-:Y:S06]  /*18f0*/  BAR.SYNC.DEFER_BLOCKING 0x0 ;  /* 0x0000000000007b1d */ /* 0x000fec0000010000 */
.L_x_2065:
[----:B------:R-:W-:Y:S05]  /*1900*/  BSYNC.RECONVERGENT B6 ;  /* 0x0000000000067941 */ /* 0x000fea0003800200 */
.L_x_2063:
[----:B------:R-:W-:Y:S01]  /*1910*/  ISETP.GT.U32.AND P0, PT, R22, 0x1f, PT ;  /* 0x0000001f1600780c */ /* 0x000fe20003f04070 */
[----:B0-----:R-:W-:-:S12]  /*1920*/  IMAD.MOV.U32 R0, RZ, RZ, -0x800001 ;  /* 0xff7fffffff007424 */ /* 0x001fd800078e00ff */
[----:B------:R-:W-:Y:S05]  /*1930*/  @P0 BRA `(.L_x_2071) ;  /* 0x0000000000d80947 */ /* 0x000fea0003800000 */
[----:B------:R-:W0:Y:S01]  /*1940*/  S2R R10, SR_CgaCtaId ;  /* 0x00000000000a7919 */ /* 0x000e220000008800 */
[----:B------:R-:W4:Y:S01]  /*1950*/  LDCU UR4, c[0x0][0x3f4] ;  /* 0x00007e80ff0477ac */ /* 0x000f220008000800 */
[----:B-1----:R-:W1:Y:S01]  /*1960*/  LDC.64 R4, c[0x0][0x3b8] ;  /* 0x0000ee00ff047b82 */ /* 0x002e620000000a00 */
[----:B------:R-:W-:Y:S01]  /*1970*/  SHF.R.U32.HI R3, RZ, 0x1, R22 ;  /* 0x00000001ff037819 */ /* 0x000fe20000011616 */
[----:B--23--:R-:W-:Y:S01]  /*1980*/  HMUL2 R13, R31, R27 ;  /* 0x0000001b1f0d7232 */ /* 0x00cfe20000000000 */
[----:B------:R-:W-:Y:S02]  /*1990*/  MOV R9, 0x400 ;  /* 0x0000040000097802 */ /* 0x000fe40000000f00 */
[----:B------:R-:W-:Y:S01]  /*19a0*/  LOP3.LUT R6, R76, 0x4, RZ, 0xc0, !PT ;  /* 0x000000044c067812 */ /* 0x000fe200078ec0ff */
[----:B------:R-:W-:Y:S02]  /*19b0*/  HFMA2 R13, R30, R26, R13 ;  /* 0x0000001a1e0d7231 */ /* 0x000fe4000000000d */
[----:B----4-:R-:W-:-:S02]  /*19c0*/  IMAD R7, R24, UR4, RZ ;  /* 0x0000000418077c24 */ /* 0x010fc4000f8e02ff */
[----:B------:R-:W-:Y:S01]  /*19d0*/  IMAD R8, R3, UR4, R18 ;  /* 0x0000000403087c24 */ /* 0x000fe2000f8e0212 */
[----:B------:R-:W-:Y:S01]  /*19e0*/  IADD3 R3, PT, PT, R9, 0x40, RZ ;  /* 0x0000004009037810 */ /* 0x000fe20007ffe0ff */
[----:B------:R-:W-:Y:S01]  /*19f0*/  UMOV UR4, 0xffffffff ;  /* 0xffffffff00047882 */ /* 0x000fe20000000000 */
[----:B------:R-:W-:Y:S01]  /*1a00*/  LEA R7, R7, R6, 0x7 ;  /* 0x0000000607077211 */ /* 0x000fe200078e38ff */
[--C-:B------:R-:W-:Y:S02]  /*1a10*/  HADD2.F32 R6, -RZ, R13.reuse.H0_H0 ;  /* 0x2000000dff067230 */ /* 0x100fe40000004100 */
[----:B------:R-:W-:Y:S01]  /*1a20*/  HADD2.F32 R13, -RZ, R13.H1_H1 ;  /* 0x3000000dff0d7230 */ /* 0x000fe20000004100 */
[----:B------:R-:W-:Y:S02]  /*1a30*/  LEA R7, R8, R7, 0x3 ;  /* 0x0000000708077211 */ /* 0x000fe400078e18ff */
[----:B0-----:R-:W-:-:S03]  /*1a40*/  LEA R3, R10, R3, 0x18 ;  /* 0x000000030a037211 */ /* 0x001fc600078ec0ff */
[----:B-1----:R-:W-:-:S04]  /*1a50*/  IMAD.WIDE R4, R7, 0x2, R4 ;  /* 0x0000000207047825 */ /* 0x002fc800078e0204 */
[----:B------:R-:W-:Y:S01]  /*1a60*/  FADD.FTZ R13, R6, R13 ;  /* 0x0000000d060d7221 */ /* 0x000fe20000010000 */
[----:B------:R-:W-:Y:S01]  /*1a70*/  IMAD R3, R22, 0x8, R3 ;  /* 0x0000000816037824 */ /* 0x000fe200078e0203 */
[----:B------:R0:W-:Y:S04]  /*1a80*/  STG.E.64 desc[UR36][R4.64], R26 ;  /* 0x0000001a04007986 */ /* 0x0001e8000c101b24 */
[----:B------:R0:W-:Y:S01]  /*1a90*/  STS.64 [R3], R30 ;  /* 0x0000001e03007388 */ /* 0x0001e20000000a00 */
[----:B------:R-:W-:Y:S05]  /*1aa0*/  BRA.DIV UR4, `(.L_x_2072) ;  /* 0x0000007a047c7947 */ /* 0x000fea000b800000 */
        /* <DEDUP_REMOVED lines=8> */
[----:B------:R0:W1:Y:S02]  /*1b30*/  SHFL.BFLY PT, R14, R6, 0x1, 0x1f ;  /* 0x0c201f00060e7f89 */ /* 0x00006400000e0000 */
.L_x_2175:
[----:B------:R-:W-:Y:S01]  /*1b40*/  ISETP.NE.AND P0, PT, R22, RZ, PT ;  /* 0x000000ff1600720c */ /* 0x000fe20003f05270 */
[----:B-1----:R-:W-:-:S12]  /*1b50*/  FADD.FTZ R14, R6, R14 ;  /* 0x0000000e060e7221 */ /* 0x002fd80000010000 */
[----:B------:R-:W-:Y:S05]  /*1b60*/  @P0 BRA `(.L_x_2071) ;  /* 0x00000000004c0947 */ /* 0x000fea0003800000 */
[----:B------:R-:W1:Y:S02]  /*1b70*/  LDCU.64 UR4, c[0x0][0x438] ;  /* 0x00008700ff0477ac */ /* 0x000e640008000a00 */
[----:B-1----:R-:W-:Y:S01]  /*1b80*/  ISETP.NE.U32.AND P0, PT, RZ, UR4, PT ;  /* 0x00000004ff007c0c */ /* 0x002fe2000bf05070 */
[----:B------:R-:W1:Y:S03]  /*1b90*/  LDCU UR4, c[0x0][0x410] ;  /* 0x00008200ff0477ac */ /* 0x000e660008000800 */
[----:B------:R-:W-:-:S13]  /*1ba0*/  ISETP.NE.AND.EX P0, PT, RZ, UR5, PT, P0 ;  /* 0x00000005ff007c0c */ /* 0x000fda000bf05300 */
[----:B0-----:R-:W0:Y:S01]  /*1bb0*/  @P0 LDC R6, c[0x0][0x440] ;  /* 0x00011000ff060b82 */ /* 0x001e220000000800 */
[----:B-----5:R-:W-:-:S07]  /*1bc0*/  @P0 IADD3 R0, PT, PT, -R23, R16, RZ ;  /* 0x0000001017000210 */ /* 0x020fce0007ffe1ff */
[----:B------:R-:W2:Y:S01]  /*1bd0*/  @P0 LDC.64 R4, c[0x0][0x438] ;  /* 0x00010e00ff040b82 */ /* 0x000ea20000000a00 */
[----:B0-----:R-:W-:-:S04]  /*1be0*/  @P0 IMAD R3, R77, R6, R0 ;  /* 0x000000064d030224 */ /* 0x001fc800078e0200 */
[----:B------:R-:W-:-:S04]  /*1bf0*/  @P0 IMAD R3, R3, R6, R0 ;  /* 0x0000000603030224 */ /* 0x000fc800078e0200 */
[----:B--2---:R-:W-:-:S06]  /*1c00*/  @P0 IMAD.WIDE R4, R3, 0x2, R4 ;  /* 0x0000000203040825 */ /* 0x004fcc00078e0204 */
[----:B------:R-:W2:Y:S01]  /*1c10*/  @P0 LDG.E.U16 R4, desc[UR36][R4.64] ;  /* 0x0000002404040981 */ /* 0x000ea2000c1e1500 */
[----:B------:R-:W-:Y:S01]  /*1c20*/  IADD3 R9, PT, PT, R9, 0x140, RZ ;  /* 0x0000014009097810 */ /* 0x000fe20007ffe0ff */
[----:B-1----:R-:W-:Y:S01]  /*1c30*/  FMUL.FTZ R0, R14, UR4 ;  /* 0x000000040e007c20 */ /* 0x002fe20008410000 */
[----:B------:R-:W-:Y:S02]  /*1c40*/  IADD3 R6, PT, PT, -R19, R16, RZ ;  /* 0x0000001013067210 */ /* 0x000fe40007ffe1ff */
[----:B------:R-:W-:-:S05]  /*1c50*/  LEA R7, R10, R9, 0x18 ;  /* 0x000000090a077211 */ /* 0x000fca00078ec0ff */
[----:B------:R-:W-:Y:S02]  /*1c60*/  IMAD R7, R6, 0x4, R7 ;  /* 0x0000000406077824 */ /* 0x000fe400078e0207 */
[----:B--2---:R-:W-:-:S05]  /*1c70*/  @P0 HADD2.F32 R3, -RZ, R4.H0_H0 ;  /* 0x20000004ff030230 */ /* 0x004fca0000004100 */
[----:B------:R-:W-:-:S05]  /*1c80*/  @P0 FADD.FTZ R0, R0, R3 ;  /* 0x0000000300000221 */ /* 0x000fca0000010000 */
[----:B------:R4:W-:Y:S02]  /*1c90*/  STS [R7], R0 ;  /* 0x0000000007007388 */ /* 0x0009e40000000800 */
.L_x_2071:
[----:B------:R-:W-:Y:S05]  /*1ca0*/  WARPSYNC.ALL ;  /* 0x0000000000007948 */ /* 0x000fea0003800000 */
[----:B------:R-:W-:Y:S01]  /*1cb0*/  IADD3 R3, PT, PT, -R19, R16, RZ ;  /* 0x0000001013037210 */ /* 0x000fe20007ffe1ff */
[----:B------:R-:W0:Y:S01]  /*1cc0*/  LDCU UR4, c[0x0][0x3f0] ;  /* 0x00007e00ff0477ac */ /* 0x000e220008000800 */
[----:B------:R-:W-:Y:S02]  /*1cd0*/  BSSY.RECONVERGENT B0, `(.L_x_2073) ;  /* 0x00001ef000007945 */ /* 0x000fe40003800200 */
[----:B-1----:R-:W-:Y:S01]  /*1ce0*/  IADD3 R4, PT, PT, R3, 0x1f, RZ ;  /* 0x0000001f03047810 */ /* 0x002fe20007ffe0ff */
[----:B------:R-:W1:Y:S03]  /*1cf0*/  LDCU UR15, c[0x0][0x3f8] ;  /* 0x00007f00ff0f77ac */ /* 0x000e660008000800 */
[----:B------:R-:W-:Y:S01]  /*1d00*/  SHF.R.S32.HI R5, RZ, 0x1f, R4 ;  /* 0x0000001fff057819 */ /* 0x000fe20000011404 */
[----:B------:R-:W1:Y:S03]  /*1d10*/  LDCU UR16, c[0x0][0x410] ;  /* 0x00008200ff1077ac */ /* 0x000e660008000800 */
[----:B------:R-:W-:Y:S01]  /*1d20*/  LEA.HI R5, R5, R4, RZ, 0x5 ;  /* 0x0000000405057211 */ /* 0x000fe200078f28ff */
[----:B------:R-:W1:Y:S03]  /*1d30*/  LDCU.64 UR8, c[0x0][0x3c8] ;  /* 0x00007900ff0877ac */ /* 0x000e660008000a00 */
[----:B------:R-:W-:Y:S01]  /*1d40*/  LOP3.LUT R142, R5, 0xffffffe0, RZ, 0xc0, !PT ;  /* 0xffffffe0058e7812 */ /* 0x000fe200078ec0ff */
[----:B------:R-:W1:Y:S01]  /*1d50*/  LDCU.64 UR10, c[0x0][0x3b8] ;  /* 0x00007700ff0a77ac */ /* 0x000e620008000a00 */
[----:B0-----:R-:W-:Y:S01]  /*1d60*/  IMAD R20, R28, UR4, R77 ;  /* 0x000000041c147c24 */ /* 0x001fe2000f8e024d */
[----:B------:R-:W-:Y:S01]  /*1d70*/  BAR.SYNC.DEFER_BLOCKING 0x0 ;  /* 0x0000000000007b1d */ /* 0x000fe20000010000 */
[----:B------:R-:W-:-:S03]  /*1d80*/  ISETP.GE.AND P0, PT, R22, R142, PT ;  /* 0x0000008e1600720c */ /* 0x000fc60003f06270 */
[----:B------:R-:W-:Y:S02]  /*1d90*/  SHF.L.U32 R20, R20, 0x7, RZ ;  /* 0x0000000714147819 */ /* 0x000fe400000006ff */
[----:B------:R-:W0:Y:S01]  /*1da0*/  LDCU.64 UR18, c[0x0][0x438] ;  /* 0x00008700ff1277ac */ /* 0x000e220008000a00 */
[----:B------:R-:W0:Y:S07]  /*1db0*/  LDCU.64 UR12, c[0x0][0x448] ;  /* 0x00008900ff0c77ac */ /* 0x000e2e0008000a00 */
[----:B------:R-:W-:Y:S05]  /*1dc0*/  @P0 BRA `(.L_x_2074) ;  /* 0x0000001c007c0947 */ /* 0x000fea0003800000 */
[----:B------:R-:W1:Y:S01]  /*1dd0*/  LDC R4, c[0x0][0x3f4] ;  /* 0x0000fd00ff047b82 */ /* 0x000e620000000800 */
[----:B------:R-:W-:Y:S01]  /*1de0*/  UMOV UR4, 0x400 ;  /* 0x0000040000047882 */ /* 0x000fe20000000000 */
[----:B------:R-:W2:Y:S01]  /*1df0*/  LDCU UR14, c[0x0][0x440] ;  /* 0x00008800ff0e77ac */ /* 0x000ea20008000800 */
[C---:B------:R-:W-:Y:S01]  /*1e00*/  IADD3 R141, PT, PT, R19.reuse, R22, RZ ;  /* 0x00000016138d7210 */ /* 0x040fe20007ffe0ff */
[----:B------:R-:W-:-:S04]  /*1e10*/  IMAD.IADD R142, R19, 0x1, R142 ;  /* 0x00000001138e7824 */ /* 0x000fc800078e028e */
[----:B------:R-:W3:Y:S01]  /*1e20*/  S2UR UR5, SR_CgaCtaId ;  /* 0x00000000000579c3 */ /* 0x000ee20000008800 */
[----:B--2---:R-:W-:Y:S01]  /*1e30*/  IMAD R144, R77, UR14, R16 ;  /* 0x0000000e4d907c24 */ /* 0x004fe2000f8e0210 */
[----:B-1----:R-:W-:-:S03]  /*1e40*/  IABS R21, R4 ;  /* 0x0000000400157213 */ /* 0x002fc60000000000 */
[----:B------:R-:W-:Y:S01]  /*1e50*/  IMAD R144, R144, UR14, R141 ;  /* 0x0000000e90907c24 */ /* 0x000fe2000f8e028d */
[----:B------:R-:W1:Y:S01]  /*1e60*/  I2F.RP R48, R21 ;  /* 0x0000001500307306 */ /* 0x000e620000209400 */
[----:B---3--:R-:W-:Y:S02]  /*1e70*/  ULEA UR6, UR5, UR4, 0x18 ;  /* 0x0000000405067291 */ /* 0x008fe4000f8ec0ff */
[----:B------:R-:W-:-:S04]  /*1e80*/  UIADD3 UR4, UPT, UPT, UR4, 0x140, URZ ;  /* 0x0000014004047890 */ /* 0x000fc8000fffe0ff */
[----:B------:R-:W-:-:S03]  /*1e90*/  ULEA UR4, UR5, UR4, 0x18 ;  /* 0x0000000405047291 */ /* 0x000fc6000f8ec0ff */
[----:B----4-:R-:W2:Y:S01]  /*1ea0*/  LDS.128 R4, [UR6+0x40] ;  /* 0x00004006ff047984 */ /* 0x010ea20008000c00 */
[----:B-1----:R-:W1:Y:S02]  /*1eb0*/  MUFU.RCP R64, R48 ;  /* 0x0000003000407308 */ /* 0x002e640000001000 */
[----:B------:R-:W-:Y:S01]  /*1ec0*/  IADD3 R145, PT, PT, R76, UR4, RZ ;  /* 0x000000044c917c10 */ /* 0x000fe2000fffe0ff */
[----:B------:R-:W3:Y:S04]  /*1ed0*/  LDS.128 R8, [UR6+0x50] ;  /* 0x00005006ff087984 */ /* 0x000ee80008000c00 */
[----:B------:R-:W4:Y:S04]  /*1ee0*/  LDS.128 R12, [UR6+0x60] ;  /* 0x00006006ff0c7984 */ /* 0x000f280008000c00 */
[----:B------:R-:W0:Y:S04]  /*1ef0*/  LDS.128 R24, [UR6+0x70] ;  /* 0x00007006ff187984 */ /* 0x000e280008000c00 */
[----:B------:R-:W0:Y:S01]  /*1f00*/  LDS.128 R28, [UR6+0x80] ;  /* 0x00008006ff1c7984 */ /* 0x000e220008000c00 */
[----:B-1----:R-:W-:-:S03]  /*1f10*/  VIADD R79, R64, 0xffffffe ;  /* 0x0ffffffe404f7836 */ /* 0x002fc60000000000 */
[----:B------:R-:W1:Y:S04]  /*1f20*/  LDS.128 R32, [UR6+0x90] ;  /* 0x00009006ff207984 */ /* 0x000e680008000c00 */
[----:B------:R-:W0:Y:S01]  /*1f30*/  LDS.128 R36, [UR6+0xa0] ;  /* 0x0000a006ff247984 */ /* 0x000e220008000c00 */
[----:B------:R-:W2:Y:S03]  /*1f40*/  F2I.FTZ.U32.TRUNC.NTZ R79, R79 ;  /* 0x0000004f004f7305 */ /* 0x000ea6000021f000 */
[----:B------:R-:W0:Y:S04]  /*1f50*/  LDS.128 R40, [UR6+0xb0] ;  /* 0x0000b006ff287984 */ /* 0x000e280008000c00 */
[----:B------:R-:W0:Y:S04]  /*1f60*/  LDS.128 R44, [UR6+0xc0] ;  /* 0x0000c006ff2c7984 */ /* 0x000e280008000c00 */
[----:B------:R-:W0:Y:S04]  /*1f70*/  LDS.128 R48, [UR6+0xd0] ;  /* 0x0000d006ff307984 */ /* 0x000e280008000c00 */
[----:B------:R-:W0:Y:S01]  /*1f80*/  LDS.128 R52, [UR6+0xe0] ;  /* 0x0000e006ff347984 */ /* 0x000e220008000c00 */
[----:B--2---:R-:W-:-:S03]  /*1f90*/  IADD3 R80, PT, PT, RZ, -R79, RZ ;  /* 0x8000004fff507210 */ /* 0x004fc60007ffe0ff */
[----:B------:R-:W2:Y:S02]  /*1fa0*/  LDS.128 R56, [UR6+0xf0] ;  /* 0x0000f006ff387984 */ /* 0x000ea40008000c00 */
[----:B------:R-:W-:Y:S02]  /*1fb0*/  IMAD R77, R80, R21, RZ ;  /* 0x00000015504d7224 */ /* 0x000fe400078e02ff */
[----:B------:R-:W0:Y:S04]  /*1fc0*/  LDS.128 R60, [UR6+0x100] ;  /* 0x00010006ff3c7984 */ /* 0x000e280008000c00 */
[----:B------:R-:W0:Y:S04]  /*1fd0*/  LDS.128 R64, [UR6+0x110] ;  /* 0x00011006ff407984 */ /* 0x000e280008000c00 */
[----:B------:R-:W0:Y:S04]  /*1fe0*/  LDS.128 R68, [UR6+0x120] ;  /* 0x00012006ff447984 */ /* 0x000e280008000c00 */
[----:B------:R-:W0:Y:S01]  /*1ff0*/  LDS.128 R72, [UR6+0x130] ;  /* 0x00013006ff487984 */ /* 0x000e220008000c00 */
[----:B------:R-:W3:Y:S02]  /*2000*/  LDCU.64 UR6, c[0x0][0x420] ;  /* 0x00008400ff0677ac */ /* 0x000ee40008000a00 */
[----:B---3--:R-:W-:Y:S01]  /*2010*/  IADD3 R22, P1, P2, R78, UR6, R141 ;  /* 0x000000064e167c10 */ /* 0x008fe2000fa3e08d */
[----:B------:R-:W-:Y:S01]  /*2020*/  HFMA2 R78, -RZ, RZ, 0, 0 ;  /* 0x00000000ff4e7431 */ /* 0x000fe200000001ff */
[----:B------:R-:W-:-:S02]  /*2030*/  ISETP.NE.U32.AND P0, PT, RZ, UR6, PT ;  /* 0x00000006ff007c0c */ /* 0x000fc4000bf05070 */
[----:B------:R-:W-:Y:S02]  /*2040*/  IADD3.X R143, PT, PT, R143, UR7, RZ, P1, P2 ;  /* 0x000000078f8f7c10 */ /* 0x000fe40008fe44ff */
[----:B------:R-:W-:Y:S01]  /*2050*/  ISETP.NE.AND.EX P0, PT, RZ, UR7, PT, P0 ;  /* 0x00000007ff007c0c */ /* 0x000fe2000bf05300 */
[----:B-12-4-:R-:W-:-:S12]  /*2060*/  IMAD.HI.U32 R140, R79, R77, R78 ;  /* 0x0000004d4f8c7227 */ /* 0x016fd800078e004e */
.L_x_2103:
[----:B------:R-:W-:Y:S01]  /*2070*/  @P0 MOV R149, R143 ;  /* 0x0000008f00950202 */ /* 0x000fe20000000f00 */
[----:B------:R-:W1:Y:S01]  /*2080*/  LDC R147, c[0x0][0x3f4] ;  /* 0x0000fd00ff937b82 */ /* 0x000e620000000800 */
[----:B------:R-:W-:-:S05]  /*2090*/  @P0 MOV R148, R22 ;  /* 0x0000001600940202 */ /* 0x000fca0000000f00 */
[----:B------:R2:W3:Y:S01]  /*20a0*/  @P0 LDG.E.U8 R149, desc[UR36][R148.64] ;  /* 0x0000002494950981 */ /* 0x0004e2000c1e1100 */
[----:B------:R-:W-:Y:S01]  /*20b0*/  IABS R151, R141 ;  /* 0x0000008d00977213 */ /* 0x000fe20000000000 */
[----:B------:R-:W-:Y:S01]  /*20c0*/  BSSY.RECONVERGENT B1, `(.L_x_2075) ;  /* 0x0000026000017945 */ /* 0x000fe20003800200 */
[----:B------:R-:W-:-:S03]  /*20d0*/  ISETP.GE.AND P2, PT, R141, RZ, PT ;  /* 0x000000ff8d00720c */ /* 0x000fc60003f46270 */
[----:B------:R-:W-:-:S04]  /*20e0*/  IMAD.HI.U32 R146, R140, R151, RZ ;  /* 0x000000978c927227 */ /* 0x000fc800078e00ff */
[----:B------:R-:W-:Y:S01]  /*20f0*/  IMAD.MOV R146, RZ, RZ, -R146 ;  /* 0x000000ffff927224 */ /* 0x000fe200078e0a92 */
[----:B-1----:R-:W-:Y:S02]  /*2100*/  IABS R153, R147 ;  /* 0x0000009300997213 */ /* 0x002fe40000000000 */
[----:B------:R-:W-:-:S03]  /*2110*/  ISETP.NE.AND P3, PT, R147, RZ, PT ;  /* 0x000000ff9300720c */ /* 0x000fc60003f65270 */
[----:B------:R-:W-:-:S05]  /*2120*/  IMAD R146, R153, R146, R151 ;  /* 0x0000009299927224 */ /* 0x000fca00078e0297 */
[----:B------:R-:W-:-:S13]  /*2130*/  ISETP.GT.U32.AND P1, PT, R21, R146, PT ;  /* 0x000000921500720c */ /* 0x000fda0003f24070 */
[----:B------:R-:W-:-:S04]  /*2140*/  @!P1 IADD3 R146, PT, PT, R146, -R153, RZ ;  /* 0x8000009992929210 */ /* 0x000fc80007ffe0ff */
[----:B------:R-:W-:-:S13]  /*2150*/  ISETP.GT.U32.AND P1, PT, R21, R146, PT ;  /* 0x000000921500720c */ /* 0x000fda0003f24070 */
[----:B------:R-:W-:Y:S02]  /*2160*/  @!P1 IADD3 R146, PT, PT, R146, -R153, RZ ;  /* 0x8000009992929210 */ /* 0x000fe40007ffe0ff */
[----:B------:R-:W-:Y:S02]  /*2170*/  ISETP.GE.AND P1, PT, R141, R16, PT ;  /* 0x000000108d00720c */ /* 0x000fe40003f26270 */
[----:B------:R-:W-:Y:S02]  /*2180*/  @!P2 IADD3 R146, PT, PT, -R146, RZ, RZ ;  /* 0x000000ff9292a210 */ /* 0x000fe40007ffe1ff */
[----:B------:R-:W-:-:S05]  /*2190*/  @!P3 LOP3.LUT R146, RZ, R147, RZ, 0x33, !PT ;  /* 0x00000093ff92b212 */ /* 0x000fca00078e33ff */
[----:B--2---:R-:W-:-:S05]  /*21a0*/  IMAD.IADD R148, R146, 0x1, R147 ;  /* 0x0000000192947824 */ /* 0x004fca00078e0293 */
[----:B------:R-:W-:-:S04]  /*21b0*/  LEA R148, R147, R148, 0x2 ;  /* 0x0000009493947211 */ /* 0x000fc800078e10ff */
[----:B------:R-:W-:-:S04]  /*21c0*/  LEA R150, R147, R148, 0x1 ;  /* 0x0000009493967211 */ /* 0x000fc800078e08ff */
[----:B------:R-:W-:Y:S02]  /*21d0*/  LEA R148, R147, R150, 0x1 ;  /* 0x0000009693947211 */ /* 0x000fe400078e08ff */
[----:B---3--:R-:W-:Y:S01]  /*21e0*/  ISETP.NE.AND P3, PT, R149, RZ, P0 ;  /* 0x000000ff9500720c */ /* 0x008fe20000765270 */
[----:B-----5:R-:W-:-:S12]  /*21f0*/  @P1 BRA `(.L_x_2076) ;  /* 0x0000000000481947 */ /* 0x020fd80003800000 */
[----:B------:R-:W1:Y:S02]  /*2200*/  S2UR UR4, SR_CTAID.Y ;  /* 0x00000000000479c3 */ /* 0x000e640000002600 */
[----:B-1----:R-:W-:-:S05]  /*2210*/  IMAD R77, R147, UR4, RZ ;  /* 0x00000004934d7c24 */ /* 0x002fca000f8e02ff */
[----:B------:R-:W-:-:S04]  /*2220*/  IADD3 R76, P2, PT, R77, R146, RZ ;  /* 0x000000924d4c7210 */ /* 0x000fc80007f5e0ff */
[----:B------:R-:W-:Y:S02]  /*2230*/  LEA.HI.X.SX32 R77, R77, RZ, 0x1, P2 ;  /* 0x000000ff4d4d7211 */ /* 0x000fe400010f0eff */
[----:B------:R-:W-:-:S04]  /*2240*/  LEA R78, P2, R76, UR8, 0x2 ;  /* 0x000000084c4e7c11 */ /* 0x000fc8000f8410ff */
[----:B------:R-:W-:-:S05]  /*2250*/  LEA.HI.X R79, R76, UR9, R77, 0x2, P2 ;  /* 0x000000094c4f7c11 */ /* 0x000fca00090f144d */
[----:B------:R-:W2:Y:S01]  /*2260*/  LDG.E R78, desc[UR36][R78.64] ;  /* 0x000000244e4e7981 */ /* 0x000ea2000c1e1900 */
[----:B------:R-:W-:-:S04]  /*2270*/  IMAD R77, R147, UR15, RZ ;  /* 0x0000000f934d7c24 */ /* 0x000fc8000f8e02ff */
[----:B--2---:R-:W-:-:S04]  /*2280*/  IMAD R77, R78, R77, RZ ;  /* 0x0000004d4e4d7224 */ /* 0x004fc800078e02ff */
[----:B------:R-:W-:Y:S02]  /*2290*/  IMAD R76, R77, 0x10, R146 ;  /* 0x000000104d4c7824 */ /* 0x000fe400078e0292 */
[----:B------:R-:W-:-:S03]  /*22a0*/  IMAD R77, R20, R147, RZ ;  /* 0x00000093144d7224 */ /* 0x000fc600078e02ff */
[----:B------:R-:W-:Y:S02]  /*22b0*/  SHF.L.U32 R76, R76, 0x3, RZ ;  /* 0x000000034c4c7819 */ /* 0x000fe400000006ff */
[----:B------:R-:W-:Y:S02]  /*22c0*/  SHF.R.S32.HI R149, RZ, 0x1f, R77 ;  /* 0x0000001fff957819 */ /* 0x000fe4000001144d */
[----:B------:R-:W-:-:S04]  /*22d0*/  IADD3 R77, P2, PT, R76, R77, RZ ;  /* 0x0000004d4c4d7210 */ /* 0x000fc80007f5e0ff */
[----:B------:R-:W-:Y:S02]  /*22e0*/  LEA.HI.X.SX32 R152, R76, R149, 0x1, P2 ;  /* 0x000000954c987211 */ /* 0x000fe400010f0eff */
[----:B------:R-:W-:-:S04]  /*22f0*/  LEA R76, P2, R77, UR10, 0x1 ;  /* 0x0000000a4d4c7c11 */ /* 0x000fc8000f8408ff */
[----:B------:R-:W-:-:S06]  /*2300*/  LEA.HI.X R77, R77, UR11, R152, 0x1, P2 ;  /* 0x0000000b4d4d7c11 */ /* 0x000fcc00090f0c98 */
[----:B------:R-:W5:Y:S03]  /*2310*/  LDG.E.128 R76, desc[UR36][R76.64] ;  /* 0x000000244c4c7981 */ /* 0x000f66000c1e1d00 */
.L_x_2076:
[----:B0-----:R-:W-:Y:S05]  /*2320*/  BSYNC.RECONVERGENT B1 ;  /* 0x0000000000017941 */ /* 0x001fea0003800200 */
.L_x_2075:
[----:B------:R-:W-:Y:S04]  /*2330*/  BSSY.RECONVERGENT B1, `(.L_x_2077) ;  /* 0x000001c000017945 */ /* 0x000fe80003800200 */
[----:B------:R-:W-:Y:S05]  /*2340*/  @P1 BRA `(.L_x_2078) ;  /* 0x0000000000681947 */ /* 0x000fea0003800000 */
[----:B------:R-:W0:Y:S02]  /*2350*/  S2UR UR4, SR_CTAID.Y ;  /* 0x00000000000479c3 */ /* 0x000e240000002600 */
[----:B0-----:R-:W-:-:S05]  /*2360*/  IMAD R81, R147, UR4, RZ ;  /* 0x0000000493517c24 */ /* 0x001fca000f8e02ff */
[----:B------:R-:W-:-:S04]  /*2370*/  IADD3 R82, P2, PT, R81, R146, RZ ;  /* 0x0000009251527210 */ /* 0x000fc80007f5e0ff */
[----:B------:R-:W-:Y:S02]  /*2380*/  LEA.HI.X.SX32 R81, R81, RZ, 0x1, P2 ;  /* 0x000000ff51517211 */ /* 0x000fe400010f0eff */
[----:B------:R-:W-:-:S04]  /*2390*/  LEA R80, P2, R82, UR8, 0x2 ;  /* 0x0000000852507c11 */ /* 0x000fc8000f8410ff */
[----:B------:R-:W-:-:S05]  /*23a0*/  LEA.HI.X R81, R82, UR9, R81, 0x2, P2 ;  /* 0x0000000952517c11 */ /* 0x000fca00090f1451 */
[----:B------:R-:W2:Y:S01]  /*23b0*/  LDG.E R80, desc[UR36][R80.64] ;  /* 0x0000002450507981 */ /* 0x000ea2000c1e1900 */
[C---:B------:R-:W-:Y:S02]  /*23c0*/  IMAD R83, R147.reuse, UR15, RZ ;  /* 0x0000000f93537c24 */ /* 0x040fe4000f8e02ff */
[----:B------:R-:W-:Y:S02]  /*23d0*/  IMAD R85, R147, 0x2, R146 ;  /* 0x0000000293557824 */ /* 0x000fe400078e0292 */
[----:B------:R-:W-:-:S05]  /*23e0*/  IMAD R84, R20, R147, RZ ;  /* 0x0000009314547224 */ /* 0x000fca00078e02ff */
[----:B------:R-:W-:Y:S01]  /*23f0*/  SHF.R.S32.HI R87, RZ, 0x1f, R84 ;  /* 0x0000001fff577819 */ /* 0x000fe20000011454 */
[----:B--2---:R-:W-:Y:S01]  /*2400*/  IMAD R82, R80, R83, RZ ;  /* 0x0000005350527224 */ /* 0x004fe200078e02ff */
[----:B------:R-:W-:-:S04]  /*2410*/  IADD3 R83, PT, PT, R146, R147, RZ ;  /* 0x0000009392537210 */ /* 0x000fc80007ffe0ff */
[----:B------:R-:W-:-:S04]  /*2420*/  SHF.L.U32 R82, R82, 0x7, RZ ;  /* 0x0000000752527819 */ /* 0x000fc800000006ff */
[-C--:B------:R-:W-:Y:S02]  /*2430*/  LEA R83, R83, R82.reuse, 0x3 ;  /* 0x0000005253537211 */ /* 0x080fe400078e18ff */
[----:B------:R-:W-:Y:S02]  /*2440*/  LEA R82, R85, R82, 0x3 ;  /* 0x0000005255527211 */ /* 0x000fe400078e18ff */
[C---:B------:R-:W-:Y:S02]  /*2450*/  IADD3 R86, P2, PT, R84.reuse, R83, RZ ;  /* 0x0000005354567210 */ /* 0x040fe40007f5e0ff */
[----:B------:R-:W-:Y:S02]  /*2460*/  IADD3 R85, P4, PT, R84, R82, RZ ;  /* 0x0000005254557210 */ /* 0x000fe40007f9e0ff */
[-C--:B------:R-:W-:Y:S02]  /*2470*/  LEA.HI.X.SX32 R83, R83, R87.reuse, 0x1, P2 ;  /* 0x0000005753537211 */ /* 0x080fe400010f0eff */
[----:B------:R-:W-:-:S02]  /*2480*/  LEA.HI.X.SX32 R82, R82, R87, 0x1, P4 ;  /* 0x0000005752527211 */ /* 0x000fc400020f0eff */
[C---:B------:R-:W-:Y:S02]  /*2490*/  LEA R80, P2, R86.reuse, UR10, 0x1 ;  /* 0x0000000a56507c11 */ /* 0x040fe4000f8408ff */
[C---:B------:R-:W-:Y:S02]  /*24a0*/  LEA R84, P4, R85.reuse, UR10, 0x1 ;  /* 0x0000000a55547c11 */ /* 0x040fe4000f8808ff */
[----:B------:R-:W-:Y:S02]  /*24b0*/  LEA.HI.X R81, R86, UR11, R83, 0x1, P2 ;  /* 0x0000000b56517c11 */ /* 0x000fe400090f0c53 */
[----:B------:R-:W-:-:S04]  /*24c0*/  LEA.HI.X R85, R85, UR11, R82, 0x1, P4 ;  /* 0x0000000b55557c11 */ /* 0x000fc8000a0f0c52 */
[----:B------:R-:W5:Y:S04]  /*24d0*/  LDG.E.128 R80, desc[UR36][R80.64] ;  /* 0x0000002450507981 */ /* 0x000f68000c1e1d00 */
[----:B------:R-:W5:Y:S02]  /*24e0*/  LDG.E.128 R84, desc[UR36][R84.64] ;  /* 0x0000002454547981 */ /* 0x000f64000c1e1d00 */
.L_x_2078:
[----:B------:R-:W-:Y:S05]  /*24f0*/  BSYNC.RECONVERGENT B1 ;  /* 0x0000000000017941 */ /* 0x000fea0003800200 */
.L_x_2077:
        /* <DEDUP_REMOVED lines=9> */
[-C--:B------:R-:W-:Y:S01]  /*2590*/  IADD3 R90, PT, PT, R146, R147.reuse, RZ ;  /* 0x00000093925a7210 */ /* 0x080fe20007ffe0ff */
[C---:B------:R-:W-:Y:S02]  /*25a0*/  IMAD R91, R147.reuse, UR15, RZ ;  /* 0x0000000f935b7c24 */ /* 0x040fe4000f8e02ff */
[----:B------:R-:W-:Y:S02]  /*25b0*/  IMAD R93, R20, R147, RZ ;  /* 0x00000093145d7224 */ /* 0x000fe400078e02ff */
[C---:B------:R-:W-:Y:S02]  /*25c0*/  IMAD R90, R147.reuse, 0x2, R90 ;  /* 0x00000002935a7824 */ /* 0x040fe400078e025a */
[----:B--2---:R-:W-:Y:S01]  /*25d0*/  IMAD R92, R88, R91, RZ ;  /* 0x0000005b585c7224 */ /* 0x004fe200078e02ff */
[----:B------:R-:W-:Y:S02]  /*25e0*/  LEA R91, R147, R146, 0x2 ;  /* 0x00000092935b7211 */ /* 0x000fe400078e10ff */
[----:B------:R-:W-:-:S02]  /*25f0*/  SHF.R.S32.HI R88, RZ, 0x1f, R93 ;  /* 0x0000001fff587819 */ /* 0x000fc4000001145d */
[C---:B------:R-:W-:Y:S02]  /*2600*/  LEA R90, R92.reuse, R90, 0x4 ;  /* 0x0000005a5c5a7211 */ /* 0x040fe400078e20ff */
[----:B------:R-:W-:-:S03]  /*2610*/  LEA R91, R92, R91, 0x4 ;  /* 0x0000005b5c5b7211 */ /* 0x000fc600078e20ff */
[----:B------:R-:W-:Y:S01]  /*2620*/  IMAD.SHL.U32 R90, R90, 0x8, RZ ;  /* 0x000000085a5a7824 */ /* 0x000fe200078e00ff */
[----:B------:R-:W-:-:S04]  /*2630*/  SHF.L.U32 R91, R91, 0x3, RZ ;  /* 0x000000035b5b7819 */ /* 0x000fc800000006ff */
[C---:B------:R-:W-:Y:S02]  /*2640*/  IADD3 R89, P2, PT, R93.reuse, R90, RZ ;  /* 0x0000005a5d597210 */ /* 0x040fe40007f5e0ff */
[----:B------:R-:W-:Y:S02]  /*2650*/  IADD3 R93, P4, PT, R93, R91, RZ ;  /* 0x0000005b5d5d7210 */ /* 0x000fe40007f9e0ff */
[-C--:B------:R-:W-:Y:S02]  /*2660*/  LEA.HI.X.SX32 R94, R90, R88.reuse, 0x1, P2 ;  /* 0x000000585a5e7211 */ /* 0x080fe400010f0eff */
[----:B------:R-:W-:Y:S02]  /*2670*/  LEA.HI.X.SX32 R90, R91, R88, 0x1, P4 ;  /* 0x000000585b5a7211 */ /* 0x000fe400020f0eff */
[----:B------:R-:W-:Y:S02]  /*2680*/  LEA R88, P2, R89, UR10, 0x1 ;  /* 0x0000000a59587c11 */ /* 0x000fe4000f8408ff */
[----:B------:R-:W-:-:S02]  /*2690*/  LEA R92, P4, R93, UR10, 0x1 ;  /* 0x0000000a5d5c7c11 */ /* 0x000fc4000f8808ff */
[----:B------:R-:W-:Y:S02]  /*26a0*/  LEA.HI.X R89, R89, UR11, R94, 0x1, P2 ;  /* 0x0000000b59597c11 */ /* 0x000fe400090f0c5e */
[----:B------:R-:W-:-:S04]  /*26b0*/  LEA.HI.X R93, R93, UR11, R90, 0x1, P4 ;  /* 0x0000000b5d5d7c11 */ /* 0x000fc8000a0f0c5a */
[----:B------:R-:W5:Y:S04]  /*26c0*/  LDG.E.128 R88, desc[UR36][R88.64] ;  /* 0x0000002458587981 */ /* 0x000f68000c1e1d00 */
[----:B------:R-:W5:Y:S02]  /*26d0*/  LDG.E.128 R92, desc[UR36][R92.64] ;  /* 0x000000245c5c7981 */ /* 0x000f64000c1e1d00 */
.L_x_2080:
[----:B------:R-:W-:Y:S05]  /*26e0*/  BSYNC.RECONVERGENT B1 ;  /* 0x0000000000017941 */ /* 0x000fea0003800200 */
.L_x_2079:
        /* <DEDUP_REMOVED lines=11> */
[----:B------:R-:W-:Y:S01]  /*27a0*/  IMAD R149, R20, R147, RZ ;  /* 0x0000009314957224 */ /* 0x000fe200078e02ff */
[----:B------:R-:W-:Y:S01]  /*27b0*/  LEA R98, R147, R98, 0x2 ;  /* 0x0000006293627211 */ /* 0x000fe200078e10ff */
        /* <DEDUP_REMOVED lines=8> */
[----:B------:R-:W5:Y:S03]  /*2840*/  LDG.E.128 R96, desc[UR36][R96.64] ;  /* 0x0000002460607981 */ /* 0x000f66000c1e1d00 */
.L_x_2082:
[----:B------:R-:W-:Y:S05]  /*2850*/  BSYNC.RECONVERGENT B1 ;  /* 0x0000000000017941 */ /* 0x000fea0003800200 */
.L_x_2081:
        /* <DEDUP_REMOVED lines=12> */
[----:B------:R-:W-:-:S05]  /*2920*/  LEA R102, R147, R102, 0x2 ;  /* 0x0000006693667211 */ /* 0x000fca00078e10ff */
[----:B------:R-:W-:Y:S02]  /*2930*/  IMAD.IADD R102, R102, 0x1, R147 ;  /* 0x0000000166667824 */ /* 0x000fe400078e0293 */
[----:B--2---:R-:W-:-:S05]  /*2940*/  IMAD R103, R100, R103, RZ ;  /* 0x0000006764677224 */ /* 0x004fca00078e02ff */
[----:B------:R-:W-:-:S04]  /*2950*/  LEA R102, R103, R102, 0x4 ;  /* 0x0000006667667211 */ /* 0x000fc800078e20ff */
[----:B------:R-:W-:-:S04]  /*2960*/  SHF.L.U32 R102, R102, 0x3, RZ ;  /* 0x0000000366667819 */ /* 0x000fc800000006ff */
[----:B------:R-:W-:Y:S02]  /*2970*/  SHF.R.S32.HI R103, RZ, 0x1f, R102 ;  /* 0x0000001fff677819 */ /* 0x000fe40000011466 */
[----:B------:R-:W-:-:S04]  /*2980*/  IADD3 R102, P2, PT, R149, R102, RZ ;  /* 0x0000006695667210 */ /* 0x000fc80007f5e0ff */
[----:B------:R-:W-:Y:S02]  /*2990*/  LEA.HI.X.SX32 R103, R149, R103, 0x1, P2 ;  /* 0x0000006795677211 */ /* 0x000fe400010f0eff */
[----:B------:R-:W-:-:S04]  /*29a0*/  LEA R100, P2, R102, UR10, 0x1 ;  /* 0x0000000a66647c11 */ /* 0x000fc8000f8408ff */
[----:B------:R-:W-:-:S06]  /*29b0*/  LEA.HI.X R101, R102, UR11, R103, 0x1, P2 ;  /* 0x0000000b66657c11 */ /* 0x000fcc00090f0c67 */
[----:B------:R-:W5:Y:S03]  /*29c0*/  LDG.E.128 R100, desc[UR36][R100.64] ;  /* 0x0000002464647981 */ /* 0x000f66000c1e1d00 */
.L_x_2084:
[----:B------:R-:W-:Y:S05]  /*29d0*/  BSYNC.RECONVERGENT B1 ;  /* 0x0000000000017941 */ /* 0x000fea0003800200 */
.L_x_2083:
        /* <DEDUP_REMOVED lines=13> */
[----:B--2---:R-:W-:-:S05]  /*2ab0*/  IMAD R107, R104, R107, RZ ;  /* 0x0000006b686b7224 */ /* 0x004fca00078e02ff */
[----:B------:R-:W-:-:S04]  /*2ac0*/  SHF.L.U32 R107, R107, 0x7, RZ ;  /* 0x000000076b6b7819 */ /* 0x000fc800000006ff */
[-C--:B------:R-:W-:Y:S02]  /*2ad0*/  LEA R150, R150, R107.reuse, 0x3 ;  /* 0x0000006b96967211 */ /* 0x080fe400078e18ff */
[----:B------:R-:W-:Y:S02]  /*2ae0*/  LEA R106, R106, R107, 0x3 ;  /* 0x0000006b6a6a7211 */ /* 0x000fe400078e18ff */
[C---:B------:R-:W-:Y:S02]  /*2af0*/  IADD3 R109, P2, PT, R111.reuse, R150, RZ ;  /* 0x000000966f6d7210 */ /* 0x040fe40007f5e0ff */
[----:B------:R-:W-:Y:S02]  /*2b00*/  IADD3 R107, P4, PT, R111, R106, RZ ;  /* 0x0000006a6f6b7210 */ /* 0x000fe40007f9e0ff */
[-C--:B------:R-:W-:Y:S02]  /*2b10*/  LEA.HI.X.SX32 R150, R150, R149.reuse, 0x1, P2 ;  /* 0x0000009596967211 */ /* 0x080fe400010f0eff */
[----:B------:R-:W-:-:S02]  /*2b20*/  LEA.HI.X.SX32 R106, R106, R149, 0x1, P4 ;  /* 0x000000956a6a7211 */ /* 0x000fc400020f0eff */
[----:B------:R-:W-:Y:S02]  /*2b30*/  LEA R104, P2, R109, UR10, 0x1 ;  /* 0x0000000a6d687c11 */ /* 0x000fe4000f8408ff */
[----:B------:R-:W-:Y:S02]  /*2b40*/  LEA R108, P4, R107, UR10, 0x1 ;  /* 0x0000000a6b6c7c11 */ /* 0x000fe4000f8808ff */
[----:B------:R-:W-:Y:S02]  /*2b50*/  LEA.HI.X R105, R109, UR11, R150, 0x1, P2 ;  /* 0x0000000b6d697c11 */ /* 0x000fe400090f0c96 */
[----:B------:R-:W-:-:S04]  /*2b60*/  LEA.HI.X R109, R107, UR11, R106, 0x1, P4 ;  /* 0x0000000b6b6d7c11 */ /* 0x000fc8000a0f0c6a */
[----:B------:R-:W5:Y:S04]  /*2b70*/  LDG.E.128 R104, desc[UR36][R104.64] ;  /* 0x0000002468687981 */ /* 0x000f68000c1e1d00 */
[----:B------:R-:W5:Y:S02]  /*2b80*/  LDG.E.128 R108, desc[UR36][R108.64] ;  /* 0x000000246c6c7981 */ /* 0x000f64000c1e1d00 */
.L_x_2086:
[----:B------:R-:W-:Y:S05]  /*2b90*/  BSYNC.RECONVERGENT B1 ;  /* 0x0000000000017941 */ /* 0x000fea0003800200 */
.L_x_2085:
[----:B------:R-:W-:Y:S01]  /*2ba0*/  BSSY.RECONVERGENT B1, `(.L_x_2087) ;  /* 0x0000015000017945 */ /* 0x000fe20003800200 */
[----:B------:R-:W-:-:S03]  /*2bb0*/  IADD3 R150, PT, PT, R148, R147, RZ ;  /* 0x0000009394967210 */ /* 0x000fc60007ffe0ff */
        /* <DEDUP_REMOVED lines=8> */
[----:B------:R-:W-:Y:S02]  /*2c40*/  IMAD R115, R147, UR15, RZ ;  /* 0x0000000f93737c24 */ /* 0x000fe4000f8e02ff */
[----:B------:R-:W-:Y:S02]  /*2c50*/  IMAD R149, R20, R147, RZ ;  /* 0x0000009314957224 */ /* 0x000fe400078e02ff */
        /* <DEDUP_REMOVED lines=9> */
.L_x_2088:
[----:B------:R-:W-:Y:S05]  /*2cf0*/  BSYNC.RECONVERGENT B1 ;  /* 0x0000000000017941 */ /* 0x000fea0003800200 */
.L_x_2087:
        /* <DEDUP_REMOVED lines=10> */
[----:B------:R-:W-:-:S04]  /*2da0*/  IMAD R119, R147, UR15, RZ ;  /* 0x0000000f93777c24 */ /* 0x000fc8000f8e02ff */
[----:B--2---:R-:W-:-:S05]  /*2db0*/  IMAD R119, R116, R119, RZ ;  /* 0x0000007774777224 */ /* 0x004fca00078e02ff */
[----:B------:R-:W-:Y:S01]  /*2dc0*/  LEA R118, R119, R150, 0x4 ;  /* 0x0000009677767211 */ /* 0x000fe200078e20ff */
[----:B------:R-:W-:-:S04]  /*2dd0*/  IMAD R150, R20, R147, RZ ;  /* 0x0000009314967224 */ /* 0x000fc800078e02ff */
[----:B------:R-:W-:-:S05]  /*2de0*/  IMAD.SHL.U32 R118, R118, 0x8, RZ ;  /* 0x0000000876767824 */ /* 0x000fca00078e00ff */
[----:B------:R-:W-:Y:S02]  /*2df0*/  SHF.R.S32.HI R119, RZ, 0x1f, R118 ;  /* 0x0000001fff777819 */ /* 0x000fe40000011476 */
[----:B------:R-:W-:-:S04]  /*2e00*/  IADD3 R149, P2, PT, R150, R118, RZ ;  /* 0x0000007696957210 */ /* 0x000fc80007f5e0ff */
[----:B------:R-:W-:Y:S02]  /*2e10*/  LEA.HI.X.SX32 R150, R150, R119, 0x1, P2 ;  /* 0x0000007796967211 */ /* 0x000fe400010f0eff */
[----:B------:R-:W-:-:S04]  /*2e20*/  LEA R118, P2, R149, UR10, 0x1 ;  /* 0x0000000a95767c11 */ /* 0x000fc8000f8408ff */
[----:B------:R-:W-:-:S06]  /*2e30*/  LEA.HI.X R119, R149, UR11, R150, 0x1, P2 ;  /* 0x0000000b95777c11 */ /* 0x000fcc00090f0c96 */
[----:B------:R-:W5:Y:S03]  /*2e40*/  LDG.E.128 R116, desc[UR36][R118.64] ;  /* 0x0000002476747981 */ /* 0x000f66000c1e1d00 */
.L_x_2090:
[----:B------:R-:W-:Y:S05]  /*2e50*/  BSYNC.RECONVERGENT B1 ;  /* 0x0000000000017941 */ /* 0x000fea0003800200 */
.L_x_2089:
        /* <DEDUP_REMOVED lines=21> */
.L_x_2092:
[----:B------:R-:W-:Y:S05]  /*2fb0*/  BSYNC.RECONVERGENT B1 ;  /* 0x0000000000017941 */ /* 0x000fea0003800200 */
.L_x_2091:
[----:B------:R-:W-:Y:S01]  /*2fc0*/  BSSY.RECONVERGENT B1, `(.L_x_2093) ;  /* 0x0000015000017945 */ /* 0x000fe20003800200 */
[----:B------:R-:W-:-:S03]  /*2fd0*/  IMAD.IADD R152, R150, 0x1, R147 ;  /* 0x0000000196987824 */ /* 0x000fc600078e0293 */
        /* <DEDUP_REMOVED lines=19> */
.L_x_2094:
[----:B------:R-:W-:Y:S05]  /*3110*/  BSYNC.RECONVERGENT B1 ;  /* 0x0000000000017941 */ /* 0x000fea0003800200 */
.L_x_2093:
        /* <DEDUP_REMOVED lines=21> */
.L_x_2096:
[----:B------:R-:W-:Y:S05]  /*3270*/  BSYNC.RECONVERGENT B1 ;  /* 0x0000000000017941 */ /* 0x000fea0003800200 */
.L_x_2095:
        /* <DEDUP_REMOVED lines=20> */
.L_x_2098:
[----:B------:R-:W-:Y:S05]  /*33c0*/  BSYNC.RECONVERGENT B1 ;  /* 0x0000000000017941 */ /* 0x000fea0003800200 */
.L_x_2097:
        /* <DEDUP_REMOVED lines=10> */
[----:B------:R-:W-:Y:S02]  /*3470*/  IMAD.IADD R148, R148, 0x1, R147 ;  /* 0x0000000194947824 */ /* 0x000fe400078e0293 */
        /* <DEDUP_REMOVED lines=10> */
.L_x_2100:
[----:B------:R-:W-:Y:S05]  /*3520*/  BSYNC.RECONVERGENT B1 ;  /* 0x0000000000017941 */ /* 0x000fea0003800200 */
.L_x_2099:
[----:B------:R-:W-:Y:S04]  /*3530*/  BSSY.RECONVERGENT B1, `(.L_x_2101) ;  /* 0x0000061000017945 */ /* 0x000fe80003800200 */
[----:B------:R-:W-:Y:S05]  /*3540*/  @P1 BRA `(.L_x_2102) ;  /* 0x00000004007c1947 */ /* 0x000fea0003800000 */
[----:B------:R-:W-:Y:S02]  /*3550*/  ISETP.NE.U32.AND P1, PT, RZ, UR12, PT ;  /* 0x0000000cff007c0c */ /* 0x000fe4000bf25070 */
[----:B------:R-:W-:Y:S02]  /*3560*/  ISETP.NE.U32.AND P2, PT, RZ, UR18, PT ;  /* 0x00000012ff007c0c */ /* 0x000fe4000bf45070 */
[----:B------:R-:W-:Y:S02]  /*3570*/  ISETP.NE.AND.EX P1, PT, RZ, UR13, PT, P1 ;  /* 0x0000000dff007c0c */ /* 0x000fe4000bf25310 */
[----:B------:R-:W-:-:S11]  /*3580*/  ISETP.NE.AND.EX P2, PT, RZ, UR19, PT, P2 ;  /* 0x00000013ff007c0c */ /* 0x000fd6000bf45320 */
[----:B------:R-:W0:Y:S01]  /*3590*/  @P1 S2R R151, SR_CTAID.X ;  /* 0x0000000000971919 */ /* 0x000e220000002500 */
[----:B------:R-:W0:Y:S08]  /*35a0*/  @P1 LDC.64 R148, c[0x0][0x448] ;  /* 0x00011200ff941b82 */ /* 0x000e300000000a00 */
[----:B------:R-:W1:Y:S08]  /*35b0*/  @P2 LDC.64 R146, c[0x0][0x438] ;  /* 0x00010e00ff922b82 */ /* 0x000e700000000a00 */
[----:B------:R-:W2:Y:S01]  /*35c0*/  @P1 LDC R152, c[0x0][0x430] ;  /* 0x00010c00ff981b82 */ /* 0x000ea20000000800 */
[----:B0-----:R-:W-:-:S07]  /*35d0*/  @P1 IMAD.WIDE.U32 R148, R151, 0x2, R148 ;  /* 0x0000000297941825 */ /* 0x001fce00078e0094 */
[----:B------:R-:W2:Y:S01]  /*35e0*/  @P1 LDC R151, c[0x0][0x408] ;  /* 0x00010200ff971b82 */ /* 0x000ea20000000800 */
[----:B-1----:R-:W-:Y:S01]  /*35f0*/  @P2 IMAD.WIDE R146, R144, 0x2, R146 ;  /* 0x0000000290922825 */ /* 0x002fe200078e0292 */
[----:B------:R-:W3:Y:S05]  /*3600*/  @P1 LDG.E.U16 R148, desc[UR36][R148.64] ;  /* 0x0000002494941981 */ /* 0x000eea000c1e1500 */
[----:B------:R0:W4:Y:S02]  /*3610*/  @P2 LDG.E.U16 R146, desc[UR36][R146.64] ;  /* 0x0000002492922981 */ /* 0x000124000c1e1500 */
[----:B0----5:R-:W-:-:S04]  /*3620*/  HMUL2 R147, R4, R76 ;  /* 0x0000004c04937232 */ /* 0x021fc80000000000 */
[----:B------:R-:W-:-:S04]  /*3630*/  HFMA2 R147, R8, R80, R147 ;  /* 0x0000005008937231 */ /* 0x000fc80000000093 */
[----:B------:R-:W-:-:S04]  /*3640*/  HFMA2 R147, R12, R84, R147 ;  /* 0x000000540c937231 */ /* 0x000fc80000000093 */
[----:B------:R-:W-:Y:S02]  /*3650*/  HFMA2 R147, R24, R88, R147 ;  /* 0x0000005818937231 */ /* 0x000fe40000000093 */
[----:B------:R-:W-:Y:S02]  /*3660*/  HFMA2 R149, R5, R77, -RZ ;  /* 0x0000004d05957231 */ /* 0x000fe400001000ff */
[----:B------:R-:W-:-:S04]  /*3670*/  HFMA2 R147, R28, R92, R147 ;  /* 0x0000005c1c937231 */ /* 0x000fc80000000093 */
[----:B------:R-:W-:Y:S02]  /*3680*/  HFMA2 R147, R32, R96, R147 ;  /* 0x0000006020937231 */ /* 0x000fe40000000093 */
        /* <DEDUP_REMOVED lines=29> */
[----:B------:R-:W-:Y:S02]  /*3860*/  HADD2 R147, R147, R150 ;  /* 0x0000009693937230 */ /* 0x000fe40000000000 */
[----:B------:R-:W-:Y:S02]  /*3870*/  HFMA2 R150, R7, R79, -RZ ;  /* 0x0000004f07967231 */ /* 0x000fe400001000ff */
[----:B------:R-:W-:Y:S02]  /*3880*/  HFMA2 R149, R30, R94, R149 ;  /* 0x0000005e1e957231 */ /* 0x000fe40000000095 */
[----:B------:R-:W-:-:S02]  /*3890*/  HFMA2 R150, R11, R83, R150 ;  /* 0x000000530b967231 */ /* 0x000fc40000000096 */
        /* <DEDUP_REMOVED lines=14> */
[----:B------:R-:W-:Y:S02]  /*3980*/  HFMA2 R149, R54, R118, R149 ;  /* 0x0000007636957231 */ /* 0x000fe40000000095 */
[----:B------:R-:W-:Y:S02]  /*3990*/  HFMA2 R150, R59, R123, R150 ;  /* 0x0000007b3b967231 */ /* 0x000fe40000000096 */
[----:B------:R-:W-:-:S02]  /*39a0*/  HFMA2 R149, R58, R122, R149 ;  /* 0x0000007a3a957231 */ /* 0x000fc40000000095 */
[----:B------:R-:W-:-:S04]  /*39b0*/  HFMA2 R150, R63, R127, R150 ;  /* 0x0000007f3f967231 */ /* 0x000fc80000000096 */
[----:B------:R-:W-:Y:S02]  /*39c0*/  HFMA2 R150, R67, R131, R150 ;  /* 0x0000008343967231 */ /* 0x000fe40000000096 */
[----:B------:R-:W-:-:S04]  /*39d0*/  HFMA2 R149, R62, R126, R149 ;  /* 0x0000007e3e957231 */ /* 0x000fc80000000095 */
[----:B------:R-:W-:Y:S02]  /*39e0*/  HFMA2 R149, R66, R130, R149 ;  /* 0x0000008242957231 */ /* 0x000fe40000000095 */
[----:B------:R-:W-:Y:S02]  /*39f0*/  HFMA2 R150, R71, R135, R150 ;  /* 0x0000008747967231 */ /* 0x000fe40000000096 */
[----:B------:R-:W-:-:S04]  /*3a00*/  HFMA2 R149, R70, R134, R149 ;  /* 0x0000008646957231 */ /* 0x000fc80000000095 */
[----:B------:R-:W-:-:S04]  /*3a10*/  HFMA2 R149, R74, R138, R149 ;  /* 0x0000008a4a957231 */ /* 0x000fc80000000095 */
[----:B------:R-:W-:Y:S02]  /*3a20*/  HADD2 R147, R147, R149 ;  /* 0x0000009593937230 */ /* 0x000fe40000000000 */
[----:B------:R-:W-:-:S04]  /*3a30*/  HFMA2 R150, R75, R139, R150 ;  /* 0x0000008b4b967231 */ /* 0x000fc80000000096 */
[----:B------:R-:W-:Y:S01]  /*3a40*/  HFMA2 R147, R147, 1, 1, R150 ;  /* 0x3c003c0093937831 */ /* 0x000fe20000000096 */
[----:B--2---:R-:W-:-:S04]  /*3a50*/  @P1 IADD3 R150, PT, PT, R152, R151, RZ ;  /* 0x0000009798961210 */ /* 0x004fc80007ffe0ff */
[----:B------:R-:W-:Y:S01]  /*3a60*/  @P1 ISETP.GE.AND P4, PT, R141, R150, PT ;  /* 0x000000968d00120c */ /* 0x000fe20003f86270 */
[--C-:B------:R-:W-:Y:S02]  /*3a70*/  HADD2.F32 R149, -RZ, R147.reuse.H0_H0 ;  /* 0x20000093ff957230 */ /* 0x100fe40000004100 */
[----:B------:R-:W-:Y:S01]  /*3a80*/  HADD2.F32 R150, -RZ, R147.H1_H1 ;  /* 0x30000093ff967230 */ /* 0x000fe20000004100 */
[----:B------:R-:W-:-:S04]  /*3a90*/  @P1 SEL R147, R23, RZ, !P4 ;  /* 0x000000ff17931207 */ /* 0x000fc80006000000 */
[----:B------:R-:W-:Y:S01]  /*3aa0*/  FADD.FTZ R149, R149, R150 ;  /* 0x0000009695957221 */ /* 0x000fe20000010000 */
[----:B------:R-:W-:-:S03]  /*3ab0*/  @P1 IADD3 R147, PT, PT, R141, R147, -R16 ;  /* 0x000000938d931210 */ /* 0x000fc60007ffe810 */
[----:B------:R-:W-:Y:S01]  /*3ac0*/  FMUL.FTZ R149, R149, UR16 ;  /* 0x0000001095957c20 */ /* 0x000fe20008410000 */
[----:B---3--:R-:W-:Y:S02]  /*3ad0*/  @P1 HADD2.F32 R150, -RZ, R148.H0_H0 ;  /* 0x20000094ff961230 */ /* 0x008fe40000004100 */
[----:B----4-:R-:W-:Y:S01]  /*3ae0*/  @P2 HADD2.F32 R146, -RZ, R146.H0_H0 ;  /* 0x20000092ff922230 */ /* 0x010fe20000004100 */
[----:B------:R-:W-:-:S04]  /*3af0*/  @P1 I2FP.F32.S32 R148, R147 ;  /* 0x0000009300941245 */ /* 0x000fc80000201400 */
[----:B------:R-:W-:-:S04]  /*3b00*/  @P2 FADD.FTZ R149, R149, R146 ;  /* 0x0000009295952221 */ /* 0x000fc80000010000 */
[----:B------:R-:W-:-:S05]  /*3b10*/  @P1 FFMA.FTZ R149, R148, R150, R149 ;  /* 0x0000009694951223 */ /* 0x000fca0000010095 */
[----:B------:R0:W-:Y:S01]  /*3b20*/  STS [R145], R149 ;  /* 0x0000009591007388 */ /* 0x0001e20000000800 */
[----:B------:R-:W-:-:S07]  /*3b30*/  @!P3 FMNMX.FTZ R0, R0, R149, !PT ;  /* 0x000000950000b209 */ /* 0x000fce0007810000 */
.L_x_2102:
[----:B------:R-:W-:Y:S05]  /*3b40*/  BSYNC.RECONVERGENT B1 ;  /* 0x0000000000017941 */ /* 0x000fea0003800200 */
.L_x_2101:
[----:B------:R-:W-:Y:S01]  /*3b50*/  IADD3 R22, P1, PT, R22, 0x100, RZ ;  /* 0x0000010016167810 */ /* 0x000fe20007f3e0ff */
[----:B------:R-:W-:Y:S01]  /*3b60*/  VIADD R141, R141, 0x100 ;  /* 0x000001008d8d7836 */ /* 0x000fe20000000000 */
[----:B0-----:R-:W-:Y:S02]  /*3b70*/  IADD3 R145, PT, PT, R145, 0x400, RZ ;  /* 0x0000040091917810 */ /* 0x001fe40007ffe0ff */
[----:B------:R-:W-:Y:S02]  /*3b80*/  IADD3.X R143, PT, PT, RZ, R143, RZ, P1, !PT ;  /* 0x0000008fff8f7210 */ /* 0x000fe40000ffe4ff */
[----:B------:R-:W-:Y:S02]  /*3b90*/  ISETP.GE.AND P1, PT, R141, R142, PT ;  /* 0x0000008e8d00720c */ /* 0x000fe40003f26270 */
[----:B------:R-:W-:-:S11]  /*3ba0*/  IADD3 R144, PT, PT, R144, 0x100, RZ ;  /* 0x0000010090907810 */ /* 0x000fd60007ffe0ff */
[----:B------:R-:W-:Y:S05]  /*3bb0*/  @!P1 BRA `(.L_x_2103) ;  /* 0xffffffe4002c9947 */ /* 0x000fea000383ffff */
.L_x_2074:
[----:B01----:R-:W-:Y:S05]  /*3bc0*/  BSYNC.RECONVERGENT B0 ;  /* 0x0000000000007941 */ /* 0x003fea0003800200 */
.L_x_2073:
[----:B------:R-:W0:Y:S01]  /*3bd0*/  SHFL.BFLY PT, R5, R0, 0x10, 0x1f ;  /* 0x0e001f0000057f89 */ /* 0x000e2200000e0000 */
[----:B------:R-:W1:Y:S01]  /*3be0*/  S2UR UR7, SR_CgaCtaId ;  /* 0x00000000000779c3 */ /* 0x000e620000008800 */
[----:B------:R-:W-:Y:S01]  /*3bf0*/  UMOV UR6, 0x400 ;  /* 0x0000040000067882 */ /* 0x000fe20000000000 */
[----:B------:R-:W-:Y:S01]  /*3c00*/  BSSY.RECONVERGENT B0, `(.L_x_2104) ;  /* 0x0000185000007945 */ /* 0x000fe20003800200 */
[----:B------:R-:W2:Y:S05]  /*3c10*/  S2R R8, SR_TID.X ;  /* 0x0000000000087919 */ /* 0x000eaa0000002100 */
[----:B------:R-:W3:Y:S01]  /*3c20*/  S2UR UR8, SR_CTAID.Y ;  /* 0x00000000000879c3 */ /* 0x000ee20000002600 */
[----:B0-----:R-:W-:Y:S01]  /*3c30*/  FMNMX.FTZ R5, R5, R0, !PT ;  /* 0x0000000005057209 */ /* 0x001fe20007810000 */
[----:B-1----:R-:W-:Y:S01]  /*3c40*/  ULEA UR4, UR7, UR6, 0x18 ;  /* 0x0000000607047291 */ /* 0x002fe2000f8ec0ff */
[----:B----4-:R-:W-:-:S03]  /*3c50*/  IMAD.MOV.U32 R0, RZ, RZ, -0x800001 ;  /* 0xff7fffffff007424 */ /* 0x010fc600078e00ff */
[----:B------:R-:W0:Y:S02]  /*3c60*/  SHFL.BFLY PT, R4, R5, 0x8, 0x1f ;  /* 0x0d001f0005047f89 */ /* 0x000e2400000e0000 */
[----:B0-----:R-:W-:-:S05]  /*3c70*/  FMNMX.FTZ R4, R5, R4, !PT ;  /* 0x0000000405047209 */ /* 0x001fca0007810000 */
[----:B------:R-:W0:Y:S02]  /*3c80*/  SHFL.BFLY PT, R7, R4, 0x4, 0x1f ;  /* 0x0c801f0004077f89 */ /* 0x000e2400000e0000 */
[----:B0-----:R-:W-:Y:S02]  /*3c90*/  FMNMX.FTZ R7, R4, R7, !PT ;  /* 0x0000000704077209 */ /* 0x001fe40007810000 */
[----:B--2---:R-:W-:-:S03]  /*3ca0*/  LEA.HI R4, R8, UR4, RZ, 0x1d ;  /* 0x0000000408047c11 */ /* 0x004fc6000f8fe8ff */
[----:B------:R-:W0:Y:S02]  /*3cb0*/  SHFL.BFLY PT, R6, R7, 0x2, 0x1f ;  /* 0x0c401f0007067f89 */ /* 0x000e2400000e0000 */
[----:B0-----:R-:W-:Y:S02]  /*3cc0*/  FMNMX.FTZ R9, R7, R6, !PT ;  /* 0x0000000607097209 */ /* 0x001fe40007810000 */
[----:B------:R-:W-:-:S03]  /*3cd0*/  LOP3.LUT P0, R6, R8, 0x1f, RZ, 0xc0, !PT ;  /* 0x0000001f08067812 */ /* 0x000fc6000780c0ff */
[----:B------:R-:W0:Y:S01]  /*3ce0*/  SHFL.BFLY PT, R10, R9, 0x1, 0x1f ;  /* 0x0c201f00090a7f89 */ /* 0x000e2200000e0000 */
[C---:B------:R-:W-:Y:S02]  /*3cf0*/  ISETP.GT.U32.AND P1, PT, R6.reuse, 0x7, PT ;  /* 0x000000070600780c */ /* 0x040fe40003f24070 */
[----:B------:R-:W-:Y:S01]  /*3d00*/  LEA R7, R6, UR4, 0x2 ;  /* 0x0000000406077c11 */ /* 0x000fe2000f8e10ff */
[----:B------:R-:W3:Y:S02]  /*3d10*/  LDCU UR4, c[0x0][0x3f4] ;  /* 0x00007e80ff0477ac */ /* 0x000ee40008000800 */
[----:B---3--:R-:W-:Y:S01]  /*3d20*/  UIMAD UR4, UR8, UR4, URZ ;  /* 0x00000004080472a4 */ /* 0x008fe2000f8e02ff */
[----:B0-----:R-:W-:-:S03]  /*3d30*/  FMNMX.FTZ R13, R9, R10, !PT ;  /* 0x0000000a090d7209 */ /* 0x001fc60007810000 */
[----:B------:R-:W-:Y:S02]  /*3d40*/  USHF.R.S32.HI UR10, URZ, 0x1f, UR4 ;  /* 0x0000001fff0a7899 */ /* 0x000fe40008011404 */
[----:B------:R-:W-:Y:S01]  /*3d50*/  @!P0 STS [R4], R13 ;  /* 0x0000000d04008388 */ /* 0x000fe20000000800 */
[----:B------:R-:W-:Y:S06]  /*3d60*/  BAR.SYNC.DEFER_BLOCKING 0x0 ;  /* 0x0000000000007b1d */ /* 0x000fec0000010000 */
[----:B------:R-:W0:Y:S04]  /*3d70*/  @!P1 LDS R0, [R7] ;  /* 0x0000000007009984 */ /* 0x000e280000000800 */
[----:B0-----:R-:W0:Y:S02]  /*3d80*/  SHFL.BFLY PT, R5, R0, 0x4, 0x1f ;  /* 0x0c801f0000057f89 */ /* 0x001e2400000e0000 */
[----:B0-----:R-:W-:-:S02]  /*3d90*/  FMNMX.FTZ R10, R5, R0, !PT ;  /* 0x00000000050a7209 */ /* 0x001fc40007810000 */
[----:B------:R-:W-:-:S03]  /*3da0*/  IADD3 R0, PT, PT, R16, 0x1, RZ ;  /* 0x0000000110007810 */ /* 0x000fc60007ffe0ff */
[----:B------:R-:W0:Y:S02]  /*3db0*/  SHFL.BFLY PT, R5, R10, 0x2, 0x1f ;  /* 0x0c401f000a057f89 */ /* 0x000e2400000e0000 */
[----:B0-----:R-:W-:Y:S02]  /*3dc0*/  FMNMX.FTZ R11, R10, R5, !PT ;  /* 0x000000050a0b7209 */ /* 0x001fe40007810000 */
[----:B------:R-:W-:Y:S02]  /*3dd0*/  IADD3 R5, PT, PT, R19, R8, RZ ;  /* 0x0000000813057210 */ /* 0x000fe40007ffe0ff */
[----:B------:R-:W-:Y:S01]  /*3de0*/  MOV R10, RZ ;  /* 0x000000ff000a7202 */ /* 0x000fe20000000f00 */
[----:B------:R-:W0:Y:S01]  /*3df0*/  SHFL.BFLY PT, R12, R11, 0x1, 0x1f ;  /* 0x0c201f000b0c7f89 */ /* 0x000e2200000e0000 */
[----:B------:R-:W-:Y:S02]  /*3e00*/  ISETP.GT.AND P0, PT, R5, R16, PT ;  /* 0x000000100500720c */ /* 0x000fe40003f04270 */
[----:B0-----:R-:W-:-:S06]  /*3e10*/  FMNMX.FTZ R9, R11, R12, !PT ;  /* 0x0000000c0b097209 */ /* 0x001fcc0007810000 */
[----:B------:R-:W0:Y:S05]  /*3e20*/  SHFL.IDX PT, R9, R9, RZ, 0x1f ;  /* 0x00001fff09097589 */ /* 0x000e2a00000e0000 */
[----:B------:R-:W-:Y:S05]  /*3e30*/  @P0 BRA `(.L_x_2105) ;  /* 0x0000001400840947 */ /* 0x000fea0003800000 */
[----:B------:R-:W1:Y:S02]  /*3e40*/  LDC.64 R12, c[0x0][0x420] ;  /* 0x00010800ff0c7b82 */ /* 0x000e640000000a00 */
[----:B-1----:R-:W-:-:S04]  /*3e50*/  ISETP.NE.U32.AND P0, PT, R12, RZ, PT ;  /* 0x000000ff0c00720c */ /* 0x002fc80003f05070 */
[----:B------:R-:W-:-:S13]  /*3e60*/  ISETP.NE.AND.EX P0, PT, R13, RZ, PT, P0 ;  /* 0x000000ff0d00720c */ /* 0x000fda0003f05300 */
[----:B------:R-:W-:Y:S05]  /*3e70*/  @P0 BRA `(.L_x_2106) ;  /* 0x0000000c00fc0947 */ /* 0x000fea0003800000 */
[----:B------:R-:W-:Y:S01]  /*3e80*/  VIADDMNMX R10, R5, 0x100, R0, !PT ;  /* 0x00000100050a7846 */ /* 0x000fe20007800100 */
[----:B------:R-:W-:Y:S01]  /*3e90*/  BSSY.RECONVERGENT B1, `(.L_x_2107) ;  /* 0x000001c000017945 */ /* 0x000fe20003800200 */
[----:B------:R-:W-:-:S04]  /*3ea0*/  LOP3.LUT R11, RZ, R8, RZ, 0x33, !PT ;  /* 0x00000008ff0b7212 */ /* 0x000fc800078e33ff */
[----:B------:R-:W-:Y:S02]  /*3eb0*/  IADD3 R12, PT, PT, -R19, R10, R11 ;  /* 0x0000000a130c7210 */ /* 0x000fe40007ffe10b */
[----:B------:R-:W-:Y:S02]  /*3ec0*/  MOV R11, R5 ;  /* 0x00000005000b7202 */ /* 0x000fe40000000f00 */
[C---:B------:R-:W-:Y:S02]  /*3ed0*/  LOP3.LUT R10, R12.reuse, 0x300, RZ, 0xc0, !PT ;  /* 0x000003000c0a7812 */ /* 0x040fe400078ec0ff */
[----:B------:R-:W-:Y:S02]  /*3ee0*/  ISETP.GE.U32.AND P1, PT, R12, 0x300, PT ;  /* 0x000003000c00780c */ /* 0x000fe40003f26070 */
[----:B------:R-:W-:Y:S01]  /*3ef0*/  ISETP.NE.AND P0, PT, R10, 0x300, PT ;  /* 0x000003000a00780c */ /* 0x000fe20003f05270 */
[----:B------:R-:W-:-:S12]  /*3f00*/  IMAD.MOV.U32 R10, RZ, RZ, RZ ;  /* 0x000000ffff0a7224 */ /* 0x000fd800078e00ff */
[----:B------:R-:W-:Y:S05]  /*3f10*/  @!P0 BRA `(.L_x_2108) ;  /* 0x00000000004c8947 */ /* 0x000fea0003800000 */
[----:B------:R-:W-:Y:S01]  /*3f20*/  UIADD3 UR5, UPT, UPT, UR6, 0x140, URZ ;  /* 0x0000014006057890 */ /* 0x000fe2000fffe0ff */
[----:B------:R-:W-:Y:S02]  /*3f30*/  LEA.HI R10, R12, 0x1, RZ, 0x18 ;  /* 0x000000010c0a7811 */ /* 0x000fe400078fc0ff */
[----:B------:R-:W-:Y:S01]  /*3f40*/  MOV R11, R5 ;  /* 0x00000005000b7202 */ /* 0x000fe20000000f00 */
[----:B------:R-:W-:Y:S01]  /*3f50*/  ULEA UR5, UR7, UR5, 0x18 ;  /* 0x0000000507057291 */ /* 0x000fe2000f8ec0ff */
[----:B------:R-:W-:Y:S01]  /*3f60*/  LOP3.LUT R12, R10, 0x3, RZ, 0xc0, !PT ;  /* 0x000000030a0c7812 */ /* 0x000fe200078ec0ff */
[----:B------:R-:W-:-:S04]  /*3f70*/  HFMA2 R10, -RZ, RZ, 0, 0 ;  /* 0x00000000ff0a7431 */ /* 0x000fc800000001ff */
[----:B------:R-:W-:Y:S01]  /*3f80*/  IMAD.MOV R13, RZ, RZ, -R12 ;  /* 0x000000ffff0d7224 */ /* 0x000fe200078e0a0c */
[----:B------:R-:W-:-:S07]  /*3f90*/  LEA R12, R8, UR5, 0x2 ;  /* 0x00000005080c7c11 */ /* 0x000fce000f8e10ff */
.L_x_2109:
[----:B------:R-:W0:Y:S01]  /*3fa0*/  LDS R14, [R12] ;  /* 0x000000000c0e7984 */ /* 0x000e220000000800 */
[----:B------:R-:W-:Y:S02]  /*3fb0*/  IADD3 R13, PT, PT, R13, 0x1, RZ ;  /* 0x000000010d0d7810 */ /* 0x000fe40007ffe0ff */
[----:B------:R-:W-:Y:S02]  /*3fc0*/  IADD3 R11, PT, PT, R11, 0x100, RZ ;  /* 0x000001000b0b7810 */ /* 0x000fe40007ffe0ff */
        /* <DEDUP_REMOVED lines=8> */
.L_x_2108:
[----:B------:R-:W-:Y:S05]  /*4050*/  BSYNC.RECONVERGENT B1 ;  /* 0x0000000000017941 */ /* 0x000fea0003800200 */
.L_x_2107:
[----:B------:R-:W-:Y:S05]  /*4060*/  @!P1 BRA `(.L_x_2105) ;  /* 0x0000001000f89947 */ /* 0x000fea0003800000 */
[----:B------:R-:W-:Y:S01]  /*4070*/  UIADD3 UR5, UPT, UPT, UR6, 0x140, URZ ;  /* 0x0000014006057890 */ /* 0x000fe2000fffe0ff */
[----:B------:R-:W-:Y:S01]  /*4080*/  IMAD.SHL.U32 R12, R19, 0x4, RZ ;  /* 0x00000004130c7824 */ /* 0x000fe200078e00ff */
[C---:B------:R-:W-:Y:S02]  /*4090*/  IADD3 R25, PT, PT, R11.reuse, 0x400, RZ ;  /* 0x000004000b197810 */ /* 0x040fe40007ffe0ff */
[----:B------:R-:W-:Y:S02]  /*40a0*/  ULEA UR5, UR7, UR5, 0x18 ;  /* 0x0000000507057291 */ /* 0x000fe4000f8ec0ff */
[----:B------:R-:W-:Y:S02]  /*40b0*/  LEA R12, R11, -R12, 0x2 ;  /* 0x8000000c0b0c7211 */ /* 0x000fe400078e10ff */
[----:B------:R-:W-:Y:S02]  /*40c0*/  ISETP.GT.AND P0, PT, R25, R16, PT ;  /* 0x000000101900720c */ /* 0x000fe40003f04270 */
[----:B------:R-:W-:-:S03]  /*40d0*/  IADD3 R11, PT, PT, R12, UR5, RZ ;  /* 0x000000050c0b7c10 */ /* 0x000fc6000fffe0ff */
[----:B------:R-:W0:Y:S04]  /*40e0*/  LDS R14, [R12+UR5] ;  /* 0x000000050c0e7984 */ /* 0x000e280008000800 */
[----:B------:R-:W1:Y:S04]  /*40f0*/  LDS R22, [R12+UR5+0x400] ;  /* 0x000400050c167984 */ /* 0x000e680008000800 */
[----:B------:R-:W2:Y:S04]  /*4100*/  LDS R24, [R12+UR5+0x800] ;  /* 0x000800050c187984 */ /* 0x000ea80008000800 */
[----:B------:R-:W3:Y:S01]  /*4110*/  LDS R26, [R12+UR5+0xc00] ;  /* 0x000c00050c1a7984 */ /* 0x000ee20008000800 */
[----:B0-----:R-:W-:-:S04]  /*4120*/  FADD.FTZ R14, -R9, R14 ;  /* 0x0000000e090e7221 */ /* 0x001fc80000010100 */
[----:B------:R-:W-:Y:S01]  /*4130*/  FMUL.FTZ R14, R14, 1.4426950216293334961 ;  /* 0x3fb8aa3b0e0e7820 */ /* 0x000fe20000410000 */
[----:B-1----:R-:W-:-:S03]  /*4140*/  FADD.FTZ R22, -R9, R22 ;  /* 0x0000001609167221 */ /* 0x002fc60000010100 */
[----:B------:R-:W0:Y:S01]  /*4150*/  MUFU.EX2 R13, R14 ;  /* 0x0000000e000d7308 */ /* 0x000e220000000800 */
[----:B------:R-:W-:Y:S01]  /*4160*/  FMUL.FTZ R22, R22, 1.4426950216293334961 ;  /* 0x3fb8aa3b16167820 */ /* 0x000fe20000410000 */
[C---:B--2---:R-:W-:Y:S01]  /*4170*/  FADD.FTZ R24, -R9.reuse, R24 ;  /* 0x0000001809187221 */ /* 0x044fe20000010100 */
[----:B---3--:R-:W-:-:S03]  /*4180*/  FADD.FTZ R26, -R9, R26 ;  /* 0x0000001a091a7221 */ /* 0x008fc60000010100 */
[----:B------:R-:W-:Y:S02]  /*4190*/  FMUL.FTZ R24, R24, 1.4426950216293334961 ;  /* 0x3fb8aa3b18187820 */ /* 0x000fe40000410000 */
[----:B------:R-:W1:Y:S01]  /*41a0*/  MUFU.EX2 R15, R22 ;  /* 0x00000016000f7308 */ /* 0x000e620000000800 */
[----:B------:R-:W-:-:S07]  /*41b0*/  FMUL.FTZ R26, R26, 1.4426950216293334961 ;  /* 0x3fb8aa3b1a1a7820 */ /* 0x000fce0000410000 */
[----:B------:R-:W2:Y:S01]  /*41c0*/  MUFU.EX2 R21, R24 ;  /* 0x0000001800157308 */ /* 0x000ea20000000800 */
[----:B0-----:R-:W-:Y:S01]  /*41d0*/  FADD.FTZ R10, R10, R13 ;  /* 0x0000000d0a0a7221 */ /* 0x001fe20000010000 */
[----:B------:R3:W-:Y:S06]  /*41e0*/  STS [R12+UR5], R13 ;  /* 0x0000000d0c007988 */ /* 0x0007ec0008000805 */
[----:B-----5:R-:W0:Y:S01]  /*41f0*/  MUFU.EX2 R23, R26 ;  /* 0x0000001a00177308 */ /* 0x020e220000000800 */
[----:B-1----:R-:W-:Y:S01]  /*4200*/  FADD.FTZ R10, R10, R15 ;  /* 0x0000000f0a0a7221 */ /* 0x002fe20000010000 */
[----:B------:R3:W-:Y:S03]  /*4210*/  STS [R12+UR5+0x400], R15 ;  /* 0x0004000f0c007988 */ /* 0x0007e60008000805 */
[----:B--2---:R-:W-:Y:S01]  /*4220*/  FADD.FTZ R10, R10, R21 ;  /* 0x000000150a0a7221 */ /* 0x004fe20000010000 */
[----:B------:R3:W-:Y:S04]  /*4230*/  STS [R12+UR5+0x800], R21 ;  /* 0x000800150c007988 */ /* 0x0007e80008000805 */
[----:B0-----:R3:W-:Y:S01]  /*4240*/  STS [R12+UR5+0xc00], R23 ;  /* 0x000c00170c007988 */ /* 0x0017e20008000805 */
[----:B------:R-:W-:Y:S01]  /*4250*/  FADD.FTZ R10, R10, R23 ;  /* 0x000000170a0a7221 */ /* 0x000fe20000010000 */
[----:B------:R-:W-:Y:S06]  /*4260*/  @P0 BRA `(.L_x_2105) ;  /* 0x0000001000780947 */ /* 0x000fec0003800000 */
[----:B---3--:R-:W-:Y:S01]  /*4270*/  IMAD.IADD R12, R16, 0x1, -R25 ;  /* 0x00000001100c7824 */ /* 0x008fe200078e0a19 */
[----:B------:R-:W-:Y:S01]  /*4280*/  BSSY.RECONVERGENT B1, `(.L_x_2110) ;  /* 0x000006b000017945 */ /* 0x000fe20003800200 */
[----:B------:R-:W-:Y:S02]  /*4290*/  IADD3 R11, PT, PT, R11, 0x1800, RZ ;  /* 0x000018000b0b7810 */ /* 0x000fe40007ffe0ff */
[----:B------:R-:W-:Y:S02]  /*42a0*/  PLOP3.LUT P0, PT, PT, PT, PT, 0x80, 0x8 ;  /* 0x000000000008781c */ /* 0x000fe40003f0f070 */
[----:B------:R-:W-:-:S13]  /*42b0*/  ISETP.GT.AND P1, PT, R12, 0xbff, PT ;  /* 0x00000bff0c00780c */ /* 0x000fda0003f24270 */
[----:B------:R-:W-:Y:S05]  /*42c0*/  @!P1 BRA `(.L_x_2111) ;  /* 0x0000000400989947 */ /* 0x000fea0003800000 */
[----:B------:R-:W-:Y:S02]  /*42d0*/  PLOP3.LUT P0, PT, PT, PT, PT, 0x8, 0x80 ;  /* 0x000000000080781c */ /* 0x000fe40003f0e170 */
[----:B------:R-:W-:-:S11]  /*42e0*/  IADD3 R50, PT, PT, R16, -0xbff, RZ ;  /* 0xfffff40110327810 */ /* 0x000fd60007ffe0ff */
.L_x_2112:
[----:B------:R-:W0:Y:S01]  /*42f0*/  LDS R12, [R11+-0x800] ;  /* 0xfff800000b0c7984 */ /* 0x000e220000000800 */
[----:B------:R-:W-:-:S03]  /*4300*/  IADD3 R25, PT, PT, R25, 0x1000, RZ ;  /* 0x0000100019197810 */ /* 0x000fc60007ffe0ff */
[----:B------:R-:W1:Y:S01]  /*4310*/  LDS R14, [R11+-0x400] ;  /* 0xfffc00000b0e7984 */ /* 0x000e620000000800 */
[----:B------:R-:W-:-:S03]  /*4320*/  ISETP.GE.AND P1, PT, R25, R50, PT ;  /* 0x000000321900720c */ /* 0x000fc60003f26270 */
        /* <DEDUP_REMOVED lines=96> */
.L_x_2111:
[----:B------:R-:W-:Y:S05]  /*4930*/  BSYNC.RECONVERGENT B1 ;  /* 0x0000000000017941 */ /* 0x000fea0003800200 */
.L_x_2110:
[----:B------:R-:W-:Y:S01]  /*4940*/  IADD3 R12, PT, PT, -R25, R16, RZ ;  /* 0x00000010190c7210 */ /* 0x000fe20007ffe1ff */
        /* <DEDUP_REMOVED lines=54> */
.L_x_2114:
[----:B------:R-:W-:Y:S05]  /*4cb0*/  BSYNC.RECONVERGENT B1 ;  /* 0x0000000000017941 */ /* 0x000fea0003800200 */
.L_x_2113:
[----:B------:R-:W-:-:S13]  /*4cc0*/  ISETP.GT.AND P1, PT, R25, R16, PT ;  /* 0x000000101900720c */ /* 0x000fda0003f24270 */
[----:B------:R-:W-:Y:S05]  /*4cd0*/  @!P0 BRA P1, `(.L_x_2105) ;  /* 0x0000000400dc8947 */ /* 0x000fea0000800000 */
        /* <DEDUP_REMOVED lines=25> */
.L_x_2106:
        /* <DEDUP_REMOVED lines=12> */
[----:B-----5:R-:W-:Y:S01]  /*4f30*/  IADD3 R23, P0, P2, R12, UR4, R5 ;  /* 0x000000040c177c10 */ /* 0x020fe2000fa1e005 */
[----:B------:R-:W-:Y:S01]  /*4f40*/  ULEA UR5, UR7, UR5, 0x18 ;  /* 0x0000000507057291 */ /* 0x000fe2000f8ec0ff */
[----:B------:R-:W-:Y:S01]  /*4f50*/  LOP3.LUT R12, R10, 0x3, RZ, 0xc0, !PT ;  /* 0x000000030a0c7812 */ /* 0x000fe200078ec0ff */
[----:B------:R-:W-:Y:S01]  /*4f60*/  HFMA2 R10, -RZ, RZ, 0, 0 ;  /* 0x00000000ff0a7431 */ /* 0x000fe200000001ff */
[----:B------:R-:W-:Y:S02]  /*4f70*/  IADD3.X R13, PT, PT, R13, UR10, RZ, P0, P2 ;  /* 0x0000000a0d0d7c10 */ /* 0x000fe400087e44ff */
[----:B------:R-:W-:Y:S01]  /*4f80*/  MOV R11, R5 ;  /* 0x00000005000b7202 */ /* 0x000fe20000000f00 */
[----:B------:R-:W-:Y:S01]  /*4f90*/  IMAD.MOV R15, RZ, RZ, -R12 ;  /* 0x000000ffff0f7224 */ /* 0x000fe200078e0a0c */
[----:B------:R-:W-:-:S07]  /*4fa0*/  LEA R14, R8, UR5, 0x2 ;  /* 0x00000005080e7c11 */ /* 0x000fce000f8e10ff */
.L_x_2117:
[----:B------:R-:W-:-:S06]  /*4fb0*/  MOV R12, R23 ;  /* 0x00000017000c7202 */ /* 0x000fcc0000000f00 */
[----:B------:R1:W2:Y:S01]  /*4fc0*/  LDG.E.U8 R12, desc[UR36][R12.64] ;  /* 0x000000240c0c7981 */ /* 0x0002a2000c1e1100 */
[----:B------:R-:W-:Y:S01]  /*4fd0*/  MOV R21, RZ ;  /* 0x000000ff00157202 */ /* 0x000fe20000000f00 */
[----:B------:R-:W-:Y:S01]  /*4fe0*/  VIADD R11, R11, 0x100 ;  /* 0x000001000b0b7836 */ /* 0x000fe20000000000 */
[----:B------:R-:W-:Y:S02]  /*4ff0*/  IADD3 R15, PT, PT, R15, 0x1, RZ ;  /* 0x000000010f0f7810 */ /* 0x000fe40007ffe0ff */
[----:B------:R-:W-:-:S04]  /*5000*/  IADD3 R23, P2, PT, R23, 0x100, RZ ;  /* 0x0000010017177810 */ /* 0x000fc80007f5e0ff */
        /* <DEDUP_REMOVED lines=11> */
.L_x_2116:
[----:B------:R-:W-:Y:S05]  /*50c0*/  BSYNC.RECONVERGENT B1 ;  /* 0x0000000000017941 */ /* 0x000fea0003800200 */
.L_x_2115:
[----:B------:R-:W-:Y:S05]  /*50d0*/  @!P1 BRA `(.L_x_2105) ;  /* 0x0000000000dc9947 */ /* 0x000fea0003800000 */
[----:B------:R-:W1:Y:S01]  /*50e0*/  S2R R14, SR_CgaCtaId ;  /* 0x00000000000e7919 */ /* 0x000e620000008800 */
[----:B-----5:R-:W2:Y:S01]  /*50f0*/  LDC.64 R22, c[0x0][0x420] ;  /* 0x00010800ff167b82 */ /* 0x020ea20000000a00 */
[----:B------:R-:W-:Y:S02]  /*5100*/  MOV R13, 0x400 ;  /* 0x00000400000d7802 */ /* 0x000fe40000000f00 */
[----:B------:R-:W-:-:S03]  /*5110*/  SHF.L.U32 R12, R19, 0x2, RZ ;  /* 0x00000002130c7819 */ /* 0x000fc600000006ff */
[----:B------:R-:W-:Y:S01]  /*5120*/  VIADD R13, R13, 0x140 ;  /* 0x000001400d0d7836 */ /* 0x000fe20000000000 */
[----:B------:R-:W-:Y:S02]  /*5130*/  LEA R12, R11, -R12, 0x2 ;  /* 0x8000000c0b0c7211 */ /* 0x000fe400078e10ff */
[----:B--2---:R-:W-:-:S04]  /*5140*/  IADD3 R22, P0, P1, R22, UR4, R11 ;  /* 0x0000000416167c10 */ /* 0x004fc8000f91e00b */
[----:B------:R-:W-:Y:S02]  /*5150*/  IADD3 R22, P2, PT, R22, 0x200, RZ ;  /* 0x0000020016167810 */ /* 0x000fe40007f5e0ff */
[----:B-1----:R-:W-:Y:S02]  /*5160*/  LEA R15, R14, R13, 0x18 ;  /* 0x0000000d0e0f7211 */ /* 0x002fe400078ec0ff */
[----:B------:R-:W-:Y:S02]  /*5170*/  IADD3.X R13, PT, PT, R23, UR10, RZ, P0, P1 ;  /* 0x0000000a170d7c10 */ /* 0x000fe400087e24ff */
[----:B------:R-:W-:Y:S02]  /*5180*/  IADD3 R14, PT, PT, R12, 0x800, R15 ;  /* 0x000008000c0e7810 */ /* 0x000fe40007ffe00f */
[----:B------:R-:W-:-:S07]  /*5190*/  IADD3.X R13, PT, PT, RZ, R13, RZ, P2, !PT ;  /* 0x0000000dff0d7210 */ /* 0x000fce00017fe4ff */
.L_x_2118:
[----:B------:R-:W-:-:S05]  /*51a0*/  MOV R12, R22 ;  /* 0x00000016000c7202 */ /* 0x000fca0000000f00 */
[----:B------:R-:W2:Y:S04]  /*51b0*/  LDG.E.U8 R22, desc[UR36][R12.64+-0x200] ;  /* 0xfffe00240c167981 */ /* 0x000ea8000c1e1100 */
[----:B------:R-:W3:Y:S04]  /*51c0*/  LDG.E.U8 R15, desc[UR36][R12.64+-0x100] ;  /* 0xffff00240c0f7981 */ /* 0x000ee8000c1e1100 */
[----:B------:R-:W4:Y:S04]  /*51d0*/  LDG.E.U8 R21, desc[UR36][R12.64] ;  /* 0x000000240c157981 */ /* 0x000f28000c1e1100 */
[----:B------:R-:W5:Y:S01]  /*51e0*/  LDG.E.U8 R23, desc[UR36][R12.64+0x100] ;  /* 0x000100240c177981 */ /* 0x000f62000c1e1100 */
[----:B------:R-:W-:-:S02]  /*51f0*/  HFMA2 R25, -RZ, RZ, 0, 0 ;  /* 0x00000000ff197431 */ /* 0x000fc400000001ff */
[----:B------:R-:W-:Y:S01]  /*5200*/  VIADD R11, R11, 0x400 ;  /* 0x000004000b0b7836 */ /* 0x000fe20000000000 */
[----:B--2---:R-:W-:Y:S02]  /*5210*/  ISETP.NE.AND P0, PT, R22, RZ, PT ;  /* 0x000000ff1600720c */ /* 0x004fe40003f05270 */
[----:B---3--:R-:W-:Y:S01]  /*5220*/  ISETP.NE.AND P1, PT, R15, RZ, PT ;  /* 0x000000ff0f00720c */ /* 0x008fe20003f25270 */
[----:B------:R-:W-:Y:S01]  /*5230*/  IMAD.MOV.U32 R15, RZ, RZ, RZ ;  /* 0x000000ffff0f7224 */ /* 0x000fe200078e00ff */
[----:B----4-:R-:W-:Y:S01]  /*5240*/  ISETP.NE.AND P2, PT, R21, RZ, PT ;  /* 0x000000ff1500720c */ /* 0x010fe20003f45270 */
[----:B------:R-:W-:Y:S01]  /*5250*/  HFMA2 R21, -RZ, RZ, 0, 0 ;  /* 0x00000000ff157431 */ /* 0x000fe200000001ff */
        /* <DEDUP_REMOVED lines=12> */
[----:B------:R-:W-:Y:S01]  /*5320*/  ISETP.GT.AND P0, PT, R11, R16, PT ;  /* 0x000000100b00720c */ /* 0x000fe20003f04270 */
        /* <DEDUP_REMOVED lines=18> */
.L_x_2105:
[----:B------:R-:W-:Y:S05]  /*5450*/  BSYNC.RECONVERGENT B0 ;  /* 0x0000000000007941 */ /* 0x000fea0003800200 */
.L_x_2104:
[----:B0-----:R-:W0:Y:S01]  /*5460*/  SHFL.BFLY PT, R9, R10, 0x10, 0x1f ;  /* 0x0e001f000a097f89 */ /* 0x001e2200000e0000 */
[C---:B------:R-:W-:Y:S01]  /*5470*/  ISETP.NE.AND P0, PT, R6.reuse, RZ, PT ;  /* 0x000000ff0600720c */ /* 0x040fe20003f05270 */
[----:B---3--:R-:W1:Y:S01]  /*5480*/  LDC R15, c[0x0][0x3f4] ;  /* 0x0000fd00ff0f7b82 */ /* 0x008e620000000800 */
[----:B------:R-:W-:Y:S01]  /*5490*/  ISETP.GT.U32.AND P1, PT, R6, 0x7, PT ;  /* 0x000000070600780c */ /* 0x000fe20003f24070 */
[----:B------:R-:W2:Y:S01]  /*54a0*/  LDCU.U8 UR7, c[0x0][0x48c] ;  /* 0x00009180ff0777ac */ /* 0x000ea20008000000 */
[----:B0-----:R-:W-:-:S05]  /*54b0*/  FADD.FTZ R9, R9, R10 ;  /* 0x0000000a09097221 */ /* 0x001fca0000010000 */
[----:B----4-:R-:W0:Y:S02]  /*54c0*/  SHFL.BFLY PT, R12, R9, 0x8, 0x1f ;  /* 0x0d001f00090c7f89 */ /* 0x010e2400000e0000 */
[----:B0-----:R-:W-:-:S05]  /*54d0*/  FADD.FTZ R12, R9, R12 ;  /* 0x0000000c090c7221 */ /* 0x001fca0000010000 */
[----:B------:R-:W0:Y:S02]  /*54e0*/  SHFL.BFLY PT, R11, R12, 0x4, 0x1f ;  /* 0x0c801f000c0b7f89 */ /* 0x000e2400000e0000 */
[----:B0-----:R-:W-:Y:S02]  /*54f0*/  FADD.FTZ R11, R12, R11 ;  /* 0x0000000b0c0b7221 */ /* 0x001fe40000010000 */
[----:B------:R-:W0:Y:S03]  /*5500*/  LDC R12, c[0x0][0x3f8] ;  /* 0x0000fe00ff0c7b82 */ /* 0x000e260000000800 */
[----:B------:R-:W3:Y:S02]  /*5510*/  SHFL.BFLY PT, R14, R11, 0x2, 0x1f ;  /* 0x0c401f000b0e7f89 */ /* 0x000ee400000e0000 */
[----:B---3--:R-:W-:-:S05]  /*5520*/  FADD.FTZ R14, R11, R14 ;  /* 0x0000000e0b0e7221 */ /* 0x008fca0000010000 */
[----:B------:R-:W3:Y:S02]  /*5530*/  SHFL.BFLY PT, R13, R14, 0x1, 0x1f ;  /* 0x0c201f000e0d7f89 */ /* 0x000ee400000e0000 */
[----:B---3--:R-:W-:Y:S02]  /*5540*/  FADD.FTZ R13, R14, R13 ;  /* 0x0000000d0e0d7221 */ /* 0x008fe40000010000 */
[----:B------:R-:W1:Y:S03]  /*5550*/  LDC R14, c[0x0][0x40c] ;  /* 0x00010300ff0e7b82 */ /* 0x000e660000000800 */
[----:B------:R-:W-:Y:S05]  /*5560*/  @!P0 STS [R4+0x20], R13 ;  /* 0x0000200d04008388 */ /* 0x000fea0000000800 */
[----:B------:R-:W-:Y:S01]  /*5570*/  BAR.SYNC.DEFER_BLOCKING 0x0 ;  /* 0x0000000000007b1d */ /* 0x000fe20000010000 */
[----:B--2---:R-:W-:-:S05]  /*5580*/  ISETP.NE.AND P0, PT, RZ, UR7, PT ;  /* 0x00000007ff007c0c */ /* 0x004fca000bf05270 */
[----:B------:R1:W2:Y:S01]  /*5590*/  @!P1 LDS R13, [R7+0x20] ;  /* 0x00002000070d9984 */ /* 0x0002a20000000800 */
[----:B------:R-:W-:Y:S02]  /*55a0*/  ISETP.GT.AND P1, PT, R5, R16, PT ;  /* 0x000000100500720c */ /* 0x000fe40003f24270 */
[----:B-1----:R-:W-:-:S04]  /*55b0*/  VIMNMX R7, PT, PT, R15, R14, PT ;  /* 0x0000000e0f077248 */ /* 0x002fc80003fe0100 */
[----:B------:R-:W-:Y:S01]  /*55c0*/  IADD3 R7, PT, PT, R7, 0x4, RZ ;  /* 0x0000000407077810 */ /* 0x000fe20007ffe0ff */
[----:B--2---:R-:W1:Y:S02]  /*55d0*/  SHFL.BFLY PT, R6, R13, 0x4, 0x1f ;  /* 0x0c801f000d067f89 */ /* 0x004e6400000e0000 */
[----:B-1----:R-:W-:-:S05]  /*55e0*/  FADD.FTZ R6, R6, R13 ;  /* 0x0000000d06067221 */ /* 0x002fca0000010000 */
[----:B------:R-:W1:Y:S02]  /*55f0*/  SHFL.BFLY PT, R9, R6, 0x2, 0x1f ;  /* 0x0c401f0006097f89 */ /* 0x000e6400000e0000 */
[----:B-1----:R-:W-:Y:S01]  /*5600*/  FADD.FTZ R10, R6, R9 ;  /* 0x00000009060a7221 */ /* 0x002fe20000010000 */
[----:B------:R-:W-:-:S04]  /*5610*/  SHF.R.S32.HI R6, RZ, 0x1f, R7 ;  /* 0x0000001fff067819 */ /* 0x000fc80000011407 */
[----:B------:R-:W1:Y:S02]  /*5620*/  SHFL.BFLY PT, R9, R10, 0x1, 0x1f ;  /* 0x0c201f000a097f89 */ /* 0x000e6400000e0000 */
[----:B-1----:R-:W-:Y:S01]  /*5630*/  FADD.FTZ R11, R10, R9 ;  /* 0x000000090a0b7221 */ /* 0x002fe20000010000 */
[----:B------:R-:W-:Y:S01]  /*5640*/  LEA.HI R10, R6, R7, RZ, 0x2 ;  /* 0x00000007060a7211 */ /* 0x000fe200078f10ff */
[----:B------:R-:W0:Y:S01]  /*5650*/  S2R R9, SR_CTAID.X ;  /* 0x0000000000097919 */ /* 0x000e220000002500 */
[----:B------:R-:W-:-:S03]  /*5660*/  CS2R R6, SRZ ;  /* 0x0000000000067805 */ /* 0x000fc6000001ff00 */
[----:B------:R-:W1:Y:S01]  /*5670*/  SHFL.IDX PT, R11, R11, RZ, 0x1f ;  /* 0x00001fff0b0b7589 */ /* 0x000e6200000e0000 */
[----:B------:R-:W-:Y:S02]  /*5680*/  IMAD.SHL.U32 R10, R10, 0x4, RZ ;  /* 0x000000040a0a7824 */ /* 0x000fe400078e00ff */
[----:B-1----:R-:W-:-:S04]  /*5690*/  FADD.FTZ R4, R11, 9.9999999747524270788e-07 ;  /* 0x358637bd0b047421 */ /* 0x002fc80000010000 */
[----:B------:R1:W2:Y:S01]  /*56a0*/  MUFU.RCP R15, R4 ;  /* 0x00000004000f7308 */ /* 0x0002a20000001000 */
[----:B0-----:R-:W-:Y:S01]  /*56b0*/  IMAD R33, R12, UR8, R9 ;  /* 0x000000080c217c24 */ /* 0x001fe2000f8e0209 */
[----:B------:R-:W-:Y:S06]  /*56c0*/  @!P0 BRA `(.L_x_2119) ;  /* 0x0000000000188947 */ /* 0x000fec0003800000 */
[----:B-1----:R-:W0:Y:S08]  /*56d0*/  LDC R4, c[0x0][0x488] ;  /* 0x00012200ff047b82 */ /* 0x002e300000000800 */
[----:B------:R-:W0:Y:S08]  /*56e0*/  LDC R6, c[0x0][0x40c] ;  /* 0x00010300ff067b82 */ /* 0x000e300000000800 */
[----:B------:R-:W1:Y:S01]  /*56f0*/  LDC R7, c[0x0][0x3f4] ;  /* 0x0000fd00ff077b82 */ /* 0x000e620000000800 */
[----:B0-----:R-:W-:-:S04]  /*5700*/  IMAD R4, R33, R4, R6 ;  /* 0x0000000421047224 */ /* 0x001fc800078e0206 */
[----:B-1----:R-:W-:-:S05]  /*5710*/  IMAD R6, R4, R7, RZ ;  /* 0x0000000704067224 */ /* 0x002fca00078e02ff */
[----:B------:R-:W-:-:S07]  /*5720*/  SHF.R.S32.HI R7, RZ, 0x1f, R6 ;  /* 0x0000001fff077819 */ /* 0x000fce0000011406 */
.L_x_2119:
[----:B------:R-:W-:Y:S01]  /*5730*/  BSSY.RECONVERGENT B0, `(.L_x_2120) ;  /* 0x0000062000007945 */ /* 0x000fe20003800200 */
[----:B------:R-:W-:-:S03]  /*5740*/  LOP3.LUT R39, R10, 0xfffffff0, RZ, 0xc0, !PT ;  /* 0xfffffff00a277812 */ /* 0x000fc600078ec0ff */
[----:B------:R-:W-:Y:S05]  /*5750*/  @P1 BRA `(.L_x_2121) ;  /* 0x00000004007c1947 */ /* 0x000fea0003800000 */
[----:B------:R-:W-:Y:S01]  /*5760*/  VIADDMNMX R0, R5, 0x100, R0, !PT ;  /* 0x0000010005007846 */ /* 0x000fe20007800100 */
[----:B------:R-:W-:Y:S01]  /*5770*/  BSSY.RECONVERGENT B1, `(.L_x_2122) ;  /* 0x0000028000017945 */ /* 0x000fe20003800200 */
[----:B-1----:R-:W-:-:S04]  /*5780*/  LOP3.LUT R4, RZ, R8, RZ, 0x33, !PT ;  /* 0x00000008ff047212 */ /* 0x002fc800078e33ff */
[----:B------:R-:W-:-:S04]  /*5790*/  IADD3 R0, PT, PT, -R19, R0, R4 ;  /* 0x0000000013007210 */ /* 0x000fc80007ffe104 */
[C---:B------:R-:W-:Y:S02]  /*57a0*/  LOP3.LUT R4, R0.reuse, 0x300, RZ, 0xc0, !PT ;  /* 0x0000030000047812 */ /* 0x040fe400078ec0ff */
[----:B------:R-:W-:Y:S02]  /*57b0*/  ISETP.GE.U32.AND P2, PT, R0, 0x300, PT ;  /* 0x000003000000780c */ /* 0x000fe40003f46070 */
[----:B------:R-:W-:-:S13]  /*57c0*/  ISETP.NE.AND P1, PT, R4, 0x300, PT ;  /* 0x000003000400780c */ /* 0x000fda0003f25270 */
[----:B------:R-:W-:Y:S05]  /*57d0*/  @!P1 BRA `(.L_x_2123) ;  /* 0x0000000000849947 */ /* 0x000fea0003800000 */
[----:B------:R-:W0:Y:S01]  /*57e0*/  S2UR UR6, SR_CgaCtaId ;  /* 0x00000000000679c3 */ /* 0x000e220000008800 */
[----:B------:R-:W1:Y:S01]  /*57f0*/  LDCU.64 UR8, c[0x0][0x480] ;  /* 0x00009000ff0877ac */ /* 0x000e620008000a00 */
        /* <DEDUP_REMOVED lines=8> */
[----:B------:R-:W-:Y:S01]  /*5880*/  LEA R4, R8, R39, 0x1 ;  /* 0x0000002708047211 */ /* 0x000fe200078e08ff */
[----:B------:R-:W-:Y:S01]  /*5890*/  IMAD.IADD R5, R5, 0x1, R10 ;  /* 0x0000000105057824 */ /* 0x000fe200078e020a */
[----:B------:R-:W-:Y:S02]  /*58a0*/  IADD3 R12, PT, PT, -R0, RZ, RZ ;  /* 0x000000ff000c7210 */ /* 0x000fe40007ffe1ff */
[----:B-1----:R-:W-:-:S04]  /*58b0*/  LEA R13, P1, R14, UR8, 0x2 ;  /* 0x000000080e0d7c11 */ /* 0x002fc8000f8210ff */
[----:B------:R-:W-:Y:S01]  /*58c0*/  LEA.HI.X R14, R14, UR9, R11, 0x2, P1 ;  /* 0x000000090e0e7c11 */ /* 0x000fe200088f140b */
[----:B0-----:R-:W-:-:S06]  /*58d0*/  ULEA UR5, UR6, UR5, 0x18 ;  /* 0x0000000506057291 */ /* 0x001fcc000f8ec0ff */
[----:B------:R-:W-:Y:S02]  /*58e0*/  IADD3 R4, PT, PT, R4, UR5, RZ ;  /* 0x0000000504047c10 */ /* 0x000fe4000fffe0ff */
[----:B------:R-:W-:-:S07]  /*58f0*/  LEA R0, R8, UR5, 0x2 ;  /* 0x0000000508007c11 */ /* 0x000fce000f8e10ff */
.L_x_2124:
[----:B-1----:R0:W2:Y:S01]  /*5900*/  LDS R10, [R0] ;  /* 0x00000000000a7984 */ /* 0x0020a20000000800 */
[----:B------:R-:W-:Y:S01]  /*5910*/  @P0 IMAD.MOV.U32 R11, RZ, RZ, R14 ;  /* 0x000000ffff0b0224 */ /* 0x000fe200078e000e */
[----:B------:R-:W-:-:S04]  /*5920*/  IADD3 R12, PT, PT, R12, 0x1, RZ ;  /* 0x000000010c0c7810 */ /* 0x000fc80007ffe0ff */
        /* <DEDUP_REMOVED lines=12> */
.L_x_2123:
[----:B------:R-:W-:Y:S05]  /*59f0*/  BSYNC.RECONVERGENT B1 ;  /* 0x0000000000017941 */ /* 0x000fea0003800200 */
.L_x_2122:
[----:B------:R-:W-:Y:S05]  /*5a00*/  @!P2 BRA `(.L_x_2121) ;  /* 0x0000000000d0a947 */ /* 0x000fea0003800000 */
[----:B-1----:R-:W0:Y:S01]  /*5a10*/  S2R R11, SR_CgaCtaId ;  /* 0x00000000000b7919 */ /* 0x002e220000008800 */
[----:B------:R-:W1:Y:S01]  /*5a20*/  LDCU.64 UR8, c[0x0][0x480] ;  /* 0x00009000ff0877ac */ /* 0x000e620008000a00 */
[----:B------:R-:W-:Y:S01]  /*5a30*/  MOV R0, 0x400 ;  /* 0x0000040000007802 */ /* 0x000fe20000000f00 */
[C---:B------:R-:W-:Y:S01]  /*5a40*/  IMAD R4, R5.reuse, 0x2, R39 ;  /* 0x0000000205047824 */ /* 0x040fe200078e0227 */
[----:B------:R-:W-:Y:S01]  /*5a50*/  IADD3 R6, P0, PT, R5, R6, RZ ;  /* 0x0000000605067210 */ /* 0x000fe20007f1e0ff */
[----:B------:R-:W-:Y:S01]  /*5a60*/  UISETP.NE.AND UP0, UPT, UR7, URZ, UPT ;  /* 0x000000ff0700728c */ /* 0x000fe2000bf05270 */
[----:B------:R-:W-:Y:S01]  /*5a70*/  IADD3 R0, PT, PT, R0, 0x140, RZ ;  /* 0x0000014000007810 */ /* 0x000fe20007ffe0ff */
[----:B------:R-:W-:Y:S01]  /*5a80*/  IMAD R4, R19, -0x2, R4 ;  /* 0xfffffffe13047824 */ /* 0x000fe200078e0204 */
[----:B------:R-:W-:Y:S02]  /*5a90*/  IADD3.X R13, PT, PT, RZ, R7, RZ, P0, !PT ;  /* 0x00000007ff0d7210 */ /* 0x000fe400007fe4ff */
[----:B------:R-:W-:-:S02]  /*5aa0*/  ISETP.NE.AND P1, PT, RZ, UR7, PT ;  /* 0x00000007ff007c0c */ /* 0x000fc4000bf25270 */
[----:B------:R-:W-:Y:S02]  /*5ab0*/  PLOP3.LUT P0, PT, PT, PT, UP0, 0x80, 0x8 ;  /* 0x000000000008781c */ /* 0x000fe40003f0f008 */
[----:B0-----:R-:W-:Y:S02]  /*5ac0*/  LEA R7, R11, R0, 0x18 ;  /* 0x000000000b077211 */ /* 0x001fe400078ec0ff */
[----:B------:R-:W-:Y:S02]  /*5ad0*/  SHF.L.U32 R0, R19, 0x2, RZ ;  /* 0x0000000213007819 */ /* 0x000fe400000006ff */
[----:B-1----:R-:W-:Y:S02]  /*5ae0*/  LEA R11, P3, R6, UR8, 0x2 ;  /* 0x00000008060b7c11 */ /* 0x002fe4000f8610ff */
[----:B------:R-:W-:Y:S02]  /*5af0*/  LEA R0, R5, -R0, 0x2 ;  /* 0x8000000005007211 */ /* 0x000fe400078e10ff */
[----:B------:R-:W-:-:S02]  /*5b00*/  IADD3 R11, P2, PT, R11, 0x800, RZ ;  /* 0x000008000b0b7810 */ /* 0x000fc40007f5e0ff */
[----:B------:R-:W-:Y:S02]  /*5b10*/  LEA.HI.X R13, R6, UR9, R13, 0x2, P3 ;  /* 0x00000009060d7c11 */ /* 0x000fe400098f140d */
[--C-:B------:R-:W-:Y:S02]  /*5b20*/  IADD3 R0, PT, PT, R0, 0x800, R7.reuse ;  /* 0x0000080000007810 */ /* 0x100fe40007ffe007 */
[----:B------:R-:W-:Y:S02]  /*5b30*/  IADD3 R4, PT, PT, R4, 0x400, R7 ;  /* 0x0000040004047810 */ /* 0x000fe40007ffe007 */
[----:B------:R-:W-:-:S07]  /*5b40*/  IADD3.X R12, PT, PT, RZ, R13, RZ, P2, !PT ;  /* 0x0000000dff0c7210 */ /* 0x000fce00017fe4ff */
.L_x_2125:
[----:B------:R-:W2:Y:S01]  /*5b50*/  LDS R6, [R0+-0x800] ;  /* 0xfff8000000067984 */ /* 0x000ea20000000800 */
[----:B------:R-:W-:-:S04]  /*5b60*/  IADD3 R5, PT, PT, R5, 0x400, RZ ;  /* 0x0000040005057810 */ /* 0x000fc80007ffe0ff */
[----:B------:R-:W-:Y:S01]  /*5b70*/  ISETP.GT.AND P2, PT, R5, R16, PT ;  /* 0x000000100500720c */ /* 0x000fe20003f44270 */
[----:B--2---:R-:W-:-:S05]  /*5b80*/  FMUL.FTZ R13, R6, R15 ;  /* 0x0000000f060d7220 */ /* 0x004fca0000410000 */
        /* <DEDUP_REMOVED lines=10> */
[----:B0----5:R-:W-:-:S05]  /*5c30*/  FMUL.FTZ R23, R6, R15 ;  /* 0x0000000f06177220 */ /* 0x021fca0000410000 */
[----:B------:R-:W-:-:S05]  /*5c40*/  F2FP.F16.F32.PACK_AB R6, RZ, R23 ;  /* 0x00000017ff06723e */ /* 0x000fca00000000ff */
[----:B------:R0:W-:Y:S04]  /*5c50*/  STS.U16 [R4], R6 ;  /* 0x0000000604007388 */ /* 0x0001e80000000400 */
[----:B------:R1:W2:Y:S01]  /*5c60*/  LDS R10, [R0+0x400] ;  /* 0x00040000000a7984 */ /* 0x0002a20000000800 */
        /* <DEDUP_REMOVED lines=14> */
.L_x_2121:
[----:B------:R-:W-:Y:S05]  /*5d50*/  BSYNC.RECONVERGENT B0 ;  /* 0x0000000000007941 */ /* 0x000fea0003800200 */
.L_x_2120:
[----:B------:R-:W0:Y:S01]  /*5d60*/  LDCU.64 UR6, c[0x0][0x3b0] ;  /* 0x00007600ff0677ac */ /* 0x000e220008000a00 */
[----:B------:R-:W-:Y:S02]  /*5d70*/  SHF.R.S32.HI R5, RZ, 0x1f, R16 ;  /* 0x0000001fff057819 */ /* 0x000fe40000011410 */
[----:B------:R-:W-:Y:S02]  /*5d80*/  CS2R R6, SRZ ;  /* 0x0000000000067805 */ /* 0x000fe4000001ff00 */
[----:B------:R-:W-:Y:S01]  /*5d90*/  SHF.R.U32.HI R32, RZ, 0x4, R8 ;  /* 0x00000004ff207819 */ /* 0x000fe20000011608 */
[----:B------:R-:W3:Y:S01]  /*5da0*/  LDCU UR5, c[0x0][0x3f4] ;  /* 0x00007e80ff0577ac */ /* 0x000ee20008000800 */
[----:B------:R-:W-:Y:S01]  /*5db0*/  LEA.HI R5, R5, R16, RZ, 0x4 ;  /* 0x0000001005057211 */ /* 0x000fe200078f20ff */
[----:B-1----:R-:W1:Y:S01]  /*5dc0*/  LDC.64 R10, c[0x0][0x3c0] ;  /* 0x0000f000ff0a7b82 */ /* 0x002e620000000a00 */
[----:B------:R-:W-:Y:S01]  /*5dd0*/  SHF.L.U32 R0, R8, 0x3, RZ ;  /* 0x0000000308007819 */ /* 0x000fe200000006ff */
[----:B------:R-:W4:Y:S01]  /*5de0*/  LDCU.64 UR8, c[0x0][0x3c8] ;  /* 0x00007900ff0877ac */ /* 0x000f220008000a00 */
[----:B------:R-:W-:-:S02]  /*5df0*/  LOP3.LUT R5, R5, 0xfffffff0, RZ, 0xc0, !PT ;  /* 0xfffffff005057812 */ /* 0x000fc400078ec0ff */
[----:B------:R-:W-:Y:S02]  /*5e00*/  LOP3.LUT R0, R0, 0x78, RZ, 0xc0, !PT ;  /* 0x0000007800007812 */ /* 0x000fe400078ec0ff */
[----:B------:R-:W-:Y:S02]  /*5e10*/  IADD3 R37, PT, PT, -R5, R16, RZ ;  /* 0x0000001005257210 */ /* 0x000fe40007ffe1ff */
[----:B0-----:R-:W-:-:S04]  /*5e20*/  ISETP.NE.U32.AND P0, PT, RZ, UR6, PT ;  /* 0x00000006ff007c0c */ /* 0x001fc8000bf05070 */
[----:B------:R-:W-:-:S04]  /*5e30*/  ISETP.NE.AND.EX P0, PT, RZ, UR7, PT, P0 ;  /* 0x00000007ff007c0c */ /* 0x000fc8000bf05300 */
[----:B------:R-:W-:-:S13]  /*5e40*/  ISETP.NE.OR P0, PT, R32, R37, !P0 ;  /* 0x000000252000720c */ /* 0x000fda0004705670 */
[----:B------:R-:W0:Y:S01]  /*5e50*/  @!P0 LDC.64 R12, c[0x0][0x3b0] ;  /* 0x0000ec00ff0c8b82 */ /* 0x000e220000000a00 */
[----:B------:R-:W-:Y:S01]  /*5e60*/  @!P0 LEA R5, R9, R0, 0x7 ;  /* 0x0000000009058211 */ /* 0x000fe200078e38ff */
[----:B---3--:R-:W-:-:S06]  /*5e70*/  IMAD.U32 R35, RZ, RZ, UR5 ;  /* 0x00000005ff237e24 */ /* 0x008fcc000f8e00ff */
[----:B------:R-:W3:Y:S01]  /*5e80*/  S2UR UR6, SR_CgaCtaId ;  /* 0x00000000000679c3 */ /* 0x000ee20000008800 */
[----:B------:R-:W-:Y:S01]  /*5e90*/  IADD3 R36, PT, PT, R19, R32, RZ ;  /* 0x0000002013247210 */ /* 0x000fe20007ffe0ff */
[----:B0-----:R-:W-:Y:S01]  /*5ea0*/  @!P0 IMAD.WIDE.U32 R12, R5, 0x2, R12 ;  /* 0x00000002050c8825 */ /* 0x001fe200078e000c */
[----:B------:R-:W-:-:S06]  /*5eb0*/  CS2R R4, SRZ ;  /* 0x0000000000047805 */ /* 0x000fcc000001ff00 */
[----:B------:R0:W5:Y:S01]  /*5ec0*/  @!P0 LDG.E.128 R4, desc[UR36][R12.64] ;  /* 0x000000240c048981 */ /* 0x000162000c1e1d00 */
[----:B------:R-:W-:Y:S01]  /*5ed0*/  UMOV UR5, 0x400 ;  /* 0x0000040000057882 */ /* 0x000fe20000000000 */
[----:B--2---:R-:W-:Y:S01]  /*5ee0*/  IMAD R15, R20, R35, R0 ;  /* 0x00000023140f7224 */ /* 0x004fe200078e0200 */
[----:B------:R-:W-:Y:S01]  /*5ef0*/  UIADD3 UR5, UPT, UPT, UR5, 0x140, URZ ;  /* 0x0000014005057890 */ /* 0x000fe2000fffe0ff */
[----:B------:R-:W-:Y:S01]  /*5f00*/  BSSY.RECONVERGENT B0, `(.L_x_2126) ;  /* 0x00000eb000007945 */ /* 0x000fe20003800200 */
[----:B------:R-:W-:Y:S02]  /*5f10*/  HFMA2 R38, -RZ, RZ, 0, 0 ;  /* 0x00000000ff267431 */ /* 0x000fe400000001ff */
[----:B-1----:R-:W-:Y:S01]  /*5f20*/  IMAD.WIDE R10, R15, 0x2, R10 ;  /* 0x000000020f0a7825 */ /* 0x002fe200078e020a */
[----:B---3--:R-:W-:Y:S01]  /*5f30*/  ULEA UR5, UR6, UR5, 0x18 ;  /* 0x0000000506057291 */ /* 0x008fe2000f8ec0ff */
[----:B------:R-:W-:Y:S02]  /*5f40*/  SHF.L.U32 R33, R33, 0x7, RZ ;  /* 0x0000000721217819 */ /* 0x000fe400000006ff */
[----:B------:R-:W-:-:S02]  /*5f50*/  CS2R R40, SRZ ;  /* 0x0000000000287805 */ /* 0x000fc4000001ff00 */
[----:B0-----:R-:W-:Y:S02]  /*5f60*/  VIMNMX R13, PT, PT, R16, R35, PT ;  /* 0x00000023100d7248 */ /* 0x001fe40003fe0100 */
[----:B------:R-:W-:Y:S02]  /*5f70*/  CS2R R42, SRZ ;  /* 0x00000000002a7805 */ /* 0x000fe4000001ff00 */
[----:B------:R-:W-:Y:S01]  /*5f80*/  CS2R R44, SRZ ;  /* 0x00000000002c7805 */ /* 0x000fe2000001ff00 */
[----:B------:R-:W-:Y:S01]  /*5f90*/  IMAD.MOV.U32 R47, RZ, RZ, RZ ;  /* 0x000000ffff2f7224 */ /* 0x000fe200078e00ff */
[----:B------:R-:W-:Y:S01]  /*5fa0*/  BAR.SYNC.DEFER_BLOCKING 0x0 ;  /* 0x0000000000007b1d */ /* 0x000fe20000010000 */
[----:B------:R-:W-:Y:S02]  /*5fb0*/  ISETP.GE.AND P0, PT, R36, R13, PT ;  /* 0x0000000d2400720c */ /* 0x000fe40003f06270 */
[----:B------:R-:W-:-:S11]  /*5fc0*/  IADD3 R34, PT, PT, R39, UR5, RZ ;  /* 0x0000000527227c10 */ /* 0x000fd6000fffe0ff */
[----:B----4-:R-:W-:Y:S05]  /*5fd0*/  @P0 BRA `(.L_x_2127) ;  /* 0x0000000c00740947 */ /* 0x010fea0003800000 */
[----:B------:R-:W-:Y:S01]  /*5fe0*/  VIADDMNMX R13, R36, 0x10, R13, !PT ;  /* 0x00000010240d7846 */ /* 0x000fe2000780010d */
[----:B------:R-:W0:Y:S01]  /*5ff0*/  LDCU UR6, c[0x0][0x3f8] ;  /* 0x00007f00ff0677ac */ /* 0x000e220008000800 */
[----:B------:R-:W-:Y:S01]  /*6000*/  LOP3.LUT R12, RZ, R19, RZ, 0x33, !PT ;  /* 0x00000013ff0c7212 */ /* 0x000fe200078e33ff */
[----:B------:R-:W-:Y:S01]  /*6010*/  BSSY.RECONVERGENT B1, `(.L_x_2128) ;  /* 0x000007d000017945 */ /* 0x000fe20003800200 */
[----:B------:R-:W-:Y:S02]  /*6020*/  MOV R47, RZ ;  /* 0x000000ff002f7202 */ /* 0x000fe40000000f00 */
[----:B------:R-:W-:Y:S02]  /*6030*/  CS2R R44, SRZ ;  /* 0x00000000002c7805 */ /* 0x000fe4000001ff00 */
[----:B------:R-:W-:Y:S02]  /*6040*/  IADD3 R59, PT, PT, -R32, R13, R12 ;  /* 0x0000000d203b7210 */ /* 0x000fe40007ffe10c */
[----:B------:R-:W-:-:S02]  /*6050*/  CS2R R42, SRZ ;  /* 0x00000000002a7805 */ /* 0x000fc4000001ff00 */
[----:B------:R-:W-:Y:S02]  /*6060*/  MOV R46, R36 ;  /* 0x00000024002e7202 */ /* 0x000fe40000000f00 */
[----:B------:R-:W-:Y:S02]  /*6070*/  CS2R R40, SRZ ;  /* 0x0000000000287805 */ /* 0x000fe4000001ff00 */
[C---:B------:R-:W-:Y:S01]  /*6080*/  ISETP.GE.U32.AND P0, PT, R59.reuse, 0x30, PT ;  /* 0x000000303b00780c */ /* 0x040fe20003f06070 */
[----:B------:R-:W-:Y:S01]  /*6090*/  IMAD.MOV.U32 R38, RZ, RZ, RZ ;  /* 0x000000ffff267224 */ /* 0x000fe200078e00ff */
[----:B------:R-:W-:-:S04]  /*60a0*/  LEA.HI R12, R59, 0x1, RZ, 0x1c ;  /* 0x000000013b0c7811 */ /* 0x000fc800078fe0ff */
[----:B------:R-:W-:Y:S01]  /*60b0*/  LOP3.LUT P1, R60, R12, 0x3, RZ, 0xc0, !PT ;  /* 0x000000030c3c7812 */ /* 0x000fe2000782c0ff */
[----:B0-----:R-:W-:-:S06]  /*60c0*/  IMAD R49, R35, UR6, RZ ;  /* 0x0000000623317c24 */ /* 0x001fcc000f8e02ff */
[----:B------:R-:W-:Y:S06]  /*60d0*/  @!P0 BRA `(.L_x_2129) ;  /* 0x0000000400c08947 */ /* 0x000fec0003800000 */
[----:B------:R-:W-:Y:S01]  /*60e0*/  LEA R13, R32, R39, 0x1 ;  /* 0x00000027200d7211 */ /* 0x000fe200078e08ff */
[----:B------:R-:W-:Y:S01]  /*60f0*/  IMAD.MOV.U32 R47, RZ, RZ, RZ ;  /* 0x000000ffff2f7224 */ /* 0x000fe200078e00ff */
[----:B------:R-:W-:Y:S02]  /*6100*/  MOV R50, UR5 ;  /* 0x0000000500327c02 */ /* 0x000fe40008000f00 */
[----:B------:R-:W-:Y:S02]  /*6110*/  LOP3.LUT R12, R12, 0x1ffffffc, RZ, 0xc0, !PT ;  /* 0x1ffffffc0c0c7812 */ /* 0x000fe400078ec0ff */
[----:B------:R-:W-:Y:S02]  /*6120*/  SHF.L.U32 R51, R19, 0x7, RZ ;  /* 0x0000000713337819 */ /* 0x000fe400000006ff */
[----:B------:R-:W-:Y:S02]  /*6130*/  IADD3 R50, PT, PT, R13, 0x40, R50 ;  /* 0x000000400d327810 */ /* 0x000fe40007ffe032 */
[----:B------:R-:W-:-:S02]  /*6140*/  MOV R46, R36 ;  /* 0x00000024002e7202 */ /* 0x000fc40000000f00 */
[----:B------:R-:W-:-:S07]  /*6150*/  IADD3 R48, PT, PT, -R12, RZ, RZ ;  /* 0x000000ff0c307210 */ /* 0x000fce0007ffe1ff */
.L_x_2130:
[----:B------:R-:W-:Y:S01]  /*6160*/  IADD3 R12, P0, PT, R46, UR4, RZ ;  /* 0x000000042e0c7c10 */ /* 0x000fe2000ff1e0ff */
[----:B------:R-:W-:Y:S01]  /*6170*/  IMAD R29, R32, 0x80, R51 ;  /* 0x00000080201d7824 */ /* 0x000fe200078e0233 */
[C---:B------:R-:W-:Y:S01]  /*6180*/  SHF.L.U32 R21, R49.reuse, 0x7, RZ ;  /* 0x0000000731157819 */ /* 0x040fe200000006ff */
[----:B------:R-:W0:Y:S01]  /*6190*/  LDS.U16 R52, [R50+-0x40] ;  /* 0xffffc00032347984 */ /* 0x000e220000000400 */
[----:B------:R-:W-:Y:S02]  /*61a0*/  IADD3.X R13, PT, PT, RZ, UR10, RZ, P0, !PT ;  /* 0x0000000aff0d7c10 */ /* 0x000fe400087fe4ff */
[C---:B------:R-:W-:Y:S01]  /*61b0*/  LEA R24, P0, R12.reuse, UR8, 0x2 ;  /* 0x000000080c187c11 */ /* 0x040fe2000f8010ff */
[----:B------:R-:W1:Y:S03]  /*61c0*/  LDS.U16 R56, [R50+-0x20] ;  /* 0xffffe00032387984 */ /* 0x000e660000000400 */
[----:B------:R-:W-:Y:S01]  /*61d0*/  LEA.HI.X R25, R12, UR9, R13, 0x2, P0 ;  /* 0x000000090c197c11 */ /* 0x000fe200080f140d */
[----:B------:R-:W2:Y:S04]  /*61e0*/  LDS.U16 R58, [R50] ;  /* 0x00000000323a7984 */ /* 0x000ea80000000400 */
[----:B------:R-:W3:Y:S04]  /*61f0*/  LDG.E R12, desc[UR36][R24.64] ;  /* 0x00000024180c7981 */ /* 0x000ee8000c1e1900 */
[----:B------:R-:W4:Y:S04]  /*6200*/  LDG.E R20, desc[UR36][R24.64+0x40] ;  /* 0x0000402418147981 */ /* 0x000f28000c1e1900 */
[----:B------:R-:W2:Y:S04]  /*6210*/  LDG.E R26, desc[UR36][R24.64+0x80] ;  /* 0x00008024181a7981 */ /* 0x000ea8000c1e1900 */
[----:B------:R2:W2:Y:S01]  /*6220*/  LDG.E R28, desc[UR36][R24.64+0xc0] ;  /* 0x0000c024181c7981 */ /* 0x0004a2000c1e1900 */
[----:B------:R-:W-:Y:S01]  /*6230*/  SHF.L.U32 R30, R49, 0x7, RZ ;  /* 0x00000007311e7819 */ /* 0x000fe200000006ff */
[----:B---3--:R-:W-:-:S04]  /*6240*/  IMAD R13, R12, R21, R29 ;  /* 0x000000150c0d7224 */ /* 0x008fc800078e021d */
[----:B------:R-:W-:-:S06]  /*6250*/  IMAD.WIDE R12, R13, 0x2, R10 ;  /* 0x000000020d0c7825 */ /* 0x000fcc00078e020a */
[----:B------:R-:W3:Y:S01]  /*6260*/  LDG.E.128 R12, desc[UR36][R12.64] ;  /* 0x000000240c0c7981 */ /* 0x000ee2000c1e1d00 */
[--C-:B----4-:R-:W-:Y:S02]  /*6270*/  IMAD R20, R20, R21, R29.reuse ;  /* 0x0000001514147224 */ /* 0x110fe400078e021d */
[----:B--2---:R-:W-:-:S03]  /*6280*/  IMAD R26, R26, R30, R29 ;  /* 0x0000001e1a1a7224 */ /* 0x004fc600078e021d */
[----:B------:R-:W-:Y:S01]  /*6290*/  IADD3 R21, PT, PT, R20, 0x800, RZ ;  /* 0x0000080014157810 */ /* 0x000fe20007ffe0ff */
[----:B------:R-:W-:-:S04]  /*62a0*/  VIADD R25, R26, 0x1000 ;  /* 0x000010001a197836 */ /* 0x000fc80000000000 */
[----:B------:R-:W-:-:S04]  /*62b0*/  IMAD.WIDE R20, R21, 0x2, R10 ;  /* 0x0000000215147825 */ /* 0x000fc800078e020a */
[----:B------:R-:W-:Y:S02]  /*62c0*/  IMAD R28, R28, R30, R29 ;  /* 0x0000001e1c1c7224 */ /* 0x000fe400078e021d */
[----:B-----5:R-:W2:Y:S01]  /*62d0*/  LDG.E.128 R20, desc[UR36][R20.64] ;  /* 0x0000002414147981 */ /* 0x020ea2000c1e1d00 */
[----:B------:R-:W-:Y:S02]  /*62e0*/  IMAD.WIDE R24, R25, 0x2, R10 ;  /* 0x0000000219187825 */ /* 0x000fe400078e020a */
[----:B------:R-:W-:-:S04]  /*62f0*/  IADD3 R29, PT, PT, R28, 0x1800, RZ ;  /* 0x000018001c1d7810 */ /* 0x000fc80007ffe0ff */
[----:B------:R-:W4:Y:S01]  /*6300*/  LDG.E.128 R24, desc[UR36][R24.64] ;  /* 0x0000002418187981 */ /* 0x000f22000c1e1d00 */
[----:B------:R-:W-:-:S06]  /*6310*/  IMAD.WIDE R28, R29, 0x2, R10 ;  /* 0x000000021d1c7825 */ /* 0x000fcc00078e020a */
[----:B------:R-:W4:Y:S01]  /*6320*/  LDG.E.128 R28, desc[UR36][R28.64] ;  /* 0x000000241c1c7981 */ /* 0x000f22000c1e1d00 */
[----:B0-----:R-:W-:Y:S01]  /*6330*/  HADD2.F32 R52, -RZ, R52.H0_H0 ;  /* 0x20000034ff347230 */ /* 0x001fe20000004100 */
[----:B------:R-:W-:Y:S01]  /*6340*/  IADD3 R48, PT, PT, R48, 0x4, RZ ;  /* 0x0000000430307810 */ /* 0x000fe20007ffe0ff */
[----:B-1----:R-:W-:Y:S01]  /*6350*/  HADD2.F32 R56, -RZ, R56.H0_H0 ;  /* 0x20000038ff387230 */ /* 0x002fe20000004100 */
[----:B------:R-:W-:Y:S01]  /*6360*/  IADD3 R46, PT, PT, R46, 0x40, RZ ;  /* 0x000000402e2e7810 */ /* 0x000fe20007ffe0ff */
[----:B------:R-:W-:Y:S01]  /*6370*/  VIADD R51, R51, 0x2000 ;  /* 0x0000200033337836 */ /* 0x000fe20000000000 */
[----:B------:R-:W-:Y:S01]  /*6380*/  ISETP.NE.AND P0, PT, R48, RZ, PT ;  /* 0x000000ff3000720c */ /* 0x000fe20003f05270 */
[----:B---3--:R-:W-:Y:S02]  /*6390*/  HADD2.F32 R55, -RZ, R12.H1_H1 ;  /* 0x3000000cff377230 */ /* 0x008fe40000004100 */
[--C-:B------:R-:W-:Y:S02]  /*63a0*/  HADD2.F32 R54, -RZ, R14.reuse.H0_H0 ;  /* 0x2000000eff367230 */ /* 0x100fe40000004100 */
[----:B------:R-:W-:-:S02]  /*63b0*/  HADD2.F32 R57, -RZ, R14.H1_H1 ;  /* 0x3000000eff397230 */ /* 0x000fc40000004100 */
[C---:B------:R-:W-:Y:S01]  /*63c0*/  FFMA.FTZ R55, R52.reuse, R55, R44 ;  /* 0x0000003734377223 */ /* 0x040fe2000001002c */
[----:B------:R-:W-:Y:S01]  /*63d0*/  HADD2.F32 R53, -RZ, R12.H0_H0 ;  /* 0x2000000cff357230 */ /* 0x000fe20000004100 */
[----:B------:R0:W1:Y:S01]  /*63e0*/  LDS.U16 R44, [R50+0x20] ;  /* 0x00002000322c7984 */ /* 0x0000620000000400 */
[----:B------:R-:W-:Y:S02]  /*63f0*/  HADD2.F32 R14, -RZ, R15.H0_H0 ;  /* 0x2000000fff0e7230 */ /* 0x000fe40000004100 */
[C---:B------:R-:W-:Y:S01]  /*6400*/  FFMA.FTZ R57, R52.reuse, R57, R40 ;  /* 0x0000003934397223 */ /* 0x040fe20000010028 */
[--C-:B------:R-:W-:Y:S02]  /*6410*/  HADD2.F32 R12, -RZ, R13.reuse.H0_H0 ;  /* 0x2000000dff0c7230 */ /* 0x100fe40000004100 */
[C---:B------:R-:W-:Y:S01]  /*6420*/  FFMA.FTZ R54, R52.reuse, R54, R43 ;  /* 0x0000003634367223 */ /* 0x040fe2000001002b */
[----:B------:R-:W-:Y:S02]  /*6430*/  HADD2.F32 R13, -RZ, R13.H1_H1 ;  /* 0x3000000dff0d7230 */ /* 0x000fe40000004100 */
[----:B------:R-:W-:Y:S01]  /*6440*/  FFMA.FTZ R14, R52, R14, R41 ;  /* 0x0000000e340e7223 */ /* 0x000fe20000010029 */
[----:B------:R-:W-:-:S02]  /*6450*/  HADD2.F32 R15, -RZ, R15.H1_H1 ;  /* 0x3000000fff0f7230 */ /* 0x000fc40000004100 */
[C---:B------:R-:W-:Y:S01]  /*6460*/  FFMA.FTZ R12, R52.reuse, R12, R45 ;  /* 0x0000000c340c7223 */ /* 0x040fe2000001002d */
[C---:B------:R-:W-:Y:S01]  /*6470*/  FFMA.FTZ R53, R52.reuse, R53, R47 ;  /* 0x0000003534357223 */ /* 0x040fe2000001002f */
[--C-:B--2---:R-:W-:Y:S02]  /*6480*/  HADD2.F32 R41, -RZ, R21.reuse.H0_H0 ;  /* 0x20000015ff297230 */ /* 0x104fe40000004100 */
[C---:B------:R-:W-:Y:S01]  /*6490*/  FFMA.FTZ R13, R52.reuse, R13, R42 ;  /* 0x0000000d340d7223 */ /* 0x040fe2000001002a */
[----:B------:R-:W-:Y:S02]  /*64a0*/  HADD2.F32 R40, -RZ, R21.H1_H1 ;  /* 0x30000015ff287230 */ /* 0x000fe40000004100 */
[----:B------:R-:W-:Y:S01]  /*64b0*/  FFMA.FTZ R15, R52, R15, R38 ;  /* 0x0000000f340f7223 */ /* 0x000fe20000010026 */
[--C-:B------:R-:W-:Y:S02]  /*64c0*/  HADD2.F32 R43, -RZ, R23.reuse.H0_H0 ;  /* 0x20000017ff2b7230 */ /* 0x100fe40000004100 */
[----:B------:R-:W-:Y:S01]  /*64d0*/  FFMA.FTZ R12, R56, R41, R12 ;  /* 0x00000029380c7223 */ /* 0x000fe2000001000c */
[----:B------:R-:W-:-:S02]  /*64e0*/  HADD2.F32 R42, -RZ, R23.H1_H1 ;  /* 0x30000017ff2a7230 */ /* 0x000fc40000004100 */
[C---:B------:R-:W-:Y:S01]  /*64f0*/  FFMA.FTZ R13, R56.reuse, R40, R13 ;  /* 0x00000028380d7223 */ /* 0x040fe2000001000d */
[----:B------:R-:W-:Y:S02]  /*6500*/  HADD2.F32 R38, -RZ, R20.H0_H0 ;  /* 0x20000014ff267230 */ /* 0x000fe40000004100 */
[C---:B------:R-:W-:Y:S01]  /*6510*/  FFMA.FTZ R14, R56.reuse, R43, R14 ;  /* 0x0000002b380e7223 */ /* 0x040fe2000001000e */
[----:B------:R-:W-:Y:S02]  /*6520*/  HADD2.F32 R21, -RZ, R22.H0_H0 ;  /* 0x20000016ff157230 */ /* 0x000fe40000004100 */
[C---:B------:R-:W-:Y:S01]  /*6530*/  FFMA.FTZ R15, R56.reuse, R42, R15 ;  /* 0x0000002a380f7223 */ /* 0x040fe2000001000f */
[----:B------:R-:W-:Y:S02]  /*6540*/  HADD2.F32 R20, -RZ, R20.H1_H1 ;  /* 0x30000014ff147230 */ /* 0x000fe40000004100 */
[----:B------:R-:W-:Y:S01]  /*6550*/  FFMA.FTZ R38, R56, R38, R53 ;  /* 0x0000002638267223 */ /* 0x000fe20000010035 */
[----:B------:R-:W-:-:S02]  /*6560*/  HADD2.F32 R22, -RZ, R22.H1_H1 ;  /* 0x30000016ff167230 */ /* 0x000fc40000004100 */
[C---:B------:R-:W-:Y:S01]  /*6570*/  FFMA.FTZ R21, R56.reuse, R21, R54 ;  /* 0x0000001538157223 */ /* 0x040fe20000010036 */
[--C-:B----4-:R-:W-:Y:S02]  /*6580*/  HADD2.F32 R40, -RZ, R24.reuse.H0_H0 ;  /* 0x20000018ff287230 */ /* 0x110fe40000004100 */
[C---:B------:R-:W-:Y:S01]  /*6590*/  FFMA.FTZ R20, R56.reuse, R20, R55 ;  /* 0x0000001438147223 */ /* 0x040fe20000010037 */
[----:B------:R-:W-:Y:S02]  /*65a0*/  HADD2.F32 R41, -RZ, R24.H1_H1 ;  /* 0x30000018ff297230 */ /* 0x000fe40000004100 */
[----:B------:R-:W-:Y:S01]  /*65b0*/  FFMA.FTZ R22, R56, R22, R57 ;  /* 0x0000001638167223 */ /* 0x000fe20000010039 */
[--C-:B------:R-:W-:Y:S01]  /*65c0*/  HADD2.F32 R43, -RZ, R25.reuse.H0_H0 ;  /* 0x20000019ff2b7230 */ /* 0x100fe20000004100 */
[----:B0-----:R-:W-:Y:S01]  /*65d0*/  IADD3 R50, PT, PT, R50, 0x80, RZ ;  /* 0x0000008032327810 */ /* 0x001fe20007ffe0ff */
[----:B------:R-:W-:Y:S02]  /*65e0*/  HADD2.F32 R24, -RZ, R25.H1_H1 ;  /* 0x30000019ff187230 */ /* 0x000fe40000004100 */
[----:B------:R-:W-:-:S02]  /*65f0*/  HADD2.F32 R42, -RZ, R26.H0_H0 ;  /* 0x2000001aff2a7230 */ /* 0x000fc40000004100 */
[----:B------:R-:W-:Y:S02]  /*6600*/  HADD2.F32 R25, -RZ, R26.H1_H1 ;  /* 0x3000001aff197230 */ /* 0x000fe40000004100 */
[----:B------:R-:W-:Y:S02]  /*6610*/  HADD2.F32 R23, -RZ, R58.H0_H0 ;  /* 0x2000003aff177230 */ /* 0x000fe40000004100 */
[--C-:B------:R-:W-:Y:S02]  /*6620*/  HADD2.F32 R45, -RZ, R27.reuse.H0_H0 ;  /* 0x2000001bff2d7230 */ /* 0x100fe40000004100 */
[----:B------:R-:W-:Y:S02]  /*6630*/  HADD2.F32 R26, -RZ, R27.H1_H1 ;  /* 0x3000001bff1a7230 */ /* 0x000fe40000004100 */
        /* <DEDUP_REMOVED lines=8> */
[----:B-1----:R-:W-:-:S02]  /*66c0*/  HADD2.F32 R23, -RZ, R44.H0_H0 ;  /* 0x2000002cff177230 */ /* 0x002fc40000004100 */
[--C-:B------:R-:W-:Y:S02]  /*66d0*/  HADD2.F32 R47, -RZ, R28.reuse.H0_H0 ;  /* 0x2000001cff2f7230 */ /* 0x100fe40000004100 */
        /* <DEDUP_REMOVED lines=14> */
[----:B------:R-:W-:Y:S01]  /*67c0*/  FFMA.FTZ R38, R23, R26, R15 ;  /* 0x0000001a17267223 */ /* 0x000fe2000001000f */
[----:B------:R-:W-:Y:S06]  /*67d0*/  @P0 BRA `(.L_x_2130) ;  /* 0xfffffff800600947 */ /* 0x000fec000383ffff */
.L_x_2129:
[----:B------:R-:W-:Y:S05]  /*67e0*/  BSYNC.RECONVERGENT B1 ;  /* 0x0000000000017941 */ /* 0x000fea0003800200 */
.L_x_2128:
[----:B------:R-:W-:Y:S05]  /*67f0*/  @!P1 BRA `(.L_x_2127) ;  /* 0x00000004006c9947 */ /* 0x000fea0003800000 */
[----:B------:R-:W-:Y:S01]  /*6800*/  ISETP.NE.AND P1, PT, R60, 0x1, PT ;  /* 0x000000013c00780c */ /* 0x000fe20003f25270 */
[----:B------:R-:W-:Y:S01]  /*6810*/  BSSY.RECONVERGENT B1, `(.L_x_2131) ;  /* 0x000003a000017945 */ /* 0x000fe20003800200 */
[----:B------:R-:W-:-:S11]  /*6820*/  LOP3.LUT P0, RZ, R59, 0x10, RZ, 0xc0, !PT ;  /* 0x000000103bff7812 */ /* 0x000fd6000780c0ff */
[----:B------:R-:W-:Y:S05]  /*6830*/  @!P1 BRA `(.L_x_2132) ;  /* 0x0000000000dc9947 */ /* 0x000fea0003800000 */
[----:B------:R-:W0:Y:S01]  /*6840*/  LDCU.64 UR6, c[0x0][0x3c8] ;  /* 0x00007900ff0677ac */ /* 0x000e220008000a00 */
[----:B------:R-:W-:-:S04]  /*6850*/  IADD3 R12, P1, PT, R46, UR4, RZ ;  /* 0x000000042e0c7c10 */ /* 0x000fc8000ff3e0ff */
[----:B------:R-:W-:Y:S02]  /*6860*/  IADD3.X R13, PT, PT, RZ, UR10, RZ, P1, !PT ;  /* 0x0000000aff0d7c10 */ /* 0x000fe40008ffe4ff */
[----:B0-----:R-:W-:-:S04]  /*6870*/  LEA R24, P1, R12, UR6, 0x2 ;  /* 0x000000060c187c11 */ /* 0x001fc8000f8210ff */
[----:B------:R-:W-:-:S05]  /*6880*/  LEA.HI.X R25, R12, UR7, R13, 0x2, P1 ;  /* 0x000000070c197c11 */ /* 0x000fca00088f140d */
[----:B------:R-:W2:Y:S04]  /*6890*/  LDG.E R12, desc[UR36][R24.64] ;  /* 0x00000024180c7981 */ /* 0x000ea8000c1e1900 */
[----:B------:R0:W3:Y:S01]  /*68a0*/  LDG.E R14, desc[UR36][R24.64+0x40] ;  /* 0x00004024180e7981 */ /* 0x0000e2000c1e1900 */
[----:B------:R-:W-:Y:S01]  /*68b0*/  SHF.L.U32 R13, R46, 0x7, RZ ;  /* 0x000000072e0d7819 */ /* 0x000fe200000006ff */
[----:B------:R-:W-:Y:S01]  /*68c0*/  IMAD.SHL.U32 R15, R49, 0x80, RZ ;  /* 0x00000080310f7824 */ /* 0x000fe200078e00ff */
[----:B------:R-:W-:-:S04]  /*68d0*/  IADD3 R27, PT, PT, -R19, R46, RZ ;  /* 0x0000002e131b7210 */ /* 0x000fc80007ffe1ff */
[----:B------:R-:W-:-:S05]  /*68e0*/  LEA R27, R27, R34, 0x1 ;  /* 0x000000221b1b7211 */ /* 0x000fca00078e08ff */
[----:B0-----:R-:W0:Y:S04]  /*68f0*/  LDS.U16 R24, [R27] ;  /* 0x000000001b187984 */ /* 0x001e280000000400 */
[----:B------:R-:W1:Y:S01]  /*6900*/  LDS.U16 R28, [R27+0x20] ;  /* 0x000020001b1c7984 */ /* 0x000e620000000400 */
[-CC-:B--2---:R-:W-:Y:S02]  /*6910*/  IMAD R21, R12, R15.reuse, R13.reuse ;  /* 0x0000000f0c157224 */ /* 0x184fe400078e020d */
[----:B---3--:R-:W-:Y:S02]  /*6920*/  IMAD R14, R14, R15, R13 ;  /* 0x0000000f0e0e7224 */ /* 0x008fe400078e020d */
[----:B------:R-:W-:-:S03]  /*6930*/  IMAD.WIDE R20, R21, 0x2, R10 ;  /* 0x0000000215147825 */ /* 0x000fc600078e020a */
[----:B------:R-:W-:-:S03]  /*6940*/  IADD3 R13, PT, PT, R14, 0x800, RZ ;  /* 0x000008000e0d7810 */ /* 0x000fc60007ffe0ff */
[----:B-----5:R-:W2:Y:S02]  /*6950*/  LDG.E.128 R20, desc[UR36][R20.64] ;  /* 0x0000002414147981 */ /* 0x020ea4000c1e1d00 */
[----:B------:R-:W-:-:S06]  /*6960*/  IMAD.WIDE R12, R13, 0x2, R10 ;  /* 0x000000020d0c7825 */ /* 0x000fcc00078e020a */
[----:B------:R-:W3:Y:S01]  /*6970*/  LDG.E.128 R12, desc[UR36][R12.64] ;  /* 0x000000240c0c7981 */ /* 0x000ee2000c1e1d00 */
[----:B0-----:R-:W-:Y:S02]  /*6980*/  HADD2.F32 R24, -RZ, R24.H0_H0 ;  /* 0x20000018ff187230 */ /* 0x001fe40000004100 */
[----:B-1----:R-:W-:Y:S02]  /*6990*/  HADD2.F32 R28, -RZ, R28.H0_H0 ;  /* 0x2000001cff1c7230 */ /* 0x002fe40000004100 */
[----:B------:R-:W-:Y:S02]  /*69a0*/  VIADD R46, R46, 0x20 ;  /* 0x000000202e2e7836 */ /* 0x000fe40000000000 */
[--C-:B--2---:R-:W-:Y:S02]  /*69b0*/  HADD2.F32 R25, -RZ, R20.reuse.H0_H0 ;  /* 0x20000014ff197230 */ /* 0x104fe40000004100 */
[----:B------:R-:W-:Y:S02]  /*69c0*/  HADD2.F32 R29, -RZ, R20.H1_H1 ;  /* 0x30000014ff1d7230 */ /* 0x000fe40000004100 */
[----:B------:R-:W-:-:S02]  /*69d0*/  HADD2.F32 R26, -RZ, R22.H0_H0 ;  /* 0x20000016ff1a7230 */ /* 0x000fc40000004100 */
[C---:B------:R-:W-:Y:S01]  /*69e0*/  FFMA.FTZ R25, R24.reuse, R25, R47 ;  /* 0x0000001918197223 */ /* 0x040fe2000001002f */
[----:B------:R-:W-:Y:S02]  /*69f0*/  HADD2.F32 R31, -RZ, R22.H1_H1 ;  /* 0x30000016ff1f7230 */ /* 0x000fe40000004100 */
[C---:B------:R-:W-:Y:S01]  /*6a00*/  FFMA.FTZ R29, R24.reuse, R29, R44 ;  /* 0x0000001d181d7223 */ /* 0x040fe2000001002c */
        /* <DEDUP_REMOVED lines=8> */
[----:B---3--:R-:W-:Y:S02]  /*6a90*/  HADD2.F32 R47, -RZ, R12.H0_H0 ;  /* 0x2000000cff2f7230 */ /* 0x008fe40000004100 */
        /* <DEDUP_REMOVED lines=15> */
[C---:B------:R-:W-:Y:S02]  /*6b90*/  FFMA.FTZ R41, R28.reuse, R41, R22 ;  /* 0x000000291c297223 */ /* 0x040fe40000010016 */
[----:B------:R-:W-:-:S07]  /*6ba0*/  FFMA.FTZ R38, R28, R38, R23 ;  /* 0x000000261c267223 */ /* 0x000fce0000010017 */
.L_x_2132:
[----:B------:R-:W-:Y:S05]  /*6bb0*/  BSYNC.RECONVERGENT B1 ;  /* 0x0000000000017941 */ /* 0x000fea0003800200 */
.L_x_2131:
[----:B------:R-:W-:Y:S05]  /*6bc0*/  @P0 BRA `(.L_x_2127) ;  /* 0x0000000000780947 */ /* 0x000fea0003800000 */
[----:B------:R-:W0:Y:S01]  /*6bd0*/  LDCU.64 UR6, c[0x0][0x3c8] ;  /* 0x00007900ff0677ac */ /* 0x000e220008000a00 */
[----:B------:R-:W-:-:S04]  /*6be0*/  IADD3 R12, P0, PT, R46, UR4, RZ ;  /* 0x000000042e0c7c10 */ /* 0x000fc8000ff1e0ff */
[----:B------:R-:W-:Y:S02]  /*6bf0*/  IADD3.X R13, PT, PT, RZ, UR10, RZ, P0, !PT ;  /* 0x0000000aff0d7c10 */ /* 0x000fe400087fe4ff */
[----:B0-----:R-:W-:-:S04]  /*6c00*/  LEA R14, P0, R12, UR6, 0x2 ;  /* 0x000000060c0e7c11 */ /* 0x001fc8000f8010ff */
[----:B------:R-:W-:-:S05]  /*6c10*/  LEA.HI.X R15, R12, UR7, R13, 0x2, P0 ;  /* 0x000000070c0f7c11 */ /* 0x000fca00080f140d */
[----:B------:R-:W2:Y:S01]  /*6c20*/  LDG.E R14, desc[UR36][R14.64] ;  /* 0x000000240e0e7981 */ /* 0x000ea2000c1e1900 */
[----:B------:R-:W-:-:S04]  /*6c30*/  IADD3 R25, PT, PT, -R19, R46, RZ ;  /* 0x0000002e13197210 */ /* 0x000fc80007ffe1ff */
[----:B------:R-:W-:-:S06]  /*6c40*/  LEA R25, R25, R34, 0x1 ;  /* 0x0000002219197211 */ /* 0x000fcc00078e08ff */
[----:B------:R-:W0:Y:S01]  /*6c50*/  LDS.U16 R25, [R25] ;  /* 0x0000000019197984 */ /* 0x000e220000000400 */
[----:B--2---:R-:W-:-:S05]  /*6c60*/  IMAD R13, R49, R14, R46 ;  /* 0x0000000e310d7224 */ /* 0x004fca00078e022e */
[----:B------:R-:W-:-:S05]  /*6c70*/  SHF.L.U32 R13, R13, 0x7, RZ ;  /* 0x000000070d0d7819 */ /* 0x000fca00000006ff */
[----:B------:R-:W-:-:S05]  /*6c80*/  IMAD.WIDE R12, R13, 0x2, R10 ;  /* 0x000000020d0c7825 */ /* 0x000fca00078e020a */
[----:B-----5:R-:W2:Y:S01]  /*6c90*/  LDG.E.128 R20, desc[UR36][R12.64] ;  /* 0x000000240c147981 */ /* 0x020ea2000c1e1d00 */
[----:B0-----:R-:W-:Y:S02]  /*6ca0*/  HADD2.F32 R24, -RZ, R25.H0_H0 ;  /* 0x20000019ff187230 */ /* 0x001fe40000004100 */
[--C-:B--2---:R-:W-:Y:S02]  /*6cb0*/  HADD2.F32 R26, -RZ, R20.reuse.H0_H0 ;  /* 0x20000014ff1a7230 */ /* 0x104fe40000004100 */
[----:B------:R-:W-:Y:S02]  /*6cc0*/  HADD2.F32 R27, -RZ, R20.H1_H1 ;  /* 0x30000014ff1b7230 */ /* 0x000fe40000004100 */
[----:B------:R-:W-:Y:S02]  /*6cd0*/  HADD2.F32 R14, -RZ, R21.H0_H0 ;  /* 0x20000015ff0e7230 */ /* 0x000fe40000004100 */
        /* <DEDUP_REMOVED lines=9> */
[----:B------:R-:W-:-:S02]  /*6d70*/  HADD2.F32 R23, -RZ, R23.H1_H1 ;  /* 0x30000017ff177230 */ /* 0x000fc40000004100 */
[C---:B------:R-:W-:Y:S01]  /*6d80*/  FFMA.FTZ R43, R24.reuse, R20, R43 ;  /* 0x00000014182b7223 */ /* 0x040fe2000001002b */
[C---:B------:R-:W-:Y:S02]  /*6d90*/  FFMA.FTZ R40, R24.reuse, R15, R40 ;  /* 0x0000000f18287223 */ /* 0x040fe40000010028 */
[----:B------:R-:W-:-:S07]  /*6da0*/  FFMA.FTZ R38, R24, R23, R38 ;  /* 0x0000001718267223 */ /* 0x000fce0000010026 */
.L_x_2127:
[----:B------:R-:W-:Y:S05]  /*6db0*/  BSYNC.RECONVERGENT B0 ;  /* 0x0000000000007941 */ /* 0x000fea0003800200 */
.L_x_2126:
[----:B------:R-:W-:Y:S01]  /*6dc0*/  ISETP.GE.AND P0, PT, R36, R16, PT ;  /* 0x000000102400720c */ /* 0x000fe20003f06270 */
[----:B------:R-:W0:Y:S01]  /*6dd0*/  LDCU.64 UR8, c[0x0][0x3c8] ;  /* 0x00007900ff0877ac */ /* 0x000e220008000a00 */
[----:B------:R-:W-:Y:S01]  /*6de0*/  BSSY.RECONVERGENT B0, `(.L_x_2133) ;  /* 0x000012c000007945 */ /* 0x000fe20003800200 */
[----:B------:R-:W1:Y:S10]  /*6df0*/  LDCU.64 UR12, c[0x0][0x3c8] ;  /* 0x00007900ff0c77ac */ /* 0x000e740008000a00 */
[----:B------:R-:W-:Y:S05]  /*6e00*/  @P0 BRA `(.L_x_2134) ;  /* 0x0000001000a40947 */ /* 0x000fea0003800000 */
[----:B------:R-:W-:Y:S01]  /*6e10*/  VIADDMNMX R13, R36, 0x10, R16, !PT ;  /* 0x00000010240d7846 */ /* 0x000fe20007800110 */
[----:B------:R-:W2:Y:S01]  /*6e20*/  LDCU UR6, c[0x0][0x3f8] ;  /* 0x00007f00ff0677ac */ /* 0x000ea20008000800 */
[----:B------:R-:W-:Y:S01]  /*6e30*/  LOP3.LUT R30, RZ, R19, RZ, 0x33, !PT ;  /* 0x00000013ff1e7212 */ /* 0x000fe200078e33ff */
[----:B------:R-:W-:Y:S03]  /*6e40*/  BSSY.RECONVERGENT B1, `(.L_x_2135) ;  /* 0x0000046000017945 */ /* 0x000fe60003800200 */
[----:B------:R-:W-:-:S04]  /*6e50*/  IADD3 R30, PT, PT, -R32, R13, R30 ;  /* 0x0000000d201e7210 */ /* 0x000fc80007ffe11e */
[----:B------:R-:W-:-:S04]  /*6e60*/  LOP3.LUT R12, R30, 0x30, RZ, 0xc0, !PT ;  /* 0x000000301e0c7812 */ /* 0x000fc800078ec0ff */
[----:B------:R-:W-:Y:S01]  /*6e70*/  ISETP.NE.AND P0, PT, R12, 0x30, PT ;  /* 0x000000300c00780c */ /* 0x000fe20003f05270 */
[----:B--2---:R-:W-:-:S12]  /*6e80*/  IMAD R12, R35, UR6, RZ ;  /* 0x00000006230c7c24 */ /* 0x004fd8000f8e02ff */
[----:B------:R-:W-:Y:S05]  /*6e90*/  @!P0 BRA `(.L_x_2136) ;  /* 0x0000000400008947 */ /* 0x000fea0003800000 */
[----:B------:R-:W2:Y:S01]  /*6ea0*/  LDC R35, c[0x0][0x3f4] ;  /* 0x0000fd00ff237b82 */ /* 0x000ea20000000800 */
[----:B------:R-:W-:Y:S01]  /*6eb0*/  LEA.HI R13, R30, 0x1, RZ, 0x1c ;  /* 0x000000011e0d7811 */ /* 0x000fe200078fe0ff */
[----:B------:R-:W-:-:S03]  /*6ec0*/  IMAD R22, R32, 0x2, R39 ;  /* 0x0000000220167824 */ /* 0x000fc600078e0227 */
[----:B------:R-:W-:Y:S02]  /*6ed0*/  LOP3.LUT R13, R13, 0x3, RZ, 0xc0, !PT ;  /* 0x000000030d0d7812 */ /* 0x000fe400078ec0ff */
[----:B------:R-:W-:Y:S02]  /*6ee0*/  IADD3 R22, PT, PT, R22, UR5, RZ ;  /* 0x0000000516167c10 */ /* 0x000fe4000fffe0ff */
[----:B------:R-:W-:-:S07]  /*6ef0*/  IADD3 R13, PT, PT, -R13, RZ, RZ ;  /* 0x000000ff0d0d7210 */ /* 0x000fce0007ffe1ff */
.L_x_2139:
[----:B--2---:R-:W-:Y:S01]  /*6f00*/  ISETP.GE.AND P1, PT, R36, R35, PT ;  /* 0x000000232400720c */ /* 0x004fe20003f26270 */
[----:B------:R-:W-:Y:S01]  /*6f10*/  BSSY.RECONVERGENT B2, `(.L_x_2137) ;  /* 0x0000035000027945 */ /* 0x000fe20003800200 */
[----:B------:R-:W-:-:S04]  /*6f20*/  IADD3 R13, PT, PT, R13, 0x1, RZ ;  /* 0x000000010d0d7810 */ /* 0x000fc80007ffe0ff */
[----:B------:R-:W-:-:S07]  /*6f30*/  ISETP.NE.AND P0, PT, R13, RZ, PT ;  /* 0x000000ff0d00720c */ /* 0x000fce0003f05270 */
[----:B------:R-:W-:Y:S06]  /*6f40*/  @!P1 BRA `(.L_x_2138) ;  /* 0x0000000000c49947 */ /* 0x000fec0003800000 */
[----:B------:R-:W-:Y:S02]  /*6f50*/  IABS R21, R35 ;  /* 0x0000002300157213 */ /* 0x000fe40000000000 */
[----:B------:R-:W-:Y:S02]  /*6f60*/  IABS R24, R36 ;  /* 0x0000002400187213 */ /* 0x000fe40000000000 */
[----:B------:R-:W2:Y:S01]  /*6f70*/  I2F.RP R20, R21 ;  /* 0x0000001500147306 */ /* 0x000ea20000209400 */
[----:B------:R-:W-:Y:S02]  /*6f80*/  ISETP.GE.AND P2, PT, R36, RZ, PT ;  /* 0x000000ff2400720c */ /* 0x000fe40003f46270 */
[----:B------:R-:W-:-:S05]  /*6f90*/  ISETP.NE.AND P3, PT, R35, RZ, PT ;  /* 0x000000ff2300720c */ /* 0x000fca0003f65270 */
[----:B--2---:R-:W2:Y:S02]  /*6fa0*/  MUFU.RCP R20, R20 ;  /* 0x0000001400147308 */ /* 0x004ea40000001000 */
[----:B--2--5:R-:W-:-:S06]  /*6fb0*/  IADD3 R23, PT, PT, R20, 0xffffffe, RZ ;  /* 0x0ffffffe14177810 */ /* 0x024fcc0007ffe0ff */
[----:B------:R2:W3:Y:S02]  /*6fc0*/  F2I.FTZ.U32.TRUNC.NTZ R15, R23 ;  /* 0x00000017000f7305 */ /* 0x0004e4000021f000 */
[----:B--2---:R-:W2:Y:S01]  /*6fd0*/  LDS.U16 R23, [R22] ;  /* 0x0000000016177984 */ /* 0x004ea20000000400 */
[----:B---3--:R-:W-:-:S04]  /*6fe0*/  IMAD.MOV R14, RZ, RZ, -R15 ;  /* 0x000000ffff0e7224 */ /* 0x008fc800078e0a0f */
        /* <DEDUP_REMOVED lines=14> */
[----:B------:R-:W-:Y:S02]  /*70d0*/  IADD3.X R24, PT, PT, RZ, UR10, RZ, P1, !PT ;  /* 0x0000000aff187c10 */ /* 0x000fe40008ffe4ff */
[----:B0-----:R-:W-:-:S04]  /*70e0*/  LEA R20, P1, R15, UR8, 0x2 ;  /* 0x000000080f147c11 */ /* 0x001fc8000f8210ff */
[----:B------:R-:W-:-:S06]  /*70f0*/  LEA.HI.X R21, R15, UR9, R24, 0x2, P1 ;  /* 0x000000090f157c11 */ /* 0x000fcc00088f1418 */
[----:B------:R-:W3:Y:S02]  /*7100*/  LDG.E R21, desc[UR36][R20.64] ;  /* 0x0000002414157981 */ /* 0x000ee4000c1e1900 */
[----:B---3--:R-:W-:-:S05]  /*7110*/  IMAD R15, R12, R21, R14 ;  /* 0x000000150c0f7224 */ /* 0x008fca00078e020e */
[----:B------:R-:W-:-:S05]  /*7120*/  SHF.L.U32 R15, R15, 0x7, RZ ;  /* 0x000000070f0f7819 */ /* 0x000fca00000006ff */
[----:B------:R-:W-:-:S05]  /*7130*/  IMAD.WIDE R14, R15, 0x2, R10 ;  /* 0x000000020f0e7825 */ /* 0x000fca00078e020a */
[----:B------:R-:W3:Y:S01]  /*7140*/  LDG.E.128 R24, desc[UR36][R14.64] ;  /* 0x000000240e187981 */ /* 0x000ee2000c1e1d00 */
[----:B--2---:R-:W-:Y:S02]  /*7150*/  HADD2.F32 R28, -RZ, R23.H0_H0 ;  /* 0x20000017ff1c7230 */ /* 0x004fe40000004100 */
[--C-:B---3--:R-:W-:Y:S02]  /*7160*/  HADD2.F32 R23, -RZ, R24.reuse.H0_H0 ;  /* 0x20000018ff177230 */ /* 0x108fe40000004100 */
[----:B------:R-:W-:Y:S02]  /*7170*/  HADD2.F32 R29, -RZ, R24.H1_H1 ;  /* 0x30000018ff1d7230 */ /* 0x000fe40000004100 */
        /* <DEDUP_REMOVED lines=12> */
[C---:B------:R-:W-:Y:S02]  /*7240*/  FFMA.FTZ R42, R28.reuse, R25, R42 ;  /* 0x000000191c2a7223 */ /* 0x040fe4000001002a */
[----:B------:R-:W-:-:S07]  /*7250*/  FFMA.FTZ R38, R28, R27, R38 ;  /* 0x0000001b1c267223 */ /* 0x000fce0000010026 */
.L_x_2138:
[----:B01----:R-:W-:Y:S05]  /*7260*/  BSYNC.RECONVERGENT B2 ;  /* 0x0000000000027941 */ /* 0x003fea0003800200 */
.L_x_2137:
[----:B------:R-:W-:Y:S01]  /*7270*/  IADD3 R36, PT, PT, R36, 0x10, RZ ;  /* 0x0000001024247810 */ /* 0x000fe20007ffe0ff */
[----:B------:R-:W-:Y:S01]  /*7280*/  VIADD R22, R22, 0x20 ;  /* 0x0000002016167836 */ /* 0x000fe20000000000 */
[----:B------:R-:W-:Y:S06]  /*7290*/  @P0 BRA `(.L_x_2139) ;  /* 0xfffffffc00180947 */ /* 0x000fec000383ffff */
.L_x_2136:
[----:B01----:R-:W-:Y:S05]  /*72a0*/  BSYNC.RECONVERGENT B1 ;  /* 0x0000000000017941 */ /* 0x003fea0003800200 */
.L_x_2135:
[----:B------:R-:W-:-:S13]  /*72b0*/  ISETP.GE.U32.AND P0, PT, R30, 0x30, PT ;  /* 0x000000301e00780c */ /* 0x000fda0003f06070 */
[----:B------:R-:W-:Y:S05]  /*72c0*/  @!P0 BRA `(.L_x_2134) ;  /* 0x0000000c00748947 */ /* 0x000fea0003800000 */
[----:B------:R-:W0:Y:S02]  /*72d0*/  LDC R35, c[0x0][0x3f4] ;  /* 0x0000fd00ff237b82 */ /* 0x000e240000000800 */
.L_x_2148:
[CC--:B0-----:R-:W-:Y:S01]  /*72e0*/  ISETP.GE.AND P3, PT, R36.reuse, R35.reuse, PT ;  /* 0x000000232400720c */ /* 0x0c1fe20003f66270 */
[----:B------:R-:W-:Y:S01]  /*72f0*/  BSSY.RECONVERGENT B1, `(.L_x_2140) ;  /* 0x000003b000017945 */ /* 0x000fe20003800200 */
[----:B------:R-:W-:Y:S02]  /*7300*/  IADD3 R13, PT, PT, -R19, R36, RZ ;  /* 0x00000024130d7210 */ /* 0x000fe40007ffe1ff */
[C---:B------:R-:W-:Y:S02]  /*7310*/  IADD3 R30, PT, PT, R36.reuse, 0x10, RZ ;  /* 0x00000010241e7810 */ /* 0x040fe40007ffe0ff */
[C---:B------:R-:W-:Y:S01]  /*7320*/  IADD3 R46, PT, PT, R36.reuse, 0x20, RZ ;  /* 0x00000020242e7810 */ /* 0x040fe20007ffe0ff */
[----:B------:R-:W-:Y:S01]  /*7330*/  IMAD R13, R13, 0x2, R34 ;  /* 0x000000020d0d7824 */ /* 0x000fe200078e0222 */
[----:B------:R-:W-:Y:S02]  /*7340*/  IADD3 R14, PT, PT, R36, 0x30, RZ ;  /* 0x00000030240e7810 */ /* 0x000fe40007ffe0ff */
[----:B------:R-:W-:-:S02]  /*7350*/  ISETP.GE.AND P2, PT, R30, R35, PT ;  /* 0x000000231e00720c */ /* 0x000fc40003f46270 */
[-C--:B------:R-:W-:Y:S02]  /*7360*/  ISETP.GE.AND P0, PT, R46, R35.reuse, PT ;  /* 0x000000232e00720c */ /* 0x080fe40003f06270 */
[----:B------:R-:W-:Y:S01]  /*7370*/  ISETP.GE.AND P1, PT, R14, R35, PT ;  /* 0x000000230e00720c */ /* 0x000fe20003f26270 */
[----:B------:R-:W-:-:S12]  /*7380*/  @!P3 BRA `(.L_x_2141) ;  /* 0x0000000000c4b947 */ /* 0x000fd80003800000 */
[----:B------:R-:W-:Y:S01]  /*7390*/  IABS R22, R35 ;  /* 0x0000002300167213 */ /* 0x000fe20000000000 */
[----:B------:R-:W-:Y:S01]  /*73a0*/  HFMA2 R20, -RZ, RZ, 0, 0 ;  /* 0x00000000ff147431 */ /* 0x000fe200000001ff */
[----:B------:R-:W-:Y:S02]  /*73b0*/  IABS R24, R36 ;  /* 0x0000002400187213 */ /* 0x000fe40000000000 */
[----:B-----5:R-:W0:Y:S01]  /*73c0*/  I2F.RP R23, R22 ;  /* 0x0000001600177306 */ /* 0x020e220000209400 */
[----:B------:R-:W-:Y:S02]  /*73d0*/  ISETP.GE.AND P4, PT, R36, RZ, PT ;  /* 0x000000ff2400720c */ /* 0x000fe40003f86270 */
[----:B------:R-:W-:-:S05]  /*73e0*/  ISETP.NE.AND P5, PT, R35, RZ, PT ;  /* 0x000000ff2300720c */ /* 0x000fca0003fa5270 */
[----:B0-----:R-:W0:Y:S02]  /*73f0*/  MUFU.RCP R23, R23 ;  /* 0x0000001700177308 */ /* 0x001e240000001000 */
[----:B0-----:R-:W-:-:S06]  /*7400*/  IADD3 R21, PT, PT, R23, 0xffffffe, RZ ;  /* 0x0ffffffe17157810 */ /* 0x001fcc0007ffe0ff */
[----:B------:R-:W0:Y:S02]  /*7410*/  F2I.FTZ.U32.TRUNC.NTZ R21, R21 ;  /* 0x0000001500157305 */ /* 0x000e24000021f000 */
[----:B0-----:R-:W-:-:S05]  /*7420*/  IADD3 R15, PT, PT, RZ, -R21, RZ ;  /* 0x80000015ff0f7210 */ /* 0x001fca0007ffe0ff */
        /* <DEDUP_REMOVED lines=12> */
[----:B------:R-:W-:-:S04]  /*74f0*/  IADD3 R20, P3, PT, R15, UR4, RZ ;  /* 0x000000040f147c10 */ /* 0x000fc8000ff7e0ff */
[----:B------:R-:W-:Y:S02]  /*7500*/  IADD3.X R21, PT, PT, RZ, UR10, RZ, P3, !PT ;  /* 0x0000000aff157c10 */ /* 0x000fe40009ffe4ff */
[----:B------:R-:W-:-:S04]  /*7510*/  LEA R24, P3, R20, UR12, 0x2 ;  /* 0x0000000c14187c11 */ /* 0x000fc8000f8610ff */
[----:B------:R-:W-:-:S05]  /*7520*/  LEA.HI.X R25, R20, UR13, R21, 0x2, P3 ;  /* 0x0000000d14197c11 */ /* 0x000fca00098f1415 */
[----:B------:R-:W2:Y:S02]  /*7530*/  LDG.E R24, desc[UR36][R24.64] ;  /* 0x0000002418187981 */ /* 0x000ea4000c1e1900 */
[----:B--2---:R-:W-:Y:S02]  /*7540*/  IMAD R21, R12, R24, R15 ;  /* 0x000000180c157224 */ /* 0x004fe400078e020f */
[----:B------:R-:W0:Y:S02]  /*7550*/  LDS.U16 R15, [R13] ;  /* 0x000000000d0f7984 */ /* 0x000e240000000400 */
[----:B------:R-:W-:-:S04]  /*7560*/  IMAD.SHL.U32 R21, R21, 0x80, RZ ;  /* 0x0000008015157824 */ /* 0x000fc800078e00ff */
[----:B------:R-:W-:-:S06]  /*7570*/  IMAD.WIDE R20, R21, 0x2, R10 ;  /* 0x0000000215147825 */ /* 0x000fcc00078e020a */
[----:B------:R-:W2:Y:S01]  /*7580*/  LDG.E.128 R20, desc[UR36][R20.64] ;  /* 0x0000002414147981 */ /* 0x000ea2000c1e1d00 */
        /* <DEDUP_REMOVED lines=17> */
.L_x_2141:
[----:B------:R-:W-:Y:S05]  /*76a0*/  BSYNC.RECONVERGENT B1 ;  /* 0x0000000000017941 */ /* 0x000fea0003800200 */
.L_x_2140:
[----:B------:R-:W-:Y:S04]  /*76b0*/  BSSY.RECONVERGENT B1, `(.L_x_2142) ;  /* 0x0000033000017945 */ /* 0x000fe80003800200 */
[----:B------:R-:W-:Y:S05]  /*76c0*/  @!P2 BRA `(.L_x_2143) ;  /* 0x0000000000c4a947 */ /* 0x000fea0003800000 */
        /* <DEDUP_REMOVED lines=28> */
[----:B------:R-:W0:Y:S02]  /*7890*/  LDS.U16 R15, [R13+0x20] ;  /* 0x000020000d0f7984 */ /* 0x000e240000000400 */
[----:B------:R-:W-:-:S04]  /*78a0*/  IMAD.SHL.U32 R21, R21, 0x80, RZ ;  /* 0x0000008015157824 */ /* 0x000fc800078e00ff */
[----:B------:R-:W-:-:S05]  /*78b0*/  IMAD.WIDE R20, R21, 0x2, R10 ;  /* 0x0000000215147825 */ /* 0x000fca00078e020a */
[----:B------:R-:W2:Y:S01]  /*78c0*/  LDG.E.128 R24, desc[UR36][R20.64] ;  /* 0x0000002414187981 */ /* 0x000ea2000c1e1d00 */
[----:B0-----:R-:W-:Y:S02]  /*78d0*/  HADD2.F32 R28, -RZ, R15.H0_H0 ;  /* 0x2000000fff1c7230 */ /* 0x001fe40000004100 */
[--C-:B--2---:R-:W-:Y:S02]  /*78e0*/  HADD2.F32 R15, -RZ, R24.reuse.H0_H0 ;  /* 0x20000018ff0f7230 */ /* 0x104fe40000004100 */
        /* <DEDUP_REMOVED lines=15> */
.L_x_2143:
[----:B------:R-:W-:Y:S05]  /*79e0*/  BSYNC.RECONVERGENT B1 ;  /* 0x0000000000017941 */ /* 0x000fea0003800200 */
.L_x_2142:
        /* <DEDUP_REMOVED lines=51> */
.L_x_2145:
[----:B------:R-:W-:Y:S05]  /*7d20*/  BSYNC.RECONVERGENT B1 ;  /* 0x0000000000017941 */ /* 0x000fea0003800200 */
.L_x_2144:
[----:B------:R-:W-:Y:S04]  /*7d30*/  BSSY.RECONVERGENT B1, `(.L_x_2146) ;  /* 0x0000033000017945 */ /* 0x000fe80003800200 */
[----:B------:R-:W-:Y:S05]  /*7d40*/  @!P1 BRA `(.L_x_2147) ;  /* 0x0000000000c49947 */ /* 0x000fea0003800000 */
[----:B------:R-:W-:Y:S01]  /*7d50*/  IABS R22, R35 ;  /* 0x0000002300167213 */ /* 0x000fe20000000000 */
[----:B------:R-:W-:Y:S01]  /*7d60*/  HFMA2 R20, -RZ, RZ, 0, 0 ;  /* 0x00000000ff147431 */ /* 0x000fe200000001ff */
[----:B------:R-:W-:Y:S01]  /*7d70*/  IABS R24, R14 ;  /* 0x0000000e00187213 */ /* 0x000fe20000000000 */
[----:B------:R-:W0:Y:S01]  /*7d80*/  LDS.U16 R13, [R13+0x60] ;  /* 0x000060000d0d7984 */ /* 0x000e220000000400 */
[----:B-----5:R-:W1:Y:S01]  /*7d90*/  I2F.RP R23, R22 ;  /* 0x0000001600177306 */ /* 0x020e620000209400 */
[----:B------:R-:W-:Y:S02]  /*7da0*/  ISETP.GE.AND P1, PT, R14, RZ, PT ;  /* 0x000000ff0e00720c */ /* 0x000fe40003f26270 */
[----:B------:R-:W-:-:S05]  /*7db0*/  ISETP.NE.AND P2, PT, R35, RZ, PT ;  /* 0x000000ff2300720c */ /* 0x000fca0003f45270 */
[----:B-1----:R-:W1:Y:S02]  /*7dc0*/  MUFU.RCP R23, R23 ;  /* 0x0000001700177308 */ /* 0x002e640000001000 */
[----:B-1----:R-:W-:-:S06]  /*7dd0*/  IADD3 R21, PT, PT, R23, 0xffffffe, RZ ;  /* 0x0ffffffe17157810 */ /* 0x002fcc0007ffe0ff */
[----:B------:R-:W1:Y:S02]  /*7de0*/  F2I.FTZ.U32.TRUNC.NTZ R21, R21 ;  /* 0x0000001500157305 */ /* 0x000e64000021f000 */
[----:B-1----:R-:W-:-:S05]  /*7df0*/  IADD3 R15, PT, PT, RZ, -R21, RZ ;  /* 0x80000015ff0f7210 */ /* 0x002fca0007ffe0ff */
        /* <DEDUP_REMOVED lines=17> */
[----:B--2---:R-:W-:-:S04]  /*7f10*/  IMAD R15, R12, R20, R15 ;  /* 0x000000140c0f7224 */ /* 0x004fc800078e020f */
        /* <DEDUP_REMOVED lines=20> */
.L_x_2147:
[----:B------:R-:W-:Y:S05]  /*8060*/  BSYNC.RECONVERGENT B1 ;  /* 0x0000000000017941 */ /* 0x000fea0003800200 */
.L_x_2146:
[----:B------:R-:W-:-:S04]  /*8070*/  IADD3 R36, PT, PT, R36, 0x40, RZ ;  /* 0x0000004024247810 */ /* 0x000fc80007ffe0ff */
[----:B------:R-:W-:-:S13]  /*8080*/  ISETP.GE.AND P0, PT, R36, R16, PT ;  /* 0x000000102400720c */ /* 0x000fda0003f06270 */
[----:B------:R-:W-:Y:S05]  /*8090*/  @!P0 BRA `(.L_x_2148) ;  /* 0xfffffff000908947 */ /* 0x000fea000383ffff */
.L_x_2134:
[----:B01----:R-:W-:Y:S05]  /*80a0*/  BSYNC.RECONVERGENT B0 ;  /* 0x0000000000007941 */ /* 0x003fea0003800200 */
.L_x_2133:
[----:B------:R-:W-:Y:S01]  /*80b0*/  ISETP.NE.AND P0, PT, R32, R37, PT ;  /* 0x000000252000720c */ /* 0x000fe20003f05270 */
[----:B------:R-:W-:-:S12]  /*80c0*/  BSSY.RECONVERGENT B0, `(.L_x_2149) ;  /* 0x000006c000007945 */ /* 0x000fd80003800200 */
[----:B------:R-:W-:Y:S05]  /*80d0*/  @P0 BRA `(.L_x_2150) ;  /* 0x0000000400a80947 */ /* 0x000fea0003800000 */
[----:B------:R-:W0:Y:S01]  /*80e0*/  LDCU UR4, c[0x0][0x478] ;  /* 0x00008f00ff0477ac */ /* 0x000e220008000800 */
[----:B------:R-:W-:Y:S01]  /*80f0*/  IADD3 R17, PT, PT, R0, R17, RZ ;  /* 0x0000001100117210 */ /* 0x000fe20007ffe0ff */
[----:B0-----:R-:W-:-:S09]  /*8100*/  UISETP.NE.AND UP0, UPT, UR4, 0x2, UPT ;  /* 0x000000020400788c */ /* 0x001fd2000bf05270 */
[----:B------:R-:W-:Y:S05]  /*8110*/  BRA.U UP0, `(.L_x_2151) ;  /* 0x0000000100d87547 */ /* 0x000fea000b800000 */
[----:B------:R-:W0:Y:S02]  /*8120*/  LDCU.64 UR6, c[0x0][0x3a8] ;  /* 0x00007500ff0677ac */ /* 0x000e240008000a00 */
[----:B0-----:R-:W-:-:S04]  /*8130*/  IADD3 R10, P0, PT, R17, UR6, RZ ;  /* 0x00000006110a7c10 */ /* 0x001fc8000ff1e0ff */
[----:B------:R-:W-:-:S05]  /*8140*/  LEA.HI.X.SX32 R11, R17, UR7, 0x1, P0 ;  /* 0x00000007110b7c11 */ /* 0x000fca00080f0eff */
[----:B------:R-:W2:Y:S01]  /*8150*/  LDG.E.64 R20, desc[UR36][R10.64] ;  /* 0x000000240a147981 */ /* 0x000ea2000c1e1b00 */
[----:B------:R-:W0:Y:S03]  /*8160*/  LDC.64 R12, c[0x0][0x468] ;  /* 0x00011a00ff0c7b82 */ /* 0x000e260000000a00 */
[----:B0-----:R0:W3:Y:S01]  /*8170*/  LDG.E R12, desc[UR36][R12.64+0x8] ;  /* 0x000008240c0c7981 */ /* 0x0010e2000c1e1900 */
[----:B--2---:R-:W-:Y:S01]  /*8180*/  LOP3.LUT R24, R21, 0xff, RZ, 0xc0, !PT ;  /* 0x000000ff15187812 */ /* 0x004fe200078ec0ff */
[----:B------:R-:W3:Y:S01]  /*8190*/  I2F.S8 R15, R20 ;  /* 0x00000014000f7306 */ /* 0x000ee20000001400 */
[----:B------:R-:W-:Y:S02]  /*81a0*/  SHF.R.S64 R26, R20, 0x10, R21 ;  /* 0x00000010141a7819 */ /* 0x000fe40000001015 */
[----:B------:R-:W-:Y:S02]  /*81b0*/  SHF.R.U64 R16, R24, 0x7, RZ ;  /* 0x0000000718107819 */ /* 0x000fe400000012ff */
[----:B------:R-:W-:-:S02]  /*81c0*/  LOP3.LUT R26, R26, 0xff, RZ, 0xc0, !PT ;  /* 0x000000ff1a1a7812 */ /* 0x000fc400078ec0ff */
[----:B------:R-:W-:Y:S02]  /*81d0*/  ISETP.NE.U32.AND P1, PT, R16, RZ, PT ;  /* 0x000000ff1000720c */ /* 0x000fe40003f25070 */
[--C-:B------:R-:W-:Y:S02]  /*81e0*/  SHF.R.U64 R16, R20, 0x10, R21.reuse ;  /* 0x0000001014107819 */ /* 0x100fe40000001215 */
[----:B------:R-:W-:Y:S02]  /*81f0*/  SHF.R.S32.HI R22, RZ, 0x10, R21 ;  /* 0x00000010ff167819 */ /* 0x000fe40000011415 */
[----:B0-----:R-:W-:Y:S02]  /*8200*/  SHF.R.U64 R13, R26, 0x7, RZ ;  /* 0x000000071a0d7819 */ /* 0x001fe400000012ff */
[----:B------:R-:W-:Y:S02]  /*8210*/  PRMT R16, R16, 0x9910, RZ ;  /* 0x0000991010107816 */ /* 0x000fe400000000ff */
[----:B------:R-:W-:-:S02]  /*8220*/  LOP3.LUT R22, R22, 0xff, RZ, 0xc0, !PT ;  /* 0x000000ff16167812 */ /* 0x000fc400078ec0ff */
[----:B------:R-:W-:Y:S02]  /*8230*/  ISETP.NE.U32.AND P0, PT, R13, RZ, PT ;  /* 0x000000ff0d00720c */ /* 0x000fe40003f05070 */
[----:B------:R-:W-:Y:S02]  /*8240*/  MOV R13, R16 ;  /* 0x00000010000d7202 */ /* 0x000fe40000000f00 */
[----:B------:R-:W-:Y:S01]  /*8250*/  SHF.R.U64 R16, R22, 0x7, RZ ;  /* 0x0000000716107819 */ /* 0x000fe200000012ff */
[----:B---3--:R-:W-:Y:S01]  /*8260*/  FMUL.FTZ R15, R12, R15 ;  /* 0x0000000f0c0f7220 */ /* 0x008fe20000410000 */
[----:B------:R-:W-:Y:S02]  /*8270*/  ISETP.NE.U32.AND.EX P1, PT, RZ, RZ, PT, P1 ;  /* 0x000000ffff00720c */ /* 0x000fe40003f25110 */
[----:B------:R-:W-:Y:S02]  /*8280*/  ISETP.NE.U32.AND P2, PT, R16, RZ, PT ;  /* 0x000000ff1000720c */ /* 0x000fe40003f45070 */
[----:B------:R-:W-:-:S02]  /*8290*/  ISETP.NE.U32.AND.EX P0, PT, RZ, RZ, PT, P0 ;  /* 0x000000ffff00720c */ /* 0x000fc40003f05100 */
[----:B------:R-:W-:Y:S02]  /*82a0*/  ISETP.NE.U32.AND.EX P2, PT, RZ, RZ, PT, P2 ;  /* 0x000000ffff00720c */ /* 0x000fe40003f45120 */
[----:B------:R-:W-:Y:S02]  /*82b0*/  PRMT R14, R20, 0x9910, RZ ;  /* 0x00009910140e7816 */ /* 0x000fe400000000ff */
[----:B------:R-:W-:Y:S02]  /*82c0*/  PRMT R11, R21, 0x9910, RZ ;  /* 0x00009910150b7816 */ /* 0x000fe400000000ff */
[----:B------:R-:W-:Y:S02]  /*82d0*/  SHF.R.S32.HI R10, RZ, 0x8, R14 ;  /* 0x00000008ff0a7819 */ /* 0x000fe4000001140e */
[----:B------:R-:W-:Y:S02]  /*82e0*/  MOV R14, R11 ;  /* 0x0000000b000e7202 */ /* 0x000fe40000000f00 */
[----:B------:R-:W-:Y:S01]  /*82f0*/  SHF.R.S32.HI R25, RZ, 0x18, R21 ;  /* 0x00000018ff197819 */ /* 0x000fe20000011415 */
[----:B------:R-:W0:Y:S01]  /*8300*/  I2F.S16 R11, R10 ;  /* 0x0000000a000b7306 */ /* 0x000e220000101400 */
[----:B------:R-:W-:-:S02]  /*8310*/  SHF.R.S32.HI R13, RZ, 0x8, R13 ;  /* 0x00000008ff0d7819 */ /* 0x000fc4000001140d */
[----:B------:R-:W-:Y:S02]  /*8320*/  SHF.R.S32.HI R14, RZ, 0x8, R14 ;  /* 0x00000008ff0e7819 */ /* 0x000fe4000001140e */
[----:B------:R-:W-:Y:S02]  /*8330*/  @P1 LOP3.LUT R24, R24, 0xffffff00, RZ, 0xfc, !PT ;  /* 0xffffff0018181812 */ /* 0x000fe400078efcff */
[----:B------:R-:W-:Y:S01]  /*8340*/  @P0 LOP3.LUT R26, R26, 0xffffff00, RZ, 0xfc, !PT ;  /* 0xffffff001a1a0812 */ /* 0x000fe200078efcff */
[----:B------:R-:W1:Y:S01]  /*8350*/  I2F.S16 R25, R25 ;  /* 0x0000001900197306 */ /* 0x000e620000101400 */
[----:B------:R-:W-:Y:S01]  /*8360*/  @P2 LOP3.LUT R22, R22, 0xffffff00, RZ, 0xfc, !PT ;  /* 0xffffff0016162812 */ /* 0x000fe200078efcff */
[----:B0-----:R-:W-:-:S06]  /*8370*/  FMUL.FTZ R10, R12, R11 ;  /* 0x0000000b0c0a7220 */ /* 0x001fcc0000410000 */
[----:B------:R-:W0:Y:S01]  /*8380*/  I2F.S16 R21, R14 ;  /* 0x0000000e00157306 */ /* 0x000e220000101400 */
[----:B-1----:R-:W-:-:S07]  /*8390*/  FMUL.FTZ R20, R12, R25 ;  /* 0x000000190c147220 */ /* 0x002fce0000410000 */
[----:B------:R-:W1:Y:S01]  /*83a0*/  I2F.S16 R13, R13 ;  /* 0x0000000d000d7306 */ /* 0x000e620000101400 */
[----:B0-----:R-:W-:-:S07]  /*83b0*/  FMUL.FTZ R16, R12, R21 ;  /* 0x000000150c107220 */ /* 0x001fce0000410000 */
[----:B------:R0:W2:Y:S01]  /*83c0*/  I2F.S8 R19, R24 ;  /* 0x0000001800137306 */ /* 0x0000a20000001400 */
[----:B-1----:R-:W-:-:S07]  /*83d0*/  FMUL.FTZ R14, R12, R13 ;  /* 0x0000000d0c0e7220 */ /* 0x002fce0000410000 */
[----:B------:R1:W3:Y:S01]  /*83e0*/  I2F.S8 R17, R26 ;  /* 0x0000001a00117306 */ /* 0x0002e20000001400 */
[----:B0-----:R-:W-:Y:S01]  /*83f0*/  F2FP.F16.F32.PACK_AB R24, R10, R15 ;  /* 0x0000000f0a18723e */ /* 0x001fe200000000ff */
[----:B--2---:R-:W-:-:S06]  /*8400*/  FMUL.FTZ R19, R12, R19 ;  /* 0x000000130c137220 */ /* 0x004fcc0000410000 */
[----:B-----5:R-:W0:Y:S01]  /*8410*/  I2F.S8 R23, R22 ;  /* 0x0000001600177306 */ /* 0x020e220000001400 */
[----:B-1----:R-:W-:Y:S01]  /*8420*/  F2FP.F16.F32.PACK_AB R26, R16, R19 ;  /* 0x00000013101a723e */ /* 0x002fe200000000ff */
[----:B---3--:R-:W-:-:S05]  /*8430*/  FMUL.FTZ R17, R12, R17 ;  /* 0x000000110c117220 */ /* 0x008fca0000410000 */
[----:B------:R-:W-:Y:S01]  /*8440*/  F2FP.F16.F32.PACK_AB R25, R14, R17 ;  /* 0x000000110e19723e */ /* 0x000fe200000000ff */
[----:B0-----:R-:W-:-:S05]  /*8450*/  FMUL.FTZ R23, R12, R23 ;  /* 0x000000170c177220 */ /* 0x001fca0000410000 */
[----:B------:R-:W-:Y:S01]  /*8460*/  F2FP.F16.F32.PACK_AB R27, R20, R23 ;  /* 0x00000017141b723e */ /* 0x000fe200000000ff */
[----:B------:R-:W-:Y:S06]  /*8470*/  BRA `(.L_x_2152) ;  /* 0x00000000000c7947 */ /* 0x000fec0003800000 */
.L_x_2151:
[----:B------:R-:W0:Y:S02]  /*8480*/  LDC.64 R10, c[0x0][0x3a8] ;  /* 0x0000ea00ff0a7b82 */ /* 0x000e240000000a00 */
[----:B0-----:R-:W-:-:S05]  /*8490*/  IMAD.WIDE R10, R17, 0x2, R10 ;  /* 0x00000002110a7825 */ /* 0x001fca00078e020a */
[----:B------:R0:W5:Y:S02]  /*84a0*/  LDG.E.128 R24, desc[UR36][R10.64] ;  /* 0x000000240a187981 */ /* 0x000164000c1e1d00 */
.L_x_2152:
[----:B------:R-:W1:Y:S02]  /*84b0*/  LDCU.64 UR6, c[0x0][0x460] ;  /* 0x00008c00ff0677ac */ /* 0x000e640008000a00 */
[----:B-1----:R-:W-:-:S04]  /*84c0*/  ISETP.NE.U32.AND P0, PT, RZ, UR6, PT ;  /* 0x00000006ff007c0c */ /* 0x002fc8000bf05070 */
[----:B------:R-:W-:Y:S01]  /*84d0*/  ISETP.NE.AND.EX P0, PT, RZ, UR7, PT, P0 ;  /* 0x00000007ff007c0c */ /* 0x000fe2000bf05300 */
[----:B------:R-:W1:-:S12]  /*84e0*/  LDCU.64 UR6, c[0x0][0x3c0] ;  /* 0x00007800ff0677ac */ /* 0x000e580008000a00 */
[----:B------:R-:W2:Y:S08]  /*84f0*/  @P0 LDC R12, c[0x0][0x3f8] ;  /* 0x0000fe00ff0c0b82 */ /* 0x000eb00000000800 */
[----:B0-----:R-:W0:Y:S01]  /*8500*/  @P0 LDC.64 R10, c[0x0][0x458] ;  /* 0x00011600ff0a0b82 */ /* 0x001e220000000a00 */
[----:B--2---:R-:W-:-:S04]  /*8510*/  @P0 IMAD R9, R2, R12, R9 ;  /* 0x0000000c02090224 */ /* 0x004fc800078e0209 */
[----:B------:R-:W-:-:S04]  /*8520*/  @P0 IMAD R9, R9, 0x80, R0 ;  /* 0x0000008009090824 */ /* 0x000fc800078e0200 */
[----:B0-----:R-:W-:-:S05]  /*8530*/  @P0 IMAD.WIDE R10, R9, 0x2, R10 ;  /* 0x00000002090a0825 */ /* 0x001fca00078e020a */
[----:B------:R-:W2:Y:S01]  /*8540*/  @P0 LDG.E.128 R12, desc[UR36][R10.64] ;  /* 0x000000240a0c0981 */ /* 0x000ea2000c1e1d00 */
[----:B------:R-:W-:Y:S01]  /*8550*/  LEA R34, R3, R34, 0x1 ;  /* 0x0000002203227211 */ /* 0x000fe200078e08ff */
[----:B------:R-:W-:Y:S01]  /*8560*/  IMAD R35, R33, R35, R0 ;  /* 0x0000002321237224 */ /* 0x000fe200078e0200 */
[----:B------:R-:W-:Y:S01]  /*8570*/  SHF.L.U32 R18, R18, 0x7, RZ ;  /* 0x0000000712127819 */ /* 0x000fe200000006ff */
[----:B-----5:R-:W-:Y:S02]  /*8580*/  HFMA2 R4, R24, 1, 1, R4 ;  /* 0x3c003c0018047831 */ /* 0x020fe40000000004 */
[----:B------:R-:W-:Y:S02]  /*8590*/  HADD2 R5, R25, R5 ;  /* 0x0000000519057230 */ /* 0x000fe40000000000 */
[----:B------:R-:W-:Y:S01]  /*85a0*/  HFMA2 R6, R26, 1, 1, R6 ;  /* 0x3c003c001a067831 */ /* 0x000fe20000000006 */
[----:B------:R-:W0:Y:S01]  /*85b0*/  LDS.U16 R34, [R34] ;  /* 0x0000000022227984 */ /* 0x000e220000000400 */
[----:B------:R-:W-:Y:S01]  /*85c0*/  SHF.R.S32.HI R3, RZ, 0x1f, R35 ;  /* 0x0000001fff037819 */ /* 0x000fe20000011423 */
[----:B------:R-:W-:Y:S01]  /*85d0*/  HADD2 R7, R27, R7 ;  /* 0x000000071b077230 */ /* 0x000fe20000000000 */
[----:B------:R-:W-:-:S04]  /*85e0*/  IADD3 R35, P1, PT, R18, R35, RZ ;  /* 0x0000002312237210 */ /* 0x000fc80007f3e0ff */
[----:B------:R-:W-:Y:S02]  /*85f0*/  LEA.HI.X.SX32 R18, R18, R3, 0x1, P1 ;  /* 0x0000000312127211 */ /* 0x000fe400008f0eff */
[----:B-1----:R-:W-:-:S04]  /*8600*/  LEA R2, P1, R35, UR6, 0x1 ;  /* 0x0000000623027c11 */ /* 0x002fc8000f8208ff */
[----:B------:R-:W-:Y:S01]  /*8610*/  LEA.HI.X R3, R35, UR7, R18, 0x1, P1 ;  /* 0x0000000723037c11 */ /* 0x000fe200088f0c12 */
[----:B0-----:R-:W-:Y:S02]  /*8620*/  HADD2.F32 R34, -RZ, R34.H0_H0 ;  /* 0x20000022ff227230 */ /* 0x001fe40000004100 */
[----:B--2---:R-:W-:Y:S02]  /*8630*/  @P0 HFMA2 R5, R5, R13, -RZ ;  /* 0x0000000d05050231 */ /* 0x004fe400001000ff */
[----:B------:R-:W-:Y:S02]  /*8640*/  @P0 HMUL2 R4, R4, R12 ;  /* 0x0000000c04040232 */ /* 0x000fe40000000000 */
[----:B------:R-:W-:Y:S02]  /*8650*/  @P0 HFMA2 R7, R7, R15, -RZ ;  /* 0x0000000f07070231 */ /* 0x000fe400001000ff */
[----:B------:R-:W-:Y:S02]  /*8660*/  @P0 HMUL2 R6, R6, R14 ;  /* 0x0000000e06060232 */ /* 0x000fe40000000000 */
[----:B------:R-:W-:-:S02]  /*8670*/  HADD2.F32 R9, -RZ, R4.H0_H0 ;  /* 0x20000004ff097230 */ /* 0x000fc40000004100 */
[----:B------:R-:W-:Y:S01]  /*8680*/  HADD2.F32 R11, -RZ, R4.H1_H1 ;  /* 0x30000004ff0b7230 */ /* 0x000fe20000004100 */
[----:B------:R0:W-:Y:S01]  /*8690*/  STG.E.128 desc[UR36][R2.64], R4 ;  /* 0x0000000402007986 */ /* 0x0001e2000c101d24 */
[--C-:B------:R-:W-:Y:S02]  /*86a0*/  HADD2.F32 R10, -RZ, R5.reuse.H0_H0 ;  /* 0x20000005ff0a7230 */ /* 0x100fe40000004100 */
[C---:B------:R-:W-:Y:S01]  /*86b0*/  FFMA.FTZ R47, R34.reuse, R9, R47 ;  /* 0x00000009222f7223 */ /* 0x040fe2000001002f */
[----:B------:R-:W-:Y:S02]  /*86c0*/  HADD2.F32 R13, -RZ, R5.H1_H1 ;  /* 0x30000005ff0d7230 */ /* 0x000fe40000004100 */
        /* <DEDUP_REMOVED lines=9> */
[C---:B------:R-:W-:Y:S02]  /*8760*/  FFMA.FTZ R41, R34.reuse, R14, R41 ;  /* 0x0000000e22297223 */ /* 0x040fe40000010029 */
[----:B0-----:R-:W-:-:S07]  /*8770*/  FFMA.FTZ R38, R34, R17, R38 ;  /* 0x0000001122267223 */ /* 0x001fce0000010026 */
.L_x_2150:
[----:B------:R-:W-:Y:S05]  /*8780*/  BSYNC.RECONVERGENT B0 ;  /* 0x0000000000007941 */ /* 0x000fea0003800200 */
.L_x_2149:
        /* <DEDUP_REMOVED lines=10> */
[C---:B-----5:R-:W-:Y:S02]  /*8830*/  LOP3.LUT R4, R8.reuse, 0x3f0, RZ, 0xc0, !PT ;  /* 0x000003f008047812 */ /* 0x060fe400078ec0ff */
[C---:B------:R-:W-:Y:S02]  /*8840*/  ISETP.GT.U32.AND P1, PT, R8.reuse, 0x3f, PT ;  /* 0x0000003f0800780c */ /* 0x040fe40003f24070 */
[C---:B------:R-:W-:Y:S02]  /*8850*/  ISETP.GT.U32.AND P2, PT, R8.reuse, 0x1f, PT ;  /* 0x0000001f0800780c */ /* 0x040fe40003f44070 */
[----:B------:R-:W-:-:S02]  /*8860*/  ISETP.GT.U32.AND P3, PT, R8, 0xf, PT ;  /* 0x0000000f0800780c */ /* 0x000fc40003f64070 */
[----:B------:R-:W-:Y:S02]  /*8870*/  ISETP.NE.AND P4, PT, R2, 0x20, PT ;  /* 0x000000200200780c */ /* 0x000fe40003f85270 */
[----:B------:R-:W-:Y:S02]  /*8880*/  LEA R32, R32, R3, 0x8 ;  /* 0x0000000320207211 */ /* 0x000fe400078e40ff */
[----:B------:R-:W-:Y:S01]  /*8890*/  ISETP.NE.AND P5, PT, R4, 0x10, PT ;  /* 0x000000100400780c */ /* 0x000fe20003fa5270 */
[----:B------:R-:W-:-:S12]  /*88a0*/  @P6 BRA `(.L_x_2154) ;  /* 0x0000000000146947 */ /* 0x000fd80003800000 */
[----:B------:R-:W-:Y:S02]  /*88b0*/  F2FP.F16.F32.PACK_AB R4, R44, R47 ;  /* 0x0000002f2c04723e */ /* 0x000fe400000000ff */
[----:B------:R-:W-:Y:S02]  /*88c0*/  F2FP.F16.F32.PACK_AB R5, R42, R45 ;  /* 0x0000002d2a05723e */ /* 0x000fe400000000ff */
[----:B------:R-:W-:Y:S02]  /*88d0*/  F2FP.F16.F32.PACK_AB R6, R40, R43 ;  /* 0x0000002b2806723e */ /* 0x000fe400000000ff */
[----:B------:R-:W-:-:S05]  /*88e0*/  F2FP.F16.F32.PACK_AB R7, R38, R41 ;  /* 0x000000292607723e */ /* 0x000fca00000000ff */
[----:B------:R0:W-:Y:S02]  /*88f0*/  STS.128 [R32+UR5+-0x800], R4 ;  /* 0xfff8000420007988 */ /* 0x0001e40008000c05 */
.L_x_2154:
[----:B------:R-:W-:Y:S05]  /*8900*/  BSYNC.RECONVERGENT B0 ;  /* 0x0000000000007941 */ /* 0x000fea0003800200 */
.L_x_2153:
[----:B------:R-:W-:Y:S01]  /*8910*/  BAR.SYNC.DEFER_BLOCKING 0x0 ;  /* 0x0000000000007b1d */ /* 0x000fe20000010000 */
[----:B------:R-:W-:-:S05]  /*8920*/  ISETP.GT.U32.AND P6, PT, R8, 0x7f, PT ;  /* 0x0000007f0800780c */ /* 0x000fca0003fc4070 */
[----:B------:R-:W-:Y:S08]  /*8930*/  BSSY.RECONVERGENT B0, `(.L_x_2155) ;  /* 0x0000013000007945 */ /* 0x000ff00003800200 */
        /* <DEDUP_REMOVED lines=10> */
[----:B------:R-:W-:Y:S02]  /*89e0*/  HADD2.F32 R6, -RZ, R7.H0_H0 ;  /* 0x20000007ff067230 */ /* 0x000fe40000004100 */
[----:B------:R-:W-:Y:S01]  /*89f0*/  FADD.FTZ R40, R40, R11 ;  /* 0x0000000b28287221 */ /* 0x000fe20000010000 */
[----:B------:R-:W-:Y:S02]  /*8a00*/  HADD2.F32 R5, -RZ, R5.H1_H1 ;  /* 0x30000005ff057230 */ /* 0x000fe40000004100 */
[----:B------:R-:W-:Y:S01]  /*8a10*/  FADD.FTZ R45, R45, R4 ;  /* 0x000000042d2d7221 */ /* 0x000fe20000010000 */
[----:B------:R-:W-:Y:S02]  /*8a20*/  HADD2.F32 R7, -RZ, R7.H1_H1 ;  /* 0x30000007ff077230 */ /* 0x000fe40000004100 */
[----:B------:R-:W-:Y:S01]  /*8a30*/  FADD.FTZ R41, R41, R6 ;  /* 0x0000000629297221 */ /* 0x000fe20000010000 */
[----:B------:R-:W-:-:S02]  /*8a40*/  FADD.FTZ R42, R42, R5 ;  /* 0x000000052a2a7221 */ /* 0x000fc40000010000 */
[----:B------:R-:W-:-:S07]  /*8a50*/  FADD.FTZ R38, R38, R7 ;  /* 0x0000000726267221 */ /* 0x000fce0000010000 */
.L_x_2156:
[----:B------:R-:W-:Y:S05]  /*8a60*/  BSYNC.RECONVERGENT B0 ;  /* 0x0000000000007941 */ /* 0x000fea0003800200 */
.L_x_2155:
        /* <DEDUP_REMOVED lines=8> */
.L_x_2158:
[----:B------:R-:W-:Y:S05]  /*8af0*/  BSYNC.RECONVERGENT B0 ;  /* 0x0000000000007941 */ /* 0x000fea0003800200 */
.L_x_2157:
        /* <DEDUP_REMOVED lines=20> */
.L_x_2160:
[----:B------:R-:W-:Y:S05]  /*8c40*/  BSYNC.RECONVERGENT B0 ;  /* 0x0000000000007941 */ /* 0x000fea0003800200 */
.L_x_2159:
        /* <DEDUP_REMOVED lines=8> */
.L_x_2162:
[----:B------:R-:W-:Y:S05]  /*8cd0*/  BSYNC.RECONVERGENT B0 ;  /* 0x0000000000007941 */ /* 0x000fea0003800200 */
.L_x_2161:
        /* <DEDUP_REMOVED lines=20> */
.L_x_2164:
[----:B------:R-:W-:Y:S05]  /*8e20*/  BSYNC.RECONVERGENT B0 ;  /* 0x0000000000007941 */ /* 0x000fea0003800200 */
.L_x_2163:
        /* <DEDUP_REMOVED lines=8> */
.L_x_2166:
[----:B------:R-:W-:Y:S05]  /*8eb0*/  BSYNC.RECONVERGENT B0 ;  /* 0x0000000000007941 */ /* 0x000fea0003800200 */
.L_x_2165:
[----:B------:R-:W-:Y:S06]  /*8ec0*/  BAR.SYNC.DEFER_BLOCKING 0x0 ;  /* 0x0000000000007b1d */ /* 0x000fec0000010000 */
[----:B------:R-:W-:Y:S04]  /*8ed0*/  BSSY.RECONVERGENT B0, `(.L_x_2167) ;  /* 0x0000013000007945 */ /* 0x000fe80003800200 */
[----:B------:R-:W-:Y:S05]  /*8ee0*/  @P3 BRA `(.L_x_2168) ;  /* 0x0000000000443947 */ /* 0x000fea0003800000 */
[----:B0123--:R-:W0:Y:S02]  /*8ef0*/  LDS.128 R4, [R32+UR5] ;  /* 0x0000000520047984 */ /* 0x00fe240008000c00 */
        /* <DEDUP_REMOVED lines=16> */
.L_x_2168:
[----:B------:R-:W-:Y:S05]  /*9000*/  BSYNC.RECONVERGENT B0 ;  /* 0x0000000000007941 */ /* 0x000fea0003800200 */
.L_x_2167:
[----:B------:R-:W-:Y:S06]  /*9010*/  BAR.SYNC.DEFER_BLOCKING 0x0 ;  /* 0x0000000000007b1d */ /* 0x000fec0000010000 */
[----:B------:R-:W-:Y:S05]  /*9020*/  @P3 EXIT ;  /* 0x000000000000394d */ /* 0x000fea0003800000 */
[----:B------:R-:W4:Y:S02]  /*9030*/  LDCU UR4, c[0x0][0x478] ;  /* 0x00008f00ff0477ac */ /* 0x000f240008000800 */
[----:B----4-:R-:W-:-:S09]  /*9040*/  UISETP.NE.AND UP0, UPT, UR4, 0x2, UPT ;  /* 0x000000020400788c */ /* 0x010fd2000bf05270 */
[----:B------:R-:W-:Y:S05]  /*9050*/  BRA.U UP0, `(.L_x_2169) ;  /* 0x0000000100e07547 */ /* 0x000fea000b800000 */
[----:B---3--:R-:W3:Y:S01]  /*9060*/  LDC.64 R2, c[0x0][0x470] ;  /* 0x00011c00ff027b82 */ /* 0x008ee20000000a00 */
[----:B------:R-:W-:Y:S01]  /*9070*/  IADD3 R33, PT, PT, R33, R0, RZ ;  /* 0x0000000021217210 */ /* 0x000fe20007ffe0ff */
[----:B------:R-:W4:Y:S01]  /*9080*/  LDCU.64 UR4, c[0x0][0x380] ;  /* 0x00007000ff0477ac */ /* 0x000f220008000a00 */
[----:B---3--:R-:W3:Y:S02]  /*9090*/  LDG.E R2, desc[UR36][R2.64] ;  /* 0x0000002402027981 */ /* 0x008ee4000c1e1900 */
[----:B----4-:R-:W-:Y:S01]  /*90a0*/  IADD3 R8, P0, PT, R33, UR4, RZ ;  /* 0x0000000421087c10 */ /* 0x010fe2000ff1e0ff */
[C---:B---3--:R-:W-:Y:S01]  /*90b0*/  FMUL.FTZ R41, R2.reuse, R41 ;  /* 0x0000002902297220 */ /* 0x048fe20000410000 */
[C---:B------:R-:W-:Y:S01]  /*90c0*/  FMUL.FTZ R38, R2.reuse, R38 ;  /* 0x0000002602267220 */ /* 0x040fe20000410000 */
[C---:B------:R-:W-:Y:S01]  /*90d0*/  FMUL.FTZ R40, R2.reuse, R40 ;  /* 0x0000002802287220 */ /* 0x040fe20000410000 */
[C---:B------:R-:W-:Y:S01]  /*90e0*/  FMUL.FTZ R42, R2.reuse, R42 ;  /* 0x0000002a022a7220 */ /* 0x040fe20000410000 */
[C---:B------:R-:W-:Y:S01]  /*90f0*/  FMUL.FTZ R44, R2.reuse, R44 ;  /* 0x0000002c022c7220 */ /* 0x040fe20000410000 */
[C---:B------:R-:W-:Y:S01]  /*9100*/  FMUL.FTZ R45, R2.reuse, R45 ;  /* 0x0000002d022d7220 */ /* 0x040fe20000410000 */
[----:B------:R-:W3:Y:S01]  /*9110*/  F2I.S8.NTZ R41, R41 ;  /* 0x0000002900297305 */ /* 0x000ee20000202100 */
[C---:B------:R-:W-:Y:S01]  /*9120*/  FMUL.FTZ R43, R2.reuse, R43 ;  /* 0x0000002b022b7220 */ /* 0x040fe20000410000 */
[----:B------:R-:W-:-:S06]  /*9130*/  FMUL.FTZ R2, R2, R47 ;  /* 0x0000002f02027220 */ /* 0x000fcc0000410000 */
[----:B------:R-:W0:Y:S01]  /*9140*/  F2I.S8.NTZ R38, R38 ;  /* 0x0000002600267305 */ /* 0x000e220000202100 */
[----:B---3--:R-:W-:-:S07]  /*9150*/  PRMT R3, R41, 0x8880, RZ ;  /* 0x0000888029037816 */ /* 0x008fce00000000ff */
[----:B------:R-:W3:Y:S01]  /*9160*/  F2I.S8.NTZ R40, R40 ;  /* 0x0000002800287305 */ /* 0x000ee20000202100 */
[----:B------:R-:W-:Y:S02]  /*9170*/  PRMT R3, R3, 0x7710, RZ ;  /* 0x0000771003037816 */ /* 0x000fe400000000ff */
[----:B012---:R-:W-:-:S05]  /*9180*/  PRMT R5, R38, 0x8880, RZ ;  /* 0x0000888026057816 */ /* 0x007fca00000000ff */
[----:B------:R-:W0:Y:S01]  /*9190*/  F2I.S8.NTZ R42, R42 ;  /* 0x0000002a002a7305 */ /* 0x000e220000202100 */
[----:B------:R-:W-:Y:S01]  /*91a0*/  IMAD.U32 R4, R3, 0x10000, RZ ;  /* 0x0001000003047824 */ /* 0x000fe200078e00ff */
[----:B------:R-:W-:-:S04]  /*91b0*/  PRMT R3, R5, 0x7710, RZ ;  /* 0x0000771005037816 */ /* 0x000fc800000000ff */
[----:B------:R-:W-:Y:S02]  /*91c0*/  LOP3.LUT R4, R4, 0xff0000, RZ, 0xc0, !PT ;  /* 0x00ff000004047812 */ /* 0x000fe400078ec0ff */
[----:B------:R-:W1:Y:S01]  /*91d0*/  F2I.S8.NTZ R44, R44 ;  /* 0x0000002c002c7305 */ /* 0x000e620000202100 */
[----:B---3--:R-:W-:Y:S02]  /*91e0*/  PRMT R40, R40, 0x8880, RZ ;  /* 0x0000888028287816 */ /* 0x008fe400000000ff */
[----:B------:R-:W-:Y:S02]  /*91f0*/  PRMT R3, R4, 0x4210, R3 ;  /* 0x0000421004037816 */ /* 0x000fe40000000003 */
[----:B------:R-:W-:Y:S02]  /*9200*/  PRMT R0, R40, 0x7710, RZ ;  /* 0x0000771028007816 */ /* 0x000fe400000000ff */
[----:B0-----:R-:W-:Y:S01]  /*9210*/  PRMT R4, R42, 0x8880, RZ ;  /* 0x000088802a047816 */ /* 0x001fe200000000ff */
[----:B------:R-:W0:Y:S01]  /*9220*/  F2I.S8.NTZ R45, R45 ;  /* 0x0000002d002d7305 */ /* 0x000e220000202100 */
[----:B------:R-:W-:-:S02]  /*9230*/  SHF.L.U32 R0, R0, 0x8, RZ ;  /* 0x0000000800007819 */ /* 0x000fc400000006ff */
[----:B------:R-:W-:Y:S02]  /*9240*/  PRMT R4, R4, 0x7710, RZ ;  /* 0x0000771004047816 */ /* 0x000fe400000000ff */
[----:B------:R-:W-:Y:S02]  /*9250*/  LOP3.LUT R9, R3, 0xff00, R0, 0xf8, !PT ;  /* 0x0000ff0003097812 */ /* 0x000fe400078ef800 */
[----:B-1----:R-:W-:Y:S01]  /*9260*/  PRMT R44, R44, 0x8880, RZ ;  /* 0x000088802c2c7816 */ /* 0x002fe200000000ff */
[----:B------:R-:W1:Y:S01]  /*9270*/  F2I.S8.NTZ R43, R43 ;  /* 0x0000002b002b7305 */ /* 0x000e620000202100 */
[----:B------:R-:W-:Y:S02]  /*9280*/  LOP3.LUT R4, R4, 0xff, RZ, 0xc0, !PT ;  /* 0x000000ff04047812 */ /* 0x000fe400078ec0ff */
[----:B------:R-:W-:Y:S02]  /*9290*/  PRMT R0, R44, 0x7710, RZ ;  /* 0x000077102c007816 */ /* 0x000fe400000000ff */
[----:B0-----:R-:W-:-:S03]  /*92a0*/  PRMT R45, R45, 0x8880, RZ ;  /* 0x000088802d2d7816 */ /* 0x001fc600000000ff */
[----:B------:R-:W0:Y:S01]  /*92b0*/  F2I.S8.NTZ R2, R2 ;  /* 0x0000000200027305 */ /* 0x000e220000202100 */
[----:B------:R-:W-:Y:S02]  /*92c0*/  LOP3.LUT R6, R0, 0xff, RZ, 0xc0, !PT ;  /* 0x000000ff00067812 */ /* 0x000fe400078ec0ff */
[----:B------:R-:W-:-:S03]  /*92d0*/  PRMT R3, R45, 0x7710, RZ ;  /* 0x000077102d037816 */ /* 0x000fc600000000ff */
[----:B------:R-:W-:Y:S01]  /*92e0*/  IMAD.WIDE.U32 R6, R6, 0x100, RZ ;  /* 0x0000010006067825 */ /* 0x000fe200078e00ff */
[----:B-1----:R-:W-:Y:S02]  /*92f0*/  PRMT R43, R43, 0x8880, RZ ;  /* 0x000088802b2b7816 */ /* 0x002fe400000000ff */
[----:B------:R-:W-:Y:S02]  /*9300*/  LOP3.LUT R5, R3, 0xff, RZ, 0xc0, !PT ;  /* 0x000000ff03057812 */ /* 0x000fe400078ec0ff */
[----:B------:R-:W-:Y:S02]  /*9310*/  PRMT R0, R43, 0x7710, RZ ;  /* 0x000077102b007816 */ /* 0x000fe400000000ff */
[----:B0-----:R-:W-:Y:S01]  /*9320*/  PRMT R10, R2, 0x8880, RZ ;  /* 0x00008880020a7816 */ /* 0x001fe200000000ff */
[----:B------:R-:W-:Y:S01]  /*9330*/  IMAD.WIDE.U32 R2, R4, 0x1000000, RZ ;  /* 0x0100000004027825 */ /* 0x000fe200078e00ff */
[----:B------:R-:W-:Y:S02]  /*9340*/  LOP3.LUT R9, R9, 0xff, R0, 0xf8, !PT ;  /* 0x000000ff09097812 */ /* 0x000fe400078ef800 */
[----:B------:R-:W-:Y:S01]  /*9350*/  PRMT R0, R10, 0x7710, RZ ;  /* 0x000077100a007816 */ /* 0x000fe200000000ff */
[----:B------:R-:W-:-:S03]  /*9360*/  IMAD.WIDE.U32 R4, R5, 0x10000, RZ ;  /* 0x0001000005047825 */ /* 0x000fc600078e00ff */
[----:B------:R-:W-:Y:S02]  /*9370*/  LOP3.LUT R11, R6, R2, R4, 0xfe, !PT ;  /* 0x00000002060b7212 */ /* 0x000fe400078efe04 */
[----:B------:R-:W-:Y:S02]  /*9380*/  LOP3.LUT R3, R5, R9, R3, 0xfe, !PT ;  /* 0x0000000905037212 */ /* 0x000fe400078efe03 */
[----:B------:R-:W-:Y:S02]  /*9390*/  LEA.HI.X.SX32 R9, R33, UR5, 0x1, P0 ;  /* 0x0000000521097c11 */ /* 0x000fe400080f0eff */
[----:B------:R-:W-:Y:S02]  /*93a0*/  LOP3.LUT R2, R11, 0xff, R0, 0xf8, !PT ;  /* 0x000000ff0b027812 */ /* 0x000fe400078ef800 */
[----:B------:R-:W-:-:S05]  /*93b0*/  LOP3.LUT R3, R3, R7, RZ, 0xfc, !PT ;  /* 0x0000000703037212 */ /* 0x000fca00078efcff */
[----:B------:R-:W-:Y:S01]  /*93c0*/  STG.E.64 desc[UR36][R8.64], R2 ;  /* 0x0000000208007986 */ /* 0x000fe2000c101b24 */
[----:B------:R-:W-:Y:S05]  /*93d0*/  EXIT ;  /* 0x000000000000794d */ /* 0x000fea0003800000 */
.L_x_2169:
[----:B---3--:R-:W3:Y:S01]  /*93e0*/  LDC.64 R2, c[0x0][0x380] ;  /* 0x0000e000ff027b82 */ /* 0x008ee20000000a00 */
[----:B------:R-:W-:Y:S02]  /*93f0*/  IADD3 R33, PT, PT, R33, R0, RZ ;  /* 0x0000000021217210 */ /* 0x000fe40007ffe0ff */
[----:B------:R-:W-:Y:S02]  /*9400*/  F2FP.F16.F32.PACK_AB R47, R44, R47 ;  /* 0x0000002f2c2f723e */ /* 0x000fe400000000ff */
[----:B------:R-:W-:Y:S02]  /*9410*/  F2FP.F16.F32.PACK_AB R45, R42, R45 ;  /* 0x0000002d2a2d723e */ /* 0x000fe400000000ff */
[----:B------:R-:W-:Y:S02]  /*9420*/  F2FP.F16.F32.PACK_AB R43, R40, R43 ;  /* 0x0000002b282b723e */ /* 0x000fe400000000ff */
[----:B------:R-:W-:Y:S01]  /*9430*/  F2FP.F16.F32.PACK_AB R41, R38, R41 ;  /* 0x000000292629723e */ /* 0x000fe200000000ff */
[----:B---3--:R-:W-:-:S05]  /*9440*/  IMAD.WIDE R2, R33, 0x2, R2 ;  /* 0x0000000221027825 */ /* 0x008fca00078e0202 */
[----:B------:R-:W-:Y:S04]  /*9450*/  STG.E desc[UR36][R2.64], R47 ;  /* 0x0000002f02007986 */ /* 0x000fe8000c101924 */
[----:B------:R-:W-:Y:S04]  /*9460*/  STG.E desc[UR36][R2.64+0x4], R45 ;  /* 0x0000042d02007986 */ /* 0x000fe8000c101924 */
[----:B------:R-:W-:Y:S04]  /*9470*/  STG.E desc[UR36][R2.64+0x8], R43 ;  /* 0x0000082b02007986 */ /* 0x000fe8000c101924 */
[----:B------:R-:W-:Y:S01]  /*9480*/  STG.E desc[UR36][R2.64+0xc], R41 ;  /* 0x00000c2902007986 */ /* 0x000fe2000c101924 */
[----:B------:R-:W-:Y:S05]  /*9490*/  EXIT ;  /* 0x000000000000794d */ /* 0x000fea0003800000 */
.L_x_2072:
[----:B------:R-:W-:Y:S01]  /*94a0*/  MOV R12, 0x10 ;  /* 0x00000010000c7802 */ /* 0x000fe20000000f00 */
[----:B------:R-:W-:Y:S01]  /*94b0*/  IMAD.MOV.U32 R11, RZ, RZ, 0x1f ;  /* 0x0000001fff0b7424 */ /* 0x000fe200078e00ff */
[----:B------:R-:W-:-:S07]  /*94c0*/  MOV R15, 0xffffffff ;  /* 0xffffffff000f7802 */ /* 0x000fce0000000f00 */
[----:B0----5:R-:W-:Y:S05]  /*94d0*/  WARPSYNC.COLLECTIVE R15, `(.L_x_2170) ;  /* 0x000000000f087348 */ /* 0x021fea0003c00000 */
[----:B------:R1:W2:Y:S02]  /*94e0*/  SHFL.BFLY P6, R14, R13, R12, R11 ;  /* 0x0c00000c0d0e7389 */ /* 0x0002a400000c000b */
[----:B012--5:R-:W-:Y:S05]  /*94f0*/  ENDCOLLECTIVE ;  /* 0x000000000000791b */ /* 0x027fea0003800000 */
.L_x_2170:
[----:B------:R-:W-:Y:S01]  /*9500*/  MOV R12, 0x8 ;  /* 0x00000008000c7802 */ /* 0x000fe20000000f00 */
[----:B------:R-:W-:-:S05]  /*9510*/  FADD.FTZ R3, R13, R14 ;  /* 0x0000000e0d037221 */ /* 0x000fca0000010000 */
[----:B------:R-:W-:-:S07]  /*9520*/  MOV R13, R3 ;  /* 0x00000003000d7202 */ /* 0x000fce0000000f00 */
[----:B------:R-:W-:Y:S05]  /*9530*/  WARPSYNC.COLLECTIVE R15, `(.L_x_2171) ;  /* 0x000000000f087348 */ /* 0x000fea0003c00000 */
[----:B------:R0:W1:Y:S02]  /*9540*/  SHFL.BFLY P6, R14, R13, R12, R11 ;  /* 0x0c00000c0d0e7389 */ /* 0x00006400000c000b */
[----:B01----:R-:W-:Y:S05]  /*9550*/  ENDCOLLECTIVE ;  /* 0x000000000000791b */ /* 0x003fea0003800000 */
.L_x_2171:
[----:B------:R-:W-:Y:S02]  /*9560*/  IMAD.MOV.U32 R12, RZ, RZ, 0x4 ;  /* 0x00000004ff0c7424 */ /* 0x000fe400078e00ff */
[----:B------:R-:W-:-:S05]  /*9570*/  FADD.FTZ R4, R3, R14 ;  /* 0x0000000e03047221 */ /* 0x000fca0000010000 */
[----:B------:R-:W-:-:S07]  /*9580*/  MOV R13, R4 ;  /* 0x00000004000d7202 */ /* 0x000fce0000000f00 */
[----:B------:R-:W-:Y:S05]  /*9590*/  WARPSYNC.COLLECTIVE R15, `(.L_x_2172) ;  /* 0x000000000f087348 */ /* 0x000fea0003c00000 */
[----:B------:R0:W1:Y:S02]  /*95a0*/  SHFL.BFLY P6, R14, R13, R12, R11 ;  /* 0x0c00000c0d0e7389 */ /* 0x00006400000c000b */
[----:B01----:R-:W-:Y:S05]  /*95b0*/  ENDCOLLECTIVE ;  /* 0x000000000000791b */ /* 0x003fea0003800000 */
.L_x_2172:
[----:B------:R-:W-:Y:S01]  /*95c0*/  MOV R12, 0x2 ;  /* 0x00000002000c7802 */ /* 0x000fe20000000f00 */
[----:B------:R-:W-:-:S05]  /*95d0*/  FADD.FTZ R5, R4, R14 ;  /* 0x0000000e04057221 */ /* 0x000fca0000010000 */
[----:B------:R-:W-:-:S07]  /*95e0*/  MOV R13, R5 ;  /* 0x00000005000d7202 */ /* 0x000fce0000000f00 */
[----:B------:R-:W-:Y:S05]  /*95f0*/  WARPSYNC.COLLECTIVE R15, `(.L_x_2173) ;  /* 0x000000000f087348 */ /* 0x000fea0003c00000 */
[----:B------:R0:W1:Y:S02]  /*9600*/  SHFL.BFLY P6, R14, R13, R12, R11 ;  /* 0x0c00000c0d0e7389 */ /* 0x00006400000c000b */
[----:B01----:R-:W-:Y:S05]  /*9610*/  ENDCOLLECTIVE ;  /* 0x000000000000791b */ /* 0x003fea0003800000 */
.L_x_2173:
[----:B------:R-:W-:Y:S01]  /*9620*/  MOV R12, 0x1 ;  /* 0x00000001000c7802 */ /* 0x000fe20000000f00 */
[----:B------:R-:W-:-:S05]  /*9630*/  FADD.FTZ R6, R5, R14 ;  /* 0x0000000e05067221 */ /* 0x000fca0000010000 */
[----:B------:R-:W-:-:S07]  /*9640*/  MOV R13, R6 ;  /* 0x00000006000d7202 */ /* 0x000fce0000000f00 */
[----:B------:R-:W-:Y:S05]  /*9650*/  WARPSYNC.COLLECTIVE R15, `(.L_x_2174) ;  /* 0x000000000f087348 */ /* 0x000fea0003c00000 */
[----:B------:R0:W1:Y:S02]  /*9660*/  SHFL.BFLY P6, R14, R13, R12, R11 ;  /* 0x0c00000c0d0e7389 */ /* 0x00006400000c000b */
[----:B01----:R-:W-:Y:S05]  /*9670*/  ENDCOLLECTIVE ;  /* 0x000000000000791b */ /* 0x003fea0003800000 */
.L_x_2174:
[----:B------:R-:W-:Y:S05]  /*9680*/  BRA `(.L_x_2175) ;  /* 0xffffff84002c7947 */ /* 0x000fea000383ffff */
.L_x_2176:
        /* <DEDUP_REMOVED lines=15> */
.L_x_3505:


//--------------------- .text._ZN4mmha33masked_multihead_attention_kernelItLi128ELi128ELi2ELi16ELi128ELb0ELb1EEEv26Multihead_attention_paramsIT_XT5_EE --------------------------
	.section	.text._ZN4mmha33masked_multihead_attention_kernelItLi128ELi128ELi2ELi16ELi128ELb0ELb1EEEv26Multihead_attention_paramsIT_XT5_EE,"ax",@progbits
	.align	128
        .global         _ZN4mmha33masked_multihead_attention_kernelItLi128ELi128ELi2ELi16ELi128ELb0ELb1EEEv26Multihead_attention_paramsIT_XT5_EE
        .type           _ZN4mmha33masked_multihead_attention_kernelItLi128ELi128ELi2ELi16ELi128ELb0ELb1EEEv26Multihead_attention_paramsIT_XT5_EE,@function
        .size           _ZN4mmha33masked_multihead_attention_kernelItLi128ELi128ELi2ELi16ELi128ELb0ELb1EEEv26Multihead_attention_paramsIT_XT5_EE,(.L_x_3506 - _ZN4mmha33masked_multihead_attention_kernelItLi128ELi128ELi2ELi16ELi128ELb0ELb1EEEv26Multihead_attention_paramsIT_XT5_EE)
        .other          _ZN4mmha33masked_multihead_attention_kernelItLi128ELi128ELi2ELi16ELi128ELb0ELb1EEEv26Multihead_attention_paramsIT_XT5_EE,@"STO_CUDA_ENTRY STV_DEFAULT"
_ZN4mmha33masked_multihead_attention_kernelItLi128ELi128ELi2ELi16ELi128ELb0ELb1EEEv26Multihead_attention_paramsIT_XT5_EE:
.text._ZN4mmha33masked_multihead_attention_kernelItLi128ELi128ELi2ELi16ELi128ELb0ELb1EEEv26Multihead_attention_paramsIT_XT5_EE:
        /* <DEDUP_REMOVED lines=12> */
.L_x_2177:
[----:B------:R-:W1:Y:S01]  /*00c0*/  LDC.64 R6, c[0x0][0x4a0] ;  /* 0x00012800ff067b82 */ /* 0x000e620000000a00 */
[----:B--2---:R-:W-:-:S07]  /*00d0*/  IABS R8, R5 ;  /* 0x0000000500087213 */ /* 0x004fce0000000000 */
[----:B------:R-:W2:Y:S08]  /*00e0*/  LDC R12, c[0x0][0x3f0] ;  /* 0x0000fc00ff0c7b82 */ /* 0x000eb00000000800 */
[----:B------:R-:W3:Y:S01]  /*00f0*/  LDC R16, c[0x0][0x3f4] ;  /* 0x0000fd00ff107b82 */ /* 0x000ee20000000800 */
[----:B-1----:R-:W-:Y:S01]  /*0100*/  ISETP.NE.U32.AND P0, PT, R6, RZ, PT ;  /* 0x000000ff0600720c */ /* 0x002fe20003f05070 */
[----:B------:R-:W-:Y:S01]  /*0110*/  HFMA2 R22, -RZ, RZ, 0, 0 ;  /* 0x00000000ff167431 */ /* 0x000fe200000001ff */
[----:B------:R-:W1:Y:S05]  /*0120*/  S2R R52, SR_CTAID.X ;  /* 0x0000000000347919 */ /* 0x000e6a0000002500 */
[----:B------:R-:W1:Y:S01]  /*0130*/  LDC R35, c[0x0][0x3f8] ;  /* 0x0000fe00ff237b82 */ /* 0x000e620000000800 */
[----:B------:R-:W-:-:S02]  /*0140*/  ISETP.NE.AND.EX P0, PT, R7, RZ, PT, P0 ;  /* 0x000000ff0700720c */ /* 0x000fc40003f05300 */
[----:B--2---:R-:W-:-:S04]  /*0150*/  IABS R9, R12 ;  /* 0x0000000c00097213 */ /* 0x004fc80000000000 */
[----:B------:R-:W2:Y:S07]  /*0160*/  I2F.RP R0, R9 ;  /* 0x0000000900007306 */ /* 0x000eae0000209400 */
[----:B------:R-:W4:Y:S01]  /*0170*/  @P0 LDC.64 R6, c[0x0][0x4a0] ;  /* 0x00012800ff060b82 */ /* 0x000f220000000a00 */
[----:B--2---:R-:W2:Y:S01]  /*0180*/  MUFU.RCP R0, R0 ;  /* 0x0000000000007308 */ /* 0x004ea20000001000 */
[----:B----4-:R-:W-:-:S04]  /*0190*/  @P0 IMAD.WIDE.U32 R6, R5, 0x4, R6 ;  /* 0x0000000405060825 */ /* 0x010fc800078e0006 */
[----:B--2---:R-:W-:Y:S01]  /*01a0*/  VIADD R4, R0, 0xffffffe ;  /* 0x0ffffffe00047836 */ /* 0x004fe20000000000 */
[----:B------:R2:W4:Y:S03]  /*01b0*/  @P0 LDG.E R10, desc[UR36][R6.64] ;  /* 0x00000024060a0981 */ /* 0x000526000c1e1900 */
[----:B------:R-:W0:Y:S02]  /*01c0*/  F2I.FTZ.U32.TRUNC.NTZ R3, R4 ;  /* 0x0000000400037305 */ /* 0x000e24000021f000 */
[----:B0-----:R-:W-:-:S05]  /*01d0*/  IADD3 R2, PT, PT, RZ, -R3, RZ ;  /* 0x80000003ff027210 */ /* 0x001fca0007ffe0ff */
[----:B------:R-:W-:Y:S02]  /*01e0*/  IMAD R11, R2, R9, RZ ;  /* 0x00000009020b7224 */ /* 0x000fe400078e02ff */
[----:B------:R-:W-:-:S04]  /*01f0*/  IMAD.MOV.U32 R2, RZ, RZ, RZ ;  /* 0x000000ffff027224 */ /* 0x000fc800078e00ff */
[----:B------:R-:W-:Y:S02]  /*0200*/  IMAD.HI.U32 R0, R3, R11, R2 ;  /* 0x0000000b03007227 */ /* 0x000fe400078e0002 */
[----:B------:R-:W0:Y:S04]  /*0210*/  LDC.64 R2, c[0x0][0x460] ;  /* 0x00011800ff027b82 */ /* 0x000e280000000a00 */
[----:B------:R-:W-:Y:S01]  /*0220*/  IMAD.HI.U32 R0, R0, R8, RZ ;  /* 0x0000000800007227 */ /* 0x000fe200078e00ff */
[----:B---3--:R-:W-:-:S03]  /*0230*/  IABS R14, R16 ;  /* 0x00000010000e7213 */ /* 0x008fc60000000000 */
[----:B------:R-:W3:Y:S01]  /*0240*/  @!P0 LDC R19, c[0x0][0x40c] ;  /* 0x00010300ff138b82 */ /* 0x000ee20000000800 */
[----:B------:R-:W-:-:S05]  /*0250*/  IADD3 R4, PT, PT, -R0, RZ, RZ ;  /* 0x000000ff00047210 */ /* 0x000fca0007ffe1ff */
[C---:B------:R-:W-:Y:S02]  /*0260*/  IMAD R4, R9.reuse, R4, R8 ;  /* 0x0000000409047224 */ /* 0x040fe400078e0208 */
[----:B------:R-:W4:Y:S03]  /*0270*/  @P0 LDC R11, c[0x0][0x430] ;  /* 0x00010c00ff0b0b82 */ /* 0x000f260000000800 */
[----:B------:R-:W-:-:S13]  /*0280*/  ISETP.GT.U32.AND P3, PT, R9, R4, PT ;  /* 0x000000040900720c */ /* 0x000fda0003f64070 */
[----:B------:R-:W-:-:S05]  /*0290*/  @!P3 IMAD.IADD R4, R4, 0x1, -R9 ;  /* 0x000000010404b824 */ /* 0x000fca00078e0a09 */
[----:B------:R-:W-:Y:S02]  /*02a0*/  ISETP.GE.U32.AND P2, PT, R4, R9, PT ;  /* 0x000000090400720c */ /* 0x000fe40003f46070 */
[----:B------:R-:W-:Y:S02]  /*02b0*/  @!P3 IADD3 R0, PT, PT, R0, 0x1, RZ ;  /* 0x000000010000b810 */ /* 0x000fe40007ffe0ff */
[----:B0-----:R-:W-:-:S04]  /*02c0*/  ISETP.NE.U32.AND P1, PT, R2, RZ, PT ;  /* 0x000000ff0200720c */ /* 0x001fc80003f25070 */
[----:B------:R-:W-:-:S05]  /*02d0*/  ISETP.NE.AND.EX P1, PT, R3, RZ, PT, P1 ;  /* 0x000000ff0300720c */ /* 0x000fca0003f25310 */
[----:B------:R-:W-:-:S05]  /*02e0*/  @P2 VIADD R0, R0, 0x1 ;  /* 0x0000000100002836 */ /* 0x000fca0000000000 */
[----:B------:R-:W-:Y:S02]  /*02f0*/  MOV R29, R0 ;  /* 0x00000000001d7202 */ /* 0x000fe40000000f00 */
[----:B------:R-:W0:Y:S01]  /*0300*/  I2F.RP R0, R14 ;  /* 0x0000000e00007306 */ /* 0x000e220000209400 */
[----:B------:R-:W2:Y:S01]  /*0310*/  @P1 LDC.64 R8, c[0x0][0x460] ;  /* 0x00011800ff081b82 */ /* 0x000ea20000000a00 */
[-C--:B------:R-:W-:Y:S02]  /*0320*/  LOP3.LUT R4, R5, R12.reuse, RZ, 0x3c, !PT ;  /* 0x0000000c05047212 */ /* 0x080fe400078e3cff */
[----:B------:R-:W-:Y:S02]  /*0330*/  ISETP.NE.AND P3, PT, R12, RZ, PT ;  /* 0x000000ff0c00720c */ /* 0x000fe40003f65270 */
[----:B------:R-:W-:Y:S01]  /*0340*/  ISETP.GE.AND P4, PT, R4, RZ, PT ;  /* 0x000000ff0400720c */ /* 0x000fe20003f86270 */
[----:B------:R-:W3:Y:S02]  /*0350*/  S2R R24, SR_TID.X ;  /* 0x0000000000187919 */ /* 0x000ee40000002100 */
[----:B------:R-:W1:Y:S01]  /*0360*/  LDC R4, c[0x0][0x3e8] ;  /* 0x0000fa00ff047b82 */ /* 0x000e620000000800 */
[----:B0-----:R-:W0:Y:S09]  /*0370*/  MUFU.RCP R0, R0 ;  /* 0x0000000000007308 */ /* 0x001e320000001000 */
[----:B------:R-:W-:Y:S01]  /*0380*/  @!P4 IMAD.MOV R29, RZ, RZ, -R29 ;  /* 0x000000ffff1dc224 */ /* 0x000fe200078e0a1d */
[----:B------:R-:W-:-:S05]  /*0390*/  @!P3 LOP3.LUT R29, RZ, R12, RZ, 0x33, !PT ;  /* 0x0000000cff1db212 */ /* 0x000fca00078e33ff */
[----:B--2---:R-:W-:-:S05]  /*03a0*/  @P1 IMAD.WIDE R6, R29, 0x4, R8 ;  /* 0x000000041d061825 */ /* 0x004fca00078e0208 */
[----:B------:R2:W5:Y:S01]  /*03b0*/  @P1 LDG.E R22, desc[UR36][R6.64] ;  /* 0x0000002406161981 */ /* 0x000562000c1e1900 */
[----:B0-----:R-:W-:-:S04]  /*03c0*/  VIADD R8, R0, 0xffffffe ;  /* 0x0ffffffe00087836 */ /* 0x001fc80000000000 */
[----:B------:R0:W2:Y:S02]  /*03d0*/  F2I.FTZ.U32.TRUNC.NTZ R9, R8 ;  /* 0x0000000800097305 */ /* 0x0000a4000021f000 */
[----:B0-----:R-:W-:Y:S01]  /*03e0*/  HFMA2 R8, -RZ, RZ, 0, 0 ;  /* 0x00000000ff087431 */ /* 0x001fe200000001ff */
[----:B--2---:R-:W-:-:S05]  /*03f0*/  IADD3 R7, PT, PT, RZ, -R9, RZ ;  /* 0x80000009ff077210 */ /* 0x004fca0007ffe0ff */
[----:B------:R-:W-:-:S04]  /*0400*/  IMAD R7, R7, R14, RZ ;  /* 0x0000000e07077224 */ /* 0x000fc800078e02ff */
[----:B------:R-:W-:Y:S01]  /*0410*/  IMAD.HI.U32 R9, R9, R7, R8 ;  /* 0x0000000709097227 */ /* 0x000fe200078e0008 */
[----:B-1----:R-:W-:-:S03]  /*0420*/  ISETP.NE.AND P2, PT, R4, RZ, PT ;  /* 0x000000ff0400720c */ /* 0x002fc60003f45270 */
[----:B------:R-:W-:Y:S01]  /*0430*/  IMAD R25, R5, R35, R52 ;  /* 0x0000002305197224 */ /* 0x000fe200078e0234 */
[----:B---3--:R-:W-:Y:S01]  /*0440*/  SHF.L.U32 R27, R24, 0x2, RZ ;  /* 0x00000002181b7819 */ /* 0x008fe200000006ff */
[----:B------:R-:W-:Y:S08]  /*0450*/  BSSY.RECONVERGENT B0, `(.L_x_2178) ;  /* 0x0000025000007945 */ /* 0x000ff00003800200 */
[----:B------:R-:W-:-:S02]  /*0460*/  @P2 SHF.L.U32 R0, R52, 0x7, RZ ;  /* 0x0000000734002819 */ /* 0x000fc400000006ff */
[----:B------:R-:W-:-:S03]  /*0470*/  @!P2 SHF.L.U32 R18, R25, 0x7, RZ ;  /* 0x000000071912a819 */ /* 0x000fc600000006ff */
[----:B------:R-:W-:Y:S01]  /*0480*/  @P2 IMAD R18, R5, R4, R0 ;  /* 0x0000000405122224 */ /* 0x000fe200078e0200 */
[----:B------:R-:W-:-:S03]  /*0490*/  CS2R R6, SRZ ;  /* 0x0000000000067805 */ /* 0x000fc6000001ff00 */
[----:B------:R-:W-:Y:S02]  /*04a0*/  IMAD.IADD R33, R27, 0x1, R18 ;  /* 0x000000011b217824 */ /* 0x000fe400078e0212 */
[----:B----4-:R-:W-:-:S05]  /*04b0*/  @P0 IMAD.IADD R19, R10, 0x1, R11 ;  /* 0x000000010a130824 */ /* 0x010fca00078e020b */
[----:B------:R-:W-:-:S05]  /*04c0*/  IABS R17, R19 ;  /* 0x0000001300117213 */ /* 0x000fca0000000000 */
[----:B------:R-:W-:-:S04]  /*04d0*/  IMAD.HI.U32 R9, R9, R17, RZ ;  /* 0x0000001109097227 */ /* 0x000fc800078e00ff */
[----:B------:R-:W-:-:S04]  /*04e0*/  IMAD.MOV R9, RZ, RZ, -R9 ;  /* 0x000000ffff097224 */ /* 0x000fc800078e0a09 */
[----:B------:R-:W-:-:S05]  /*04f0*/  IMAD R17, R14, R9, R17 ;  /* 0x000000090e117224 */ /* 0x000fca00078e0211 */
[----:B------:R-:W-:-:S13]  /*0500*/  ISETP.GT.U32.AND P0, PT, R14, R17, PT ;  /* 0x000000110e00720c */ /* 0x000fda0003f04070 */
[----:B------:R-:W-:Y:S01]  /*0510*/  @!P0 IMAD.IADD R17, R17, 0x1, -R14 ;  /* 0x0000000111118824 */ /* 0x000fe200078e0a0e */
[----:B------:R-:W-:-:S04]  /*0520*/  ISETP.GT.U32.AND P0, PT, R24, 0x1f, PT ;  /* 0x0000001f1800780c */ /* 0x000fc80003f04070 */
[----:B------:R-:W-:-:S09]  /*0530*/  ISETP.GT.U32.AND P1, PT, R14, R17, PT ;  /* 0x000000110e00720c */ /* 0x000fd20003f24070 */
[----:B------:R-:W-:Y:S05]  /*0540*/  @P0 BRA `(.L_x_2179) ;  /* 0x0000000000540947 */ /* 0x000fea0003800000 */
        /* <DEDUP_REMOVED lines=21> */
.L_x_2179:
[----:B------:R-:W-:Y:S05]  /*06a0*/  BSYNC.RECONVERGENT B0 ;  /* 0x0000000000007941 */ /* 0x000fea0003800200 */
.L_x_2178:
[----:B------:R-:W1:Y:S01]  /*06b0*/  LDCU UR4, c[0x0][0x478] ;  /* 0x00008f00ff0477ac */ /* 0x000e620008000800 */
[----:B------:R-:W-:Y:S01]  /*06c0*/  ISETP.GE.AND P3, PT, R19, RZ, PT ;  /* 0x000000ff1300720c */ /* 0x000fe20003f66270 */
[----:B------:R-:W-:Y:S01]  /*06d0*/  IMAD R53, R5, R16, RZ ;  /* 0x0000001005357224 */ /* 0x000fe200078e02ff */
[----:B------:R-:W-:Y:S01]  /*06e0*/  ISETP.NE.AND P2, PT, R16, RZ, PT ;  /* 0x000000ff1000720c */ /* 0x000fe20003f45270 */
[----:B------:R-:W-:Y:S01]  /*06f0*/  IMAD R15, R52, 0x80, R27 ;  /* 0x00000080340f7824 */ /* 0x000fe200078e021b */
[----:B------:R-:W-:Y:S01]  /*0700*/  @!P1 IADD3 R17, PT, PT, R17, -R14, RZ ;  /* 0x8000000e11119210 */ /* 0x000fe20007ffe0ff */
[----:B------:R-:W-:Y:S01]  /*0710*/  IMAD R29, R29, R35, RZ ;  /* 0x000000231d1d7224 */ /* 0x000fe200078e02ff */
[----:B------:R-:W-:-:S07]  /*0720*/  SHF.R.S32.HI R23, RZ, 0x1f, R53 ;  /* 0x0000001fff177819 */ /* 0x000fce0000011435 */
[----:B------:R-:W-:Y:S02]  /*0730*/  @!P3 IADD3 R17, PT, PT, -R17, RZ, RZ ;  /* 0x000000ff1111b210 */ /* 0x000fe40007ffe1ff */
[----:B------:R-:W-:Y:S01]  /*0740*/  @!P2 LOP3.LUT R17, RZ, R16, RZ, 0x33, !PT ;  /* 0x00000010ff11a212 */ /* 0x000fe200078e33ff */
[----:B-1----:R-:W-:Y:S01]  /*0750*/  UISETP.NE.AND UP0, UPT, UR4, 0x2, UPT ;  /* 0x000000020400788c */ /* 0x002fe2000bf05270 */
[----:B------:R-:W-:-:S04]  /*0760*/  IADD3 R16, PT, PT, R19, 0x1, -R16 ;  /* 0x0000000113107810 */ /* 0x000fc80007ffe810 */
[----:B------:R-:W-:-:S04]  /*0770*/  VIMNMX R16, PT, PT, RZ, R16, !PT ;  /* 0x00000010ff107248 */ /* 0x000fc80007fe0100 */
        /* <DEDUP_REMOVED lines=18> */
.L_x_2180:
[----:B------:R-:W-:Y:S01]  /*08a0*/  BSSY.RECONVERGENT B0, `(.L_x_2181) ;  /* 0x0000006000007945 */ /* 0x000fe20003800200 */
[----:B------:R-:W-:-:S03]  /*08b0*/  CS2R R30, SRZ ;  /* 0x00000000001e7805 */ /* 0x000fc6000001ff00 */
[----:B------:R-:W-:Y:S05]  /*08c0*/  @P0 BRA `(.L_x_2182) ;  /* 0x00000000000c0947 */ /* 0x000fea0003800000 */
[----:B0-----:R-:W0:Y:S02]  /*08d0*/  LDC.64 R8, c[0x0][0x398] ;  /* 0x0000e600ff087b82 */ /* 0x001e240000000a00 */
[----:B0-----:R-:W-:-:S05]  /*08e0*/  IMAD.WIDE R8, R33, 0x2, R8 ;  /* 0x0000000221087825 */ /* 0x001fca00078e0208 */
[----:B------:R1:W5:Y:S02]  /*08f0*/  LDG.E.64 R30, desc[UR36][R8.64] ;  /* 0x00000024081e7981 */ /* 0x000364000c1e1b00 */
.L_x_2182:
[----:B------:R-:W-:Y:S05]  /*0900*/  BSYNC.RECONVERGENT B0 ;  /* 0x0000000000007941 */ /* 0x000fea0003800200 */
.L_x_2181:
[----:B------:R-:W2:Y:S01]  /*0910*/  LDCU.64 UR4, c[0x0][0x390] ;  /* 0x00007200ff0477ac */ /* 0x000ea20008000a00 */
[----:B01----:R-:W0:Y:S01]  /*0920*/  LDC.64 R8, c[0x0][0x418] ;  /* 0x00010600ff087b82 */ /* 0x003e220000000a00 */
[----:B------:R-:W-:Y:S02]  /*0930*/  ISETP.EQ.U32.AND P3, PT, R2, RZ, PT ;  /* 0x000000ff0200720c */ /* 0x000fe40003f62070 */
[----:B------:R-:W-:Y:S01]  /*0940*/  CS2R R32, SRZ ;  /* 0x0000000000207805 */ /* 0x000fe2000001ff00 */
[----:B------:R-:W1:Y:S01]  /*0950*/  LDCU.64 UR6, c[0x0][0x3a0] ;  /* 0x00007400ff0677ac */ /* 0x000e620008000a00 */
[----:B------:R-:W-:-:S03]  /*0960*/  ISETP.EQ.OR.EX P0, PT, R3, RZ, P0, P3 ;  /* 0x000000ff0300720c */ /* 0x000fc60000702730 */
[----:B------:R-:W3:Y:S01]  /*0970*/  LDC R20, c[0x0][0x400] ;  /* 0x00010000ff147b82 */ /* 0x000ee20000000800 */
[----:B--2---:R-:W-:-:S09]  /*0980*/  ISETP.NE.U32.AND P1, PT, RZ, UR4, PT ;  /* 0x00000004ff007c0c */ /* 0x004fd2000bf25070 */
[----:B------:R-:W2:Y:S01]  /*0990*/  @!P0 LDC.64 R12, c[0x0][0x450] ;  /* 0x00011400ff0c8b82 */ /* 0x000ea20000000a00 */
[----:B-----5:R-:W-:Y:S01]  /*09a0*/  @!P0 IMAD R0, R22, R35, RZ ;  /* 0x0000002316008224 */ /* 0x020fe200078e02ff */
[----:B------:R-:W4:Y:S01]  /*09b0*/  LDCU.U8 UR4, c[0x0][0x404] ;  /* 0x00008080ff0477ac */ /* 0x000f220008000000 */
[----:B-1----:R-:W-:Y:S02]  /*09c0*/  ISETP.NE.U32.AND P2, PT, RZ, UR6, PT ;  /* 0x00000006ff007c0c */ /* 0x002fe4000bf45070 */
[----:B------:R-:W-:Y:S02]  /*09d0*/  ISETP.NE.AND.EX P1, PT, RZ, UR5, PT, P1 ;  /* 0x00000005ff007c0c */ /* 0x000fe4000bf25310 */
[----:B------:R-:W-:Y:S02]  /*09e0*/  ISETP.NE.AND.EX P2, PT, RZ, UR7, PT, P2 ;  /* 0x00000007ff007c0c */ /* 0x000fe4000bf45320 */
[C---:B------:R-:W-:Y:S02]  /*09f0*/  ISETP.GT.U32.OR P1, PT, R24.reuse, 0x1f, !P1 ;  /* 0x0000001f1800780c */ /* 0x040fe40004f24470 */
[----:B------:R-:W-:-:S02]  /*0a00*/  ISETP.GT.U32.OR P2, PT, R24, 0x1f, !P2 ;  /* 0x0000001f1800780c */ /* 0x000fc40005744470 */
[----:B0-----:R-:W-:Y:S02]  /*0a10*/  ISETP.NE.U32.AND P3, PT, R8, RZ, PT ;  /* 0x000000ff0800720c */ /* 0x001fe40003f65070 */
[----:B------:R-:W-:Y:S02]  /*0a20*/  @!P0 LEA R21, R0, R15, 0x7 ;  /* 0x0000000f00158211 */ /* 0x000fe400078e38ff */
[----:B------:R-:W-:-:S05]  /*0a30*/  ISETP.NE.AND.EX P3, PT, R9, RZ, PT, P3 ;  /* 0x000000ff0900720c */ /* 0x000fca0003f65330 */
[----:B------:R-:W0:Y:S01]  /*0a40*/  @!P1 LDC.64 R8, c[0x0][0x390] ;  /* 0x0000e400ff089b82 */ /* 0x000e220000000a00 */
[----:B--2---:R-:W-:-:S07]  /*0a50*/  @!P0 IMAD.WIDE R12, R21, 0x2, R12 ;  /* 0x00000002150c8825 */ /* 0x004fce00078e020c */
[----:B------:R-:W1:Y:S01]  /*0a60*/  @!P2 LDC.64 R10, c[0x0][0x3a0] ;  /* 0x0000e800ff0aab82 */ /* 0x000e620000000a00 */
[----:B------:R-:W2:Y:S07]  /*0a70*/  @!P0 LDG.E.64 R12, desc[UR36][R12.64] ;  /* 0x000000240c0c8981 */ /* 0x000eae000c1e1b00 */
[----:B------:R-:W4:Y:S01]  /*0a80*/  @P3 LDC.64 R2, c[0x0][0x418] ;  /* 0x00010600ff023b82 */ /* 0x000f220000000a00 */
[----:B0-----:R-:W-:-:S05]  /*0a90*/  @!P1 IMAD.WIDE.U32 R8, R15, 0x2, R8 ;  /* 0x000000020f089825 */ /* 0x001fca00078e0008 */
[----:B------:R-:W2:Y:S01]  /*0aa0*/  @!P1 LDG.E.64 R32, desc[UR36][R8.64] ;  /* 0x0000002408209981 */ /* 0x000ea2000c1e1b00 */
[----:B-1----:R-:W-:Y:S01]  /*0ab0*/  @!P2 IMAD.WIDE.U32 R10, R15, 0x2, R10 ;  /* 0x000000020f0aa825 */ /* 0x002fe200078e000a */
[----:B------:R-:W-:-:S06]  /*0ac0*/  CS2R R14, SRZ ;  /* 0x00000000000e7805 */ /* 0x000fcc000001ff00 */
[----:B------:R-:W2:Y:S01]  /*0ad0*/  @!P2 LDG.E.64 R14, desc[UR36][R10.64] ;  /* 0x000000240a0ea981 */ /* 0x000ea2000c1e1b00 */
[----:B----4-:R-:W-:-:S04]  /*0ae0*/  @P3 IMAD.WIDE.U32 R4, R5, 0x4, R2 ;  /* 0x0000000405043825 */ /* 0x010fc800078e0002 */
[----:B------:R-:W-:-:S06]  /*0af0*/  HFMA2 R2, -RZ, RZ, 0, 0 ;  /* 0x00000000ff027431 */ /* 0x000fcc00000001ff */
[----:B------:R0:W5:Y:S01]  /*0b00*/  @P3 LDG.E R2, desc[UR36][R4.64] ;  /* 0x0000002404023981 */ /* 0x000162000c1e1900 */
[----:B------:R-:W-:-:S04]  /*0b10*/  ISETP.NE.AND P1, PT, RZ, UR4, PT ;  /* 0x00000004ff007c0c */ /* 0x000fc8000bf25270 */
[----:B---3--:R-:W-:Y:S01]  /*0b20*/  ISETP.LT.OR P1, PT, R20, 0x1, P1 ;  /* 0x000000011400780c */ /* 0x008fe20000f21670 */
[----:B------:R-:W-:Y:S01]  /*0b30*/  BSSY.RECONVERGENT B6, `(.L_x_2183) ;  /* 0x00000dc000067945 */ /* 0x000fe20003800200 */
[----:B--2---:R-:W-:Y:S02]  /*0b40*/  HFMA2 R33, R7, 1, 1, R33 ;  /* 0x3c003c0007217831 */ /* 0x004fe40000000021 */
[----:B------:R-:W-:Y:S02]  /*0b50*/  HFMA2 R31, R31, 1, 1, R15 ;  /* 0x3c003c001f1f7831 */ /* 0x000fe4000000000f */
[----:B------:R-:W-:Y:S02]  /*0b60*/  HADD2 R30, R30, R14 ;  /* 0x0000000e1e1e7230 */ /* 0x000fe40000000000 */
[----:B------:R-:W-:Y:S02]  /*0b70*/  HADD2 R32, R6, R32 ;  /* 0x0000002006207230 */ /* 0x000fe40000000000 */
[----:B------:R-:W-:-:S02]  /*0b80*/  @!P0 HMUL2 R30, R30, R12 ;  /* 0x0000000c1e1e8232 */ /* 0x000fc40000000000 */
[----:B------:R-:W-:Y:S01]  /*0b90*/  @!P0 HFMA2 R31, R31, R13, -RZ ;  /* 0x0000000d1f1f8231 */ /* 0x000fe200001000ff */
[----:B0-----:R-:W-:Y:S06]  /*0ba0*/  @P1 BRA `(.L_x_2184) ;  /* 0x0000000000d41947 */ /* 0x001fec0003800000 */
[----:B------:R-:W-:-:S13]  /*0bb0*/  ISETP.GE.AND P0, PT, R27, R20, PT ;  /* 0x000000141b00720c */ /* 0x000fda0003f06270 */
[----:B------:R-:W-:Y:S05]  /*0bc0*/  @P0 BRA `(.L_x_2185) ;  /* 0x0000000c00480947 */ /* 0x000fea0003800000 */
[----:B------:R-:W-:Y:S01]  /*0bd0*/  I2FP.F32.U32 R3, R20 ;  /* 0x0000001400037245 */ /* 0x000fe20000201000 */
[----:B------:R-:W-:Y:S01]  /*0be0*/  VIADD R0, R27, 0x2 ;  /* 0x000000021b007836 */ /* 0x000fe20000000000 */
[----:B------:R-:W0:Y:S01]  /*0bf0*/  LDCU UR4, c[0x0][0x40c] ;  /* 0x00008180ff0477ac */ /* 0x000e220008000800 */
        /* <DEDUP_REMOVED lines=48> */
.L_x_2184:
        /* <DEDUP_REMOVED lines=47> */
[----:B---3--:R-:W-:-:S02]  /*11f0*/  MOV R6, UR6 ;  /* 0x0000000600067c02 */ /* 0x008fc40008000f00 */
[----:B------:R-:W-:Y:S01]  /*1200*/  MOV R7, UR7 ;  /* 0x0000000700077c02 */ /* 0x000fe20008000f00 */
[----:B----4-:R-:W-:Y:S01]  /*1210*/  IMAD.U32 R10, RZ, RZ, UR8 ;  /* 0x00000008ff0a7e24 */ /* 0x010fe2000f8e00ff */
[----:B-1----:R-:W-:-:S07]  /*1220*/  MOV R11, UR9 ;  /* 0x00000009000b7c02 */ /* 0x002fce0008000f00 */
[----:B------:R-:W-:-:S07]  /*1230*/  LEPC R20, `(.L_x_2186) ;  /* 0x000000001014794e */ /* 0x000fce0000000000 */
[----:B--2--5:R-:W-:Y:S05]  /*1240*/  CALL.ABS.NOINC R14 ;  /* 0x000000000e007343 */ /* 0x024fea0003c00000 */
.L_x_2186:
[----:B------:R-:W0:Y:S01]  /*1250*/  S2R R3, SR_CgaCtaId ;  /* 0x0000000000037919 */ /* 0x000e220000008800 */
[----:B------:R-:W1:Y:S01]  /*1260*/  LDC R9, c[0x0][0x400] ;  /* 0x00010000ff097b82 */ /* 0x000e620000000800 */
[----:B------:R-:W-:Y:S01]  /*1270*/  ISETP.NE.AND P6, PT, R34, RZ, PT ;  /* 0x000000ff2200720c */ /* 0x000fe20003fc5270 */
[----:B------:R-:W-:Y:S05]  /*1280*/  WARPSYNC.ALL ;  /* 0x0000000000007948 */ /* 0x000fea0003800000 */
[----:B------:R-:W-:-:S04]  /*1290*/  MOV R0, 0x400 ;  /* 0x0000040000007802 */ /* 0x000fc80000000f00 */
[----:B------:R-:W-:-:S03]  /*12a0*/  IADD3 R0, PT, PT, R0, 0x120, RZ ;  /* 0x0000012000007810 */ /* 0x000fc60007ffe0ff */
[----:B------:R-:W-:Y:S01]  /*12b0*/  @!P6 IMAD R4, R26, R35, R28 ;  /* 0x000000231a04e224 */ /* 0x000fe200078e021c */
[----:B0-----:R-:W-:-:S04]  /*12c0*/  LEA R0, R3, R0, 0x18 ;  /* 0x0000000003007211 */ /* 0x001fc800078ec0ff */
[----:B------:R-:W-:Y:S01]  /*12d0*/  @!P6 LEA R5, R4, R0, 0x1 ;  /* 0x000000000405e211 */ /* 0x000fe200078e08ff */
[----:B-1----:R-:W-:-:S04]  /*12e0*/  IMAD R3, R9, 0x2, R0 ;  /* 0x0000000209037824 */ /* 0x002fc800078e0200 */
[----:B------:R-:W-:Y:S01]  /*12f0*/  @!P6 STS.64 [R5], R32 ;  /* 0x000000200500e388 */ /* 0x000fe20000000a00 */
[----:B------:R-:W-:-:S05]  /*1300*/  @!P6 LEA R4, R4, R3, 0x1 ;  /* 0x000000030404e211 */ /* 0x000fca00078e08ff */
        /* <DEDUP_REMOVED lines=12> */
[----:B------:R-:W-:-:S03]  /*13d0*/  LEA.HI R4, R4, R4, RZ, 0x1 ;  /* 0x0000000404047211 */ /* 0x000fc600078f08ff */
[C---:B------:R-:W-:Y:S01]  /*13e0*/  IMAD R14, R26.reuse, 0x2, R37 ;  /* 0x000000021a0e7824 */ /* 0x040fe200078e0225 */
[----:B------:R-:W-:Y:S01]  /*13f0*/  LEA R21, R26, R15, 0x1 ;  /* 0x0000000f1a157211 */ /* 0x000fe200078e08ff */
[----:B------:R-:W-:Y:S01]  /*1400*/  LDS R33, [R15] ;  /* 0x000000000f217984 */ /* 0x000fe20000000800 */
[----:B------:R-:W-:-:S03]  /*1410*/  SHF.L.U32 R4, R4, 0x1, RZ ;  /* 0x0000000104047819 */ /* 0x000fc600000006ff */
[----:B------:R-:W0:Y:S01]  /*1420*/  LDS R6, [R21] ;  /* 0x0000000015067984 */ /* 0x000e220000000800 */
[----:B------:R-:W-:-:S03]  /*1430*/  LOP3.LUT R7, R4, 0xfffffffc, RZ, 0xc0, !PT ;  /* 0xfffffffc04077812 */ /* 0x000fc600078ec0ff */
[----:B------:R-:W-:Y:S01]  /*1440*/  LDS R31, [R37] ;  /* 0x00000000251f7984 */ /* 0x000fe20000000800 */
[----:B------:R-:W-:-:S03]  /*1450*/  ISETP.GE.AND P0, PT, R7, R9, PT ;  /* 0x000000090700720c */ /* 0x000fc60003f06270 */
[----:B------:R-:W1:Y:S01]  /*1460*/  LDS R8, [R14] ;  /* 0x000000000e087984 */ /* 0x000e620000000800 */
[C-C-:B0-----:R-:W-:Y:S02]  /*1470*/  PRMT R32, R33.reuse, 0x5410, R6.reuse ;  /* 0x0000541021207816 */ /* 0x141fe40000000006 */
[----:B------:R-:W-:Y:S02]  /*1480*/  PRMT R33, R33, 0x7632, R6 ;  /* 0x0000763221217816 */ /* 0x000fe40000000006 */
[C-C-:B-1----:R-:W-:Y:S02]  /*1490*/  PRMT R30, R31.reuse, 0x5410, R8.reuse ;  /* 0x000054101f1e7816 */ /* 0x142fe40000000008 */
[----:B------:R-:W-:-:S03]  /*14a0*/  PRMT R31, R31, 0x7632, R8 ;  /* 0x000076321f1f7816 */ /* 0x000fc60000000008 */
        /* <DEDUP_REMOVED lines=51> */
.L_x_2190:
[----:B------:R-:W-:Y:S05]  /*17e0*/  BSYNC.RECONVERGENT B1 ;  /* 0x0000000000017941 */ /* 0x000fea0003800200 */
.L_x_2189:
        /* <DEDUP_REMOVED lines=8> */
.L_x_2188:
[----:B------:R-:W-:Y:S05]  /*1870*/  BSYNC.RECONVERGENT B0 ;  /* 0x0000000000007941 */ /* 0x000fea0003800200 */
.L_x_2187:
[----:B------:R-:W-:Y:S01]  /*1880*/  BAR.SYNC.DEFER_BLOCKING 0x0 ;  /* 0x0000000000007b1d */ /* 0x000fe20000010000 */
[----:B------:R-:W-:-:S04]  /*1890*/  @!P6 IMAD R26, R26, R35, R28 ;  /* 0x000000231a1ae224 */ /* 0x000fc800078e021c */
[C---:B------:R-:W-:Y:S01]  /*18a0*/  @!P6 IMAD R0, R26.reuse, 0x2, R0 ;  /* 0x000000021a00e824 */ /* 0x040fe200078e0200 */
[----:B------:R-:W-:-:S04]  /*18b0*/  @!P6 LEA R3, R26, R3, 0x1 ;  /* 0x000000031a03e211 */ /* 0x000fc800078e08ff */
[----:B------:R0:W2:Y:S04]  /*18c0*/  @!P6 LDS.64 R32, [R0] ;  /* 0x000000000020e984 */ /* 0x0000a80000000a00 */
[----:B------:R0:W3:Y:S01]  /*18d0*/  @!P6 LDS.64 R30, [R3] ;  /* 0x00000000031ee984 */ /* 0x0000e20000000a00 */
[----:B------:R-:W-:Y:S06]  /*18e0*/  BAR.SYNC.DEFER_BLOCKING 0x0 ;  /* 0x0000000000007b1d */ /* 0x000fec0000010000 */
.L_x_2185:
[----:B------:R-:W-:Y:S05]  /*18f0*/  BSYNC.RECONVERGENT B6 ;  /* 0x0000000000067941 */ /* 0x000fea0003800200 */
.L_x_2183:
[----:B------:R-:W-:Y:S02]  /*1900*/  ISETP.GT.U32.AND P0, PT, R24, 0x1f, PT ;  /* 0x0000001f1800780c */ /* 0x000fe40003f04070 */
[----:B0-----:R-:W-:-:S11]  /*1910*/  MOV R0, 0xff7fffff ;  /* 0xff7fffff00007802 */ /* 0x001fd60000000f00 */
[----:B------:R-:W-:Y:S05]  /*1920*/  @P0 BRA `(.L_x_2191) ;  /* 0x0000000000d80947 */ /* 0x000fea0003800000 */
[----:B------:R-:W0:Y:S01]  /*1930*/  S2R R10, SR_CgaCtaId ;  /* 0x00000000000a7919 */ /* 0x000e220000008800 */
[----:B------:R-:W4:Y:S01]  /*1940*/  LDCU UR4, c[0x0][0x3f4] ;  /* 0x00007e80ff0477ac */ /* 0x000f220008000800 */
[----:B-1----:R-:W1:Y:S01]  /*1950*/  LDC.64 R4, c[0x0][0x3b8] ;  /* 0x0000ee00ff047b82 */ /* 0x002e620000000a00 */
[----:B------:R-:W-:Y:S01]  /*1960*/  SHF.R.U32.HI R6, RZ, 0x1, R24 ;  /* 0x00000001ff067819 */ /* 0x000fe20000011618 */
[----:B--23--:R-:W-:Y:S01]  /*1970*/  HMUL2 R15, R33, R31 ;  /* 0x0000001f210f7232 */ /* 0x00cfe20000000000 */
[----:B------:R-:W-:Y:S02]  /*1980*/  MOV R7, 0x400 ;  /* 0x0000040000077802 */ /* 0x000fe40000000f00 */
[----:B------:R-:W-:-:S03]  /*1990*/  LOP3.LUT R27, R27, 0x4, RZ, 0xc0, !PT ;  /* 0x000000041b1b7812 */ /* 0x000fc600078ec0ff */
[----:B------:R-:W-:Y:S02]  /*19a0*/  VIADD R3, R7, 0x20 ;  /* 0x0000002007037836 */ /* 0x000fe40000000000 */
[----:B------:R-:W-:Y:S02]  /*19b0*/  HFMA2 R15, R32, R30, R15 ;  /* 0x0000001e200f7231 */ /* 0x000fe4000000000f */
[----:B----4-:R-:W-:Y:S02]  /*19c0*/  IMAD R8, R25, UR4, RZ ;  /* 0x0000000419087c24 */ /* 0x010fe4000f8e02ff */
[----:B------:R-:W-:Y:S01]  /*19d0*/  IMAD R6, R6, UR4, R17 ;  /* 0x0000000406067c24 */ /* 0x000fe2000f8e0211 */
[----:B------:R-:W-:Y:S01]  /*19e0*/  UMOV UR4, 0xffffffff ;  /* 0xffffffff00047882 */ /* 0x000fe20000000000 */
[----:B------:R-:W-:Y:S01]  /*19f0*/  HADD2.F32 R13, -RZ, R15.H0_H0 ;  /* 0x2000000fff0d7230 */ /* 0x000fe20000004100 */
[----:B------:R-:W-:-:S04]  /*1a00*/  LEA R27, R8, R27, 0x7 ;  /* 0x0000001b081b7211 */ /* 0x000fc800078e38ff */
[----:B------:R-:W-:Y:S01]  /*1a10*/  LEA R27, R6, R27, 0x3 ;  /* 0x0000001b061b7211 */ /* 0x000fe200078e18ff */
[----:B------:R-:W-:Y:S01]  /*1a20*/  HADD2.F32 R6, -RZ, R15.H1_H1 ;  /* 0x3000000fff067230 */ /* 0x000fe20000004100 */
        /* <DEDUP_REMOVED lines=16> */
.L_x_2293:
        /* <DEDUP_REMOVED lines=15> */
[----:B------:R-:W-:Y:S02]  /*1c20*/  IMAD.IADD R6, R19, 0x1, -R16 ;  /* 0x0000000113067824 */ /* 0x000fe400078e0a10 */
[----:B-1----:R-:W-:Y:S01]  /*1c30*/  FMUL.FTZ R0, R14, UR4 ;  /* 0x000000040e007c20 */ /* 0x002fe20008410000 */
[----:B------:R-:W-:-:S04]  /*1c40*/  LEA R7, R10, R7, 0x18 ;  /* 0x000000070a077211 */ /* 0x000fc800078ec0ff */
[----:B------:R-:W-:Y:S01]  /*1c50*/  LEA R7, R6, R7, 0x2 ;  /* 0x0000000706077211 */ /* 0x000fe200078e10ff */
[----:B--2---:R-:W-:-:S05]  /*1c60*/  @P0 HADD2.F32 R3, -RZ, R4.H0_H0 ;  /* 0x20000004ff030230 */ /* 0x004fca0000004100 */
[----:B------:R-:W-:-:S05]  /*1c70*/  @P0 FADD.FTZ R0, R0, R3 ;  /* 0x0000000300000221 */ /* 0x000fca0000010000 */
[----:B------:R4:W-:Y:S02]  /*1c80*/  STS [R7], R0 ;  /* 0x0000000007007388 */ /* 0x0009e40000000800 */
.L_x_2191:
[----:B------:R-:W-:Y:S05]  /*1c90*/  WARPSYNC.ALL ;  /* 0x0000000000007948 */ /* 0x000fea0003800000 */
[----:B------:R-:W-:Y:S01]  /*1ca0*/  IADD3 R3, PT, PT, -R16, R19, RZ ;  /* 0x0000001310037210 */ /* 0x000fe20007ffe1ff */
[----:B------:R-:W0:Y:S01]  /*1cb0*/  LDCU UR4, c[0x0][0x3f0] ;  /* 0x00007e00ff0477ac */ /* 0x000e220008000800 */
[----:B------:R-:W-:Y:S01]  /*1cc0*/  SHF.R.U32.HI R86, RZ, 0x1, R24 ;  /* 0x00000001ff567819 */ /* 0x000fe20000011618 */
[----:B------:R-:W-:Y:S02]  /*1cd0*/  BSSY B0, `(.L_x_2193) ;  /* 0x00001fd000007945 */ /* 0x000fe40003800000 */
[----:B-1----:R-:W-:Y:S01]  /*1ce0*/  VIADD R4, R3, 0xf ;  /* 0x0000000f03047836 */ /* 0x002fe20000000000 */
[----:B------:R-:W1:Y:S04]  /*1cf0*/  LDCU UR16, c[0x0][0x3f8] ;  /* 0x00007f00ff1077ac */ /* 0x000e680008000800 */
[----:B------:R-:W-:Y:S01]  /*1d00*/  SHF.R.S32.HI R5, RZ, 0x1f, R4 ;  /* 0x0000001fff057819 */ /* 0x000fe20000011404 */
[----:B------:R-:W1:Y:S03]  /*1d10*/  LDCU UR17, c[0x0][0x410] ;  /* 0x00008200ff1177ac */ /* 0x000e660008000800 */
[----:B------:R-:W-:Y:S01]  /*1d20*/  LEA.HI R5, R5, R4, RZ, 0x4 ;  /* 0x0000000405057211 */ /* 0x000fe200078f20ff */
[----:B------:R-:W1:Y:S03]  /*1d30*/  LDCU.64 UR10, c[0x0][0x3c8] ;  /* 0x00007900ff0a77ac */ /* 0x000e660008000a00 */
[----:B------:R-:W-:Y:S01]  /*1d40*/  LOP3.LUT R85, R5, 0xfffffff0, RZ, 0xc0, !PT ;  /* 0xfffffff005557812 */ /* 0x000fe200078ec0ff */
[----:B0-----:R-:W-:Y:S01]  /*1d50*/  IMAD R4, R29, UR4, R52 ;  /* 0x000000041d047c24 */ /* 0x001fe2000f8e0234 */
[----:B------:R-:W0:Y:S01]  /*1d60*/  LDCU.64 UR12, c[0x0][0x3b8] ;  /* 0x00007700ff0c77ac */ /* 0x000e220008000a00 */
[----:B------:R-:W-:Y:S01]  /*1d70*/  BAR.SYNC.DEFER_BLOCKING 0x0 ;  /* 0x0000000000007b1d */ /* 0x000fe20000010000 */
[----:B------:R-:W-:-:S02]  /*1d80*/  ISETP.GE.AND P0, PT, R86, R85, PT ;  /* 0x000000555600720c */ /* 0x000fc40003f06270 */
[----:B------:R-:W-:-:S03]  /*1d90*/  SHF.L.U32 R4, R4, 0x7, RZ ;  /* 0x0000000704047819 */ /* 0x000fc600000006ff */
[----:B------:R-:W0:Y:S01]  /*1da0*/  LDCU.64 UR18, c[0x0][0x438] ;  /* 0x00008700ff1277ac */ /* 0x000e220008000a00 */
[----:B------:R-:W0:Y:S07]  /*1db0*/  LDCU.64 UR14, c[0x0][0x448] ;  /* 0x00008900ff0e77ac */ /* 0x000e2e0008000a00 */
[----:B-1----:R-:W-:Y:S05]  /*1dc0*/  @P0 BRA `(.L_x_2194) ;  /* 0x0000001c00b40947 */ /* 0x002fea0003800000 */
[----:B------:R-:W1:Y:S01]  /*1dd0*/  LDC R5, c[0x0][0x3f4] ;  /* 0x0000fd00ff057b82 */ /* 0x000e620000000800 */
[----:B------:R-:W2:Y:S01]  /*1de0*/  LDCU UR7, c[0x0][0x440] ;  /* 0x00008800ff0777ac */ /* 0x000ea20008000800 */
[----:B------:R-:W-:Y:S02]  /*1df0*/  SHF.L.U32 R24, R24, 0x3, RZ ;  /* 0x0000000318187819 */ /* 0x000fe400000006ff */
[----:B------:R-:W-:Y:S01]  /*1e00*/  IADD3 R85, PT, PT, R16, R85, RZ ;  /* 0x0000005510557210 */ /* 0x000fe20007ffe0ff */
[----:B------:R-:W3:Y:S01]  /*1e10*/  LDCU.64 UR8, c[0x0][0x420] ;  /* 0x00008400ff0877ac */ /* 0x000ee20008000a00 */
[----:B----4-:R-:W-:Y:S02]  /*1e20*/  LOP3.LUT R7, R24, 0x8, RZ, 0xc0, !PT ;  /* 0x0000000818077812 */ /* 0x010fe400078ec0ff */
[----:B------:R-:W4:Y:S01]  /*1e30*/  S2UR UR6, SR_CgaCtaId ;  /* 0x00000000000679c3 */ /* 0x000f220000008800 */
[----:B------:R-:W-:Y:S02]  /*1e40*/  UMOV UR4, 0x400 ;  /* 0x0000040000047882 */ /* 0x000fe40000000000 */
[----:B------:R-:W-:-:S02]  /*1e50*/  UIADD3 UR5, UPT, UPT, UR4, 0x20, URZ ;  /* 0x0000002004057890 */ /* 0x000fc4000fffe0ff */
[----:B------:R-:W-:Y:S01]  /*1e60*/  UIADD3 UR4, UPT, UPT, UR4, 0x120, URZ ;  /* 0x0000012004047890 */ /* 0x000fe2000fffe0ff */
[----:B--2---:R-:W-:Y:S01]  /*1e70*/  IMAD R11, R52, UR7, R19 ;  /* 0x00000007340b7c24 */ /* 0x004fe2000f8e0213 */
[----:B---3--:R-:W-:Y:S02]  /*1e80*/  ISETP.NE.U32.AND P0, PT, RZ, UR8, PT ;  /* 0x00000008ff007c0c */ /* 0x008fe4000bf05070 */
[----:B-1----:R-:W-:Y:S02]  /*1e90*/  IABS R5, R5 ;  /* 0x0000000500057213 */ /* 0x002fe40000000000 */
[----:B------:R-:W-:Y:S02]  /*1ea0*/  ISETP.NE.AND.EX P0, PT, RZ, UR9, PT, P0 ;  /* 0x00000009ff007c0c */ /* 0x000fe4000bf05300 */
[----:B------:R-:W1:Y:S01]  /*1eb0*/  I2F.RP R6, R5 ;  /* 0x0000000500067306 */ /* 0x000e620000209400 */
[----:B----4-:R-:W-:Y:S02]  /*1ec0*/  ULEA UR5, UR6, UR5, 0x18 ;  /* 0x0000000506057291 */ /* 0x010fe4000f8ec0ff */
[----:B------:R-:W-:-:S07]  /*1ed0*/  ULEA UR4, UR6, UR4, 0x18 ;  /* 0x0000000406047291 */ /* 0x000fce000f8ec0ff */
[----:B------:R-:W2:Y:S01]  /*1ee0*/  LDS.64 R50, [R7+UR5] ;  /* 0x0000000507327984 */ /* 0x000ea20008000a00 */
[----:B-1----:R-:W1:Y:S03]  /*1ef0*/  MUFU.RCP R6, R6 ;  /* 0x0000000600067308 */ /* 0x002e660000001000 */
[----:B------:R-:W3:Y:S04]  /*1f00*/  LDS.64 R48, [R7+UR5+0x10] ;  /* 0x0000100507307984 */ /* 0x000ee80008000a00 */
[----:B------:R-:W4:Y:S04]  /*1f10*/  LDS.64 R46, [R7+UR5+0x20] ;  /* 0x00002005072e7984 */ /* 0x000f280008000a00 */
[----:B------:R-:W0:Y:S04]  /*1f20*/  LDS.64 R44, [R7+UR5+0x30] ;  /* 0x00003005072c7984 */ /* 0x000e280008000a00 */
[----:B------:R-:W0:Y:S01]  /*1f30*/  LDS.64 R42, [R7+UR5+0x40] ;  /* 0x00004005072a7984 */ /* 0x000e220008000a00 */
[----:B-1----:R-:W-:Y:S01]  /*1f40*/  VIADD R12, R6, 0xffffffe ;  /* 0x0ffffffe060c7836 */ /* 0x002fe20000000000 */
[----:B------:R-:W-:-:S02]  /*1f50*/  IADD3 R6, PT, PT, R16, R86, RZ ;  /* 0x0000005610067210 */ /* 0x000fc40007ffe0ff */
[----:B------:R-:W1:Y:S01]  /*1f60*/  LDS.64 R40, [R7+UR5+0x50] ;  /* 0x0000500507287984 */ /* 0x000e620008000a00 */
[----:B------:R-:W-:Y:S01]  /*1f70*/  LEA R86, R86, UR4, 0x2 ;  /* 0x0000000456567c11 */ /* 0x000fe2000f8e10ff */
[----:B------:R2:W3:Y:S01]  /*1f80*/  F2I.FTZ.U32.TRUNC.NTZ R13, R12 ;  /* 0x0000000c000d7305 */ /* 0x0004e2000021f000 */
[--C-:B------:R-:W-:Y:S01]  /*1f90*/  IADD3 R10, P1, P2, R53, UR8, R6.reuse ;  /* 0x00000008350a7c10 */ /* 0x100fe2000fa3e006 */
[----:B------:R-:W0:Y:S01]  /*1fa0*/  LDS.64 R38, [R7+UR5+0x60] ;  /* 0x0000600507267984 */ /* 0x000e220008000a00 */
[----:B------:R-:W-:Y:S02]  /*1fb0*/  IMAD R84, R11, UR7, R6 ;  /* 0x000000070b547c24 */ /* 0x000fe4000f8e0206 */
[----:B------:R-:W-:Y:S01]  /*1fc0*/  IADD3.X R23, PT, PT, R23, UR9, RZ, P1, P2 ;  /* 0x0000000917177c10 */ /* 0x000fe20008fe44ff */
[----:B------:R-:W0:Y:S01]  /*1fd0*/  LDS.64 R36, [R7+UR5+0x70] ;  /* 0x0000700507247984 */ /* 0x000e220008000a00 */
[----:B--2---:R-:W-:-:S03]  /*1fe0*/  IMAD.MOV.U32 R12, RZ, RZ, RZ ;  /* 0x000000ffff0c7224 */ /* 0x004fc600078e00ff */
[----:B------:R-:W2:Y:S04]  /*1ff0*/  LDS.64 R34, [R7+UR5+0x80] ;  /* 0x0000800507227984 */ /* 0x000ea80008000a00 */
[----:B------:R-:W0:Y:S01]  /*2000*/  LDS.64 R32, [R7+UR5+0x90] ;  /* 0x0000900507207984 */ /* 0x000e220008000a00 */
[----:B---3--:R-:W-:-:S03]  /*2010*/  IADD3 R14, PT, PT, RZ, -R13, RZ ;  /* 0x8000000dff0e7210 */ /* 0x008fc60007ffe0ff */
[----:B------:R-:W3:Y:S02]  /*2020*/  LDS.64 R30, [R7+UR5+0xa0] ;  /* 0x0000a005071e7984 */ /* 0x000ee40008000a00 */
[----:B------:R-:W-:Y:S02]  /*2030*/  IMAD R15, R14, R5, RZ ;  /* 0x000000050e0f7224 */ /* 0x000fe400078e02ff */
[----:B------:R-:W0:Y:S04]  /*2040*/  LDS.64 R28, [R7+UR5+0xb0] ;  /* 0x0000b005071c7984 */ /* 0x000e280008000a00 */
[----:B------:R-:W0:Y:S04]  /*2050*/  LDS.64 R26, [R7+UR5+0xc0] ;  /* 0x0000c005071a7984 */ /* 0x000e280008000a00 */
[----:B------:R-:W0:Y:S04]  /*2060*/  LDS.64 R24, [R7+UR5+0xd0] ;  /* 0x0000d00507187984 */ /* 0x000e280008000a00 */
[----:B------:R-:W0:Y:S04]  /*2070*/  LDS.64 R20, [R7+UR5+0xe0] ;  /* 0x0000e00507147984 */ /* 0x000e280008000a00 */
[----:B------:R4:W0:Y:S02]  /*2080*/  LDS.64 R8, [R7+UR5+0xf0] ;  /* 0x0000f00507087984 */ /* 0x0008240008000a00 */
[----:B-1--4-:R-:W-:-:S07]  /*2090*/  IMAD.HI.U32 R7, R13, R15, R12 ;  /* 0x0000000f0d077227 */ /* 0x012fce00078e000c */
.L_x_2224:
[----:B------:R-:W-:Y:S01]  /*20a0*/  @P0 MOV R11, R23 ;  /* 0x00000017000b0202 */ /* 0x000fe20000000f00 */
[----:B------:R-:W1:Y:S05]  /*20b0*/  LDC R15, c[0x0][0x3f4] ;  /* 0x0000fd00ff0f7b82 */ /* 0x000e6a0000000800 */
[----:B-----5:R4:W5:Y:S01]  /*20c0*/  @P0 LDG.E.U8 R11, desc[UR36][R10.64] ;  /* 0x000000240a0b0981 */ /* 0x020962000c1e1100 */
[----:B------:R-:W-:Y:S01]  /*20d0*/  IABS R14, R6 ;  /* 0x00000006000e7213 */ /* 0x000fe20000000000 */
[----:B------:R-:W-:Y:S01]  /*20e0*/  BSSY.RECONVERGENT B1, `(.L_x_2195) ;  /* 0x0000024000017945 */ /* 0x000fe20003800200 */
        /* <DEDUP_REMOVED lines=9> */
[----:B------:R-:W-:Y:S02]  /*2180*/  @!P1 IADD3 R14, PT, PT, R14, -R87, RZ ;  /* 0x800000570e0e9210 */ /* 0x000fe40007ffe0ff */
[----:B------:R-:W-:-:S03]  /*2190*/  ISETP.GE.AND P1, PT, R6, R19, PT ;  /* 0x000000130600720c */ /* 0x000fc60003f26270 */
[----:B------:R-:W-:Y:S01]  /*21a0*/  @!P2 IMAD.MOV R14, RZ, RZ, -R14 ;  /* 0x000000ffff0ea224 */ /* 0x000fe200078e0a0e */
[----:B------:R-:W-:-:S09]  /*21b0*/  @!P3 LOP3.LUT R14, RZ, R15, RZ, 0x33, !PT ;  /* 0x0000000fff0eb212 */ /* 0x000fd200078e33ff */
[----:B----4-:R-:W-:Y:S05]  /*21c0*/  @P1 BRA `(.L_x_2196) ;  /* 0x0000000000541947 */ /* 0x010fea0003800000 */
[----:B------:R-:W1:Y:S02]  /*21d0*/  S2UR UR4, SR_CTAID.Y ;  /* 0x00000000000479c3 */ /* 0x000e640000002600 */
[----:B-1----:R-:W-:-:S05]  /*21e0*/  IMAD R53, R15, UR4, RZ ;  /* 0x000000040f357c24 */ /* 0x002fca000f8e02ff */
[----:B------:R-:W-:-:S04]  /*21f0*/  IADD3 R13, P2, PT, R53, R14, RZ ;  /* 0x0000000e350d7210 */ /* 0x000fc80007f5e0ff */
[----:B------:R-:W-:Y:S02]  /*2200*/  LEA.HI.X.SX32 R52, R53, RZ, 0x1, P2 ;  /* 0x000000ff35347211 */ /* 0x000fe400010f0eff */
[----:B------:R-:W-:-:S04]  /*2210*/  LEA R12, P2, R13, UR10, 0x2 ;  /* 0x0000000a0d0c7c11 */ /* 0x000fc8000f8410ff */
[----:B------:R-:W-:-:S05]  /*2220*/  LEA.HI.X R13, R13, UR11, R52, 0x2, P2 ;  /* 0x0000000b0d0d7c11 */ /* 0x000fca00090f1434 */
[----:B------:R-:W4:Y:S01]  /*2230*/  LDG.E R12, desc[UR36][R12.64] ;  /* 0x000000240c0c7981 */ /* 0x000f22000c1e1900 */
[----:B------:R-:W-:Y:S01]  /*2240*/  IMAD R53, R15, UR16, RZ ;  /* 0x000000100f357c24 */ /* 0x000fe2000f8e02ff */
[----:B------:R-:W1:Y:S02]  /*2250*/  S2R R52, SR_TID.X ;  /* 0x0000000000347919 */ /* 0x000e640000002100 */
[----:B-1----:R-:W-:-:S04]  /*2260*/  SHF.L.U32 R52, R52, 0x2, RZ ;  /* 0x0000000234347819 */ /* 0x002fc800000006ff */
[----:B------:R-:W-:Y:S01]  /*2270*/  LOP3.LUT R87, R52, 0x4, RZ, 0xc0, !PT ;  /* 0x0000000434577812 */ /* 0x000fe200078ec0ff */
[----:B----4-:R-:W-:-:S05]  /*2280*/  IMAD R53, R12, R53, RZ ;  /* 0x000000350c357224 */ /* 0x010fca00078e02ff */
[----:B------:R-:W-:Y:S01]  /*2290*/  LEA R52, R53, R14, 0x4 ;  /* 0x0000000e35347211 */ /* 0x000fe200078e20ff */
[----:B------:R-:W-:-:S04]  /*22a0*/  IMAD R53, R4, R15, R87 ;  /* 0x0000000f04357224 */ /* 0x000fc800078e0257 */
[----:B------:R-:W-:Y:S01]  /*22b0*/  IMAD.SHL.U32 R52, R52, 0x8, RZ ;  /* 0x0000000834347824 */ /* 0x000fe200078e00ff */
[----:B------:R-:W-:-:S04]  /*22c0*/  SHF.R.S32.HI R87, RZ, 0x1f, R53 ;  /* 0x0000001fff577819 */ /* 0x000fc80000011435 */
[----:B------:R-:W-:-:S04]  /*22d0*/  IADD3 R53, P2, PT, R52, R53, RZ ;  /* 0x0000003534357210 */ /* 0x000fc80007f5e0ff */
[----:B------:R-:W-:Y:S02]  /*22e0*/  LEA.HI.X.SX32 R12, R52, R87, 0x1, P2 ;  /* 0x00000057340c7211 */ /* 0x000fe400010f0eff */
[----:B0-----:R-:W-:-:S04]  /*22f0*/  LEA R52, P2, R53, UR12, 0x1 ;  /* 0x0000000c35347c11 */ /* 0x001fc8000f8408ff */
[----:B------:R-:W-:-:S06]  /*2300*/  LEA.HI.X R53, R53, UR13, R12, 0x1, P2 ;  /* 0x0000000d35357c11 */ /* 0x000fcc00090f0c0c */
[----:B------:R-:W5:Y:S03]  /*2310*/  LDG.E.64 R52, desc[UR36][R52.64] ;  /* 0x0000002434347981 */ /* 0x000f66000c1e1b00 */
.L_x_2196:
[----:B0-----:R-:W-:Y:S05]  /*2320*/  BSYNC.RECONVERGENT B1 ;  /* 0x0000000000017941 */ /* 0x001fea0003800200 */
.L_x_2195:
        /* <DEDUP_REMOVED lines=8> */
[----:B------:R0:W4:Y:S01]  /*23b0*/  LDG.E R12, desc[UR36][R12.64] ;  /* 0x000000240c0c7981 */ /* 0x000122000c1e1900 */
[C---:B------:R-:W-:Y:S01]  /*23c0*/  IMAD R55, R15.reuse, UR16, RZ ;  /* 0x000000100f377c24 */ /* 0x040fe2000f8e02ff */
[----:B------:R-:W-:Y:S01]  /*23d0*/  LEA R57, R15, R14, 0x1 ;  /* 0x0000000e0f397211 */ /* 0x000fe200078e08ff */
[----:B------:R-:W1:Y:S02]  /*23e0*/  S2R R54, SR_TID.X ;  /* 0x0000000000367919 */ /* 0x000e640000002100 */
[----:B-1----:R-:W-:-:S04]  /*23f0*/  SHF.L.U32 R56, R54, 0x2, RZ ;  /* 0x0000000236387819 */ /* 0x002fc800000006ff */
[----:B------:R-:W-:-:S05]  /*2400*/  LOP3.LUT R56, R56, 0x4, RZ, 0xc0, !PT ;  /* 0x0000000438387812 */ /* 0x000fca00078ec0ff */
[----:B------:R-:W-:-:S05]  /*2410*/  IMAD R87, R4, R15, R56 ;  /* 0x0000000f04577224 */ /* 0x000fca00078e0238 */
[----:B0-----:R-:W-:Y:S01]  /*2420*/  SHF.R.S32.HI R13, RZ, 0x1f, R87 ;  /* 0x0000001fff0d7819 */ /* 0x001fe20000011457 */
[----:B----4-:R-:W-:Y:S01]  /*2430*/  IMAD R54, R12, R55, RZ ;  /* 0x000000370c367224 */ /* 0x010fe200078e02ff */
[----:B------:R-:W-:-:S03]  /*2440*/  IADD3 R55, PT, PT, R14, R15, RZ ;  /* 0x0000000f0e377210 */ /* 0x000fc60007ffe0ff */
[----:B------:R-:W-:-:S05]  /*2450*/  IMAD.SHL.U32 R54, R54, 0x80, RZ ;  /* 0x0000008036367824 */ /* 0x000fca00078e00ff */
[----:B------:R-:W-:Y:S01]  /*2460*/  LEA R55, R55, R54, 0x3 ;  /* 0x0000003637377211 */ /* 0x000fe200078e18ff */
[----:B------:R-:W-:-:S03]  /*2470*/  IMAD.U32 R54, R57, 0x8, R54 ;  /* 0x0000000839367824 */ /* 0x000fc600078e0036 */
[C---:B------:R-:W-:Y:S02]  /*2480*/  IADD3 R56, P2, PT, R87.reuse, R55, RZ ;  /* 0x0000003757387210 */ /* 0x040fe40007f5e0ff */
[----:B------:R-:W-:Y:S02]  /*2490*/  IADD3 R12, P3, PT, R87, R54, RZ ;  /* 0x00000036570c7210 */ /* 0x000fe40007f7e0ff */
[-C--:B------:R-:W-:Y:S02]  /*24a0*/  LEA.HI.X.SX32 R55, R55, R13.reuse, 0x1, P2 ;  /* 0x0000000d37377211 */ /* 0x080fe400010f0eff */
[----:B------:R-:W-:Y:S02]  /*24b0*/  LEA.HI.X.SX32 R13, R54, R13, 0x1, P3 ;  /* 0x0000000d360d7211 */ /* 0x000fe400018f0eff */
[----:B------:R-:W-:-:S04]  /*24c0*/  LEA R54, P2, R56, UR12, 0x1 ;  /* 0x0000000c38367c11 */ /* 0x000fc8000f8408ff */
[----:B------:R-:W-:Y:S02]  /*24d0*/  LEA.HI.X R55, R56, UR13, R55, 0x1, P2 ;  /* 0x0000000d38377c11 */ /* 0x000fe400090f0c37 */
[----:B------:R-:W-:-:S04]  /*24e0*/  LEA R56, P2, R12, UR12, 0x1 ;  /* 0x0000000c0c387c11 */ /* 0x000fc8000f8408ff */
[----:B------:R-:W-:Y:S01]  /*24f0*/  LEA.HI.X R57, R12, UR13, R13, 0x1, P2 ;  /* 0x0000000d0c397c11 */ /* 0x000fe200090f0c0d */
[----:B------:R-:W5:Y:S05]  /*2500*/  LDG.E.64 R54, desc[UR36][R54.64] ;  /* 0x0000002436367981 */ /* 0x000f6a000c1e1b00 */
[----:B------:R-:W5:Y:S03]  /*2510*/  LDG.E.64 R56, desc[UR36][R56.64] ;  /* 0x0000002438387981 */ /* 0x000f66000c1e1b00 */
.L_x_2198:
[----:B------:R-:W-:Y:S05]  /*2520*/  BSYNC.RECONVERGENT B1 ;  /* 0x0000000000017941 */ /* 0x000fea0003800200 */
.L_x_2197:
        /* <DEDUP_REMOVED lines=8> */
[----:B------:R-:W4:Y:S01]  /*25b0*/  LDG.E R12, desc[UR36][R12.64] ;  /* 0x000000240c0c7981 */ /* 0x000f22000c1e1900 */
[C---:B------:R-:W-:Y:S01]  /*25c0*/  IMAD R59, R15.reuse, UR16, RZ ;  /* 0x000000100f3b7c24 */ /* 0x040fe2000f8e02ff */
[----:B------:R-:W-:Y:S01]  /*25d0*/  IADD3 R58, PT, PT, R14, R15, RZ ;  /* 0x0000000f0e3a7210 */ /* 0x000fe20007ffe0ff */
[----:B------:R-:W0:Y:S04]  /*25e0*/  S2R R60, SR_TID.X ;  /* 0x00000000003c7919 */ /* 0x000e280000002100 */
[----:B------:R-:W-:Y:S01]  /*25f0*/  IMAD R58, R15, 0x2, R58 ;  /* 0x000000020f3a7824 */ /* 0x000fe200078e023a */
[----:B0-----:R-:W-:-:S04]  /*2600*/  SHF.L.U32 R61, R60, 0x2, RZ ;  /* 0x000000023c3d7819 */ /* 0x001fc800000006ff */
[----:B------:R-:W-:-:S05]  /*2610*/  LOP3.LUT R61, R61, 0x4, RZ, 0xc0, !PT ;  /* 0x000000043d3d7812 */ /* 0x000fca00078ec0ff */
[----:B------:R-:W-:Y:S02]  /*2620*/  IMAD R61, R4, R15, R61 ;  /* 0x0000000f043d7224 */ /* 0x000fe400078e023d */
[----:B----4-:R-:W-:Y:S01]  /*2630*/  IMAD R60, R12, R59, RZ ;  /* 0x0000003b0c3c7224 */ /* 0x010fe200078e02ff */
[----:B------:R-:W-:-:S04]  /*2640*/  LEA R59, R15, R14, 0x2 ;  /* 0x0000000e0f3b7211 */ /* 0x000fc800078e10ff */
[C---:B------:R-:W-:Y:S01]  /*2650*/  LEA R58, R60.reuse, R58, 0x4 ;  /* 0x0000003a3c3a7211 */ /* 0x040fe200078e20ff */
[----:B------:R-:W-:-:S03]  /*2660*/  IMAD R59, R60, 0x10, R59 ;  /* 0x000000103c3b7824 */ /* 0x000fc600078e023b */
[----:B------:R-:W-:Y:S02]  /*2670*/  SHF.L.U32 R12, R58, 0x3, RZ ;  /* 0x000000033a0c7819 */ /* 0x000fe400000006ff */
[----:B------:R-:W-:Y:S02]  /*2680*/  SHF.L.U32 R13, R59, 0x3, RZ ;  /* 0x000000033b0d7819 */ /* 0x000fe400000006ff */
[----:B------:R-:W-:Y:S02]  /*2690*/  SHF.R.S32.HI R58, RZ, 0x1f, R61 ;  /* 0x0000001fff3a7819 */ /* 0x000fe4000001143d */
[C---:B------:R-:W-:Y:S02]  /*26a0*/  IADD3 R59, P2, PT, R61.reuse, R12, RZ ;  /* 0x0000000c3d3b7210 */ /* 0x040fe40007f5e0ff */
[----:B------:R-:W-:Y:S02]  /*26b0*/  IADD3 R61, P3, PT, R61, R13, RZ ;  /* 0x0000000d3d3d7210 */ /* 0x000fe40007f7e0ff */
[----:B------:R-:W-:-:S02]  /*26c0*/  LEA.HI.X.SX32 R60, R12, R58, 0x1, P2 ;  /* 0x0000003a0c3c7211 */ /* 0x000fc400010f0eff */
[----:B------:R-:W-:Y:S02]  /*26d0*/  LEA.HI.X.SX32 R12, R13, R58, 0x1, P3 ;  /* 0x0000003a0d0c7211 */ /* 0x000fe400018f0eff */
[----:B------:R-:W-:-:S04]  /*26e0*/  LEA R58, P2, R59, UR12, 0x1 ;  /* 0x0000000c3b3a7c11 */ /* 0x000fc8000f8408ff */
[----:B------:R-:W-:Y:S02]  /*26f0*/  LEA.HI.X R59, R59, UR13, R60, 0x1, P2 ;  /* 0x0000000d3b3b7c11 */ /* 0x000fe400090f0c3c */
[----:B------:R-:W-:-:S04]  /*2700*/  LEA R60, P2, R61, UR12, 0x1 ;  /* 0x0000000c3d3c7c11 */ /* 0x000fc8000f8408ff */
[----:B------:R-:W-:Y:S01]  /*2710*/  LEA.HI.X R61, R61, UR13, R12, 0x1, P2 ;  /* 0x0000000d3d3d7c11 */ /* 0x000fe200090f0c0c */
[----:B------:R-:W5:Y:S05]  /*2720*/  LDG.E.64 R58, desc[UR36][R58.64] ;  /* 0x000000243a3a7981 */ /* 0x000f6a000c1e1b00 */
[----:B------:R-:W5:Y:S03]  /*2730*/  LDG.E.64 R60, desc[UR36][R60.64] ;  /* 0x000000243c3c7981 */ /* 0x000f66000c1e1b00 */
.L_x_2200:
[----:B------:R-:W-:Y:S05]  /*2740*/  BSYNC.RECONVERGENT B1 ;  /* 0x0000000000017941 */ /* 0x000fea0003800200 */
.L_x_2199:
        /* <DEDUP_REMOVED lines=9> */
[----:B------:R-:W-:Y:S02]  /*27e0*/  IMAD.IADD R62, R14, 0x1, R15 ;  /* 0x000000010e3e7824 */ /* 0x000fe400078e020f */
[C---:B------:R-:W-:Y:S01]  /*27f0*/  IMAD R63, R15.reuse, UR16, RZ ;  /* 0x000000100f3f7c24 */ /* 0x040fe2000f8e02ff */
[----:B------:R-:W0:Y:S02]  /*2800*/  S2R R87, SR_TID.X ;  /* 0x0000000000577919 */ /* 0x000e240000002100 */
[----:B------:R-:W-:Y:S02]  /*2810*/  LEA R62, R15, R62, 0x2 ;  /* 0x0000003e0f3e7211 */ /* 0x000fe400078e10ff */
[----:B0-----:R-:W-:-:S04]  /*2820*/  SHF.L.U32 R87, R87, 0x2, RZ ;  /* 0x0000000257577819 */ /* 0x001fc800000006ff */
[----:B------:R-:W-:-:S05]  /*2830*/  LOP3.LUT R87, R87, 0x4, RZ, 0xc0, !PT ;  /* 0x0000000457577812 */ /* 0x000fca00078ec0ff */
[----:B------:R-:W-:Y:S02]  /*2840*/  IMAD R87, R4, R15, R87 ;  /* 0x0000000f04577224 */ /* 0x000fe400078e0257 */
[----:B----4-:R-:W-:-:S04]  /*2850*/  IMAD R63, R12, R63, RZ ;  /* 0x0000003f0c3f7224 */ /* 0x010fc800078e02ff */
[----:B------:R-:W-:-:S05]  /*2860*/  IMAD R62, R63, 0x10, R62 ;  /* 0x000000103f3e7824 */ /* 0x000fca00078e023e */
[----:B------:R-:W-:-:S04]  /*2870*/  SHF.L.U32 R62, R62, 0x3, RZ ;  /* 0x000000033e3e7819 */ /* 0x000fc800000006ff */
[----:B------:R-:W-:Y:S02]  /*2880*/  SHF.R.S32.HI R12, RZ, 0x1f, R62 ;  /* 0x0000001fff0c7819 */ /* 0x000fe4000001143e */
[----:B------:R-:W-:-:S04]  /*2890*/  IADD3 R13, P2, PT, R87, R62, RZ ;  /* 0x0000003e570d7210 */ /* 0x000fc80007f5e0ff */
[----:B------:R-:W-:Y:S02]  /*28a0*/  LEA.HI.X.SX32 R12, R87, R12, 0x1, P2 ;  /* 0x0000000c570c7211 */ /* 0x000fe400010f0eff */
[----:B------:R-:W-:-:S04]  /*28b0*/  LEA R62, P2, R13, UR12, 0x1 ;  /* 0x0000000c0d3e7c11 */ /* 0x000fc8000f8408ff */
[----:B------:R-:W-:-:S06]  /*28c0*/  LEA.HI.X R63, R13, UR13, R12, 0x1, P2 ;  /* 0x0000000d0d3f7c11 */ /* 0x000fcc00090f0c0c */
[----:B------:R-:W5:Y:S03]  /*28d0*/  LDG.E.64 R62, desc[UR36][R62.64] ;  /* 0x000000243e3e7981 */ /* 0x000f66000c1e1b00 */
.L_x_2202:
[----:B------:R-:W-:Y:S05]  /*28e0*/  BSYNC.RECONVERGENT B1 ;  /* 0x0000000000017941 */ /* 0x000fea0003800200 */
.L_x_2201:
        /* <DEDUP_REMOVED lines=9> */
[----:B------:R-:W-:Y:S01]  /*2980*/  IADD3 R64, PT, PT, R14, R15, RZ ;  /* 0x0000000f0e407210 */ /* 0x000fe20007ffe0ff */
[C---:B------:R-:W-:Y:S01]  /*2990*/  IMAD R65, R15.reuse, UR16, RZ ;  /* 0x000000100f417c24 */ /* 0x040fe2000f8e02ff */
[----:B------:R-:W0:Y:S03]  /*29a0*/  S2R R87, SR_TID.X ;  /* 0x0000000000577919 */ /* 0x000e260000002100 */
[----:B------:R-:W-:-:S05]  /*29b0*/  IMAD R64, R15, 0x4, R64 ;  /* 0x000000040f407824 */ /* 0x000fca00078e0240 */
[----:B------:R-:W-:Y:S02]  /*29c0*/  IADD3 R64, PT, PT, R64, R15, RZ ;  /* 0x0000000f40407210 */ /* 0x000fe40007ffe0ff */
        /* <DEDUP_REMOVED lines=12> */
.L_x_2204:
[----:B------:R-:W-:Y:S05]  /*2a90*/  BSYNC.RECONVERGENT B1 ;  /* 0x0000000000017941 */ /* 0x000fea0003800200 */
.L_x_2203:
[----:B------:R-:W-:Y:S01]  /*2aa0*/  IADD3 R12, PT, PT, R14, R15, RZ ;  /* 0x0000000f0e0c7210 */ /* 0x000fe20007ffe0ff */
[----:B------:R-:W-:Y:S04]  /*2ab0*/  BSSY.RECONVERGENT B1, `(.L_x_2205) ;  /* 0x0000020000017945 */ /* 0x000fe80003800200 */
[----:B------:R-:W-:-:S05]  /*2ac0*/  IMAD R12, R15, 0x4, R12 ;  /* 0x000000040f0c7824 */ /* 0x000fca00078e020c */
[----:B------:R-:W-:Y:S01]  /*2ad0*/  LEA R88, R15, R12, 0x1 ;  /* 0x0000000c0f587211 */ /* 0x000fe200078e08ff */
[----:B------:R-:W-:Y:S06]  /*2ae0*/  @P1 BRA `(.L_x_2206) ;  /* 0x0000000000701947 */ /* 0x000fec0003800000 */
[----:B------:R-:W0:Y:S02]  /*2af0*/  S2UR UR4, SR_CTAID.Y ;  /* 0x00000000000479c3 */ /* 0x000e240000002600 */
[----:B0-----:R-:W-:-:S05]  /*2b00*/  IMAD R13, R15, UR4, RZ ;  /* 0x000000040f0d7c24 */ /* 0x001fca000f8e02ff */
[----:B------:R-:W-:-:S04]  /*2b10*/  IADD3 R66, P2, PT, R13, R14, RZ ;  /* 0x0000000e0d427210 */ /* 0x000fc80007f5e0ff */
[----:B------:R-:W-:Y:S02]  /*2b20*/  LEA.HI.X.SX32 R13, R13, RZ, 0x1, P2 ;  /* 0x000000ff0d0d7211 */ /* 0x000fe400010f0eff */
[----:B------:R-:W-:-:S04]  /*2b30*/  LEA R12, P2, R66, UR10, 0x2 ;  /* 0x0000000a420c7c11 */ /* 0x000fc8000f8410ff */
[----:B------:R-:W-:-:S05]  /*2b40*/  LEA.HI.X R13, R66, UR11, R13, 0x2, P2 ;  /* 0x0000000b420d7c11 */ /* 0x000fca00090f140d */
[----:B------:R0:W4:Y:S01]  /*2b50*/  LDG.E R12, desc[UR36][R12.64] ;  /* 0x000000240c0c7981 */ /* 0x000122000c1e1900 */
[----:B------:R-:W-:Y:S01]  /*2b60*/  IMAD R67, R15, UR16, RZ ;  /* 0x000000100f437c24 */ /* 0x000fe2000f8e02ff */
[----:B------:R-:W1:Y:S02]  /*2b70*/  S2R R66, SR_TID.X ;  /* 0x0000000000427919 */ /* 0x000e640000002100 */
[----:B-1----:R-:W-:-:S04]  /*2b80*/  SHF.L.U32 R66, R66, 0x2, RZ ;  /* 0x0000000242427819 */ /* 0x002fc800000006ff */
[----:B------:R-:W-:-:S05]  /*2b90*/  LOP3.LUT R68, R66, 0x4, RZ, 0xc0, !PT ;  /* 0x0000000442447812 */ /* 0x000fca00078ec0ff */
[----:B------:R-:W-:-:S05]  /*2ba0*/  IMAD R69, R4, R15, R68 ;  /* 0x0000000f04457224 */ /* 0x000fca00078e0244 */
[----:B0-----:R-:W-:Y:S01]  /*2bb0*/  SHF.R.S32.HI R13, RZ, 0x1f, R69 ;  /* 0x0000001fff0d7819 */ /* 0x001fe20000011445 */
[----:B----4-:R-:W-:-:S04]  /*2bc0*/  IMAD R67, R12, R67, RZ ;  /* 0x000000430c437224 */ /* 0x010fc800078e02ff */
[----:B------:R-:W-:Y:S01]  /*2bd0*/  IMAD.SHL.U32 R66, R67, 0x80, RZ ;  /* 0x0000008043427824 */ /* 0x000fe200078e00ff */
[----:B------:R-:W-:-:S04]  /*2be0*/  LEA R67, R15, R14, 0x3 ;  /* 0x0000000e0f437211 */ /* 0x000fc800078e18ff */
[----:B------:R-:W-:Y:S01]  /*2bf0*/  LEA R67, R67, R66, 0x3 ;  /* 0x0000004243437211 */ /* 0x000fe200078e18ff */
[----:B------:R-:W-:-:S03]  /*2c00*/  IMAD R66, R88, 0x8, R66 ;  /* 0x0000000858427824 */ /* 0x000fc600078e0242 */
[C---:B------:R-:W-:Y:S02]  /*2c10*/  IADD3 R12, P3, PT, R69.reuse, R67, RZ ;  /* 0x00000043450c7210 */ /* 0x040fe40007f7e0ff */
[----:B------:R-:W-:-:S04]  /*2c20*/  IADD3 R68, P2, PT, R69, R66, RZ ;  /* 0x0000004245447210 */ /* 0x000fc80007f5e0ff */
[-C--:B------:R-:W-:Y:S02]  /*2c30*/  LEA.HI.X.SX32 R69, R66, R13.reuse, 0x1, P2 ;  /* 0x0000000d42457211 */ /* 0x080fe400010f0eff */
[C---:B------:R-:W-:Y:S02]  /*2c40*/  LEA R66, P2, R68.reuse, UR12, 0x1 ;  /* 0x0000000c44427c11 */ /* 0x040fe4000f8408ff */
[----:B------:R-:W-:Y:S02]  /*2c50*/  LEA.HI.X.SX32 R13, R67, R13, 0x1, P3 ;  /* 0x0000000d430d7211 */ /* 0x000fe400018f0eff */
[----:B------:R-:W-:Y:S02]  /*2c60*/  LEA.HI.X R67, R68, UR13, R69, 0x1, P2 ;  /* 0x0000000d44437c11 */ /* 0x000fe400090f0c45 */
[----:B------:R-:W-:-:S04]  /*2c70*/  LEA R68, P2, R12, UR12, 0x1 ;  /* 0x0000000c0c447c11 */ /* 0x000fc8000f8408ff */
[----:B------:R-:W-:Y:S01]  /*2c80*/  LEA.HI.X R69, R12, UR13, R13, 0x1, P2 ;  /* 0x0000000d0c457c11 */ /* 0x000fe200090f0c0d */
[----:B------:R-:W5:Y:S05]  /*2c90*/  LDG.E.64 R66, desc[UR36][R66.64] ;  /* 0x0000002442427981 */ /* 0x000f6a000c1e1b00 */
[----:B------:R-:W5:Y:S03]  /*2ca0*/  LDG.E.64 R68, desc[UR36][R68.64] ;  /* 0x0000002444447981 */ /* 0x000f66000c1e1b00 */
.L_x_2206:
[----:B------:R-:W-:Y:S05]  /*2cb0*/  BSYNC.RECONVERGENT B1 ;  /* 0x0000000000017941 */ /* 0x000fea0003800200 */
.L_x_2205:
[----:B------:R-:W-:Y:S01]  /*2cc0*/  BSSY.RECONVERGENT B1, `(.L_x_2207) ;  /* 0x0000018000017945 */ /* 0x000fe20003800200 */
[----:B------:R-:W-:-:S03]  /*2cd0*/  LEA R88, R15, R88, 0x1 ;  /* 0x000000580f587211 */ /* 0x000fc600078e08ff */
        /* <DEDUP_REMOVED lines=8> */
[----:B------:R-:W-:Y:S01]  /*2d60*/  IMAD R71, R15, UR16, RZ ;  /* 0x000000100f477c24 */ /* 0x000fe2000f8e02ff */
[----:B------:R-:W0:Y:S02]  /*2d70*/  S2R R70, SR_TID.X ;  /* 0x0000000000467919 */ /* 0x000e240000002100 */
        /* <DEDUP_REMOVED lines=12> */
.L_x_2208:
[----:B------:R-:W-:Y:S05]  /*2e40*/  BSYNC.RECONVERGENT B1 ;  /* 0x0000000000017941 */ /* 0x000fea0003800200 */
.L_x_2207:
        /* <DEDUP_REMOVED lines=12> */
[----:B0-----:R-:W-:-:S05]  /*2f10*/  IMAD.SHL.U32 R72, R72, 0x4, RZ ;  /* 0x0000000448487824 */ /* 0x001fca00078e00ff */
[----:B------:R-:W-:-:S05]  /*2f20*/  LOP3.LUT R87, R72, 0x4, RZ, 0xc0, !PT ;  /* 0x0000000448577812 */ /* 0x000fca00078ec0ff */
[----:B------:R-:W-:Y:S02]  /*2f30*/  IMAD R89, R4, R15, R87 ;  /* 0x0000000f04597224 */ /* 0x000fe400078e0257 */
[----:B----4-:R-:W-:-:S05]  /*2f40*/  IMAD R73, R12, R73, RZ ;  /* 0x000000490c497224 */ /* 0x010fca00078e02ff */
[----:B------:R-:W-:-:S04]  /*2f50*/  LEA R72, R73, R88, 0x4 ;  /* 0x0000005849487211 */ /* 0x000fc800078e20ff */
[----:B------:R-:W-:-:S04]  /*2f60*/  SHF.L.U32 R72, R72, 0x3, RZ ;  /* 0x0000000348487819 */ /* 0x000fc800000006ff */
[----:B------:R-:W-:Y:S02]  /*2f70*/  SHF.R.S32.HI R73, RZ, 0x1f, R72 ;  /* 0x0000001fff497819 */ /* 0x000fe40000011448 */
[----:B------:R-:W-:-:S04]  /*2f80*/  IADD3 R87, P2, PT, R89, R72, RZ ;  /* 0x0000004859577210 */ /* 0x000fc80007f5e0ff */
[----:B------:R-:W-:Y:S02]  /*2f90*/  LEA.HI.X.SX32 R12, R89, R73, 0x1, P2 ;  /* 0x00000049590c7211 */ /* 0x000fe400010f0eff */
[----:B------:R-:W-:-:S04]  /*2fa0*/  LEA R72, P2, R87, UR12, 0x1 ;  /* 0x0000000c57487c11 */ /* 0x000fc8000f8408ff */
[----:B------:R-:W-:-:S06]  /*2fb0*/  LEA.HI.X R73, R87, UR13, R12, 0x1, P2 ;  /* 0x0000000d57497c11 */ /* 0x000fcc00090f0c0c */
[----:B------:R-:W5:Y:S03]  /*2fc0*/  LDG.E.64 R72, desc[UR36][R72.64] ;  /* 0x0000002448487981 */ /* 0x000f66000c1e1b00 */
.L_x_2210:
[----:B------:R-:W-:Y:S05]  /*2fd0*/  BSYNC.RECONVERGENT B1 ;  /* 0x0000000000017941 */ /* 0x000fea0003800200 */
.L_x_2209:
        /* <DEDUP_REMOVED lines=15> */
[----:B----4-:R-:W-:-:S05]  /*30d0*/  IMAD R75, R12, R75, RZ ;  /* 0x0000004b0c4b7224 */ /* 0x010fca00078e02ff */
[----:B------:R-:W-:-:S05]  /*30e0*/  LEA R74, R75, R88, 0x4 ;  /* 0x000000584b4a7211 */ /* 0x000fca00078e20ff */
[----:B------:R-:W-:-:S05]  /*30f0*/  IMAD.SHL.U32 R74, R74, 0x8, RZ ;  /* 0x000000084a4a7824 */ /* 0x000fca00078e00ff */
[----:B------:R-:W-:Y:S02]  /*3100*/  SHF.R.S32.HI R75, RZ, 0x1f, R74 ;  /* 0x0000001fff4b7819 */ /* 0x000fe4000001144a */
[----:B------:R-:W-:-:S04]  /*3110*/  IADD3 R87, P2, PT, R89, R74, RZ ;  /* 0x0000004a59577210 */ /* 0x000fc80007f5e0ff */
[----:B------:R-:W-:Y:S02]  /*3120*/  LEA.HI.X.SX32 R12, R89, R75, 0x1, P2 ;  /* 0x0000004b590c7211 */ /* 0x000fe400010f0eff */
[----:B------:R-:W-:-:S04]  /*3130*/  LEA R74, P2, R87, UR12, 0x1 ;  /* 0x0000000c574a7c11 */ /* 0x000fc8000f8408ff */
[----:B------:R-:W-:-:S06]  /*3140*/  LEA.HI.X R75, R87, UR13, R12, 0x1, P2 ;  /* 0x0000000d574b7c11 */ /* 0x000fcc00090f0c0c */
[----:B------:R-:W5:Y:S03]  /*3150*/  LDG.E.64 R74, desc[UR36][R74.64] ;  /* 0x000000244a4a7981 */ /* 0x000f66000c1e1b00 */
.L_x_2212:
[----:B------:R-:W-:Y:S05]  /*3160*/  BSYNC.RECONVERGENT B1 ;  /* 0x0000000000017941 */ /* 0x000fea0003800200 */
.L_x_2211:
        /* <DEDUP_REMOVED lines=24> */
.L_x_2214:
[----:B------:R-:W-:Y:S05]  /*32f0*/  BSYNC.RECONVERGENT B1 ;  /* 0x0000000000017941 */ /* 0x000fea0003800200 */
.L_x_2213:
        /* <DEDUP_REMOVED lines=24> */
.L_x_2216:
[----:B------:R-:W-:Y:S05]  /*3480*/  BSYNC.RECONVERGENT B1 ;  /* 0x0000000000017941 */ /* 0x000fea0003800200 */
.L_x_2215:
        /* <DEDUP_REMOVED lines=24> */
.L_x_2218:
[----:B------:R-:W-:Y:S05]  /*3610*/  BSYNC.RECONVERGENT B1 ;  /* 0x0000000000017941 */ /* 0x000fea0003800200 */
.L_x_2217:
        /* <DEDUP_REMOVED lines=10> */
[----:B------:R-:W-:Y:S01]  /*36c0*/  IADD3 R88, PT, PT, R88, R15, RZ ;  /* 0x0000000f58587210 */ /* 0x000fe20007ffe0ff */
        /* <DEDUP_REMOVED lines=13> */
.L_x_2220:
[----:B------:R-:W-:Y:S05]  /*37a0*/  BSYNC.RECONVERGENT B1 ;  /* 0x0000000000017941 */ /* 0x000fea0003800200 */
.L_x_2219:
[----:B-----5:R-:W-:Y:S02]  /*37b0*/  HMUL2 R12, R50, R52 ;  /* 0x00000034320c7232 */ /* 0x020fe40000000000 */
[----:B------:R-:W-:Y:S01]  /*37c0*/  HFMA2 R13, R51, R53, -RZ ;  /* 0x00000035330d7231 */ /* 0x000fe200001000ff */
[----:B------:R-:W-:Y:S01]  /*37d0*/  ISETP.NE.AND P2, PT, R11, RZ, P0 ;  /* 0x000000ff0b00720c */ /* 0x000fe20000745270 */
[----:B------:R-:W-:Y:S01]  /*37e0*/  UMOV UR4, 0xffffffff ;  /* 0xffffffff00047882 */ /* 0x000fe20000000000 */
        /* <DEDUP_REMOVED lines=12> */
[----:B--2---:R-:W-:-:S04]  /*38b0*/  HFMA2 R13, R35, R69, R13 ;  /* 0x00000045230d7231 */ /* 0x004fc8000000000d */
[----:B------:R-:W-:Y:S02]  /*38c0*/  HFMA2 R13, R33, R71, R13 ;  /* 0x00000047210d7231 */ /* 0x000fe4000000000d */
[----:B------:R-:W-:Y:S02]  /*38d0*/  HFMA2 R12, R38, R64, R12 ;  /* 0x00000040260c7231 */ /* 0x000fe4000000000c */
[----:B---3--:R-:W-:-:S04]  /*38e0*/  HFMA2 R13, R31, R73, R13 ;  /* 0x000000491f0d7231 */ /* 0x008fc8000000000d */
        /* <DEDUP_REMOVED lines=8> */
[----:B------:R-:W0:Y:S02]  /*3970*/  S2R R12, SR_TID.X ;  /* 0x00000000000c7919 */ /* 0x000e240000002100 */
[----:B------:R-:W-:-:S04]  /*3980*/  HFMA2 R14, R30, R72, R15 ;  /* 0x000000481e0e7231 */ /* 0x000fc8000000000f */
[----:B------:R-:W-:-:S04]  /*3990*/  HFMA2 R14, R28, R74, R14 ;  /* 0x0000004a1c0e7231 */ /* 0x000fc8000000000e */
[----:B------:R-:W-:-:S04]  /*39a0*/  HFMA2 R14, R26, R76, R14 ;  /* 0x0000004c1a0e7231 */ /* 0x000fc8000000000e */
[----:B------:R-:W-:Y:S01]  /*39b0*/  HFMA2 R14, R24, R78, R14 ;  /* 0x0000004e180e7231 */ /* 0x000fe2000000000e */
[----:B0-----:R-:W-:-:S03]  /*39c0*/  LOP3.LUT R87, R12, 0x1, RZ, 0xc0, !PT ;  /* 0x000000010c577812 */ /* 0x001fc600078ec0ff */
        /* <DEDUP_REMOVED lines=8> */
.L_x_2296:
[----:B------:R-:W-:Y:S01]  /*3a50*/  ISETP.EQ.U32.OR P1, PT, R87, 0x1, P1 ;  /* 0x000000015700780c */ /* 0x000fe20000f22470 */
        /* <DEDUP_REMOVED lines=10> */
[----:B------:R-:W1:Y:S08]  /*3b00*/  @P1 LDC.64 R14, c[0x0][0x448] ;  /* 0x00011200ff0e1b82 */ /* 0x000e700000000a00 */
[----:B------:R-:W2:Y:S01]  /*3b10*/  @P1 LDC R88, c[0x0][0x430] ;  /* 0x00010c00ff581b82 */ /* 0x000ea20000000800 */
[----:B0-----:R-:W-:-:S06]  /*3b20*/  @P3 IMAD.WIDE R12, R84, 0x2, R12 ;  /* 0x00000002540c3825 */ /* 0x001fcc00078e020c */
[----:B------:R-:W3:Y:S01]  /*3b30*/  @P3 LDG.E.U16 R12, desc[UR36][R12.64] ;  /* 0x000000240c0c3981 */ /* 0x000ee2000c1e1500 */
[----:B-1----:R-:W-:Y:S02]  /*3b40*/  @P1 IMAD.WIDE.U32 R14, R87, 0x2, R14 ;  /* 0x00000002570e1825 */ /* 0x002fe400078e000e */
[----:B------:R-:W2:Y:S04]  /*3b50*/  @P1 LDC R87, c[0x0][0x408] ;  /* 0x00010200ff571b82 */ /* 0x000ea80000000800 */
[----:B------:R-:W4:Y:S01]  /*3b60*/  @P1 LDG.E.U16 R14, desc[UR36][R14.64] ;  /* 0x000000240e0e1981 */ /* 0x000f22000c1e1500 */
[----:B--2---:R-:W-:-:S04]  /*3b70*/  @P1 IADD3 R87, PT, PT, R88, R87, RZ ;  /* 0x0000005758571210 */ /* 0x004fc80007ffe0ff */
[----:B------:R-:W-:-:S04]  /*3b80*/  @P1 ISETP.GE.AND P4, PT, R6, R87, PT ;  /* 0x000000570600120c */ /* 0x000fc80003f86270 */
[----:B------:R-:W-:-:S04]  /*3b90*/  @P1 SEL R87, R2, RZ, !P4 ;  /* 0x000000ff02571207 */ /* 0x000fc80006000000 */
[----:B------:R-:W-:Y:S01]  /*3ba0*/  @P1 IADD3 R87, PT, PT, R6, R87, -R19 ;  /* 0x0000005706571210 */ /* 0x000fe20007ffe813 */
[----:B---3--:R-:W-:-:S03]  /*3bb0*/  @P3 HADD2.F32 R88, -RZ, R12.H0_H0 ;  /* 0x2000000cff583230 */ /* 0x008fc60000004100 */
[----:B------:R-:W-:Y:S02]  /*3bc0*/  @P1 I2FP.F32.S32 R12, R87 ;  /* 0x00000057000c1245 */ /* 0x000fe40000201400 */
[----:B------:R-:W-:Y:S01]  /*3bd0*/  @P3 FADD.FTZ R11, R11, R88 ;  /* 0x000000580b0b3221 */ /* 0x000fe20000010000 */
[----:B----4-:R-:W-:-:S05]  /*3be0*/  @P1 HADD2.F32 R13, -RZ, R14.H0_H0 ;  /* 0x2000000eff0d1230 */ /* 0x010fca0000004100 */
[----:B------:R-:W-:-:S05]  /*3bf0*/  @P1 FFMA.FTZ R11, R12, R13, R11 ;  /* 0x0000000d0c0b1223 */ /* 0x000fca000001000b */
[----:B------:R1:W-:Y:S01]  /*3c00*/  STS [R86], R11 ;  /* 0x0000000b56007388 */ /* 0x0003e20000000800 */
[----:B------:R-:W-:-:S07]  /*3c10*/  @!P2 FMNMX.FTZ R0, R0, R11, !PT ;  /* 0x0000000b0000a209 */ /* 0x000fce0007810000 */
.L_x_2223:
[----:B------:R-:W-:Y:S05]  /*3c20*/  BSYNC.RECONVERGENT B1 ;  /* 0x0000000000017941 */ /* 0x000fea0003800200 */
.L_x_2222:
[----:B------:R-:W-:Y:S01]  /*3c30*/  VIADD R6, R6, 0x40 ;  /* 0x0000004006067836 */ /* 0x000fe20000000000 */
[----:B------:R-:W-:Y:S02]  /*3c40*/  IADD3 R10, P2, PT, R10, 0x40, RZ ;  /* 0x000000400a0a7810 */ /* 0x000fe40007f5e0ff */
[----:B-1----:R-:W-:Y:S02]  /*3c50*/  IADD3 R86, PT, PT, R86, 0x100, RZ ;  /* 0x0000010056567810 */ /* 0x002fe40007ffe0ff */
[----:B------:R-:W-:Y:S01]  /*3c60*/  ISETP.GE.AND P1, PT, R6, R85, PT ;  /* 0x000000550600720c */ /* 0x000fe20003f26270 */
[----:B------:R-:W-:Y:S01]  /*3c70*/  IMAD.X R23, RZ, RZ, R23, P2 ;  /* 0x000000ffff177224 */ /* 0x000fe200010e0617 */
[----:B------:R-:W-:-:S11]  /*3c80*/  IADD3 R84, PT, PT, R84, 0x40, RZ ;  /* 0x0000004054547810 */ /* 0x000fd60007ffe0ff */
[----:B------:R-:W-:Y:S05]  /*3c90*/  @!P1 BRA `(.L_x_2224) ;  /* 0xffffffe400009947 */ /* 0x000fea000383ffff */
.L_x_2194:
[----:B0-----:R-:W-:Y:S05]  /*3ca0*/  BSYNC B0 ;  /* 0x0000000000007941 */ /* 0x001fea0003800000 */
.L_x_2193:
[----:B------:R-:W-:-:S03]  /*3cb0*/  UMOV UR4, 0xffffffff ;  /* 0xffffffff00047882 */ /* 0x000fc60000000000 */
[----:B------:R-:W-:Y:S05]  /*3cc0*/  BRA.DIV UR4, `(.L_x_2225) ;  /* 0x0000005a04487947 */ /* 0x000fea000b800000 */
[----:B------:R-:W0:Y:S02]  /*3cd0*/  SHFL.BFLY PT, R14, R0, 0x10, 0x1f ;  /* 0x0e001f00000e7f89 */ /* 0x000e2400000e0000 */
[----:B0-----:R-:W-:-:S05]  /*3ce0*/  FMNMX.FTZ R13, R14, R0, !PT ;  /* 0x000000000e0d7209 */ /* 0x001fca0007810000 */
[----:B------:R-:W0:Y:S02]  /*3cf0*/  SHFL.BFLY PT, R14, R13, 0x8, 0x1f ;  /* 0x0d001f000d0e7f89 */ /* 0x000e2400000e0000 */
[----:B0----5:R-:W-:-:S05]  /*3d00*/  FMNMX.FTZ R2, R13, R14, !PT ;  /* 0x0000000e0d027209 */ /* 0x021fca0007810000 */
[----:B------:R-:W0:Y:S02]  /*3d10*/  SHFL.BFLY PT, R14, R2, 0x4, 0x1f ;  /* 0x0c801f00020e7f89 */ /* 0x000e2400000e0000 */
[----:B0-----:R-:W-:-:S05]  /*3d20*/  FMNMX.FTZ R5, R2, R14, !PT ;  /* 0x0000000e02057209 */ /* 0x001fca0007810000 */
[----:B------:R0:W1:Y:S02]  /*3d30*/  SHFL.BFLY PT, R14, R5, 0x2, 0x1f ;  /* 0x0c401f00050e7f89 */ /* 0x00006400000e0000 */
.L_x_2302:
[----:B------:R-:W5:Y:S01]  /*3d40*/  S2R R23, SR_TID.X ;  /* 0x0000000000177919 */ /* 0x000f620000002100 */
[----:B------:R-:W-:Y:S01]  /*3d50*/  MOV R15, 0x400 ;  /* 0x00000400000f7802 */ /* 0x000fe20000000f00 */
[----:B------:R-:W-:Y:S05]  /*3d60*/  WARPSYNC.ALL ;  /* 0x0000000000007948 */ /* 0x000fea0003800000 */
[----:B------:R-:W2:Y:S01]  /*3d70*/  S2R R20, SR_CgaCtaId ;  /* 0x0000000000147919 */ /* 0x000ea20000008800 */
[----:B-1----:R-:W-:Y:S02]  /*3d80*/  FMNMX.FTZ R14, R5, R14, !PT ;  /* 0x0000000e050e7209 */ /* 0x002fe40007810000 */
[----:B-----5:R-:W-:-:S02]  /*3d90*/  LOP3.LUT P0, R2, R23, 0x1f, RZ, 0xc0, !PT ;  /* 0x0000001f17027812 */ /* 0x020fc4000780c0ff */
[----:B--2---:R-:W-:-:S04]  /*3da0*/  LEA R6, R20, R15, 0x18 ;  /* 0x0000000f14067211 */ /* 0x004fc800078ec0ff */
[----:B0-----:R-:W-:-:S07]  /*3db0*/  LEA.HI R5, R23, R6, RZ, 0x1d ;  /* 0x0000000617057211 */ /* 0x001fce00078fe8ff */
[----:B------:R-:W-:Y:S01]  /*3dc0*/  @!P0 STS [R5], R14 ;  /* 0x0000000e05008388 */ /* 0x000fe20000000800 */
[----:B------:R-:W-:Y:S01]  /*3dd0*/  BAR.SYNC.DEFER_BLOCKING 0x0 ;  /* 0x0000000000007b1d */ /* 0x000fe20000010000 */
[C---:B------:R-:W-:Y:S02]  /*3de0*/  ISETP.GT.U32.AND P0, PT, R2.reuse, 0x3, PT ;  /* 0x000000030200780c */ /* 0x040fe40003f04070 */
[----:B----4-:R-:W-:Y:S02]  /*3df0*/  MOV R7, 0xff7fffff ;  /* 0xff7fffff00077802 */ /* 0x010fe40000000f00 */
[----:B------:R-:W-:-:S03]  /*3e00*/  LEA R6, R2, R6, 0x2 ;  /* 0x0000000602067211 */ /* 0x000fc600078e10ff */
[----:B------:R-:W0:Y:S01]  /*3e10*/  S2UR UR5, SR_CTAID.Y ;  /* 0x00000000000579c3 */ /* 0x000e220000002600 */
[----:B------:R-:W0:Y:S01]  /*3e20*/  LDCU UR4, c[0x0][0x3f4] ;  /* 0x00007e80ff0477ac */ /* 0x000e220008000800 */
[----:B------:R-:W-:Y:S04]  /*3e30*/  BSSY.RECONVERGENT B0, `(.L_x_2226) ;  /* 0x0000170000007945 */ /* 0x000fe80003800200 */
[----:B------:R-:W1:Y:S01]  /*3e40*/  @!P0 LDS R7, [R6] ;  /* 0x0000000006078984 */ /* 0x000e620000000800 */
[----:B0-----:R-:W-:-:S04]  /*3e50*/  UIMAD UR4, UR5, UR4, URZ ;  /* 0x00000004050472a4 */ /* 0x001fc8000f8e02ff */
[----:B------:R-:W-:Y:S01]  /*3e60*/  USHF.R.S32.HI UR10, URZ, 0x1f, UR4 ;  /* 0x0000001fff0a7899 */ /* 0x000fe20008011404 */
[----:B-1----:R-:W0:Y:S02]  /*3e70*/  SHFL.BFLY PT, R0, R7, 0x2, 0x1f ;  /* 0x0c401f0007007f89 */ /* 0x002e2400000e0000 */
[----:B0-----:R-:W-:Y:S01]  /*3e80*/  FMNMX.FTZ R10, R0, R7, !PT ;  /* 0x00000007000a7209 */ /* 0x001fe20007810000 */
[----:B------:R-:W-:Y:S01]  /*3e90*/  IMAD.IADD R0, R16, 0x1, R23 ;  /* 0x0000000110007824 */ /* 0x000fe200078e0217 */
[----:B------:R-:W-:-:S03]  /*3ea0*/  IADD3 R7, PT, PT, R19, 0x1, RZ ;  /* 0x0000000113077810 */ /* 0x000fc60007ffe0ff */
[----:B------:R-:W0:Y:S01]  /*3eb0*/  SHFL.BFLY PT, R9, R10, 0x1, 0x1f ;  /* 0x0c201f000a097f89 */ /* 0x000e2200000e0000 */
[----:B------:R-:W-:Y:S02]  /*3ec0*/  ISETP.GT.AND P0, PT, R0, R19, PT ;  /* 0x000000130000720c */ /* 0x000fe40003f04270 */
[----:B0-----:R-:W-:Y:S01]  /*3ed0*/  FMNMX.FTZ R8, R10, R9, !PT ;  /* 0x000000090a087209 */ /* 0x001fe20007810000 */
[----:B------:R-:W-:-:S05]  /*3ee0*/  HFMA2 R9, -RZ, RZ, 0, 0 ;  /* 0x00000000ff097431 */ /* 0x000fca00000001ff */
        /* <DEDUP_REMOVED lines=16> */
[----:B------:R-:W-:Y:S02]  /*3ff0*/  LEA.HI R9, R11, 0x1, RZ, 0x19 ;  /* 0x000000010b097811 */ /* 0x000fe400078fc8ff */
[----:B------:R-:W-:Y:S02]  /*4000*/  IADD3 R13, PT, PT, R15, 0x120, RZ ;  /* 0x000001200f0d7810 */ /* 0x000fe40007ffe0ff */
[----:B------:R-:W-:Y:S01]  /*4010*/  LOP3.LUT R11, R9, 0x3, RZ, 0xc0, !PT ;  /* 0x00000003090b7812 */ /* 0x000fe200078ec0ff */
[----:B------:R-:W-:Y:S01]  /*4020*/  IMAD.MOV.U32 R9, RZ, RZ, RZ ;  /* 0x000000ffff097224 */ /* 0x000fe200078e00ff */
[----:B------:R-:W-:Y:S02]  /*4030*/  LEA R12, R20, R13, 0x18 ;  /* 0x0000000d140c7211 */ /* 0x000fe400078ec0ff */
[----:B------:R-:W-:Y:S01]  /*4040*/  MOV R10, R0 ;  /* 0x00000000000a7202 */ /* 0x000fe20000000f00 */
[----:B------:R-:W-:Y:S01]  /*4050*/  IMAD.MOV R11, RZ, RZ, -R11 ;  /* 0x000000ffff0b7224 */ /* 0x000fe200078e0a0b */
[----:B------:R-:W-:-:S07]  /*4060*/  LEA R12, R23, R12, 0x2 ;  /* 0x0000000c170c7211 */ /* 0x000fce00078e10ff */
.L_x_2231:
[----:B------:R-:W0:Y:S01]  /*4070*/  LDS R13, [R12] ;  /* 0x000000000c0d7984 */ /* 0x000e220000000800 */
[----:B------:R-:W-:Y:S02]  /*4080*/  IADD3 R11, PT, PT, R11, 0x1, RZ ;  /* 0x000000010b0b7810 */ /* 0x000fe40007ffe0ff */
[----:B------:R-:W-:Y:S02]  /*4090*/  IADD3 R10, PT, PT, R10, 0x80, RZ ;  /* 0x000000800a0a7810 */ /* 0x000fe40007ffe0ff */
        /* <DEDUP_REMOVED lines=8> */
.L_x_2230:
[----:B------:R-:W-:Y:S05]  /*4120*/  BSYNC.RECONVERGENT B1 ;  /* 0x0000000000017941 */ /* 0x000fea0003800200 */
.L_x_2229:
[----:B------:R-:W-:Y:S05]  /*4130*/  @!P1 BRA `(.L_x_2227) ;  /* 0x0000001000fc9947 */ /* 0x000fea0003800000 */
[----:B------:R-:W-:Y:S02]  /*4140*/  SHF.L.U32 R11, R16, 0x2, RZ ;  /* 0x00000002100b7819 */ /* 0x000fe400000006ff */
[----:B------:R-:W-:-:S03]  /*4150*/  IADD3 R15, PT, PT, R15, 0x120, RZ ;  /* 0x000001200f0f7810 */ /* 0x000fc60007ffe0ff */
[----:B------:R-:W-:Y:S01]  /*4160*/  IMAD R11, R10, 0x4, -R11 ;  /* 0x000000040a0b7824 */ /* 0x000fe200078e0a0b */
[----:B------:R-:W-:Y:S02]  /*4170*/  LEA R20, R20, R15, 0x18 ;  /* 0x0000000f14147211 */ /* 0x000fe400078ec0ff */
[----:B------:R-:W-:Y:S02]  /*4180*/  IADD3 R10, PT, PT, R10, 0x200, RZ ;  /* 0x000002000a0a7810 */ /* 0x000fe40007ffe0ff */
[----:B------:R-:W-:Y:S02]  /*4190*/  IADD3 R11, PT, PT, R20, R11, RZ ;  /* 0x0000000b140b7210 */ /* 0x000fe40007ffe0ff */
[----:B------:R-:W-:-:S03]  /*41a0*/  ISETP.GT.AND P0, PT, R10, R19, PT ;  /* 0x000000130a00720c */ /* 0x000fc60003f04270 */
[----:B------:R-:W0:Y:S04]  /*41b0*/  LDS R13, [R11] ;  /* 0x000000000b0d7984 */ /* 0x000e280000000800 */
[----:B------:R-:W1:Y:S04]  /*41c0*/  LDS R15, [R11+0x200] ;  /* 0x000200000b0f7984 */ /* 0x000e680000000800 */
[----:B------:R-:W2:Y:S04]  /*41d0*/  LDS R21, [R11+0x400] ;  /* 0x000400000b157984 */ /* 0x000ea80000000800 */
[----:B------:R-:W4:Y:S01]  /*41e0*/  LDS R25, [R11+0x600] ;  /* 0x000600000b197984 */ /* 0x000f220000000800 */
[C---:B0-----:R-:W-:Y:S01]  /*41f0*/  FADD.FTZ R13, -R8.reuse, R13 ;  /* 0x0000000d080d7221 */ /* 0x041fe20000010100 */
[----:B-1----:R-:W-:-:S03]  /*4200*/  FADD.FTZ R15, -R8, R15 ;  /* 0x0000000f080f7221 */ /* 0x002fc60000010100 */
[----:B------:R-:W-:Y:S01]  /*4210*/  FMUL.FTZ R13, R13, 1.4426950216293334961 ;  /* 0x3fb8aa3b0d0d7820 */ /* 0x000fe20000410000 */
[C---:B--2---:R-:W-:Y:S01]  /*4220*/  FADD.FTZ R21, -R8.reuse, R21 ;  /* 0x0000001508157221 */ /* 0x044fe20000010100 */
[----:B------:R-:W-:Y:S02]  /*4230*/  FMUL.FTZ R15, R15, 1.4426950216293334961 ;  /* 0x3fb8aa3b0f0f7820 */ /* 0x000fe40000410000 */
[----:B------:R-:W0:Y:S01]  /*4240*/  MUFU.EX2 R12, R13 ;  /* 0x0000000d000c7308 */ /* 0x000e220000000800 */
[----:B----4-:R-:W-:Y:S01]  /*4250*/  FADD.FTZ R25, -R8, R25 ;  /* 0x0000001908197221 */ /* 0x010fe20000010100 */
[----:B------:R-:W-:-:S03]  /*4260*/  FMUL.FTZ R21, R21, 1.4426950216293334961 ;  /* 0x3fb8aa3b15157820 */ /* 0x000fc60000410000 */
[----:B------:R-:W-:-:S03]  /*4270*/  FMUL.FTZ R25, R25, 1.4426950216293334961 ;  /* 0x3fb8aa3b19197820 */ /* 0x000fc60000410000 */
[----:B------:R-:W1:Y:S08]  /*4280*/  MUFU.EX2 R14, R15 ;  /* 0x0000000f000e7308 */ /* 0x000e700000000800 */
[----:B------:R-:W2:Y:S01]  /*4290*/  MUFU.EX2 R20, R21 ;  /* 0x0000001500147308 */ /* 0x000ea20000000800 */
[----:B0-----:R4:W-:Y:S01]  /*42a0*/  STS [R11], R12 ;  /* 0x0000000c0b007388 */ /* 0x0019e20000000800 */
[----:B------:R-:W-:-:S06]  /*42b0*/  FADD.FTZ R9, R9, R12 ;  /* 0x0000000c09097221 */ /* 0x000fcc0000010000 */
[----:B------:R-:W0:Y:S01]  /*42c0*/  MUFU.EX2 R24, R25 ;  /* 0x0000001900187308 */ /* 0x000e220000000800 */
[----:B-1----:R4:W-:Y:S01]  /*42d0*/  STS [R11+0x200], R14 ;  /* 0x0002000e0b007388 */ /* 0x0029e20000000800 */
[----:B------:R-:W-:-:S03]  /*42e0*/  FADD.FTZ R9, R9, R14 ;  /* 0x0000000e09097221 */ /* 0x000fc60000010000 */
[----:B--2---:R4:W-:Y:S01]  /*42f0*/  STS [R11+0x400], R20 ;  /* 0x000400140b007388 */ /* 0x0049e20000000800 */
[----:B------:R-:W-:-:S03]  /*4300*/  FADD.FTZ R9, R9, R20 ;  /* 0x0000001409097221 */ /* 0x000fc60000010000 */
[----:B0-----:R4:W-:Y:S01]  /*4310*/  STS [R11+0x600], R24 ;  /* 0x000600180b007388 */ /* 0x0019e20000000800 */
[----:B------:R-:W-:Y:S01]  /*4320*/  FADD.FTZ R9, R9, R24 ;  /* 0x0000001809097221 */ /* 0x000fe20000010000 */
[----:B------:R-:W-:Y:S06]  /*4330*/  @P0 BRA `(.L_x_2227) ;  /* 0x00000010007c0947 */ /* 0x000fec0003800000 */
[----:B----4-:R-:W-:Y:S01]  /*4340*/  IMAD.MOV.U32 R12, RZ, RZ, R10 ;  /* 0x000000ffff0c7224 */ /* 0x010fe200078e000a */
[----:B------:R-:W-:Y:S01]  /*4350*/  BSSY.RECONVERGENT B1, `(.L_x_2232) ;  /* 0x000006c000017945 */ /* 0x000fe20003800200 */
[----:B------:R-:W-:-:S03]  /*4360*/  PLOP3.LUT P0, PT, PT, PT, PT, 0x80, 0x8 ;  /* 0x000000000008781c */ /* 0x000fc60003f0f070 */
[----:B------:R-:W-:-:S04]  /*4370*/  IADD3 R10, PT, PT, -R12, R19, RZ ;  /* 0x000000130c0a7210 */ /* 0x000fc80007ffe1ff */
[----:B------:R-:W-:Y:S02]  /*4380*/  ISETP.GT.AND P1, PT, R10, 0x5ff, PT ;  /* 0x000005ff0a00780c */ /* 0x000fe40003f24270 */
[----:B------:R-:W-:-:S11]  /*4390*/  IADD3 R10, PT, PT, R11, 0xc00, RZ ;  /* 0x00000c000b0a7810 */ /* 0x000fd60007ffe0ff */
[----:B------:R-:W-:Y:S05]  /*43a0*/  @!P1 BRA `(.L_x_2233) ;  /* 0x0000000400989947 */ /* 0x000fea0003800000 */
[----:B------:R-:W-:Y:S01]  /*43b0*/  PLOP3.LUT P0, PT, PT, PT, PT, 0x8, 0x80 ;  /* 0x000000000080781c */ /* 0x000fe20003f0e170 */
[----:B------:R-:W-:-:S12]  /*43c0*/  VIADD R11, R19, 0xfffffa01 ;  /* 0xfffffa01130b7836 */ /* 0x000fd80000000000 */
.L_x_2234:
[----:B------:R-:W0:Y:S01]  /*43d0*/  LDS R13, [R10+-0x400] ;  /* 0xfffc00000a0d7984 */ /* 0x000e220000000800 */
[----:B------:R-:W-:-:S03]  /*43e0*/  IADD3 R12, PT, PT, R12, 0x800, RZ ;  /* 0x000008000c0c7810 */ /* 0x000fc60007ffe0ff */
[----:B------:R-:W1:Y:S01]  /*43f0*/  LDS R15, [R10+-0x200] ;  /* 0xfffe00000a0f7984 */ /* 0x000e620000000800 */
[----:B------:R-:W-:-:S03]  /*4400*/  ISETP.GE.AND P1, PT, R12, R11, PT ;  /* 0x0000000b0c00720c */ /* 0x000fc60003f26270 */
[----:B------:R-:W2:Y:S04]  /*4410*/  LDS R21, [R10] ;  /* 0x000000000a157984 */ /* 0x000ea80000000800 */
[----:B------:R-:W4:Y:S04]  /*4420*/  LDS R25, [R10+0x200] ;  /* 0x000200000a197984 */ /* 0x000f280000000800 */
[----:B------:R-:W5:Y:S04]  /*4430*/  LDS R27, [R10+0x400] ;  /* 0x000400000a1b7984 */ /* 0x000f680000000800 */
[----:B------:R-:W5:Y:S04]  /*4440*/  LDS R29, [R10+0x600] ;  /* 0x000600000a1d7984 */ /* 0x000f680000000800 */
[----:B---3--:R-:W3:Y:S04]  /*4450*/  LDS R31, [R10+0x800] ;  /* 0x000800000a1f7984 */ /* 0x008ee80000000800 */
[----:B------:R-:W3:Y:S04]  /*4460*/  LDS R33, [R10+0xa00] ;  /* 0x000a00000a217984 */ /* 0x000ee80000000800 */
[----:B------:R-:W3:Y:S04]  /*4470*/  LDS R35, [R10+0xc00] ;  /* 0x000c00000a237984 */ /* 0x000ee80000000800 */
[----:B------:R-:W3:Y:S01]  /*4480*/  LDS R37, [R10+0xe00] ;  /* 0x000e00000a257984 */ /* 0x000ee20000000800 */
        /* <DEDUP_REMOVED lines=8> */
[----:B------:R-:W3:Y:S01]  /*4510*/  MUFU.EX2 R13, R13 ;  /* 0x0000000d000d7308 */ /* 0x000ee20000000800 */
[----:B------:R-:W-:Y:S01]  /*4520*/  FMUL.FTZ R21, R21, 1.4426950216293334961 ;  /* 0x3fb8aa3b15157820 */ /* 0x000fe20000410000 */
[C---:B----4-:R-:W-:Y:S01]  /*4530*/  FADD.FTZ R25, -R8.reuse, R25 ;  /* 0x0000001908197221 */ /* 0x050fe20000010100 */
[----:B------:R-:W4:Y:S01]  /*4540*/  LDS R45, [R10+0x1600] ;  /* 0x001600000a2d7984 */ /* 0x000f220000000800 */
[----:B-----5:R-:W-:-:S02]  /*4550*/  FADD.FTZ R27, -R8, R27 ;  /* 0x0000001b081b7221 */ /* 0x020fc40000010100 */
[----:B------:R-:W-:Y:S01]  /*4560*/  FMUL.FTZ R25, R25, 1.4426950216293334961 ;  /* 0x3fb8aa3b19197820 */ /* 0x000fe20000410000 */
[----:B------:R-:W5:Y:S01]  /*4570*/  LDS R47, [R10+0x1800] ;  /* 0x001800000a2f7984 */ /* 0x000f620000000800 */
[----:B------:R-:W0:Y:S01]  /*4580*/  MUFU.EX2 R15, R15 ;  /* 0x0000000f000f7308 */ /* 0x000e220000000800 */
[----:B------:R-:W-:Y:S01]  /*4590*/  FMUL.FTZ R27, R27, 1.4426950216293334961 ;  /* 0x3fb8aa3b1b1b7820 */ /* 0x000fe20000410000 */
[C---:B------:R-:W-:Y:S01]  /*45a0*/  FADD.FTZ R29, -R8.reuse, R29 ;  /* 0x0000001d081d7221 */ /* 0x040fe20000010100 */
[----:B------:R-:W5:Y:S01]  /*45b0*/  LDS R49, [R10+0x1a00] ;  /* 0x001a00000a317984 */ /* 0x000f620000000800 */
[C---:B---3--:R-:W-:Y:S02]  /*45c0*/  FADD.FTZ R31, -R8.reuse, R31 ;  /* 0x0000001f081f7221 */ /* 0x048fe40000010100 */
[----:B------:R-:W-:Y:S02]  /*45d0*/  FMUL.FTZ R29, R29, 1.4426950216293334961 ;  /* 0x3fb8aa3b1d1d7820 */ /* 0x000fe40000410000 */
[----:B------:R-:W3:Y:S01]  /*45e0*/  MUFU.EX2 R21, R21 ;  /* 0x0000001500157308 */ /* 0x000ee20000000800 */
        /* <DEDUP_REMOVED lines=14> */
[----:B---3--:R-:W-:Y:S01]  /*46d0*/  FADD.FTZ R9, R9, R21 ;  /* 0x0000001509097221 */ /* 0x008fe20000010000 */
[----:B------:R-:W-:Y:S01]  /*46e0*/  FMUL.FTZ R39, R39, 1.4426950216293334961 ;  /* 0x3fb8aa3b27277820 */ /* 0x000fe20000410000 */
[C---:B-1----:R-:W-:Y:S01]  /*46f0*/  FADD.FTZ R41, -R8.reuse, R41 ;  /* 0x0000002908297221 */ /* 0x042fe20000010100 */
[----:B------:R-:W-:Y:S03]  /*4700*/  STS [R10], R21 ;  /* 0x000000150a007388 */ /* 0x000fe60000000800 */
[----:B------:R-:W-:Y:S01]  /*4710*/  FMUL.FTZ R41, R41, 1.4426950216293334961 ;  /* 0x3fb8aa3b29297820 */ /* 0x000fe20000410000 */
[----:B------:R-:W1:Y:S01]  /*4720*/  MUFU.EX2 R29, R29 ;  /* 0x0000001d001d7308 */ /* 0x000e620000000800 */
[----:B--2---:R-:W-:Y:S01]  /*4730*/  FADD.FTZ R9, R9, R25 ;  /* 0x0000001909097221 */ /* 0x004fe20000010000 */
[C---:B------:R-:W-:Y:S01]  /*4740*/  FADD.FTZ R43, -R8.reuse, R43 ;  /* 0x0000002b082b7221 */ /* 0x040fe20000010100 */
[C---:B----4-:R-:W-:Y:S01]  /*4750*/  FADD.FTZ R45, -R8.reuse, R45 ;  /* 0x0000002d082d7221 */ /* 0x050fe20000010100 */
        /* <DEDUP_REMOVED lines=43> */
.L_x_2233:
[----:B------:R-:W-:Y:S05]  /*4a10*/  BSYNC.RECONVERGENT B1 ;  /* 0x0000000000017941 */ /* 0x000fea0003800200 */
.L_x_2232:
        /* <DEDUP_REMOVED lines=9> */
[----:B------:R-:W4:Y:S04]  /*4ab0*/  LDS R21, [R10+0x200] ;  /* 0x000200000a157984 */ /* 0x000f280000000800 */
[----:B------:R-:W5:Y:S04]  /*4ac0*/  LDS R25, [R10+0x400] ;  /* 0x000400000a197984 */ /* 0x000f680000000800 */
[----:B------:R-:W5:Y:S04]  /*4ad0*/  LDS R27, [R10+0x600] ;  /* 0x000600000a1b7984 */ /* 0x000f680000000800 */
[----:B------:R-:W5:Y:S04]  /*4ae0*/  LDS R29, [R10+0x800] ;  /* 0x000800000a1d7984 */ /* 0x000f680000000800 */
[----:B---3--:R-:W3:Y:S01]  /*4af0*/  LDS R31, [R10+0xa00] ;  /* 0x000a00000a1f7984 */ /* 0x008ee20000000800 */
[----:B0-----:R-:W-:-:S04]  /*4b00*/  FADD.FTZ R11, -R8, R11 ;  /* 0x0000000b080b7221 */ /* 0x001fc80000010100 */
[----:B------:R-:W-:Y:S01]  /*4b10*/  FMUL.FTZ R11, R11, 1.4426950216293334961 ;  /* 0x3fb8aa3b0b0b7820 */ /* 0x000fe20000410000 */
[C---:B-1----:R-:W-:Y:S01]  /*4b20*/  FADD.FTZ R13, -R8.reuse, R13 ;  /* 0x0000000d080d7221 */ /* 0x042fe20000010100 */
[----:B--2---:R-:W-:-:S03]  /*4b30*/  FADD.FTZ R15, -R8, R15 ;  /* 0x0000000f080f7221 */ /* 0x004fc60000010100 */
        /* <DEDUP_REMOVED lines=13> */
[----:B---3--:R-:W-:Y:S01]  /*4c10*/  FADD.FTZ R31, -R8, R31 ;  /* 0x0000001f081f7221 */ /* 0x008fe20000010100 */
        /* <DEDUP_REMOVED lines=23> */
.L_x_2236:
[----:B------:R-:W-:Y:S05]  /*4d90*/  BSYNC.RECONVERGENT B1 ;  /* 0x0000000000017941 */ /* 0x000fea0003800200 */
.L_x_2235:
[----:B------:R-:W-:-:S13]  /*4da0*/  ISETP.GT.AND P1, PT, R12, R19, PT ;  /* 0x000000130c00720c */ /* 0x000fda0003f24270 */
[----:B------:R-:W-:Y:S05]  /*4db0*/  @!P0 BRA P1, `(.L_x_2227) ;  /* 0x0000000400dc8947 */ /* 0x000fea0000800000 */
[----:B------:R-:W0:Y:S04]  /*4dc0*/  LDS R11, [R10+-0x400] ;  /* 0xfffc00000a0b7984 */ /* 0x000e280000000800 */
[----:B------:R-:W1:Y:S04]  /*4dd0*/  LDS R13, [R10+-0x200] ;  /* 0xfffe00000a0d7984 */ /* 0x000e680000000800 */
[----:B------:R-:W2:Y:S04]  /*4de0*/  LDS R15, [R10] ;  /* 0x000000000a0f7984 */ /* 0x000ea80000000800 */
[----:B------:R-:W4:Y:S01]  /*4df0*/  LDS R21, [R10+0x200] ;  /* 0x000200000a157984 */ /* 0x000f220000000800 */
[C---:B0-----:R-:W-:Y:S01]  /*4e00*/  FADD.FTZ R11, -R8.reuse, R11 ;  /* 0x0000000b080b7221 */ /* 0x041fe20000010100 */
[----:B-1----:R-:W-:-:S03]  /*4e10*/  FADD.FTZ R13, -R8, R13 ;  /* 0x0000000d080d7221 */ /* 0x002fc60000010100 */
[----:B------:R-:W-:Y:S01]  /*4e20*/  FMUL.FTZ R11, R11, 1.4426950216293334961 ;  /* 0x3fb8aa3b0b0b7820 */ /* 0x000fe20000410000 */
[----:B--2---:R-:W-:Y:S01]  /*4e30*/  FADD.FTZ R15, -R8, R15 ;  /* 0x0000000f080f7221 */ /* 0x004fe20000010100 */
[----:B------:R-:W-:-:S04]  /*4e40*/  FMUL.FTZ R13, R13, 1.4426950216293334961 ;  /* 0x3fb8aa3b0d0d7820 */ /* 0x000fc80000410000 */
[----:B------:R-:W0:Y:S01]  /*4e50*/  MUFU.EX2 R11, R11 ;  /* 0x0000000b000b7308 */ /* 0x000e220000000800 */
[----:B----4-:R-:W-:Y:S01]  /*4e60*/  FADD.FTZ R21, -R8, R21 ;  /* 0x0000001508157221 */ /* 0x010fe20000010100 */
[----:B------:R-:W-:-:S03]  /*4e70*/  FMUL.FTZ R15, R15, 1.4426950216293334961 ;  /* 0x3fb8aa3b0f0f7820 */ /* 0x000fc60000410000 */
[----:B------:R-:W-:-:S03]  /*4e80*/  FMUL.FTZ R21, R21, 1.4426950216293334961 ;  /* 0x3fb8aa3b15157820 */ /* 0x000fc60000410000 */
[----:B------:R-:W1:Y:S08]  /*4e90*/  MUFU.EX2 R13, R13 ;  /* 0x0000000d000d7308 */ /* 0x000e700000000800 */
[----:B------:R-:W2:Y:S01]  /*4ea0*/  MUFU.EX2 R15, R15 ;  /* 0x0000000f000f7308 */ /* 0x000ea20000000800 */
[----:B0-----:R0:W-:Y:S01]  /*4eb0*/  STS [R10+-0x400], R11 ;  /* 0xfffc000b0a007388 */ /* 0x0011e20000000800 */
[----:B------:R-:W-:-:S06]  /*4ec0*/  FADD.FTZ R9, R9, R11 ;  /* 0x0000000b09097221 */ /* 0x000fcc0000010000 */
[----:B------:R-:W4:Y:S01]  /*4ed0*/  MUFU.EX2 R21, R21 ;  /* 0x0000001500157308 */ /* 0x000f220000000800 */
[----:B-1----:R0:W-:Y:S01]  /*4ee0*/  STS [R10+-0x200], R13 ;  /* 0xfffe000d0a007388 */ /* 0x0021e20000000800 */
[----:B------:R-:W-:-:S03]  /*4ef0*/  FADD.FTZ R9, R9, R13 ;  /* 0x0000000d09097221 */ /* 0x000fc60000010000 */
[----:B--2---:R0:W-:Y:S01]  /*4f00*/  STS [R10], R15 ;  /* 0x0000000f0a007388 */ /* 0x0041e20000000800 */
[----:B------:R-:W-:-:S03]  /*4f10*/  FADD.FTZ R9, R9, R15 ;  /* 0x0000000f09097221 */ /* 0x000fc60000010000 */
[----:B----4-:R0:W-:Y:S01]  /*4f20*/  STS [R10+0x200], R21 ;  /* 0x000200150a007388 */ /* 0x0101e20000000800 */
[----:B------:R-:W-:Y:S01]  /*4f30*/  FADD.FTZ R9, R9, R21 ;  /* 0x0000001509097221 */ /* 0x000fe20000010000 */
[----:B------:R-:W-:Y:S06]  /*4f40*/  BRA `(.L_x_2227) ;  /* 0x0000000400787947 */ /* 0x000fec0003800000 */
.L_x_2228:
        /* <DEDUP_REMOVED lines=12> */
[----:B------:R-:W-:Y:S02]  /*5010*/  IADD3 R21, P1, P2, R10, UR4, R0 ;  /* 0x000000040a157c10 */ /* 0x000fe4000fa3e000 */
[----:B------:R-:W-:Y:S01]  /*5020*/  LOP3.LUT R10, R9, 0x3, RZ, 0xc0, !PT ;  /* 0x00000003090a7812 */ /* 0x000fe200078ec0ff */
[----:B------:R-:W-:Y:S01]  /*5030*/  IMAD.MOV.U32 R9, RZ, RZ, RZ ;  /* 0x000000ffff097224 */ /* 0x000fe200078e00ff */
[----:B------:R-:W-:Y:S02]  /*5040*/  LEA R20, R20, R15, 0x18 ;  /* 0x0000000f14147211 */ /* 0x000fe400078ec0ff */
[----:B------:R-:W-:Y:S01]  /*5050*/  IADD3.X R11, PT, PT, R11, UR10, RZ, P1, P2 ;  /* 0x0000000a0b0b7c10 */ /* 0x000fe20008fe44ff */
[----:B------:R-:W-:Y:S01]  /*5060*/  IMAD.MOV R14, RZ, RZ, -R10 ;  /* 0x000000ffff0e7224 */ /* 0x000fe200078e0a0a */
[----:B------:R-:W-:-:S02]  /*5070*/  MOV R12, R0 ;  /* 0x00000000000c7202 */ /* 0x000fc40000000f00 */
[----:B------:R-:W-:-:S07]  /*5080*/  LEA R13, R23, R20, 0x2 ;  /* 0x00000014170d7211 */ /* 0x000fce00078e10ff */
.L_x_2239:
[----:B------:R-:W-:-:S06]  /*5090*/  MOV R10, R21 ;  /* 0x00000015000a7202 */ /* 0x000fcc0000000f00 */
[----:B------:R1:W2:Y:S01]  /*50a0*/  LDG.E.U8 R10, desc[UR36][R10.64] ;  /* 0x000000240a0a7981 */ /* 0x0002a2000c1e1100 */
[----:B------:R-:W-:Y:S02]  /*50b0*/  HFMA2 R20, -RZ, RZ, 0, 0 ;  /* 0x00000000ff147431 */ /* 0x000fe400000001ff */
[----:B------:R-:W-:Y:S01]  /*50c0*/  VIADD R14, R14, 0x1 ;  /* 0x000000010e0e7836 */ /* 0x000fe20000000000 */
[----:B------:R-:W-:Y:S02]  /*50d0*/  IADD3 R21, P2, PT, R21, 0x80, RZ ;  /* 0x0000008015157810 */ /* 0x000fe40007f5e0ff */
[----:B------:R-:W-:Y:S02]  /*50e0*/  IADD3 R12, PT, PT, R12, 0x80, RZ ;  /* 0x000000800c0c7810 */ /* 0x000fe40007ffe0ff */
        /* <DEDUP_REMOVED lines=11> */
.L_x_2238:
[----:B------:R-:W-:Y:S05]  /*51a0*/  BSYNC.RECONVERGENT B1 ;  /* 0x0000000000017941 */ /* 0x000fea0003800200 */
.L_x_2237:
[----:B------:R-:W-:Y:S05]  /*51b0*/  @!P0 BRA `(.L_x_2227) ;  /* 0x0000000000dc8947 */ /* 0x000fea0003800000 */
[----:B------:R-:W1:Y:S01]  /*51c0*/  S2R R14, SR_CgaCtaId ;  /* 0x00000000000e7919 */ /* 0x000e620000008800 */
[----:B------:R-:W2:Y:S01]  /*51d0*/  LDC.64 R20, c[0x0][0x420] ;  /* 0x00010800ff147b82 */ /* 0x000ea20000000a00 */
[----:B------:R-:W-:Y:S02]  /*51e0*/  MOV R10, 0x400 ;  /* 0x00000400000a7802 */ /* 0x000fe40000000f00 */
[----:B------:R-:W-:Y:S02]  /*51f0*/  SHF.L.U32 R11, R16, 0x2, RZ ;  /* 0x00000002100b7819 */ /* 0x000fe400000006ff */
[----:B------:R-:W-:-:S03]  /*5200*/  IADD3 R13, PT, PT, R10, 0x120, RZ ;  /* 0x000001200a0d7810 */ /* 0x000fc60007ffe0ff */
[----:B------:R-:W-:Y:S01]  /*5210*/  IMAD R10, R12, 0x4, -R11 ;  /* 0x000000040c0a7824 */ /* 0x000fe200078e0a0b */
[----:B--2---:R-:W-:-:S04]  /*5220*/  IADD3 R15, P0, P1, R20, UR4, R12 ;  /* 0x00000004140f7c10 */ /* 0x004fc8000f91e00c */
[----:B------:R-:W-:Y:S02]  /*5230*/  IADD3 R15, P2, PT, R15, 0x100, RZ ;  /* 0x000001000f0f7810 */ /* 0x000fe40007f5e0ff */
[----:B------:R-:W-:Y:S02]  /*5240*/  IADD3.X R11, PT, PT, R21, UR10, RZ, P0, P1 ;  /* 0x0000000a150b7c10 */ /* 0x000fe400087e24ff */
[----:B-1----:R-:W-:Y:S02]  /*5250*/  LEA R13, R14, R13, 0x18 ;  /* 0x0000000d0e0d7211 */ /* 0x002fe400078ec0ff */
[----:B------:R-:W-:Y:S02]  /*5260*/  IADD3.X R11, PT, PT, RZ, R11, RZ, P2, !PT ;  /* 0x0000000bff0b7210 */ /* 0x000fe400017fe4ff */
[----:B------:R-:W-:-:S07]  /*5270*/  IADD3 R13, PT, PT, R10, 0x400, R13 ;  /* 0x000004000a0d7810 */ /* 0x000fce0007ffe00d */
.L_x_2240:
[----:B------:R-:W-:-:S05]  /*5280*/  MOV R10, R15 ;  /* 0x0000000f000a7202 */ /* 0x000fca0000000f00 */
[----:B------:R-:W2:Y:S04]  /*5290*/  LDG.E.U8 R15, desc[UR36][R10.64+-0x100] ;  /* 0xffff00240a0f7981 */ /* 0x000ea8000c1e1100 */
[----:B------:R-:W4:Y:S04]  /*52a0*/  LDG.E.U8 R14, desc[UR36][R10.64+-0x80] ;  /* 0xffff80240a0e7981 */ /* 0x000f28000c1e1100 */
[----:B------:R-:W5:Y:S04]  /*52b0*/  LDG.E.U8 R20, desc[UR36][R10.64] ;  /* 0x000000240a147981 */ /* 0x000f68000c1e1100 */
[----:B------:R-:W3:Y:S01]  /*52c0*/  LDG.E.U8 R24, desc[UR36][R10.64+0x80] ;  /* 0x000080240a187981 */ /* 0x000ee2000c1e1100 */
[----:B------:R-:W-:Y:S01]  /*52d0*/  IMAD.MOV.U32 R26, RZ, RZ, RZ ;  /* 0x000000ffff1a7224 */ /* 0x000fe200078e00ff */
[----:B------:R-:W-:-:S02]  /*52e0*/  IADD3 R12, PT, PT, R12, 0x200, RZ ;  /* 0x000002000c0c7810 */ /* 0x000fc40007ffe0ff */
[----:B--2---:R-:W-:Y:S02]  /*52f0*/  ISETP.NE.AND P0, PT, R15, RZ, PT ;  /* 0x000000ff0f00720c */ /* 0x004fe40003f05270 */
[----:B----4-:R-:W-:Y:S01]  /*5300*/  ISETP.NE.AND P1, PT, R14, RZ, PT ;  /* 0x000000ff0e00720c */ /* 0x010fe20003f25270 */
[----:B------:R-:W-:Y:S01]  /*5310*/  IMAD.MOV.U32 R14, RZ, RZ, RZ ;  /* 0x000000ffff0e7224 */ /* 0x000fe200078e00ff */
[----:B-----5:R-:W-:Y:S01]  /*5320*/  ISETP.NE.AND P2, PT, R20, RZ, PT ;  /* 0x000000ff1400720c */ /* 0x020fe20003f45270 */
[----:B------:R-:W-:Y:S01]  /*5330*/  HFMA2 R20, -RZ, RZ, 0, 0 ;  /* 0x00000000ff147431 */ /* 0x000fe200000001ff */
[----:B---3--:R-:W-:-:S07]  /*5340*/  ISETP.NE.AND P3, PT, R24, RZ, PT ;  /* 0x000000ff1800720c */ /* 0x008fce0003f65270 */
        /* <DEDUP_REMOVED lines=30> */
.L_x_2227:
[----:B------:R-:W-:Y:S05]  /*5530*/  BSYNC.RECONVERGENT B0 ;  /* 0x0000000000007941 */ /* 0x000fea0003800200 */
.L_x_2226:
[----:B0-----:R-:W0:Y:S01]  /*5540*/  SHFL.BFLY PT, R8, R9, 0x10, 0x1f ;  /* 0x0e001f0009087f89 */ /* 0x001e2200000e0000 */
[C---:B------:R-:W-:Y:S01]  /*5550*/  ISETP.NE.AND P0, PT, R2.reuse, RZ, PT ;  /* 0x000000ff0200720c */ /* 0x040fe20003f05270 */
[----:B------:R-:W1:Y:S01]  /*5560*/  LDCU.U8 UR7, c[0x0][0x48c] ;  /* 0x00009180ff0777ac */ /* 0x000e620008000000 */
[----:B------:R-:W-:Y:S01]  /*5570*/  ISETP.GT.U32.AND P1, PT, R2, 0x3, PT ;  /* 0x000000030200780c */ /* 0x000fe20003f24070 */
[----:B------:R-:W2:Y:S01]  /*5580*/  S2R R33, SR_CTAID.X ;  /* 0x0000000000217919 */ /* 0x000ea20000002500 */
[----:B0-----:R-:W-:-:S05]  /*5590*/  FADD.FTZ R8, R8, R9 ;  /* 0x0000000908087221 */ /* 0x001fca0000010000 */
[----:B----4-:R-:W0:Y:S02]  /*55a0*/  SHFL.BFLY PT, R11, R8, 0x8, 0x1f ;  /* 0x0d001f00080b7f89 */ /* 0x010e2400000e0000 */
[----:B0-----:R-:W-:Y:S02]  /*55b0*/  FADD.FTZ R11, R8, R11 ;  /* 0x0000000b080b7221 */ /* 0x001fe40000010000 */
[----:B------:R-:W0:Y:S03]  /*55c0*/  LDC R8, c[0x0][0x40c] ;  /* 0x00010300ff087b82 */ /* 0x000e260000000800 */
[----:B------:R-:W4:Y:S02]  /*55d0*/  SHFL.BFLY PT, R10, R11, 0x4, 0x1f ;  /* 0x0c801f000b0a7f89 */ /* 0x000f2400000e0000 */
[----:B----4-:R-:W-:-:S03]  /*55e0*/  FADD.FTZ R10, R11, R10 ;  /* 0x0000000a0b0a7221 */ /* 0x010fc60000010000 */
[----:B------:R-:W0:Y:S02]  /*55f0*/  LDC R11, c[0x0][0x3f4] ;  /* 0x0000fd00ff0b7b82 */ /* 0x000e240000000800 */
[----:B------:R-:W4:Y:S02]  /*5600*/  SHFL.BFLY PT, R13, R10, 0x2, 0x1f ;  /* 0x0c401f000a0d7f89 */ /* 0x000f2400000e0000 */
[----:B----4-:R-:W-:-:S04]  /*5610*/  FADD.FTZ R13, R10, R13 ;  /* 0x0000000d0a0d7221 */ /* 0x010fc80000010000 */
[----:B------:R-:W2:Y:S01]  /*5620*/  LDC R10, c[0x0][0x3f8] ;  /* 0x0000fe00ff0a7b82 */ /* 0x000ea20000000800 */
[----:B------:R-:W4:Y:S02]  /*5630*/  SHFL.BFLY PT, R12, R13, 0x1, 0x1f ;  /* 0x0c201f000d0c7f89 */ /* 0x000f2400000e0000 */
[----:B----4-:R-:W-:-:S05]  /*5640*/  FADD.FTZ R12, R13, R12 ;  /* 0x0000000c0d0c7221 */ /* 0x010fca0000010000 */
[----:B------:R-:W-:Y:S01]  /*5650*/  @!P0 STS [R5+0x10], R12 ;  /* 0x0000100c05008388 */ /* 0x000fe20000000800 */
[----:B------:R-:W-:Y:S01]  /*5660*/  BAR.SYNC.DEFER_BLOCKING 0x0 ;  /* 0x0000000000007b1d */ /* 0x000fe20000010000 */
[----:B-1----:R-:W-:-:S05]  /*5670*/  ISETP.NE.AND P0, PT, RZ, UR7, PT ;  /* 0x00000007ff007c0c */ /* 0x002fca000bf05270 */
[----:B------:R0:W1:Y:S01]  /*5680*/  @!P1 LDS R12, [R6+0x10] ;  /* 0x00001000060c9984 */ /* 0x0000620000000800 */
[----:B------:R-:W-:Y:S02]  /*5690*/  ISETP.GT.AND P1, PT, R0, R19, PT ;  /* 0x000000130000720c */ /* 0x000fe40003f24270 */
[----:B0-----:R-:W-:-:S04]  /*56a0*/  VIMNMX R6, PT, PT, R11, R8, PT ;  /* 0x000000080b067248 */ /* 0x001fc80003fe0100 */
[----:B------:R-:W-:Y:S01]  /*56b0*/  IADD3 R6, PT, PT, R6, 0x4, RZ ;  /* 0x0000000406067810 */ /* 0x000fe20007ffe0ff */
[----:B-1----:R-:W0:Y:S02]  /*56c0*/  SHFL.BFLY PT, R9, R12, 0x2, 0x1f ;  /* 0x0c401f000c097f89 */ /* 0x002e2400000e0000 */
[----:B0-----:R-:W-:-:S05]  /*56d0*/  FADD.FTZ R9, R9, R12 ;  /* 0x0000000c09097221 */ /* 0x001fca0000010000 */
[----:B------:R-:W0:Y:S02]  /*56e0*/  SHFL.BFLY PT, R2, R9, 0x1, 0x1f ;  /* 0x0c201f0009027f89 */ /* 0x000e2400000e0000 */
[----:B0-----:R-:W-:Y:S01]  /*56f0*/  FADD.FTZ R2, R9, R2 ;  /* 0x0000000209027221 */ /* 0x001fe20000010000 */
[----:B------:R-:W-:-:S04]  /*5700*/  SHF.R.S32.HI R9, RZ, 0x1f, R6 ;  /* 0x0000001fff097819 */ /* 0x000fc80000011406 */
[----:B------:R-:W-:Y:S01]  /*5710*/  LEA.HI R6, R9, R6, RZ, 0x2 ;  /* 0x0000000609067211 */ /* 0x000fe200078f10ff */
[----:B------:R-:W0:Y:S01]  /*5720*/  SHFL.IDX PT, R2, R2, RZ, 0x1f ;  /* 0x00001fff02027589 */ /* 0x000e2200000e0000 */
[----:B------:R-:W-:Y:S02]  /*5730*/  CS2R R8, SRZ ;  /* 0x0000000000087805 */ /* 0x000fe4000001ff00 */
[----:B------:R-:W-:Y:S01]  /*5740*/  SHF.L.U32 R6, R6, 0x2, RZ ;  /* 0x0000000206067819 */ /* 0x000fe200000006ff */
[----:B0-----:R-:W-:Y:S01]  /*5750*/  FADD.FTZ R5, R2, 9.9999999747524270788e-07 ;  /* 0x358637bd02057421 */ /* 0x001fe20000010000 */
[----:B--2---:R-:W-:-:S03]  /*5760*/  IMAD R2, R10, UR5, R33 ;  /* 0x000000050a027c24 */ /* 0x004fc6000f8e0221 */
[----:B------:R0:W1:Y:S01]  /*5770*/  MUFU.RCP R15, R5 ;  /* 0x00000005000f7308 */ /* 0x0000620000001000 */
[----:B------:R-:W-:Y:S05]  /*5780*/  @!P0 BRA `(.L_x_2241) ;  /* 0x0000000000188947 */ /* 0x000fea0003800000 */
[----:B0-----:R-:W0:Y:S08]  /*5790*/  LDC R5, c[0x0][0x488] ;  /* 0x00012200ff057b82 */ /* 0x001e300000000800 */
[----:B------:R-:W0:Y:S08]  /*57a0*/  LDC R8, c[0x0][0x40c] ;  /* 0x00010300ff087b82 */ /* 0x000e300000000800 */
[----:B------:R-:W2:Y:S01]  /*57b0*/  LDC R10, c[0x0][0x3f4] ;  /* 0x0000fd00ff0a7b82 */ /* 0x000ea20000000800 */
[----:B0-----:R-:W-:-:S04]  /*57c0*/  IMAD R5, R2, R5, R8 ;  /* 0x0000000502057224 */ /* 0x001fc800078e0208 */
[----:B--2---:R-:W-:-:S05]  /*57d0*/  IMAD R8, R5, R10, RZ ;  /* 0x0000000a05087224 */ /* 0x004fca00078e02ff */
[----:B------:R-:W-:-:S07]  /*57e0*/  SHF.R.S32.HI R9, RZ, 0x1f, R8 ;  /* 0x0000001fff097819 */ /* 0x000fce0000011408 */
.L_x_2241:
[----:B------:R-:W-:Y:S01]  /*57f0*/  BSSY.RECONVERGENT B0, `(.L_x_2242) ;  /* 0x0000062000007945 */ /* 0x000fe20003800200 */
[----:B------:R-:W-:-:S03]  /*5800*/  LOP3.LUT R46, R6, 0xfffffff0, RZ, 0xc0, !PT ;  /* 0xfffffff0062e7812 */ /* 0x000fc600078ec0ff */
[----:B------:R-:W-:Y:S05]  /*5810*/  @P1 BRA `(.L_x_2243) ;  /* 0x00000004007c1947 */ /* 0x000fea0003800000 */
[----:B------:R-:W-:Y:S01]  /*5820*/  VIADDMNMX R7, R0, 0x80, R7, !PT ;  /* 0x0000008000077846 */ /* 0x000fe20007800107 */
[----:B------:R-:W-:Y:S01]  /*5830*/  BSSY.RECONVERGENT B1, `(.L_x_2244) ;  /* 0x0000028000017945 */ /* 0x000fe20003800200 */
[----:B0-----:R-:W-:-:S04]  /*5840*/  LOP3.LUT R5, RZ, R23, RZ, 0x33, !PT ;  /* 0x00000017ff057212 */ /* 0x001fc800078e33ff */
        /* <DEDUP_REMOVED lines=12> */
[----:B------:R-:W-:Y:S02]  /*5910*/  IADD3.X R10, PT, PT, RZ, R9, RZ, P2, !PT ;  /* 0x00000009ff0a7210 */ /* 0x000fe400017fe4ff */
[----:B------:R-:W-:-:S02]  /*5920*/  LOP3.LUT R5, R5, 0x3, RZ, 0xc0, !PT ;  /* 0x0000000305057812 */ /* 0x000fc400078ec0ff */
[----:B------:R-:W-:Y:S02]  /*5930*/  LOP3.LUT R7, R6, 0x180, RZ, 0xc0, !PT ;  /* 0x0000018006077812 */ /* 0x000fe400078ec0ff */
[----:B------:R-:W-:Y:S02]  /*5940*/  LEA R6, R23, R46, 0x1 ;  /* 0x0000002e17067211 */ /* 0x000fe400078e08ff */
[----:B------:R-:W-:Y:S01]  /*5950*/  IADD3 R11, PT, PT, -R5, RZ, RZ ;  /* 0x000000ff050b7210 */ /* 0x000fe20007ffe1ff */
[----:B------:R-:W-:Y:S01]  /*5960*/  IMAD.IADD R0, R0, 0x1, R7 ;  /* 0x0000000100007824 */ /* 0x000fe200078e0207 */
[----:B--2---:R-:W-:-:S04]  /*5970*/  LEA R12, P2, R13, UR8, 0x2 ;  /* 0x000000080d0c7c11 */ /* 0x004fc8000f8410ff */
[----:B------:R-:W-:Y:S01]  /*5980*/  LEA.HI.X R13, R13, UR9, R10, 0x2, P2 ;  /* 0x000000090d0d7c11 */ /* 0x000fe200090f140a */
[----:B0-----:R-:W-:-:S06]  /*5990*/  ULEA UR5, UR6, UR5, 0x18 ;  /* 0x0000000506057291 */ /* 0x001fcc000f8ec0ff */
[----:B------:R-:W-:Y:S02]  /*59a0*/  IADD3 R5, PT, PT, R6, UR5, RZ ;  /* 0x0000000506057c10 */ /* 0x000fe4000fffe0ff */
[----:B------:R-:W-:-:S07]  /*59b0*/  LEA R10, R23, UR5, 0x2 ;  /* 0x00000005170a7c11 */ /* 0x000fce000f8e10ff */
.L_x_2246:
[----:B--2---:R0:W1:Y:S01]  /*59c0*/  LDS R6, [R10] ;  /* 0x000000000a067984 */ /* 0x0040620000000800 */
[----:B------:R-:W-:Y:S02]  /*59d0*/  @P0 MOV R7, R13 ;  /* 0x0000000d00070202 */ /* 0x000fe40000000f00 */
[----:B------:R-:W-:-:S04]  /*59e0*/  IADD3 R11, PT, PT, R11, 0x1, RZ ;  /* 0x000000010b0b7810 */ /* 0x000fc80007ffe0ff */
[----:B------:R-:W-:Y:S01]  /*59f0*/  ISETP.NE.AND P3, PT, R11, RZ, PT ;  /* 0x000000ff0b00720c */ /* 0x000fe20003f65270 */
[----:B0-----:R-:W-:Y:S02]  /*5a00*/  VIADD R10, R10, 0x200 ;  /* 0x000002000a0a7836 */ /* 0x001fe40000000000 */
[----:B-1----:R-:W-:-:S05]  /*5a10*/  FMUL.FTZ R21, R6, R15 ;  /* 0x0000000f06157220 */ /* 0x002fca0000410000 */
[----:B------:R-:W-:-:S04]  /*5a20*/  F2FP.F16.F32.PACK_AB R6, RZ, R21 ;  /* 0x00000015ff06723e */ /* 0x000fc800000000ff */
[----:B------:R-:W-:Y:S01]  /*5a30*/  PRMT R14, R6, 0x7610, R14 ;  /* 0x00007610060e7816 */ /* 0x000fe2000000000e */
[----:B------:R-:W-:Y:S01]  /*5a40*/  @P0 IMAD.MOV.U32 R6, RZ, RZ, R12 ;  /* 0x000000ffff060224 */ /* 0x000fe200078e000c */
[----:B------:R-:W-:-:S03]  /*5a50*/  IADD3 R12, P2, PT, R12, 0x200, RZ ;  /* 0x000002000c0c7810 */ /* 0x000fc60007f5e0ff */
[----:B------:R0:W-:Y:S01]  /*5a60*/  STS.U16 [R5], R14 ;  /* 0x0000000e05007388 */ /* 0x0001e20000000400 */
[----:B------:R-:W-:-:S03]  /*5a70*/  IADD3.X R13, PT, PT, RZ, R13, RZ, P2, !PT ;  /* 0x0000000dff0d7210 */ /* 0x000fc600017fe4ff */
[----:B------:R2:W-:Y:S01]  /*5a80*/  @P0 STG.E desc[UR36][R6.64], R21 ;  /* 0x0000001506000986 */ /* 0x0005e2000c101924 */
[----:B0-----:R-:W-:Y:S01]  /*5a90*/  IADD3 R5, PT, PT, R5, 0x100, RZ ;  /* 0x0000010005057810 */ /* 0x001fe20007ffe0ff */
[----:B------:R-:W-:Y:S06]  /*5aa0*/  @P3 BRA `(.L_x_2246) ;  /* 0xfffffffc00c43947 */ /* 0x000fec000383ffff */
.L_x_2245:
[----:B------:R-:W-:Y:S05]  /*5ab0*/  BSYNC.RECONVERGENT B1 ;  /* 0x0000000000017941 */ /* 0x000fea0003800200 */
.L_x_2244:
[----:B------:R-:W-:Y:S05]  /*5ac0*/  @!P1 BRA `(.L_x_2243) ;  /* 0x0000000000d09947 */ /* 0x000fea0003800000 */
[----:B--2---:R-:W0:Y:S01]  /*5ad0*/  S2R R6, SR_CgaCtaId ;  /* 0x0000000000067919 */ /* 0x004e220000008800 */
        /* <DEDUP_REMOVED lines=10> */
[----:B--2---:R-:W-:-:S04]  /*5b80*/  LEA R10, P3, R8, UR8, 0x2 ;  /* 0x00000008080a7c11 */ /* 0x004fc8000f8610ff */
        /* <DEDUP_REMOVED lines=8> */
.L_x_2247:
[----:B------:R-:W1:Y:S01]  /*5c10*/  LDS R6, [R5+-0x400] ;  /* 0xfffc000005067984 */ /* 0x000e620000000800 */
[----:B------:R-:W-:-:S04]  /*5c20*/  IADD3 R0, PT, PT, R0, 0x200, RZ ;  /* 0x0000020000007810 */ /* 0x000fc80007ffe0ff */
[----:B------:R-:W-:Y:S01]  /*5c30*/  ISETP.GT.AND P2, PT, R0, R19, PT ;  /* 0x000000130000720c */ /* 0x000fe20003f44270 */
[----:B-1----:R-:W-:-:S05]  /*5c40*/  FMUL.FTZ R13, R6, R15 ;  /* 0x0000000f060d7220 */ /* 0x002fca0000410000 */
        /* <DEDUP_REMOVED lines=28> */
.L_x_2243:
[----:B------:R-:W-:Y:S05]  /*5e10*/  BSYNC.RECONVERGENT B0 ;  /* 0x0000000000007941 */ /* 0x000fea0003800200 */
.L_x_2242:
[----:B------:R-:W4:Y:S01]  /*5e20*/  LDCU.64 UR6, c[0x0][0x3b0] ;  /* 0x00007600ff0677ac */ /* 0x000f220008000a00 */
[----:B------:R-:W-:Y:S01]  /*5e30*/  SHF.R.S32.HI R0, RZ, 0x1f, R19 ;  /* 0x0000001fff007819 */ /* 0x000fe20000011413 */
[----:B--2---:R-:W2:Y:S01]  /*5e40*/  LDC.64 R20, c[0x0][0x3c0] ;  /* 0x0000f000ff147b82 */ /* 0x004ea20000000a00 */
[----:B------:R-:W-:Y:S01]  /*5e50*/  SHF.R.U32.HI R37, RZ, 0x4, R23 ;  /* 0x00000004ff257819 */ /* 0x000fe20000011617 */
[----:B------:R-:W1:Y:S01]  /*5e60*/  LDCU UR5, c[0x0][0x3f4] ;  /* 0x00007e80ff0577ac */ /* 0x000e620008000800 */
[----:B------:R-:W-:Y:S02]  /*5e70*/  LEA.HI R0, R0, R19, RZ, 0x3 ;  /* 0x0000001300007211 */ /* 0x000fe400078f18ff */
[----:B------:R-:W-:Y:S02]  /*5e80*/  CS2R R10, SRZ ;  /* 0x00000000000a7805 */ /* 0x000fe4000001ff00 */
[----:B------:R-:W-:Y:S02]  /*5e90*/  SHF.L.U32 R35, R23, 0x3, RZ ;  /* 0x0000000317237819 */ /* 0x000fe400000006ff */
[----:B------:R-:W-:-:S02]  /*5ea0*/  CS2R R8, SRZ ;  /* 0x0000000000087805 */ /* 0x000fc4000001ff00 */
[----:B------:R-:W-:Y:S01]  /*5eb0*/  LOP3.LUT R0, R0, 0xfffffff8, RZ, 0xc0, !PT ;  /* 0xfffffff800007812 */ /* 0x000fe200078ec0ff */
[----:B------:R-:W0:Y:S01]  /*5ec0*/  LDCU.64 UR8, c[0x0][0x3c8] ;  /* 0x00007900ff0877ac */ /* 0x000e220008000a00 */
[----:B------:R-:W-:-:S03]  /*5ed0*/  LOP3.LUT R35, R35, 0x78, RZ, 0xc0, !PT ;  /* 0x0000007823237812 */ /* 0x000fc600078ec0ff */
[----:B------:R-:W-:Y:S01]  /*5ee0*/  IMAD.IADD R42, R19, 0x1, -R0 ;  /* 0x00000001132a7824 */ /* 0x000fe200078e0a00 */
[----:B----4-:R-:W-:-:S04]  /*5ef0*/  ISETP.NE.U32.AND P0, PT, RZ, UR6, PT ;  /* 0x00000006ff007c0c */ /* 0x010fc8000bf05070 */
[----:B------:R-:W-:-:S04]  /*5f00*/  ISETP.NE.AND.EX P0, PT, RZ, UR7, PT, P0 ;  /* 0x00000007ff007c0c */ /* 0x000fc8000bf05300 */
[----:B------:R-:W-:-:S13]  /*5f10*/  ISETP.NE.OR P0, PT, R37, R42, !P0 ;  /* 0x0000002a2500720c */ /* 0x000fda0004705670 */
[----:B------:R-:W4:Y:S01]  /*5f20*/  @!P0 LDC.64 R6, c[0x0][0x3b0] ;  /* 0x0000ec00ff068b82 */ /* 0x000f220000000a00 */
[----:B0-----:R-:W-:Y:S01]  /*5f30*/  @!P0 LEA R5, R33, R35, 0x7 ;  /* 0x0000002321058211 */ /* 0x001fe200078e38ff */
[----:B-1----:R-:W-:-:S06]  /*5f40*/  IMAD.U32 R36, RZ, RZ, UR5 ;  /* 0x00000005ff247e24 */ /* 0x002fcc000f8e00ff */
[----:B------:R-:W0:Y:S01]  /*5f50*/  S2UR UR6, SR_CgaCtaId ;  /* 0x00000000000679c3 */ /* 0x000e220000008800 */
[----:B------:R-:W-:Y:S01]  /*5f60*/  IMAD.IADD R44, R16, 0x1, R37 ;  /* 0x00000001102c7824 */ /* 0x000fe200078e0225 */
[----:B------:R-:W-:Y:S01]  /*5f70*/  UMOV UR5, 0x400 ;  /* 0x0000040000057882 */ /* 0x000fe20000000000 */
[----:B----4-:R-:W-:-:S04]  /*5f80*/  @!P0 IMAD.WIDE.U32 R6, R5, 0x2, R6 ;  /* 0x0000000205068825 */ /* 0x010fc800078e0006 */
[-C--:B------:R-:W-:Y:S01]  /*5f90*/  IMAD R5, R4, R36.reuse, R35 ;  /* 0x0000002404057224 */ /* 0x080fe200078e0223 */
[----:B------:R1:W5:Y:S01]  /*5fa0*/  @!P0 LDG.E.128 R8, desc[UR36][R6.64] ;  /* 0x0000002406088981 */ /* 0x000362000c1e1d00 */
[----:B------:R-:W-:Y:S01]  /*5fb0*/  UIADD3 UR5, UPT, UPT, UR5, 0x120, URZ ;  /* 0x0000012005057890 */ /* 0x000fe2000fffe0ff */
[----:B------:R-:W-:Y:S01]  /*5fc0*/  SHF.L.U32 R0, R2, 0x7, RZ ;  /* 0x0000000702007819 */ /* 0x000fe200000006ff */
[----:B--2---:R-:W-:Y:S01]  /*5fd0*/  IMAD.WIDE R20, R5, 0x2, R20 ;  /* 0x0000000205147825 */ /* 0x004fe200078e0214 */
[----:B------:R-:W-:Y:S01]  /*5fe0*/  VIMNMX R5, PT, PT, R19, R36, PT ;  /* 0x0000002413057248 */ /* 0x000fe20003fe0100 */
[----:B0-----:R-:W-:Y:S01]  /*5ff0*/  ULEA UR5, UR6, UR5, 0x18 ;  /* 0x0000000506057291 */ /* 0x001fe2000f8ec0ff */
[----:B------:R-:W-:Y:S01]  /*6000*/  BSSY.RECONVERGENT B0, `(.L_x_2248) ;  /* 0x00000eb000007945 */ /* 0x000fe20003800200 */
[----:B------:R-:W-:Y:S01]  /*6010*/  HFMA2 R2, -RZ, RZ, 0, 0 ;  /* 0x00000000ff027431 */ /* 0x000fe200000001ff */
[----:B------:R-:W-:Y:S01]  /*6020*/  ISETP.GE.AND P0, PT, R44, R5, PT ;  /* 0x000000052c00720c */ /* 0x000fe20003f06270 */
[----:B------:R-:W-:Y:S01]  /*6030*/  HFMA2 R32, -RZ, RZ, 0, 0 ;  /* 0x00000000ff207431 */ /* 0x000fe200000001ff */
[----:B------:R-:W-:Y:S01]  /*6040*/  MOV R39, RZ ;  /* 0x000000ff00277202 */ /* 0x000fe20000000f00 */
[----:B------:R-:W-:Y:S01]  /*6050*/  HFMA2 R45, -RZ, RZ, 0, 0 ;  /* 0x00000000ff2d7431 */ /* 0x000fe200000001ff */
[----:B------:R-:W-:Y:S01]  /*6060*/  CS2R R40, SRZ ;  /* 0x0000000000287805 */ /* 0x000fe2000001ff00 */
[----:B------:R-:W-:Y:S01]  /*6070*/  IMAD.MOV.U32 R34, RZ, RZ, RZ ;  /* 0x000000ffff227224 */ /* 0x000fe200078e00ff */
[----:B------:R-:W-:Y:S01]  /*6080*/  MOV R43, RZ ;  /* 0x000000ff002b7202 */ /* 0x000fe20000000f00 */
[----:B------:R-:W-:Y:S01]  /*6090*/  VIADD R38, R46, UR5 ;  /* 0x000000052e267c36 */ /* 0x000fe20008000000 */
[----:B------:R-:W-:Y:S06]  /*60a0*/  BAR.SYNC.DEFER_BLOCKING 0x0 ;  /* 0x0000000000007b1d */ /* 0x000fec0000010000 */
[----:B-1----:R-:W-:Y:S05]  /*60b0*/  @P0 BRA `(.L_x_2249) ;  /* 0x0000000c007c0947 */ /* 0x002fea0003800000 */
[----:B------:R-:W-:Y:S01]  /*60c0*/  VIADDMNMX R2, R44, 0x8, R5, !PT ;  /* 0x000000082c027846 */ /* 0x000fe20007800105 */
[----:B------:R-:W0:Y:S01]  /*60d0*/  LDCU UR6, c[0x0][0x3f8] ;  /* 0x00007f00ff0677ac */ /* 0x000e220008000800 */
[----:B------:R-:W-:Y:S01]  /*60e0*/  LOP3.LUT R49, RZ, R16, RZ, 0x33, !PT ;  /* 0x00000010ff317212 */ /* 0x000fe200078e33ff */
[----:B------:R-:W-:Y:S01]  /*60f0*/  BSSY.RECONVERGENT B1, `(.L_x_2250) ;  /* 0x000007f000017945 */ /* 0x000fe20003800200 */
[----:B------:R-:W-:Y:S02]  /*6100*/  MOV R45, RZ ;  /* 0x000000ff002d7202 */ /* 0x000fe40000000f00 */
[----:B------:R-:W-:Y:S02]  /*6110*/  CS2R R40, SRZ ;  /* 0x0000000000287805 */ /* 0x000fe4000001ff00 */
[----:B------:R-:W-:Y:S01]  /*6120*/  IADD3 R49, PT, PT, -R37, R2, R49 ;  /* 0x0000000225317210 */ /* 0x000fe20007ffe131 */
[----:B------:R-:W-:Y:S01]  /*6130*/  IMAD.MOV.U32 R43, RZ, RZ, RZ ;  /* 0x000000ffff2b7224 */ /* 0x000fe200078e00ff */
[----:B------:R-:W-:Y:S01]  /*6140*/  MOV R47, R44 ;  /* 0x0000002c002f7202 */ /* 0x000fe20000000f00 */
[----:B------:R-:W-:Y:S01]  /*6150*/  IMAD.MOV.U32 R39, RZ, RZ, RZ ;  /* 0x000000ffff277224 */ /* 0x000fe200078e00ff */
[----:B------:R-:W-:-:S02]  /*6160*/  ISETP.GE.U32.AND P0, PT, R49, 0x18, PT ;  /* 0x000000183100780c */ /* 0x000fc40003f06070 */
[----:B------:R-:W-:Y:S02]  /*6170*/  LEA.HI R52, R49, 0x1, RZ, 0x1d ;  /* 0x0000000131347811 */ /* 0x000fe400078fe8ff */
[----:B------:R-:W-:Y:S02]  /*6180*/  MOV R34, RZ ;  /* 0x000000ff00227202 */ /* 0x000fe40000000f00 */
[----:B------:R-:W-:Y:S02]  /*6190*/  LOP3.LUT P1, R59, R52, 0x3, RZ, 0xc0, !PT ;  /* 0x00000003343b7812 */ /* 0x000fe4000782c0ff */
[----:B------:R-:W-:Y:S01]  /*61a0*/  MOV R32, RZ ;  /* 0x000000ff00207202 */ /* 0x000fe20000000f00 */
[----:B0-----:R-:W-:Y:S01]  /*61b0*/  IMAD R48, R36, UR6, RZ ;  /* 0x0000000624307c24 */ /* 0x001fe2000f8e02ff */
[----:B------:R-:W-:-:S03]  /*61c0*/  MOV R2, RZ ;  /* 0x000000ff00027202 */ /* 0x000fc60000000f00 */
[----:B------:R-:W-:Y:S06]  /*61d0*/  @!P0 BRA `(.L_x_2251) ;  /* 0x0000000400c08947 */ /* 0x000fec0003800000 */
[----:B------:R-:W-:Y:S01]  /*61e0*/  IMAD.U32 R4, RZ, RZ, UR5 ;  /* 0x00000005ff047e24 */ /* 0x000fe2000f8e00ff */
[----:B------:R-:W-:Y:S01]  /*61f0*/  LEA R51, R37, R46, 0x1 ;  /* 0x0000002e25337211 */ /* 0x000fe200078e08ff */
[----:B------:R-:W-:Y:S01]  /*6200*/  IMAD.MOV.U32 R47, RZ, RZ, R44 ;  /* 0x000000ffff2f7224 */ /* 0x000fe200078e002c */
[----:B------:R-:W-:Y:S02]  /*6210*/  LOP3.LUT R52, R52, 0x3ffffffc, RZ, 0xc0, !PT ;  /* 0x3ffffffc34347812 */ /* 0x000fe400078ec0ff */
[----:B------:R-:W-:Y:S02]  /*6220*/  SHF.L.U32 R50, R16, 0x7, RZ ;  /* 0x0000000710327819 */ /* 0x000fe400000006ff */
[----:B------:R-:W-:Y:S02]  /*6230*/  IADD3 R51, PT, PT, R51, 0x20, R4 ;  /* 0x0000002033337810 */ /* 0x000fe40007ffe004 */
[----:B------:R-:W-:Y:S02]  /*6240*/  MOV R45, RZ ;  /* 0x000000ff002d7202 */ /* 0x000fe40000000f00 */
[----:B------:R-:W-:-:S07]  /*6250*/  IADD3 R52, PT, PT, -R52, RZ, RZ ;  /* 0x000000ff34347210 */ /* 0x000fce0007ffe1ff */
.L_x_2252:
[----:B------:R-:W-:Y:S01]  /*6260*/  IADD3 R4, P0, PT, R47, UR4, RZ ;  /* 0x000000042f047c10 */ /* 0x000fe2000ff1e0ff */
[----:B------:R-:W-:Y:S01]  /*6270*/  IMAD R29, R37, 0x80, R50 ;  /* 0x00000080251d7824 */ /* 0x000fe200078e0232 */
[C---:B------:R-:W-:Y:S01]  /*6280*/  SHF.L.U32 R13, R48.reuse, 0x7, RZ ;  /* 0x00000007300d7819 */ /* 0x040fe200000006ff */
[----:B---3--:R-:W-:Y:S01]  /*6290*/  IMAD.SHL.U32 R30, R48, 0x80, RZ ;  /* 0x00000080301e7824 */ /* 0x008fe200078e00ff */
[----:B------:R-:W-:Y:S01]  /*62a0*/  IADD3.X R5, PT, PT, RZ, UR10, RZ, P0, !PT ;  /* 0x0000000aff057c10 */ /* 0x000fe200087fe4ff */
[----:B------:R-:W0:Y:S01]  /*62b0*/  LDS.U16 R53, [R51+-0x20] ;  /* 0xffffe00033357984 */ /* 0x000e220000000400 */
[----:B------:R-:W-:-:S03]  /*62c0*/  LEA R24, P0, R4, UR8, 0x2 ;  /* 0x0000000804187c11 */ /* 0x000fc6000f8010ff */
[----:B------:R-:W1:Y:S01]  /*62d0*/  LDS.U16 R58, [R51+-0x10] ;  /* 0xfffff000333a7984 */ /* 0x000e620000000400 */
[----:B------:R-:W-:-:S03]  /*62e0*/  LEA.HI.X R25, R4, UR9, R5, 0x2, P0 ;  /* 0x0000000904197c11 */ /* 0x000fc600080f1405 */
[----:B------:R-:W2:Y:S04]  /*62f0*/  LDS.U16 R60, [R51] ;  /* 0x00000000333c7984 */ /* 0x000ea80000000400 */
[----:B------:R-:W3:Y:S04]  /*6300*/  LDG.E R4, desc[UR36][R24.64] ;  /* 0x0000002418047981 */ /* 0x000ee8000c1e1900 */
[----:B------:R-:W4:Y:S04]  /*6310*/  LDG.E R12, desc[UR36][R24.64+0x20] ;  /* 0x00002024180c7981 */ /* 0x000f28000c1e1900 */
[----:B------:R-:W2:Y:S04]  /*6320*/  LDG.E R26, desc[UR36][R24.64+0x40] ;  /* 0x00004024181a7981 */ /* 0x000ea8000c1e1900 */
[----:B------:R2:W2:Y:S01]  /*6330*/  LDG.E R28, desc[UR36][R24.64+0x60] ;  /* 0x00006024181c7981 */ /* 0x0004a2000c1e1900 */
[----:B---3--:R-:W-:-:S04]  /*6340*/  IMAD R5, R4, R13, R29 ;  /* 0x0000000d04057224 */ /* 0x008fc800078e021d */
[----:B------:R-:W-:-:S06]  /*6350*/  IMAD.WIDE R4, R5, 0x2, R20 ;  /* 0x0000000205047825 */ /* 0x000fcc00078e0214 */
[----:B------:R-:W3:Y:S01]  /*6360*/  LDG.E.128 R4, desc[UR36][R4.64] ;  /* 0x0000002404047981 */ /* 0x000ee2000c1e1d00 */
[--C-:B----4-:R-:W-:Y:S02]  /*6370*/  IMAD R12, R12, R13, R29.reuse ;  /* 0x0000000d0c0c7224 */ /* 0x110fe400078e021d */
[----:B--2---:R-:W-:-:S03]  /*6380*/  IMAD R26, R26, R30, R29 ;  /* 0x0000001e1a1a7224 */ /* 0x004fc600078e021d */
[----:B------:R-:W-:Y:S02]  /*6390*/  IADD3 R13, PT, PT, R12, 0x400, RZ ;  /* 0x000004000c0d7810 */ /* 0x000fe40007ffe0ff */
[----:B------:R-:W-:-:S03]  /*63a0*/  IADD3 R25, PT, PT, R26, 0x800, RZ ;  /* 0x000008001a197810 */ /* 0x000fc60007ffe0ff */
[----:B------:R-:W-:-:S04]  /*63b0*/  IMAD.WIDE R12, R13, 0x2, R20 ;  /* 0x000000020d0c7825 */ /* 0x000fc800078e0214 */
[----:B------:R-:W-:Y:S02]  /*63c0*/  IMAD R28, R28, R30, R29 ;  /* 0x0000001e1c1c7224 */ /* 0x000fe400078e021d */
[----:B------:R-:W2:Y:S01]  /*63d0*/  LDG.E.128 R12, desc[UR36][R12.64] ;  /* 0x000000240c0c7981 */ /* 0x000ea2000c1e1d00 */
        /* <DEDUP_REMOVED lines=9> */
[----:B------:R-:W-:-:S05]  /*6470*/  VIADD R52, R52, 0x4 ;  /* 0x0000000434347836 */ /* 0x000fca0000000000 */
[----:B------:R-:W-:Y:S01]  /*6480*/  ISETP.NE.AND P0, PT, R52, RZ, PT ;  /* 0x000000ff3400720c */ /* 0x000fe20003f05270 */
[--C-:B---3--:R-:W-:Y:S02]  /*6490*/  HADD2.F32 R53, -RZ, R4.reuse.H0_H0 ;  /* 0x20000004ff357230 */ /* 0x108fe40000004100 */
[----:B------:R-:W-:Y:S02]  /*64a0*/  HADD2.F32 R55, -RZ, R4.H1_H1 ;  /* 0x30000004ff377230 */ /* 0x000fe40000004100 */
[----:B------:R-:W-:Y:S02]  /*64b0*/  HADD2.F32 R4, -RZ, R5.H0_H0 ;  /* 0x20000005ff047230 */ /* 0x000fe40000004100 */
[C---:B------:R-:W-:Y:S01]  /*64c0*/  FFMA.FTZ R53, R54.reuse, R53, R45 ;  /* 0x0000003536357223 */ /* 0x040fe2000001002d */
[--C-:B------:R-:W-:Y:S02]  /*64d0*/  HADD2.F32 R56, -RZ, R6.reuse.H0_H0 ;  /* 0x20000006ff387230 */ /* 0x100fe40000004100 */
[----:B------:R-:W-:Y:S01]  /*64e0*/  FFMA.FTZ R55, R54, R55, R40 ;  /* 0x0000003736377223 */ /* 0x000fe20000010028 */
[----:B------:R-:W-:-:S02]  /*64f0*/  HADD2.F32 R57, -RZ, R6.H1_H1 ;  /* 0x30000006ff397230 */ /* 0x000fc40000004100 */
[C---:B------:R-:W-:Y:S01]  /*6500*/  FFMA.FTZ R43, R54.reuse, R4, R43 ;  /* 0x00000004362b7223 */ /* 0x040fe2000001002b */
[----:B------:R-:W-:Y:S01]  /*6510*/  HADD2.F32 R5, -RZ, R5.H1_H1 ;  /* 0x30000005ff057230 */ /* 0x000fe20000004100 */
[----:B------:R-:W0:Y:S01]  /*6520*/  LDS.U16 R4, [R51+0x10] ;  /* 0x0000100033047984 */ /* 0x000e220000000400 */
[--C-:B------:R-:W-:Y:S02]  /*6530*/  HADD2.F32 R6, -RZ, R7.reuse.H0_H0 ;  /* 0x20000007ff067230 */ /* 0x100fe40000004100 */
[C---:B------:R-:W-:Y:S01]  /*6540*/  FFMA.FTZ R57, R54.reuse, R57, R32 ;  /* 0x0000003936397223 */ /* 0x040fe20000010020 */
[----:B------:R-:W-:Y:S02]  /*6550*/  HADD2.F32 R7, -RZ, R7.H1_H1 ;  /* 0x30000007ff077230 */ /* 0x000fe40000004100 */
[C---:B------:R-:W-:Y:S01]  /*6560*/  FFMA.FTZ R5, R54.reuse, R5, R34 ;  /* 0x0000000536057223 */ /* 0x040fe20000010022 */
[C---:B------:R-:W-:Y:S01]  /*6570*/  FFMA.FTZ R56, R54.reuse, R56, R41 ;  /* 0x0000003836387223 */ /* 0x040fe20000010029 */
[----:B------:R-:W-:Y:S01]  /*6580*/  FFMA.FTZ R6, R54, R6, R39 ;  /* 0x0000000636067223 */ /* 0x000fe20000010027 */
[----:B--2---:R-:W-:-:S02]  /*6590*/  HADD2.F32 R34, -RZ, R13.H1_H1 ;  /* 0x3000000dff227230 */ /* 0x004fc40000004100 */
[----:B------:R-:W-:Y:S01]  /*65a0*/  FFMA.FTZ R7, R54, R7, R2 ;  /* 0x0000000736077223 */ /* 0x000fe20000010002 */
[--C-:B------:R-:W-:Y:S02]  /*65b0*/  HADD2.F32 R39, -RZ, R15.reuse.H0_H0 ;  /* 0x2000000fff277230 */ /* 0x100fe40000004100 */
[----:B------:R-:W-:Y:S02]  /*65c0*/  HADD2.F32 R40, -RZ, R15.H1_H1 ;  /* 0x3000000fff287230 */ /* 0x000fe40000004100 */
[C---:B------:R-:W-:Y:S01]  /*65d0*/  FFMA.FTZ R5, R58.reuse, R34, R5 ;  /* 0x000000223a057223 */ /* 0x040fe20000010005 */
        /* <DEDUP_REMOVED lines=10> */
[--C-:B----4-:R-:W-:Y:S02]  /*6680*/  HADD2.F32 R34, -RZ, R24.reuse.H0_H0 ;  /* 0x20000018ff227230 */ /* 0x110fe40000004100 */
[----:B------:R-:W-:Y:S01]  /*6690*/  FFMA.FTZ R12, R58, R12, R55 ;  /* 0x0000000c3a0c7223 */ /* 0x000fe20000010037 */
[----:B------:R-:W-:-:S02]  /*66a0*/  HADD2.F32 R39, -RZ, R24.H1_H1 ;  /* 0x30000018ff277230 */ /* 0x000fc40000004100 */
[----:B------:R-:W-:Y:S01]  /*66b0*/  FFMA.FTZ R14, R58, R14, R57 ;  /* 0x0000000e3a0e7223 */ /* 0x000fe20000010039 */
[--C-:B------:R-:W-:Y:S02]  /*66c0*/  HADD2.F32 R41, -RZ, R25.reuse.H0_H0 ;  /* 0x20000019ff297230 */ /* 0x100fe40000004100 */
[----:B------:R-:W-:Y:S02]  /*66d0*/  HADD2.F32 R24, -RZ, R25.H1_H1 ;  /* 0x30000019ff187230 */ /* 0x000fe40000004100 */
[--C-:B------:R-:W-:Y:S02]  /*66e0*/  HADD2.F32 R40, -RZ, R26.reuse.H0_H0 ;  /* 0x2000001aff287230 */ /* 0x100fe40000004100 */
[----:B------:R-:W-:Y:S02]  /*66f0*/  HADD2.F32 R25, -RZ, R26.H1_H1 ;  /* 0x3000001aff197230 */ /* 0x000fe40000004100 */
[----:B------:R-:W-:Y:S02]  /*6700*/  HADD2.F32 R15, -RZ, R60.H0_H0 ;  /* 0x2000003cff0f7230 */ /* 0x000fe40000004100 */
[----:B------:R-:W-:-:S02]  /*6710*/  HADD2.F32 R43, -RZ, R27.H0_H0 ;  /* 0x2000001bff2b7230 */ /* 0x000fc40000004100 */
        /* <DEDUP_REMOVED lines=9> */
[----:B0-----:R-:W-:-:S02]  /*67b0*/  HADD2.F32 R15, -RZ, R4.H0_H0 ;  /* 0x20000004ff0f7230 */ /* 0x001fc40000004100 */
[--C-:B------:R-:W-:Y:S02]  /*67c0*/  HADD2.F32 R45, -RZ, R28.reuse.H0_H0 ;  /* 0x2000001cff2d7230 */ /* 0x100fe40000004100 */
[--C-:B------:R-:W-:Y:S02]  /*67d0*/  HADD2.F32 R43, -RZ, R29.reuse.H0_H0 ;  /* 0x2000001dff2b7230 */ /* 0x100fe40000004100 */
        /* <DEDUP_REMOVED lines=14> */
[----:B------:R-:W-:Y:S01]  /*68c0*/  FFMA.FTZ R2, R15, R24, R7 ;  /* 0x000000180f027223 */ /* 0x000fe20000010007 */
[----:B------:R-:W-:Y:S06]  /*68d0*/  @P0 BRA `(.L_x_2252) ;  /* 0xfffffff800600947 */ /* 0x000fec000383ffff */
.L_x_2251:
[----:B------:R-:W-:Y:S05]  /*68e0*/  BSYNC.RECONVERGENT B1 ;  /* 0x0000000000017941 */ /* 0x000fea0003800200 */
.L_x_2250:
        /* <DEDUP_REMOVED lines=11> */
[----:B------:R0:W4:Y:S01]  /*69a0*/  LDG.E R12, desc[UR36][R24.64+0x20] ;  /* 0x00002024180c7981 */ /* 0x000122000c1e1900 */
[----:B------:R-:W-:Y:S01]  /*69b0*/  SHF.L.U32 R13, R47, 0x7, RZ ;  /* 0x000000072f0d7819 */ /* 0x000fe200000006ff */
[----:B------:R-:W-:Y:S01]  /*69c0*/  IMAD.SHL.U32 R14, R48, 0x80, RZ ;  /* 0x00000080300e7824 */ /* 0x000fe200078e00ff */
[----:B------:R-:W-:-:S05]  /*69d0*/  IADD3 R27, PT, PT, -R16, R47, RZ ;  /* 0x0000002f101b7210 */ /* 0x000fca0007ffe1ff */
[----:B------:R-:W-:-:S05]  /*69e0*/  IMAD R27, R27, 0x2, R38 ;  /* 0x000000021b1b7824 */ /* 0x000fca00078e0226 */
[----:B0-----:R-:W0:Y:S04]  /*69f0*/  LDS.U16 R24, [R27] ;  /* 0x000000001b187984 */ /* 0x001e280000000400 */
[----:B------:R-:W1:Y:S01]  /*6a00*/  LDS.U16 R28, [R27+0x10] ;  /* 0x000010001b1c7984 */ /* 0x000e620000000400 */
[-CC-:B--2---:R-:W-:Y:S02]  /*6a10*/  IMAD R5, R4, R14.reuse, R13.reuse ;  /* 0x0000000e04057224 */ /* 0x184fe400078e020d */
[----:B----4-:R-:W-:Y:S02]  /*6a20*/  IMAD R12, R12, R14, R13 ;  /* 0x0000000e0c0c7224 */ /* 0x010fe400078e020d */
[----:B------:R-:W-:-:S03]  /*6a30*/  IMAD.WIDE R4, R5, 0x2, R20 ;  /* 0x0000000205047825 */ /* 0x000fc600078e0214 */
[----:B------:R-:W-:-:S03]  /*6a40*/  IADD3 R13, PT, PT, R12, 0x400, RZ ;  /* 0x000004000c0d7810 */ /* 0x000fc60007ffe0ff */
[----:B------:R-:W2:Y:S02]  /*6a50*/  LDG.E.128 R4, desc[UR36][R4.64] ;  /* 0x0000002404047981 */ /* 0x000ea4000c1e1d00 */
[----:B------:R-:W-:-:S06]  /*6a60*/  IMAD.WIDE R12, R13, 0x2, R20 ;  /* 0x000000020d0c7825 */ /* 0x000fcc00078e0214 */
[----:B------:R-:W4:Y:S01]  /*6a70*/  LDG.E.128 R12, desc[UR36][R12.64] ;  /* 0x000000240c0c7981 */ /* 0x000f22000c1e1d00 */
[----:B0-----:R-:W-:Y:S01]  /*6a80*/  HADD2.F32 R24, -RZ, R24.H0_H0 ;  /* 0x20000018ff187230 */ /* 0x001fe20000004100 */
[----:B------:R-:W-:Y:S01]  /*6a90*/  IADD3 R47, PT, PT, R47, 0x10, RZ ;  /* 0x000000102f2f7810 */ /* 0x000fe20007ffe0ff */
[----:B-1----:R-:W-:Y:S02]  /*6aa0*/  HADD2.F32 R28, -RZ, R28.H0_H0 ;  /* 0x2000001cff1c7230 */ /* 0x002fe40000004100 */
[--C-:B--2---:R-:W-:Y:S02]  /*6ab0*/  HADD2.F32 R25, -RZ, R4.reuse.H0_H0 ;  /* 0x20000004ff197230 */ /* 0x104fe40000004100 */
[----:B------:R-:W-:Y:S02]  /*6ac0*/  HADD2.F32 R29, -RZ, R4.H1_H1 ;  /* 0x30000004ff1d7230 */ /* 0x000fe40000004100 */
[--C-:B------:R-:W-:Y:S02]  /*6ad0*/  HADD2.F32 R26, -RZ, R6.reuse.H0_H0 ;  /* 0x20000006ff1a7230 */ /* 0x100fe40000004100 */
[----:B------:R-:W-:Y:S01]  /*6ae0*/  FFMA.FTZ R25, R24, R25, R45 ;  /* 0x0000001918197223 */ /* 0x000fe2000001002d */
[----:B---3--:R-:W-:-:S02]  /*6af0*/  HADD2.F32 R31, -RZ, R6.H1_H1 ;  /* 0x30000006ff1f7230 */ /* 0x008fc40000004100 */
        /* <DEDUP_REMOVED lines=9> */
[----:B----4-:R-:W-:Y:S02]  /*6b90*/  HADD2.F32 R45, -RZ, R12.H0_H0 ;  /* 0x2000000cff2d7230 */ /* 0x010fe40000004100 */
[C---:B------:R-:W-:Y:S01]  /*6ba0*/  FFMA.FTZ R5, R24.reuse, R5, R34 ;  /* 0x0000000518057223 */ /* 0x040fe20000010022 */
[----:B------:R-:W-:Y:S02]  /*6bb0*/  HADD2.F32 R41, -RZ, R14.H0_H0 ;  /* 0x2000000eff297230 */ /* 0x000fe40000004100 */
[----:B------:R-:W-:Y:S01]  /*6bc0*/  FFMA.FTZ R2, R24, R7, R2 ;  /* 0x0000000718027223 */ /* 0x000fe20000010002 */
        /* <DEDUP_REMOVED lines=13> */
[----:B------:R-:W-:-:S07]  /*6ca0*/  FFMA.FTZ R2, R28, R15, R2 ;  /* 0x0000000f1c027223 */ /* 0x000fce0000010002 */
.L_x_2254:
[----:B------:R-:W-:Y:S05]  /*6cb0*/  BSYNC.RECONVERGENT B1 ;  /* 0x0000000000017941 */ /* 0x000fea0003800200 */
.L_x_2253:
        /* <DEDUP_REMOVED lines=10> */
[----:B--2---:R-:W-:-:S04]  /*6d60*/  IMAD R5, R48, R12, R47 ;  /* 0x0000000c30057224 */ /* 0x004fc800078e022f */
        /* <DEDUP_REMOVED lines=20> */
.L_x_2249:
[----:B------:R-:W-:Y:S05]  /*6eb0*/  BSYNC.RECONVERGENT B0 ;  /* 0x0000000000007941 */ /* 0x000fea0003800200 */
.L_x_2248:
[----:B------:R-:W-:Y:S01]  /*6ec0*/  ISETP.GE.AND P0, PT, R44, R19, PT ;  /* 0x000000132c00720c */ /* 0x000fe20003f06270 */
[----:B------:R-:W0:Y:S01]  /*6ed0*/  LDCU.64 UR8, c[0x0][0x3c8] ;  /* 0x00007900ff0877ac */ /* 0x000e220008000a00 */
[----:B------:R-:W-:Y:S01]  /*6ee0*/  BSSY.RECONVERGENT B0, `(.L_x_2255) ;  /* 0x000012c000007945 */ /* 0x000fe20003800200 */
[----:B------:R-:W1:Y:S10]  /*6ef0*/  LDCU.64 UR12, c[0x0][0x3c8] ;  /* 0x00007900ff0c77ac */ /* 0x000e740008000a00 */
[----:B------:R-:W-:Y:S05]  /*6f00*/  @P0 BRA `(.L_x_2256) ;  /* 0x0000001000a40947 */ /* 0x000fea0003800000 */
[----:B------:R-:W-:Y:S01]  /*6f10*/  VIADDMNMX R4, R44, 0x8, R19, !PT ;  /* 0x000000082c047846 */ /* 0x000fe20007800113 */
[----:B------:R-:W2:Y:S01]  /*6f20*/  LDCU UR6, c[0x0][0x3f8] ;  /* 0x00007f00ff0677ac */ /* 0x000ea20008000800 */
[----:B---3--:R-:W-:Y:S01]  /*6f30*/  LOP3.LUT R30, RZ, R16, RZ, 0x33, !PT ;  /* 0x00000010ff1e7212 */ /* 0x008fe200078e33ff */
        /* <DEDUP_REMOVED lines=12> */
.L_x_2261:
[----:B--2---:R-:W-:Y:S01]  /*7000*/  ISETP.GE.AND P1, PT, R44, R36, PT ;  /* 0x000000242c00720c */ /* 0x004fe20003f26270 */
[----:B------:R-:W-:Y:S01]  /*7010*/  VIADD R24, R24, 0x1 ;  /* 0x0000000118187836 */ /* 0x000fe20000000000 */
[----:B------:R-:W-:Y:S04]  /*7020*/  BSSY.RECONVERGENT B2, `(.L_x_2259) ;  /* 0x0000034000027945 */ /* 0x000fe80003800200 */
        /* <DEDUP_REMOVED lines=14> */
[----:B------:R-:W-:Y:S02]  /*7110*/  MOV R5, R25 ;  /* 0x0000001900057202 */ /* 0x000fe40000000f00 */
[----:B------:R-:W2:Y:S03]  /*7120*/  LDS.U16 R25, [R13] ;  /* 0x000000000d197984 */ /* 0x000ea60000000400 */
        /* <DEDUP_REMOVED lines=9> */
[----:B------:R-:W-:-:S05]  /*71c0*/  IADD3 R5, P1, PT, R4, UR4, RZ ;  /* 0x0000000404057c10 */ /* 0x000fca000ff3e0ff */
[----:B------:R-:W-:Y:S01]  /*71d0*/  IMAD.X R6, RZ, RZ, UR10, P1 ;  /* 0x0000000aff067e24 */ /* 0x000fe200088e06ff */
[----:B0-----:R-:W-:-:S04]  /*71e0*/  LEA R14, P1, R5, UR8, 0x2 ;  /* 0x00000008050e7c11 */ /* 0x001fc8000f8210ff */
[----:B------:R-:W-:-:S06]  /*71f0*/  LEA.HI.X R15, R5, UR9, R6, 0x2, P1 ;  /* 0x00000009050f7c11 */ /* 0x000fcc00088f1406 */
[----:B------:R-:W3:Y:S02]  /*7200*/  LDG.E R15, desc[UR36][R14.64] ;  /* 0x000000240e0f7981 */ /* 0x000ee4000c1e1900 */
[----:B---3--:R-:W-:-:S05]  /*7210*/  IMAD R5, R12, R15, R4 ;  /* 0x0000000f0c057224 */ /* 0x008fca00078e0204 */
[----:B------:R-:W-:-:S05]  /*7220*/  SHF.L.U32 R5, R5, 0x7, RZ ;  /* 0x0000000705057819 */ /* 0x000fca00000006ff */
[----:B------:R-:W-:-:S06]  /*7230*/  IMAD.WIDE R4, R5, 0x2, R20 ;  /* 0x0000000205047825 */ /* 0x000fcc00078e0214 */
[----:B------:R-:W3:Y:S01]  /*7240*/  LDG.E.128 R4, desc[UR36][R4.64] ;  /* 0x0000002404047981 */ /* 0x000ee2000c1e1d00 */
[----:B--2---:R-:W-:Y:S02]  /*7250*/  HADD2.F32 R26, -RZ, R25.H0_H0 ;  /* 0x20000019ff1a7230 */ /* 0x004fe40000004100 */
[--C-:B---3--:R-:W-:Y:S02]  /*7260*/  HADD2.F32 R14, -RZ, R6.reuse.H0_H0 ;  /* 0x20000006ff0e7230 */ /* 0x108fe40000004100 */
        /* <DEDUP_REMOVED lines=15> */
.L_x_2260:
[----:B01----:R-:W-:Y:S05]  /*7360*/  BSYNC.RECONVERGENT B2 ;  /* 0x0000000000027941 */ /* 0x003fea0003800200 */
.L_x_2259:
[----:B------:R-:W-:Y:S01]  /*7370*/  IADD3 R44, PT, PT, R44, 0x8, RZ ;  /* 0x000000082c2c7810 */ /* 0x000fe20007ffe0ff */
[----:B------:R-:W-:Y:S01]  /*7380*/  VIADD R13, R13, 0x10 ;  /* 0x000000100d0d7836 */ /* 0x000fe20000000000 */
[----:B------:R-:W-:Y:S06]  /*7390*/  @P0 BRA `(.L_x_2261) ;  /* 0xfffffffc00180947 */ /* 0x000fec000383ffff */
.L_x_2258:
[----:B01----:R-:W-:Y:S05]  /*73a0*/  BSYNC.RECONVERGENT B1 ;  /* 0x0000000000017941 */ /* 0x003fea0003800200 */
.L_x_2257:
[----:B------:R-:W-:-:S13]  /*73b0*/  ISETP.GE.U32.AND P0, PT, R30, 0x18, PT ;  /* 0x000000181e00780c */ /* 0x000fda0003f06070 */
[----:B------:R-:W-:Y:S05]  /*73c0*/  @!P0 BRA `(.L_x_2256) ;  /* 0x0000000c00748947 */ /* 0x000fea0003800000 */
[----:B------:R-:W0:Y:S02]  /*73d0*/  LDC R36, c[0x0][0x3f4] ;  /* 0x0000fd00ff247b82 */ /* 0x000e240000000800 */
.L_x_2270:
[C---:B0-----:R-:W-:Y:S01]  /*73e0*/  ISETP.GE.AND P3, PT, R44.reuse, R36, PT ;  /* 0x000000242c00720c */ /* 0x041fe20003f66270 */
[C---:B------:R-:W-:Y:S01]  /*73f0*/  VIADD R15, R44.reuse, 0x18 ;  /* 0x000000182c0f7836 */ /* 0x040fe20000000000 */
[C---:B------:R-:W-:Y:S01]  /*7400*/  IADD3 R47, PT, PT, R44.reuse, 0x8, RZ ;  /* 0x000000082c2f7810 */ /* 0x040fe20007ffe0ff */
[----:B------:R-:W-:Y:S01]  /*7410*/  BSSY.RECONVERGENT B1, `(.L_x_2262) ;  /* 0x0000039000017945 */ /* 0x000fe20003800200 */
[----:B------:R-:W-:Y:S02]  /*7420*/  IADD3 R25, PT, PT, R44, 0x10, RZ ;  /* 0x000000102c197810 */ /* 0x000fe40007ffe0ff */
[----:B------:R-:W-:Y:S02]  /*7430*/  IADD3 R13, PT, PT, -R16, R44, RZ ;  /* 0x0000002c100d7210 */ /* 0x000fe40007ffe1ff */
[-C--:B------:R-:W-:Y:S02]  /*7440*/  ISETP.GE.AND P0, PT, R47, R36.reuse, PT ;  /* 0x000000242f00720c */ /* 0x080fe40003f06270 */
[----:B------:R-:W-:-:S02]  /*7450*/  ISETP.GE.AND P1, PT, R25, R36, PT ;  /* 0x000000241900720c */ /* 0x000fc40003f26270 */
[----:B------:R-:W-:Y:S02]  /*7460*/  ISETP.GE.AND P2, PT, R15, R36, PT ;  /* 0x000000240f00720c */ /* 0x000fe40003f46270 */
[----:B------:R-:W-:Y:S01]  /*7470*/  LEA R13, R13, R38, 0x1 ;  /* 0x000000260d0d7211 */ /* 0x000fe200078e08ff */
[----:B------:R-:W-:Y:S10]  /*7480*/  @!P3 BRA `(.L_x_2263) ;  /* 0x0000000000c4b947 */ /* 0x000ff40003800000 */
        /* <DEDUP_REMOVED lines=25> */
[----:B------:R-:W-:-:S04]  /*7620*/  LEA R26, P3, R5, UR12, 0x2 ;  /* 0x0000000c051a7c11 */ /* 0x000fc8000f8610ff */
[----:B------:R-:W-:-:S06]  /*7630*/  LEA.HI.X R27, R5, UR13, R6, 0x2, P3 ;  /* 0x0000000d051b7c11 */ /* 0x000fcc00098f1406 */
[----:B------:R-:W2:Y:S02]  /*7640*/  LDG.E R27, desc[UR36][R26.64] ;  /* 0x000000241a1b7981 */ /* 0x000ea4000c1e1900 */
        /* <DEDUP_REMOVED lines=21> */
.L_x_2263:
[----:B------:R-:W-:Y:S05]  /*77a0*/  BSYNC.RECONVERGENT B1 ;  /* 0x0000000000017941 */ /* 0x000fea0003800200 */
.L_x_2262:
[----:B------:R-:W-:Y:S04]  /*77b0*/  BSSY.RECONVERGENT B1, `(.L_x_2264) ;  /* 0x0000033000017945 */ /* 0x000fe80003800200 */
        /* <DEDUP_REMOVED lines=9> */
[----:B0-----:R-:W0:Y:S01]  /*7850*/  LDS.U16 R14, [R13+0x10] ;  /* 0x000010000d0e7984 */ /* 0x001e220000000400 */
[----:B-1----:R-:W-:-:S05]  /*7860*/  IADD3 R4, PT, PT, RZ, -R5, RZ ;  /* 0x80000005ff047210 */ /* 0x002fca0007ffe0ff */
        /* <DEDUP_REMOVED lines=15> */
[----:B------:R-:W-:-:S04]  /*7960*/  LEA R26, P0, R5, UR12, 0x2 ;  /* 0x0000000c051a7c11 */ /* 0x000fc8000f8010ff */
[----:B------:R-:W-:-:S06]  /*7970*/  LEA.HI.X R27, R5, UR13, R6, 0x2, P0 ;  /* 0x0000000d051b7c11 */ /* 0x000fcc00080f1406 */
[----:B------:R-:W2:Y:S02]  /*7980*/  LDG.E R27, desc[UR36][R26.64] ;  /* 0x000000241a1b7981 */ /* 0x000ea4000c1e1900 */
[----:B--2---:R-:W-:-:S05]  /*7990*/  IMAD R5, R12, R27, R4 ;  /* 0x0000001b0c057224 */ /* 0x004fca00078e0204 */
[----:B------:R-:W-:-:S05]  /*79a0*/  SHF.L.U32 R5, R5, 0x7, RZ ;  /* 0x0000000705057819 */ /* 0x000fca00000006ff */
        /* <DEDUP_REMOVED lines=19> */
.L_x_2265:
[----:B------:R-:W-:Y:S05]  /*7ae0*/  BSYNC.RECONVERGENT B1 ;  /* 0x0000000000017941 */ /* 0x000fea0003800200 */
.L_x_2264:
        /* <DEDUP_REMOVED lines=11> */
[----:B-1----:R-:W-:-:S04]  /*7ba0*/  IMAD.MOV R4, RZ, RZ, -R5 ;  /* 0x000000ffff047224 */ /* 0x002fc800078e0a05 */
        /* <DEDUP_REMOVED lines=14> */
[----:B------:R-:W-:Y:S02]  /*7c90*/  IADD3.X R6, PT, PT, RZ, UR10, RZ, P0, !PT ;  /* 0x0000000aff067c10 */ /* 0x000fe400087fe4ff */
        /* <DEDUP_REMOVED lines=24> */
.L_x_2267:
[----:B------:R-:W-:Y:S05]  /*7e20*/  BSYNC.RECONVERGENT B1 ;  /* 0x0000000000017941 */ /* 0x000fea0003800200 */
.L_x_2266:
[----:B------:R-:W-:Y:S04]  /*7e30*/  BSSY.RECONVERGENT B1, `(.L_x_2268) ;  /* 0x0000033000017945 */ /* 0x000fe80003800200 */
[----:B------:R-:W-:Y:S05]  /*7e40*/  @!P2 BRA `(.L_x_2269) ;  /* 0x0000000000c4a947 */ /* 0x000fea0003800000 */
[----:B------:R-:W-:Y:S01]  /*7e50*/  IABS R7, R36 ;  /* 0x0000002400077213 */ /* 0x000fe20000000000 */
[----:B------:R-:W0:Y:S01]  /*7e60*/  LDS.U16 R13, [R13+0x30] ;  /* 0x000030000d0d7984 */ /* 0x000e220000000400 */
[----:B------:R-:W-:Y:S02]  /*7e70*/  IABS R24, R15 ;  /* 0x0000000f00187213 */ /* 0x000fe40000000000 */
[----:B------:R-:W1:Y:S01]  /*7e80*/  I2F.RP R6, R7 ;  /* 0x0000000700067306 */ /* 0x000e620000209400 */
[----:B------:R-:W-:Y:S02]  /*7e90*/  ISETP.GE.AND P1, PT, R15, RZ, PT ;  /* 0x000000ff0f00720c */ /* 0x000fe40003f26270 */
[----:B------:R-:W-:-:S05]  /*7ea0*/  ISETP.NE.AND P2, PT, R36, RZ, PT ;  /* 0x000000ff2400720c */ /* 0x000fca0003f45270 */
[----:B-1----:R-:W1:Y:S02]  /*7eb0*/  MUFU.RCP R6, R6 ;  /* 0x0000000600067308 */ /* 0x002e640000001000 */
[----:B-1----:R-:W-:-:S06]  /*7ec0*/  VIADD R14, R6, 0xffffffe ;  /* 0x0ffffffe060e7836 */ /* 0x002fcc0000000000 */
[----:B------:R-:W1:Y:S02]  /*7ed0*/  F2I.FTZ.U32.TRUNC.NTZ R5, R14 ;  /* 0x0000000e00057305 */ /* 0x000e64000021f000 */
        /* <DEDUP_REMOVED lines=40> */
.L_x_2269:
[----:B------:R-:W-:Y:S05]  /*8160*/  BSYNC.RECONVERGENT B1 ;  /* 0x0000000000017941 */ /* 0x000fea0003800200 */
.L_x_2268:
[----:B------:R-:W-:-:S04]  /*8170*/  IADD3 R44, PT, PT, R44, 0x20, RZ ;  /* 0x000000202c2c7810 */ /* 0x000fc80007ffe0ff */
[----:B------:R-:W-:-:S13]  /*8180*/  ISETP.GE.AND P0, PT, R44, R19, PT ;  /* 0x000000132c00720c */ /* 0x000fda0003f06270 */
[----:B------:R-:W-:Y:S05]  /*8190*/  @!P0 BRA `(.L_x_2270) ;  /* 0xfffffff000908947 */ /* 0x000fea000383ffff */
.L_x_2256:
[----:B01----:R-:W-:Y:S05]  /*81a0*/  BSYNC.RECONVERGENT B0 ;  /* 0x0000000000007941 */ /* 0x003fea0003800200 */
.L_x_2255:
        /* <DEDUP_REMOVED lines=12> */
[----:B0-----:R0:W4:Y:S01]  /*8270*/  LDG.E R6, desc[UR36][R6.64+0x8] ;  /* 0x0000082406067981 */ /* 0x001122000c1e1900 */
[----:B--2---:R-:W-:Y:S01]  /*8280*/  LOP3.LUT R18, R25, 0xff, RZ, 0xc0, !PT ;  /* 0x000000ff19127812 */ /* 0x004fe200078ec0ff */
[----:B------:R-:W-:Y:S01]  /*8290*/  I2F.S8 R13, R24 ;  /* 0x00000018000d7306 */ /* 0x000fe20000001400 */
[----:B------:R-:W-:Y:S02]  /*82a0*/  SHF.R.S64 R20, R24, 0x10, R25 ;  /* 0x0000001018147819 */ /* 0x000fe40000001019 */
[----:B------:R-:W-:Y:S02]  /*82b0*/  SHF.R.U64 R14, R18, 0x7, RZ ;  /* 0x00000007120e7819 */ /* 0x000fe400000012ff */
[----:B------:R-:W-:-:S02]  /*82c0*/  LOP3.LUT R20, R20, 0xff, RZ, 0xc0, !PT ;  /* 0x000000ff14147812 */ /* 0x000fc400078ec0ff */
[----:B------:R-:W-:Y:S02]  /*82d0*/  ISETP.NE.U32.AND P1, PT, R14, RZ, PT ;  /* 0x000000ff0e00720c */ /* 0x000fe40003f25070 */
[--C-:B------:R-:W-:Y:S02]  /*82e0*/  SHF.R.S32.HI R27, RZ, 0x18, R25.reuse ;  /* 0x00000018ff1b7819 */ /* 0x100fe40000011419 */
[----:B------:R-:W-:Y:S02]  /*82f0*/  PRMT R5, R25, 0x9910, RZ ;  /* 0x0000991019057816 */ /* 0x000fe400000000ff */
[--C-:B------:R-:W-:Y:S02]  /*8300*/  SHF.R.U64 R14, R24, 0x10, R25.reuse ;  /* 0x00000010180e7819 */ /* 0x100fe40000001219 */
[----:B------:R-:W-:Y:S01]  /*8310*/  SHF.R.S32.HI R25, RZ, 0x10, R25 ;  /* 0x00000010ff197819 */ /* 0x000fe20000011419 */
[----:B------:R-:W4:Y:S01]  /*8320*/  I2F.S16 R27, R27 ;  /* 0x0000001b001b7306 */ /* 0x000f220000101400 */
[----:B0-----:R-:W-:-:S02]  /*8330*/  SHF.R.U64 R7, R20, 0x7, RZ ;  /* 0x0000000714077819 */ /* 0x001fc400000012ff */
[----:B------:R-:W-:Y:S02]  /*8340*/  PRMT R14, R14, 0x9910, RZ ;  /* 0x000099100e0e7816 */ /* 0x000fe400000000ff */
[----:B------:R-:W-:Y:S02]  /*8350*/  LOP3.LUT R25, R25, 0xff, RZ, 0xc0, !PT ;  /* 0x000000ff19197812 */ /* 0x000fe400078ec0ff */
[----:B------:R-:W-:Y:S02]  /*8360*/  ISETP.NE.U32.AND P0, PT, R7, RZ, PT ;  /* 0x000000ff0700720c */ /* 0x000fe40003f05070 */
[----:B------:R-:W-:Y:S02]  /*8370*/  MOV R7, R14 ;  /* 0x0000000e00077202 */ /* 0x000fe40000000f00 */
[----:B------:R-:W-:Y:S02]  /*8380*/  SHF.R.U64 R14, R25, 0x7, RZ ;  /* 0x00000007190e7819 */ /* 0x000fe400000012ff */
[----:B------:R-:W-:-:S02]  /*8390*/  ISETP.NE.U32.AND.EX P1, PT, RZ, RZ, PT, P1 ;  /* 0x000000ffff00720c */ /* 0x000fc40003f25110 */
[----:B------:R-:W-:Y:S01]  /*83a0*/  ISETP.NE.U32.AND P2, PT, R14, RZ, PT ;  /* 0x000000ff0e00720c */ /* 0x000fe20003f45070 */
[----:B----4-:R-:W-:Y:S01]  /*83b0*/  FMUL.FTZ R16, R6, R27 ;  /* 0x0000001b06107220 */ /* 0x010fe20000410000 */
[----:B------:R-:W-:Y:S02]  /*83c0*/  ISETP.NE.U32.AND.EX P0, PT, RZ, RZ, PT, P0 ;  /* 0x000000ffff00720c */ /* 0x000fe40003f05100 */
[----:B------:R-:W-:Y:S02]  /*83d0*/  ISETP.NE.U32.AND.EX P2, PT, RZ, RZ, PT, P2 ;  /* 0x000000ffff00720c */ /* 0x000fe40003f45120 */
[----:B------:R-:W-:Y:S02]  /*83e0*/  PRMT R12, R24, 0x9910, RZ ;  /* 0x00009910180c7816 */ /* 0x000fe400000000ff */
[----:B------:R-:W-:Y:S02]  /*83f0*/  SHF.R.S32.HI R7, RZ, 0x8, R7 ;  /* 0x00000008ff077819 */ /* 0x000fe40000011407 */
[----:B------:R-:W-:Y:S01]  /*8400*/  SHF.R.S32.HI R4, RZ, 0x8, R12 ;  /* 0x00000008ff047819 */ /* 0x000fe2000001140c */
[----:B------:R-:W-:Y:S01]  /*8410*/  IMAD.MOV.U32 R12, RZ, RZ, R5 ;  /* 0x000000ffff0c7224 */ /* 0x000fe200078e0005 */
[----:B------:R-:W-:-:S02]  /*8420*/  @P1 LOP3.LUT R18, R18, 0xffffff00, RZ, 0xfc, !PT ;  /* 0xffffff0012121812 */ /* 0x000fc400078efcff */
[----:B------:R0:W1:Y:S01]  /*8430*/  I2F.S16 R5, R4 ;  /* 0x0000000400057306 */ /* 0x0000620000101400 */
[----:B------:R-:W-:Y:S02]  /*8440*/  @P0 LOP3.LUT R20, R20, 0xffffff00, RZ, 0xfc, !PT ;  /* 0xffffff0014140812 */ /* 0x000fe400078efcff */
[----:B------:R-:W-:Y:S02]  /*8450*/  @P2 LOP3.LUT R25, R25, 0xffffff00, RZ, 0xfc, !PT ;  /* 0xffffff0019192812 */ /* 0x000fe400078efcff */
[----:B------:R-:W-:-:S03]  /*8460*/  SHF.R.S32.HI R12, RZ, 0x8, R12 ;  /* 0x00000008ff0c7819 */ /* 0x000fc6000001140c */
[----:B------:R-:W2:Y:S01]  /*8470*/  I2F.S16 R7, R7 ;  /* 0x0000000700077306 */ /* 0x000ea20000101400 */
[C---:B0-----:R-:W-:Y:S01]  /*8480*/  FMUL.FTZ R4, R6.reuse, R13 ;  /* 0x0000000d06047220 */ /* 0x041fe20000410000 */
[----:B-1----:R-:W-:-:S06]  /*8490*/  FMUL.FTZ R5, R6, R5 ;  /* 0x0000000506057220 */ /* 0x002fcc0000410000 */
[----:B------:R2:W0:Y:S01]  /*84a0*/  I2F.S16 R21, R12 ;  /* 0x0000000c00157306 */ /* 0x0004220000101400 */
[----:B------:R-:W-:-:S07]  /*84b0*/  F2FP.F16.F32.PACK_AB R4, R5, R4 ;  /* 0x000000040504723e */ /* 0x000fce00000000ff */
[----:B------:R-:W1:Y:S01]  /*84c0*/  I2F.S8 R19, R18 ;  /* 0x0000001200137306 */ /* 0x000e620000001400 */
[C---:B--2---:R-:W-:Y:S01]  /*84d0*/  FMUL.FTZ R12, R6.reuse, R7 ;  /* 0x00000007060c7220 */ /* 0x044fe20000410000 */
[----:B0-----:R-:W-:-:S06]  /*84e0*/  FMUL.FTZ R14, R6, R21 ;  /* 0x00000015060e7220 */ /* 0x001fcc0000410000 */
[----:B------:R-:W0:Y:S01]  /*84f0*/  I2F.S8 R15, R20 ;  /* 0x00000014000f7306 */ /* 0x000e220000001400 */
[----:B-1----:R-:W-:-:S07]  /*8500*/  FMUL.FTZ R19, R6, R19 ;  /* 0x0000001306137220 */ /* 0x002fce0000410000 */
[----:B------:R-:W1:Y:S01]  /*8510*/  I2F.S8 R25, R25 ;  /* 0x0000001900197306 */ /* 0x000e620000001400 */
[----:B0-----:R-:W-:-:S05]  /*8520*/  FMUL.FTZ R15, R6, R15 ;  /* 0x0000000f060f7220 */ /* 0x001fca0000410000 */
[----:B------:R-:W-:Y:S01]  /*8530*/  F2FP.F16.F32.PACK_AB R5, R12, R15 ;  /* 0x0000000f0c05723e */ /* 0x000fe200000000ff */
[----:B-1----:R-:W-:Y:S01]  /*8540*/  FMUL.FTZ R7, R6, R25 ;  /* 0x0000001906077220 */ /* 0x002fe20000410000 */
[----:B------:R-:W-:-:S04]  /*8550*/  F2FP.F16.F32.PACK_AB R6, R14, R19 ;  /* 0x000000130e06723e */ /* 0x000fc800000000ff */
[----:B------:R-:W-:Y:S01]  /*8560*/  F2FP.F16.F32.PACK_AB R7, R16, R7 ;  /* 0x000000071007723e */ /* 0x000fe200000000ff */
[----:B------:R-:W-:Y:S06]  /*8570*/  BRA `(.L_x_2274) ;  /* 0x00000000000c7947 */ /* 0x000fec0003800000 */
.L_x_2273:
[----:B------:R-:W0:Y:S02]  /*8580*/  LDC.64 R4, c[0x0][0x3a8] ;  /* 0x0000ea00ff047b82 */ /* 0x000e240000000a00 */
[----:B0-----:R-:W-:-:S06]  /*8590*/  IMAD.WIDE R4, R7, 0x2, R4 ;  /* 0x0000000207047825 */ /* 0x001fcc00078e0204 */
[----:B------:R-:W5:Y:S02]  /*85a0*/  LDG.E.128 R4, desc[UR36][R4.64] ;  /* 0x0000002404047981 */ /* 0x000f64000c1e1d00 */
.L_x_2274:
[----:B------:R-:W0:Y:S02]  /*85b0*/  LDCU.64 UR6, c[0x0][0x460] ;  /* 0x00008c00ff0677ac */ /* 0x000e240008000a00 */
[----:B0-----:R-:W-:-:S04]  /*85c0*/  ISETP.NE.U32.AND P0, PT, RZ, UR6, PT ;  /* 0x00000006ff007c0c */ /* 0x001fc8000bf05070 */
[----:B------:R-:W-:Y:S01]  /*85d0*/  ISETP.NE.AND.EX P0, PT, RZ, UR7, PT, P0 ;  /* 0x00000007ff007c0c */ /* 0x000fe2000bf05300 */
[----:B------:R-:W-:Y:S01]  /*85e0*/  IMAD R3, R3, 0x2, R38 ;  /* 0x0000000203037824 */ /* 0x000fe200078e0226 */
[----:B------:R-:W0:Y:S05]  /*85f0*/  LDCU.64 UR6, c[0x0][0x3c0] ;  /* 0x00007800ff0677ac */ /* 0x000e2a0008000a00 */
[----:B------:R-:W1:Y:S06]  /*8600*/  LDS.U16 R3, [R3] ;  /* 0x0000000003037984 */ /* 0x000e6c0000000400 */
[----:B------:R-:W2:Y:S08]  /*8610*/  @P0 LDC R14, c[0x0][0x3f8] ;  /* 0x0000fe00ff0e0b82 */ /* 0x000eb00000000800 */
[----:B------:R-:W4:Y:S01]  /*8620*/  @P0 LDC.64 R12, c[0x0][0x458] ;  /* 0x00011600ff0c0b82 */ /* 0x000f220000000a00 */
[----:B--2---:R-:W-:-:S05]  /*8630*/  @P0 IMAD R22, R22, R14, R33 ;  /* 0x0000000e16160224 */ /* 0x004fca00078e0221 */
[----:B------:R-:W-:-:S05]  /*8640*/  @P0 LEA R15, R22, R35, 0x7 ;  /* 0x00000023160f0211 */ /* 0x000fca00078e38ff */
[----:B----4-:R-:W-:-:S06]  /*8650*/  @P0 IMAD.WIDE R12, R15, 0x2, R12 ;  /* 0x000000020f0c0825 */ /* 0x010fcc00078e020c */
[----:B------:R-:W2:Y:S01]  /*8660*/  @P0 LDG.E.128 R12, desc[UR36][R12.64] ;  /* 0x000000240c0c0981 */ /* 0x000ea2000c1e1d00 */
[----:B------:R-:W-:Y:S01]  /*8670*/  IMAD R36, R0, R36, R35 ;  /* 0x0000002400247224 */ /* 0x000fe200078e0223 */
[----:B------:R-:W-:Y:S01]  /*8680*/  SHF.L.U32 R17, R17, 0x7, RZ ;  /* 0x0000000711117819 */ /* 0x000fe200000006ff */
[----:B-----5:R-:W-:Y:S02]  /*8690*/  HFMA2 R4, R4, 1, 1, R8 ;  /* 0x3c003c0004047831 */ /* 0x020fe40000000008 */
[----:B------:R-:W-:Y:S02]  /*86a0*/  HADD2 R5, R5, R9 ;  /* 0x0000000905057230 */ /* 0x000fe40000000000 */
[----:B------:R-:W-:Y:S01]  /*86b0*/  HFMA2 R6, R6, 1, 1, R10 ;  /* 0x3c003c0006067831 */ /* 0x000fe2000000000a */
[----:B------:R-:W-:Y:S01]  /*86c0*/  SHF.R.S32.HI R16, RZ, 0x1f, R36 ;  /* 0x0000001fff107819 */ /* 0x000fe20000011424 */
[----:B------:R-:W-:Y:S01]  /*86d0*/  HADD2 R7, R7, R11 ;  /* 0x0000000b07077230 */ /* 0x000fe20000000000 */
[----:B------:R-:W-:Y:S01]  /*86e0*/  IADD3 R36, P1, PT, R17, R36, RZ ;  /* 0x0000002411247210 */ /* 0x000fe20007f3e0ff */
[----:B-1----:R-:W-:-:S03]  /*86f0*/  HADD2.F32 R10, -RZ, R3.H0_H0 ;  /* 0x20000003ff0a7230 */ /* 0x002fc60000004100 */
[----:B------:R-:W-:Y:S02]  /*8700*/  LEA.HI.X.SX32 R17, R17, R16, 0x1, P1 ;  /* 0x0000001011117211 */ /* 0x000fe400008f0eff */
[----:B0-----:R-:W-:-:S04]  /*8710*/  LEA R8, P1, R36, UR6, 0x1 ;  /* 0x0000000624087c11 */ /* 0x001fc8000f8208ff */
[----:B------:R-:W-:Y:S01]  /*8720*/  LEA.HI.X R9, R36, UR7, R17, 0x1, P1 ;  /* 0x0000000724097c11 */ /* 0x000fe200088f0c11 */
[----:B--2---:R-:W-:Y:S02]  /*8730*/  @P0 HFMA2 R5, R5, R13, -RZ ;  /* 0x0000000d05050231 */ /* 0x004fe400001000ff */
[----:B------:R-:W-:Y:S02]  /*8740*/  @P0 HMUL2 R4, R4, R12 ;  /* 0x0000000c04040232 */ /* 0x000fe40000000000 */
[----:B------:R-:W-:Y:S02]  /*8750*/  @P0 HFMA2 R7, R7, R15, -RZ ;  /* 0x0000000f07070231 */ /* 0x000fe400001000ff */
[----:B------:R-:W-:Y:S02]  /*8760*/  @P0 HMUL2 R6, R6, R14 ;  /* 0x0000000e06060232 */ /* 0x000fe40000000000 */
[--C-:B------:R-:W-:Y:S02]  /*8770*/  HADD2.F32 R3, -RZ, R4.reuse.H0_H0 ;  /* 0x20000004ff037230 */ /* 0x100fe40000004100 */
[----:B------:R-:W-:Y:S01]  /*8780*/  HADD2.F32 R11, -RZ, R4.H1_H1 ;  /* 0x30000004ff0b7230 */ /* 0x000fe20000004100 */
[----:B------:R0:W-:Y:S01]  /*8790*/  STG.E.128 desc[UR36][R8.64], R4 ;  /* 0x0000000408007986 */ /* 0x0001e2000c101d24 */
        /* <DEDUP_REMOVED lines=13> */
[----:B0-----:R-:W-:-:S07]  /*8870*/  FFMA.FTZ R2, R10, R17, R2 ;  /* 0x000000110a027223 */ /* 0x001fce0000010002 */
.L_x_2272:
[----:B------:R-:W-:Y:S05]  /*8880*/  BSYNC.RECONVERGENT B0 ;  /* 0x0000000000007941 */ /* 0x000fea0003800200 */
.L_x_2271:
        /* <DEDUP_REMOVED lines=14> */
[----:B-----5:R-:W-:Y:S02]  /*8970*/  F2FP.F16.F32.PACK_AB R8, R40, R45 ;  /* 0x0000002d2808723e */ /* 0x020fe400000000ff */
[----:B------:R-:W-:Y:S02]  /*8980*/  F2FP.F16.F32.PACK_AB R9, R34, R43 ;  /* 0x0000002b2209723e */ /* 0x000fe400000000ff */
[----:B------:R-:W-:Y:S02]  /*8990*/  F2FP.F16.F32.PACK_AB R10, R32, R41 ;  /* 0x00000029200a723e */ /* 0x000fe400000000ff */
[----:B------:R-:W-:-:S05]  /*89a0*/  F2FP.F16.F32.PACK_AB R11, R2, R39 ;  /* 0x00000027020b723e */ /* 0x000fca00000000ff */
[----:B------:R0:W-:Y:S02]  /*89b0*/  STS.128 [R37+UR5+-0x400], R8 ;  /* 0xfffc000825007988 */ /* 0x0001e40008000c05 */
.L_x_2276:
[----:B------:R-:W-:Y:S05]  /*89c0*/  BSYNC.RECONVERGENT B0 ;  /* 0x0000000000007941 */ /* 0x000fea0003800200 */
.L_x_2275:
[----:B------:R-:W-:Y:S06]  /*89d0*/  BAR.SYNC.DEFER_BLOCKING 0x0 ;  /* 0x0000000000007b1d */ /* 0x000fec0000010000 */
[----:B------:R-:W-:Y:S04]  /*89e0*/  BSSY.RECONVERGENT B0, `(.L_x_2277) ;  /* 0x0000013000007945 */ /* 0x000fe80003800200 */
[----:B------:R-:W-:Y:S05]  /*89f0*/  @P1 BRA `(.L_x_2278) ;  /* 0x0000000000441947 */ /* 0x000fea0003800000 */
[----:B0----5:R-:W0:Y:S02]  /*8a00*/  LDS.128 R8, [R37+UR5] ;  /* 0x0000000525087984 */ /* 0x021e240008000c00 */
        /* <DEDUP_REMOVED lines=16> */
.L_x_2278:
[----:B------:R-:W-:Y:S05]  /*8b10*/  BSYNC.RECONVERGENT B0 ;  /* 0x0000000000007941 */ /* 0x000fea0003800200 */
.L_x_2277:
[----:B------:R-:W-:Y:S06]  /*8b20*/  BAR.SYNC.DEFER_BLOCKING 0x0 ;  /* 0x0000000000007b1d */ /* 0x000fec0000010000 */
[----:B------:R-:W-:Y:S04]  /*8b30*/  BSSY.RECONVERGENT B0, `(.L_x_2279) ;  /* 0x0000007000007945 */ /* 0x000fe80003800200 */
[----:B------:R-:W-:Y:S05]  /*8b40*/  @P2 BRA `(.L_x_2280) ;  /* 0x0000000000142947 */ /* 0x000fea0003800000 */
[----:B0----5:R-:W-:Y:S02]  /*8b50*/  F2FP.F16.F32.PACK_AB R8, R40, R45 ;  /* 0x0000002d2808723e */ /* 0x021fe400000000ff */
[----:B------:R-:W-:Y:S02]  /*8b60*/  F2FP.F16.F32.PACK_AB R9, R34, R43 ;  /* 0x0000002b2209723e */ /* 0x000fe400000000ff */
[----:B------:R-:W-:Y:S02]  /*8b70*/  F2FP.F16.F32.PACK_AB R10, R32, R41 ;  /* 0x00000029200a723e */ /* 0x000fe400000000ff */
[----:B------:R-:W-:-:S05]  /*8b80*/  F2FP.F16.F32.PACK_AB R11, R2, R39 ;  /* 0x00000027020b723e */ /* 0x000fca00000000ff */
[----:B------:R1:W-:Y:S02]  /*8b90*/  STS.128 [R37+UR5+-0x200], R8 ;  /* 0xfffe000825007988 */ /* 0x0003e40008000c05 */
.L_x_2280:
[----:B------:R-:W-:Y:S05]  /*8ba0*/  BSYNC.RECONVERGENT B0 ;  /* 0x0000000000007941 */ /* 0x000fea0003800200 */
.L_x_2279:
[----:B------:R-:W-:Y:S06]  /*8bb0*/  BAR.SYNC.DEFER_BLOCKING 0x0 ;  /* 0x0000000000007b1d */ /* 0x000fec0000010000 */
[----:B------:R-:W-:Y:S04]  /*8bc0*/  BSSY.RECONVERGENT B0, `(.L_x_2281) ;  /* 0x0000013000007945 */ /* 0x000fe80003800200 */
[----:B------:R-:W-:Y:S05]  /*8bd0*/  @P5 BRA `(.L_x_2282) ;  /* 0x0000000000445947 */ /* 0x000fea0003800000 */
[----:B01---5:R-:W0:Y:S02]  /*8be0*/  LDS.128 R8, [R37+UR5] ;  /* 0x0000000525087984 */ /* 0x023e240008000c00 */
        /* <DEDUP_REMOVED lines=16> */
.L_x_2282:
[----:B------:R-:W-:Y:S05]  /*8cf0*/  BSYNC.RECONVERGENT B0 ;  /* 0x0000000000007941 */ /* 0x000fea0003800200 */
.L_x_2281:
[----:B------:R-:W-:Y:S06]  /*8d00*/  BAR.SYNC.DEFER_BLOCKING 0x0 ;  /* 0x0000000000007b1d */ /* 0x000fec0000010000 */
[----:B------:R-:W-:Y:S04]  /*8d10*/  BSSY.RECONVERGENT B0, `(.L_x_2283) ;  /* 0x0000007000007945 */ /* 0x000fe80003800200 */
[----:B------:R-:W-:Y:S05]  /*8d20*/  @P3 BRA `(.L_x_2284) ;  /* 0x0000000000143947 */ /* 0x000fea0003800000 */
[----:B01---5:R-:W-:Y:S02]  /*8d30*/  F2FP.F16.F32.PACK_AB R8, R40, R45 ;  /* 0x0000002d2808723e */ /* 0x023fe400000000ff */
[----:B------:R-:W-:Y:S02]  /*8d40*/  F2FP.F16.F32.PACK_AB R9, R34, R43 ;  /* 0x0000002b2209723e */ /* 0x000fe400000000ff */
[----:B------:R-:W-:Y:S02]  /*8d50*/  F2FP.F16.F32.PACK_AB R10, R32, R41 ;  /* 0x00000029200a723e */ /* 0x000fe400000000ff */
[----:B------:R-:W-:-:S05]  /*8d60*/  F2FP.F16.F32.PACK_AB R11, R2, R39 ;  /* 0x00000027020b723e */ /* 0x000fca00000000ff */
[----:B------:R2:W-:Y:S02]  /*8d70*/  STS.128 [R4+UR5], R8 ;  /* 0x0000000804007988 */ /* 0x0005e40008000c05 */
.L_x_2284:
[----:B------:R-:W-:Y:S05]  /*8d80*/  BSYNC.RECONVERGENT B0 ;  /* 0x0000000000007941 */ /* 0x000fea0003800200 */
.L_x_2283:
[----:B------:R-:W-:Y:S06]  /*8d90*/  BAR.SYNC.DEFER_BLOCKING 0x0 ;  /* 0x0000000000007b1d */ /* 0x000fec0000010000 */
[----:B------:R-:W-:Y:S04]  /*8da0*/  BSSY.RECONVERGENT B0, `(.L_x_2285) ;  /* 0x0000013000007945 */ /* 0x000fe80003800200 */
[----:B------:R-:W-:Y:S05]  /*8db0*/  @P4 BRA `(.L_x_2286) ;  /* 0x0000000000444947 */ /* 0x000fea0003800000 */
[----:B--2---:R-:W0:Y:S02]  /*8dc0*/  LDS.128 R4, [R37+UR5] ;  /* 0x0000000525047984 */ /* 0x004e240008000c00 */
[--C-:B01---5:R-:W-:Y:S02]  /*8dd0*/  HADD2.F32 R8, -RZ, R4.reuse.H0_H0 ;  /* 0x20000004ff087230 */ /* 0x123fe40000004100 */
        /* <DEDUP_REMOVED lines=15> */
.L_x_2286:
[----:B------:R-:W-:Y:S05]  /*8ed0*/  BSYNC.RECONVERGENT B0 ;  /* 0x0000000000007941 */ /* 0x000fea0003800200 */
.L_x_2285:
[----:B------:R-:W-:Y:S06]  /*8ee0*/  BAR.SYNC.DEFER_BLOCKING 0x0 ;  /* 0x0000000000007b1d */ /* 0x000fec0000010000 */
[----:B------:R-:W-:Y:S05]  /*8ef0*/  @P4 EXIT ;  /* 0x000000000000494d */ /* 0x000fea0003800000 */
[----:B------:R-:W4:Y:S02]  /*8f00*/  LDCU UR4, c[0x0][0x478] ;  /* 0x00008f00ff0477ac */ /* 0x000f240008000800 */
[----:B----4-:R-:W-:-:S09]  /*8f10*/  UISETP.NE.AND UP0, UPT, UR4, 0x2, UPT ;  /* 0x000000020400788c */ /* 0x010fd2000bf05270 */
[----:B------:R-:W-:Y:S05]  /*8f20*/  BRA.U UP0, `(.L_x_2287) ;  /* 0x0000000100e07547 */ /* 0x000fea000b800000 */
[----:B--2---:R-:W2:Y:S01]  /*8f30*/  LDC.64 R4, c[0x0][0x470] ;  /* 0x00011c00ff047b82 */ /* 0x004ea20000000a00 */
[----:B------:R-:W-:Y:S01]  /*8f40*/  IADD3 R35, PT, PT, R0, R35, RZ ;  /* 0x0000002300237210 */ /* 0x000fe20007ffe0ff */
[----:B------:R-:W0:Y:S01]  /*8f50*/  LDCU.64 UR4, c[0x0][0x380] ;  /* 0x00007000ff0477ac */ /* 0x000e220008000a00 */
[----:B--2---:R-:W2:Y:S02]  /*8f60*/  LDG.E R4, desc[UR36][R4.64] ;  /* 0x0000002404047981 */ /* 0x004ea4000c1e1900 */
[----:B01---5:R-:W-:Y:S01]  /*8f70*/  IADD3 R8, P0, PT, R35, UR4, RZ ;  /* 0x0000000423087c10 */ /* 0x023fe2000ff1e0ff */
        /* <DEDUP_REMOVED lines=20> */
[----:B------:R-:W-:Y:S02]  /*90c0*/  IMAD.SHL.U32 R0, R0, 0x100, RZ ;  /* 0x0000010000007824 */ /* 0x000fe400078e00ff */
[----:B------:R-:W-:-:S04]  /*90d0*/  PRMT R2, R5, 0x7710, RZ ;  /* 0x0000771005027816 */ /* 0x000fc800000000ff */
[----:B------:R-:W-:Y:S01]  /*90e0*/  PRMT R9, R3, 0x4210, R2 ;  /* 0x0000421003097816 */ /* 0x000fe20000000002 */
[----:B------:R-:W2:Y:S01]  /*90f0*/  F2I.S8.NTZ R34, R34 ;  /* 0x0000002200227305 */ /* 0x000ea20000202100 */
[----:B-1----:R-:W-:Y:S02]  /*9100*/  PRMT R40, R40, 0x8880, RZ ;  /* 0x0000888028287816 */ /* 0x002fe400000000ff */
[----:B------:R-:W-:Y:S02]  /*9110*/  LOP3.LUT R9, R9, 0xff00, R0, 0xf8, !PT ;  /* 0x0000ff0009097812 */ /* 0x000fe400078ef800 */
[----:B------:R-:W-:Y:S02]  /*9120*/  PRMT R0, R40, 0x7710, RZ ;  /* 0x0000771028007816 */ /* 0x000fe400000000ff */
[----:B0-----:R-:W-:Y:S01]  /*9130*/  PRMT R2, R43, 0x8880, RZ ;  /* 0x000088802b027816 */ /* 0x001fe200000000ff */
[----:B------:R-:W0:Y:S01]  /*9140*/  F2I.S8.NTZ R41, R41 ;  /* 0x0000002900297305 */ /* 0x000e220000202100 */
[----:B------:R-:W-:-:S02]  /*9150*/  LOP3.LUT R6, R0, 0xff, RZ, 0xc0, !PT ;  /* 0x000000ff00067812 */ /* 0x000fc400078ec0ff */
[----:B------:R-:W-:-:S03]  /*9160*/  PRMT R2, R2, 0x7710, RZ ;  /* 0x0000771002027816 */ /* 0x000fc600000000ff */
[----:B------:R-:W-:Y:S01]  /*9170*/  IMAD.WIDE.U32 R6, R6, 0x100, RZ ;  /* 0x0000010006067825 */ /* 0x000fe200078e00ff */
[----:B--2---:R-:W-:Y:S01]  /*9180*/  PRMT R3, R34, 0x8880, RZ ;  /* 0x0000888022037816 */ /* 0x004fe200000000ff */
[----:B------:R-:W1:Y:S01]  /*9190*/  F2I.S8.NTZ R4, R4 ;  /* 0x0000000400047305 */ /* 0x000e620000202100 */
[----:B------:R-:W-:Y:S02]  /*91a0*/  LOP3.LUT R5, R2, 0xff, RZ, 0xc0, !PT ;  /* 0x000000ff02057812 */ /* 0x000fe400078ec0ff */
[----:B------:R-:W-:Y:S02]  /*91b0*/  PRMT R3, R3, 0x7710, RZ ;  /* 0x0000771003037816 */ /* 0x000fe400000000ff */
[----:B0-----:R-:W-:Y:S02]  /*91c0*/  PRMT R41, R41, 0x8880, RZ ;  /* 0x0000888029297816 */ /* 0x001fe400000000ff */
[----:B------:R-:W-:Y:S02]  /*91d0*/  LOP3.LUT R3, R3, 0xff, RZ, 0xc0, !PT ;  /* 0x000000ff03037812 */ /* 0x000fe400078ec0ff */
[----:B------:R-:W-:-:S03]  /*91e0*/  PRMT R0, R41, 0x7710, RZ ;  /* 0x0000771029007816 */ /* 0x000fc600000000ff */
[----:B------:R-:W-:Y:S01]  /*91f0*/  IMAD.WIDE.U32 R2, R3, 0x1000000, RZ ;  /* 0x0100000003027825 */ /* 0x000fe200078e00ff */
[----:B-1----:R-:W-:Y:S02]  /*9200*/  PRMT R10, R4, 0x8880, RZ ;  /* 0x00008880040a7816 */ /* 0x002fe400000000ff */
[----:B------:R-:W-:Y:S01]  /*9210*/  LOP3.LUT R9, R9, 0xff, R0, 0xf8, !PT ;  /* 0x000000ff09097812 */ /* 0x000fe200078ef800 */
[----:B------:R-:W-:Y:S01]  /*9220*/  IMAD.WIDE.U32 R4, R5, 0x10000, RZ ;  /* 0x0001000005047825 */ /* 0x000fe200078e00ff */
        /* <DEDUP_REMOVED lines=8> */
.L_x_2287:
[----:B--2---:R-:W2:Y:S01]  /*92b0*/  LDC.64 R4, c[0x0][0x380] ;  /* 0x0000e000ff047b82 */ /* 0x004ea20000000a00 */
[----:B------:R-:W-:Y:S02]  /*92c0*/  IADD3 R35, PT, PT, R0, R35, RZ ;  /* 0x0000002300237210 */ /* 0x000fe40007ffe0ff */
[----:B------:R-:W-:Y:S02]  /*92d0*/  F2FP.F16.F32.PACK_AB R45, R40, R45 ;  /* 0x0000002d282d723e */ /* 0x000fe400000000ff */
[----:B------:R-:W-:Y:S02]  /*92e0*/  F2FP.F16.F32.PACK_AB R43, R34, R43 ;  /* 0x0000002b222b723e */ /* 0x000fe400000000ff */
[----:B------:R-:W-:Y:S02]  /*92f0*/  F2FP.F16.F32.PACK_AB R41, R32, R41 ;  /* 0x000000292029723e */ /* 0x000fe400000000ff */
[----:B------:R-:W-:Y:S01]  /*9300*/  F2FP.F16.F32.PACK_AB R39, R2, R39 ;  /* 0x000000270227723e */ /* 0x000fe200000000ff */
[----:B--2---:R-:W-:-:S05]  /*9310*/  IMAD.WIDE R4, R35, 0x2, R4 ;  /* 0x0000000223047825 */ /* 0x004fca00078e0204 */
[----:B------:R-:W-:Y:S04]  /*9320*/  STG.E desc[UR36][R4.64], R45 ;  /* 0x0000002d04007986 */ /* 0x000fe8000c101924 */
[----:B------:R-:W-:Y:S04]  /*9330*/  STG.E desc[UR36][R4.64+0x4], R43 ;  /* 0x0000042b04007986 */ /* 0x000fe8000c101924 */
[----:B------:R-:W-:Y:S04]  /*9340*/  STG.E desc[UR36][R4.64+0x8], R41 ;  /* 0x0000082904007986 */ /* 0x000fe8000c101924 */
[----:B------:R-:W-:Y:S01]  /*9350*/  STG.E desc[UR36][R4.64+0xc], R39 ;  /* 0x00000c2704007986 */ /* 0x000fe2000c101924 */
[----:B------:R-:W-:Y:S05]  /*9360*/  EXIT ;  /* 0x000000000000794d */ /* 0x000fea0003800000 */
.L_x_2192:
[----:B------:R-:W-:Y:S01]  /*9370*/  MOV R12, 0x10 ;  /* 0x00000010000c7802 */ /* 0x000fe20000000f00 */
[----:B------:R-:W-:Y:S01]  /*9380*/  IMAD.MOV.U32 R11, RZ, RZ, 0x1f ;  /* 0x0000001fff0b7424 */ /* 0x000fe200078e00ff */
[----:B------:R-:W-:-:S07]  /*9390*/  MOV R15, 0xffffffff ;  /* 0xffffffff000f7802 */ /* 0x000fce0000000f00 */
[----:B0----5:R-:W-:Y:S05]  /*93a0*/  WARPSYNC.COLLECTIVE R15, `(.L_x_2288) ;  /* 0x000000000f087348 */ /* 0x021fea0003c00000 */
[----:B------:R1:W2:Y:S02]  /*93b0*/  SHFL.BFLY P6, R14, R13, R12, R11 ;  /* 0x0c00000c0d0e7389 */ /* 0x0002a400000c000b */
[----:B012--5:R-:W-:Y:S05]  /*93c0*/  ENDCOLLECTIVE ;  /* 0x000000000000791b */ /* 0x027fea0003800000 */
.L_x_2288:
[----:B------:R-:W-:Y:S02]  /*93d0*/  IMAD.MOV.U32 R12, RZ, RZ, 0x8 ;  /* 0x00000008ff0c7424 */ /* 0x000fe400078e00ff */
[----:B------:R-:W-:-:S05]  /*93e0*/  FADD.FTZ R3, R13, R14 ;  /* 0x0000000e0d037221 */ /* 0x000fca0000010000 */
[----:B------:R-:W-:-:S07]  /*93f0*/  MOV R13, R3 ;  /* 0x00000003000d7202 */ /* 0x000fce0000000f00 */
[----:B------:R-:W-:Y:S05]  /*9400*/  WARPSYNC.COLLECTIVE R15, `(.L_x_2289) ;  /* 0x000000000f087348 */ /* 0x000fea0003c00000 */
[----:B------:R0:W1:Y:S02]  /*9410*/  SHFL.BFLY P6, R14, R13, R12, R11 ;  /* 0x0c00000c0d0e7389 */ /* 0x00006400000c000b */
[----:B01----:R-:W-:Y:S05]  /*9420*/  ENDCOLLECTIVE ;  /* 0x000000000000791b */ /* 0x003fea0003800000 */
.L_x_2289:
[----:B------:R-:W-:Y:S01]  /*9430*/  MOV R12, 0x4 ;  /* 0x00000004000c7802 */ /* 0x000fe20000000f00 */
[----:B------:R-:W-:-:S05]  /*9440*/  FADD.FTZ R4, R3, R14 ;  /* 0x0000000e03047221 */ /* 0x000fca0000010000 */
[----:B------:R-:W-:-:S07]  /*9450*/  MOV R13, R4 ;  /* 0x00000004000d7202 */ /* 0x000fce0000000f00 */
[----:B------:R-:W-:Y:S05]  /*9460*/  WARPSYNC.COLLECTIVE R15, `(.L_x_2290) ;  /* 0x000000000f087348 */ /* 0x000fea0003c00000 */
[----:B------:R0:W1:Y:S02]  /*9470*/  SHFL.BFLY P6, R14, R13, R12, R11 ;  /* 0x0c00000c0d0e7389 */ /* 0x00006400000c000b */
[----:B01----:R-:W-:Y:S05]  /*9480*/  ENDCOLLECTIVE ;  /* 0x000000000000791b */ /* 0x003fea0003800000 */
.L_x_2290:
[----:B------:R-:W-:Y:S01]  /*9490*/  MOV R12, 0x2 ;  /* 0x00000002000c7802 */ /* 0x000fe20000000f00 */
[----:B------:R-:W-:-:S04]  /*94a0*/  FADD.FTZ R5, R4, R14 ;  /* 0x0000000e04057221 */ /* 0x000fc80000010000 */
[----:B------:R-:W-:-:S07]  /*94b0*/  IMAD.MOV.U32 R13, RZ, RZ, R5 ;  /* 0x000000ffff0d7224 */ /* 0x000fce00078e0005 */
[----:B------:R-:W-:Y:S05]  /*94c0*/  WARPSYNC.COLLECTIVE R15, `(.L_x_2291) ;  /* 0x000000000f087348 */ /* 0x000fea0003c00000 */
[----:B------:R0:W1:Y:S02]  /*94d0*/  SHFL.BFLY P6, R14, R13, R12, R11 ;  /* 0x0c00000c0d0e7389 */ /* 0x00006400000c000b */
[----:B01----:R-:W-:Y:S05]  /*94e0*/  ENDCOLLECTIVE ;  /* 0x000000000000791b */ /* 0x003fea0003800000 */
.L_x_2291:
[----:B------:R-:W-:Y:S02]  /*94f0*/  IMAD.MOV.U32 R12, RZ, RZ, 0x1 ;  /* 0x00000001ff0c7424 */ /* 0x000fe400078e00ff */
[----:B------:R-:W-:-:S05]  /*9500*/  FADD.FTZ R6, R5, R14 ;  /* 0x0000000e05067221 */ /* 0x000fca0000010000 */
[----:B------:R-:W-:-:S07]  /*9510*/  MOV R13, R6 ;  /* 0x00000006000d7202 */ /* 0x000fce0000000f00 */
[----:B------:R-:W-:Y:S05]  /*9520*/  WARPSYNC.COLLECTIVE R15, `(.L_x_2292) ;  /* 0x000000000f087348 */ /* 0x000fea0003c00000 */
[----:B------:R0:W1:Y:S02]  /*9530*/  SHFL.BFLY P6, R14, R13, R12, R11 ;  /* 0x0c00000c0d0e7389 */ /* 0x00006400000c000b */
[----:B01----:R-:W-:Y:S05]  /*9540*/  ENDCOLLECTIVE ;  /* 0x000000000000791b */ /* 0x003fea0003800000 */
.L_x_2292:
[----:B------:R-:W-:Y:S05]  /*9550*/  BRA `(.L_x_2293) ;  /* 0xffffff8400747947 */ /* 0x000fea000383ffff */
.L_x_2221:
[----:B------:R-:W-:Y:S01]  /*9560*/  BSSY B1, `(.L_x_2294) ;  /* 0x0000007000017945 */ /* 0x000fe20003800000 */
[----:B------:R-:W-:Y:S01]  /*9570*/  MOV R12, 0x1 ;  /* 0x00000001000c7802 */ /* 0x000fe20000000f00 */
[----:B------:R-:W-:Y:S01]  /*9580*/  IMAD.MOV.U32 R15, RZ, RZ, -0x1 ;  /* 0xffffffffff0f7424 */ /* 0x000fe200078e00ff */
[----:B------:R-:W-:-:S07]  /*9590*/  MOV R11, 0x1f ;  /* 0x0000001f000b7802 */ /* 0x000fce0000000f00 */
[----:B------:R-:W-:Y:S05]  /*95a0*/  WARPSYNC.COLLECTIVE R15, `(.L_x_2295) ;  /* 0x000000000f087348 */ /* 0x000fea0003c00000 */
[----:B------:R0:W1:Y:S02]  /*95b0*/  SHFL.BFLY P6, R14, R13, R12, R11 ;  /* 0x0c00000c0d0e7389 */ /* 0x00006400000c000b */
[----:B01----:R-:W-:Y:S05]  /*95c0*/  ENDCOLLECTIVE ;  /* 0x000000000000791b */ /* 0x003fea0003800000 */
.L_x_2295:
[----:B------:R-:W-:Y:S05]  /*95d0*/  BSYNC B1 ;  /* 0x0000000000017941 */ /* 0x000fea0003800000 */
.L_x_2294:
[----:B------:R-:W-:Y:S05]  /*95e0*/  BRA `(.L_x_2296) ;  /* 0xffffffa400187947 */ /* 0x000fea000383ffff */
.L_x_2225:
[----:B------:R-:W-:Y:S01]  /*95f0*/  HFMA2 R12, -RZ, RZ, 0, 9.5367431640625e-07 ;  /* 0x00000010ff0c7431 */ /* 0x000fe200000001ff */
[----:B------:R-:W-:Y:S01]  /*9600*/  BSSY B0, `(.L_x_2297) ;  /* 0x0000007000007945 */ /* 0x000fe20003800000 */
[----:B------:R-:W-:Y:S01]  /*9610*/  MOV R13, R0 ;  /* 0x00000000000d7202 */ /* 0x000fe20000000f00 */
[----:B------:R-:W-:Y:S01]  /*9620*/  IMAD.MOV.U32 R11, RZ, RZ, 0x1f ;  /* 0x0000001fff0b7424 */ /* 0x000fe200078e00ff */
[----:B------:R-:W-:-:S07]  /*9630*/  MOV R15, 0xffffffff ;  /* 0xffffffff000f7802 */ /* 0x000fce0000000f00 */
[----:B--2345:R-:W-:Y:S05]  /*9640*/  WARPSYNC.COLLECTIVE R15, `(.L_x_2298) ;  /* 0x000000000f087348 */ /* 0x03cfea0003c00000 */
[----:B------:R0:W1:Y:S02]  /*9650*/  SHFL.BFLY P6, R14, R13, R12, R11 ;  /* 0x0c00000c0d0e7389 */ /* 0x00006400000c000b */
[----:B012345:R-:W-:Y:S05]  /*9660*/  ENDCOLLECTIVE ;  /* 0x000000000000791b */ /* 0x03ffea0003800000 */
.L_x_2298:
[----:B------:R-:W-:Y:S05]  /*9670*/  BSYNC B0 ;  /* 0x0000000000007941 */ /* 0x000fea0003800000 */
.L_x_2297:
[----:B------:R-:W-:Y:S01]  /*9680*/  HFMA2 R12, -RZ, RZ, 0, 4.76837158203125e-07 ;  /* 0x00000008ff0c7431 */ /* 0x000fe200000001ff */
[----:B------:R-:W-:Y:S01]  /*9690*/  FMNMX.FTZ R13, R14, R0, !PT ;  /* 0x000000000e0d7209 */ /* 0x000fe20007810000 */
[----:B------:R-:W-:Y:S01]  /*96a0*/  IMAD.MOV.U32 R11, RZ, RZ, 0x1f ;  /* 0x0000001fff0b7424 */ /* 0x000fe200078e00ff */
[----:B------:R-:W-:-:S07]  /*96b0*/  MOV R15, 0xffffffff ;  /* 0xffffffff000f7802 */ /* 0x000fce0000000f00 */
[----:B------:R-:W-:Y:S05]  /*96c0*/  WARPSYNC.COLLECTIVE R15, `(.L_x_2299) ;  /* 0x000000000f087348 */ /* 0x000fea0003c00000 */
[----:B------:R0:W1:Y:S02]  /*96d0*/  SHFL.BFLY P6, R14, R13, R12, R11 ;  /* 0x0c00000c0d0e7389 */ /* 0x00006400000c000b */
[----:B01----:R-:W-:Y:S05]  /*96e0*/  ENDCOLLECTIVE ;  /* 0x000000000000791b */ /* 0x003fea0003800000 */
.L_x_2299:
[----:B------:R-:W-:Y:S01]  /*96f0*/  IMAD.MOV.U32 R12, RZ, RZ, 0x4 ;  /* 0x00000004ff0c7424 */ /* 0x000fe200078e00ff */
[----:B------:R-:W-:-:S04]  /*9700*/  FMNMX.FTZ R2, R13, R14, !PT ;  /* 0x0000000e0d027209 */ /* 0x000fc80007810000 */
[----:B------:R-:W-:-:S07]  /*9710*/  MOV R13, R2 ;  /* 0x00000002000d7202 */ /* 0x000fce0000000f00 */
[----:B------:R-:W-:Y:S05]  /*9720*/  WARPSYNC.COLLECTIVE R15, `(.L_x_2300) ;  /* 0x000000000f087348 */ /* 0x000fea0003c00000 */
[----:B------:R0:W1:Y:S02]  /*9730*/  SHFL.BFLY P6, R14, R13, R12, R11 ;  /* 0x0c00000c0d0e7389 */ /* 0x00006400000c000b */
[----:B01----:R-:W-:Y:S05]  /*9740*/  ENDCOLLECTIVE ;  /* 0x000000000000791b */ /* 0x003fea0003800000 */
.L_x_2300:
[----:B------:R-:W-:Y:S01]  /*9750*/  HFMA2 R12, -RZ, RZ, 0, 1.1920928955078125e-07 ;  /* 0x00000002ff0c7431 */ /* 0x000fe200000001ff */
[----:B------:R-:W-:-:S04]  /*9760*/  FMNMX.FTZ R5, R2, R14, !PT ;  /* 0x0000000e02057209 */ /* 0x000fc80007810000 */
[----:B------:R-:W-:-:S07]  /*9770*/  MOV R13, R5 ;  /* 0x00000005000d7202 */ /* 0x000fce0000000f00 */
[----:B------:R-:W-:Y:S05]  /*9780*/  WARPSYNC.COLLECTIVE R15, `(.L_x_2301) ;  /* 0x000000000f087348 */ /* 0x000fea0003c00000 */
[----:B------:R0:W1:Y:S02]  /*9790*/  SHFL.BFLY P6, R14, R13, R12, R11 ;  /* 0x0c00000c0d0e7389 */ /* 0x00006400000c000b */
[----:B01----:R-:W-:Y:S05]  /*97a0*/  ENDCOLLECTIVE ;  /* 0x000000000000791b */ /* 0x003fea0003800000 */
.L_x_2301:
[----:B------:R-:W-:Y:S05]  /*97b0*/  BRA `(.L_x_2302) ;  /* 0xffffffa400607947 */ /* 0x000fea000383ffff */
.L_x_2303:
        /* <DEDUP_REMOVED lines=12> */
.L_x_3506:


//--------------------- .text._ZN4mmha33masked_multihead_attention_kernelItLi128ELi128ELi4ELi16ELi64ELb0ELb1EEEv26Multihead_attention_paramsIT_XT5_EE --------------------------
	.section	.text._ZN4mmha33masked_multihead_attention_kernelItLi128ELi128ELi4ELi16ELi64ELb0ELb1EEEv26Multihead_attention_paramsIT_XT5_EE,"ax",@progbits
	.align	128
        .global         _ZN4mmha33masked_multihead_attention_kernelItLi128ELi128ELi4ELi16ELi64ELb0ELb1EEEv26Multihead_attention_paramsIT_XT5_EE
        .type           _ZN4mmha33masked_multihead_attention_kernelItLi128ELi128ELi4ELi16ELi64ELb0ELb1EEEv26Multihead_attention_paramsIT_XT5_EE,@function
        .size           _ZN4mmha33masked_multihead_attention_kernelItLi128ELi128ELi4ELi16ELi64ELb0ELb1EEEv26Multihead_attention_paramsIT_XT5_EE,(.L_x_3507 - _ZN4mmha33masked_multihead_attention_kernelItLi128ELi128ELi4ELi16ELi64ELb0ELb1EEEv26Multihead_attention_paramsIT_XT5_EE)
        .other          _ZN4mmha33masked_multihead_attention_kernelItLi128ELi128ELi4ELi16ELi64ELb0ELb1EEEv26Multihead_attention_paramsIT_XT5_EE,@"STO_CUDA_ENTRY STV_DEFAULT"
_ZN4mmha33masked_multihead_attention_kernelItLi128ELi128ELi4ELi16ELi64ELb0ELb1EEEv26Multihead_attention_paramsIT_XT5_EE:
.text._ZN4mmha33masked_multihead_attention_kernelItLi128ELi128ELi4ELi16ELi64ELb0ELb1EEEv26Multihead_attention_paramsIT_XT5_EE:
        /* <DEDUP_REMOVED lines=14> */
.L_x_2304:
[----:B------:R-:W1:Y:S01]  /*00e0*/  LDCU.64 UR4, c[0x0][0x4a0] ;  /* 0x00009400ff0477ac */ /* 0x000e620008000a00 */
[----:B------:R-:W2:Y:S01]  /*00f0*/  LDC R11, c[0x0][0x3f0] ;  /* 0x0000fc00ff0b7b82 */ /* 0x000ea20000000800 */
[----:B------:R-:W3:Y:S01]  /*0100*/  S2R R4, SR_CTAID.Y ;  /* 0x0000000000047919 */ /* 0x000ee20000002600 */
[----:B------:R-:W4:Y:S01]  /*0110*/  LDCU UR9, c[0x0][0x3f4] ;  /* 0x00007e80ff0977ac */ /* 0x000f220008000800 */
[----:B------:R-:W0:Y:S01]  /*0120*/  LDCU UR8, c[0x0][0x3e8] ;  /* 0x00007d00ff0877ac */ /* 0x000e220008000800 */
[----:B-1----:R-:W-:-:S04]  /*0130*/  UISETP.NE.U32.AND UP0, UPT, UR4, URZ, UPT ;  /* 0x000000ff0400728c */ /* 0x002fc8000bf05070 */
[----:B------:R-:W-:Y:S01]  /*0140*/  UISETP.NE.AND.EX UP0, UPT, UR5, URZ, UPT, UP0 ;  /* 0x000000ff0500728c */ /* 0x000fe2000bf05300 */
[----:B--2---:R-:W-:-:S05]  /*0150*/  IABS R7, R11 ;  /* 0x0000000b00077213 */ /* 0x004fca0000000000 */
[----:B------:R-:W-:Y:S01]  /*0160*/  PLOP3.LUT P0, PT, PT, PT, UP0, 0x80, 0x8 ;  /* 0x000000000008781c */ /* 0x000fe20003f0f008 */
[----:B------:R-:W1:Y:S04]  /*0170*/  I2F.RP R0, R7 ;  /* 0x0000000700007306 */ /* 0x000e680000209400 */
[----:B------:R-:W2:Y:S01]  /*0180*/  @UP0 LDCU.64 UR4, c[0x0][0x4a0] ;  /* 0x00009400ff0407ac */ /* 0x000ea20008000a00 */
[----:B------:R-:W0:Y:S03]  /*0190*/  @UP0 LDCU UR7, c[0x0][0x430] ;  /* 0x00008600ff0707ac */ /* 0x000e260008000800 */
[----:B-1----:R-:W1:Y:S01]  /*01a0*/  MUFU.RCP R0, R0 ;  /* 0x0000000000007308 */ /* 0x002e620000001000 */
[----:B--2---:R-:W-:-:S06]  /*01b0*/  @UP0 UIMAD.WIDE.U32 UR4, UR6, 0x4, UR4 ;  /* 0x00000004060408a5 */ /* 0x004fcc000f8e0004 */
[----:B------:R-:W-:Y:S01]  /*01c0*/  MOV R2, UR4 ;  /* 0x0000000400027c02 */ /* 0x000fe20008000f00 */
[----:B------:R-:W-:Y:S01]  /*01d0*/  IMAD.U32 R3, RZ, RZ, UR5 ;  /* 0x00000005ff037e24 */ /* 0x000fe2000f8e00ff */
[----:B-1----:R-:W-:-:S04]  /*01e0*/  IADD3 R6, PT, PT, R0, 0xffffffe, RZ ;  /* 0x0ffffffe00067810 */ /* 0x002fc80007ffe0ff */
[----:B------:R1:W2:Y:S01]  /*01f0*/  @P0 LDG.E R10, desc[UR36][R2.64] ;  /* 0x00000024020a0981 */ /* 0x0002a2000c1e1900 */
[----:B------:R4:W3:Y:S02]  /*0200*/  F2I.FTZ.U32.TRUNC.NTZ R5, R6 ;  /* 0x0000000600057305 */ /* 0x0008e4000021f000 */
[----:B----4-:R-:W-:-:S04]  /*0210*/  LOP3.LUT R6, R11, UR6, RZ, 0x3c, !PT ;  /* 0x000000060b067c12 */ /* 0x010fc8000f8e3cff */
[----:B------:R-:W-:Y:S01]  /*0220*/  ISETP.GE.AND P4, PT, R6, RZ, PT ;  /* 0x000000ff0600720c */ /* 0x000fe20003f86270 */
[----:B---3--:R-:W-:-:S04]  /*0230*/  IMAD.MOV R8, RZ, RZ, -R5 ;  /* 0x000000ffff087224 */ /* 0x008fc800078e0a05 */
[----:B------:R-:W-:Y:S01]  /*0240*/  IMAD R9, R8, R7, RZ ;  /* 0x0000000708097224 */ /* 0x000fe200078e02ff */
[----:B------:R-:W-:Y:S01]  /*0250*/  IABS R8, R4 ;  /* 0x0000000400087213 */ /* 0x000fe20000000000 */
[----:B------:R-:W-:-:S05]  /*0260*/  HFMA2 R4, -RZ, RZ, 0, 0 ;  /* 0x00000000ff047431 */ /* 0x000fca00000001ff */
[----:B------:R-:W-:Y:S02]  /*0270*/  IMAD.HI.U32 R0, R5, R9, R4 ;  /* 0x0000000905007227 */ /* 0x000fe400078e0004 */
[----:B------:R-:W3:Y:S04]  /*0280*/  LDC.64 R4, c[0x0][0x460] ;  /* 0x00011800ff047b82 */ /* 0x000ee80000000a00 */
[----:B------:R-:W-:-:S04]  /*0290*/  IMAD.HI.U32 R0, R0, R8, RZ ;  /* 0x0000000800007227 */ /* 0x000fc800078e00ff */
[----:B-1----:R-:W-:-:S04]  /*02a0*/  IMAD.MOV R2, RZ, RZ, -R0 ;  /* 0x000000ffff027224 */ /* 0x002fc800078e0a00 */
[----:B------:R-:W-:-:S05]  /*02b0*/  IMAD R2, R7, R2, R8 ;  /* 0x0000000207027224 */ /* 0x000fca00078e0208 */
[----:B------:R-:W-:Y:S02]  /*02c0*/  ISETP.GT.U32.AND P3, PT, R7, R2, PT ;  /* 0x000000020700720c */ /* 0x000fe40003f64070 */
[----:B---3--:R-:W-:-:S04]  /*02d0*/  ISETP.NE.U32.AND P1, PT, R4, RZ, PT ;  /* 0x000000ff0400720c */ /* 0x008fc80003f25070 */
[----:B------:R-:W-:-:S07]  /*02e0*/  ISETP.NE.AND.EX P1, PT, R5, RZ, PT, P1 ;  /* 0x000000ff0500720c */ /* 0x000fce0003f25310 */
[-C--:B------:R-:W-:Y:S02]  /*02f0*/  @!P3 IADD3 R2, PT, PT, R2, -R7.reuse, RZ ;  /* 0x800000070202b210 */ /* 0x080fe40007ffe0ff */
[----:B------:R-:W-:Y:S02]  /*0300*/  @!P3 IADD3 R0, PT, PT, R0, 0x1, RZ ;  /* 0x000000010000b810 */ /* 0x000fe40007ffe0ff */
[----:B------:R-:W-:Y:S01]  /*0310*/  ISETP.GE.U32.AND P2, PT, R2, R7, PT ;  /* 0x000000070200720c */ /* 0x000fe20003f46070 */
[----:B------:R-:W-:Y:S01]  /*0320*/  IMAD.U32 R7, RZ, RZ, UR9 ;  /* 0x00000009ff077e24 */ /* 0x000fe2000f8e00ff */
[----:B------:R-:W-:Y:S01]  /*0330*/  ISETP.NE.AND P3, PT, R11, RZ, PT ;  /* 0x000000ff0b00720c */ /* 0x000fe20003f65270 */
[----:B------:R-:W1:Y:S10]  /*0340*/  @P1 LDC.64 R2, c[0x0][0x460] ;  /* 0x00011800ff021b82 */ /* 0x000e740000000a00 */
[----:B------:R-:W-:-:S05]  /*0350*/  @P2 VIADD R0, R0, 0x1 ;  /* 0x0000000100002836 */ /* 0x000fca0000000000 */
[----:B------:R-:W-:Y:S02]  /*0360*/  MOV R21, R0 ;  /* 0x0000000000157202 */ /* 0x000fe40000000f00 */
[----:B------:R-:W-:Y:S01]  /*0370*/  IABS R0, R7 ;  /* 0x0000000700007213 */ /* 0x000fe20000000000 */
[----:B------:R-:W0:Y:S01]  /*0380*/  @!UP0 LDCU UR42, c[0x0][0x40c] ;  /* 0x00008180ff2a87ac */ /* 0x000e220008000800 */
[----:B------:R-:W-:Y:S02]  /*0390*/  @!P4 IADD3 R21, PT, PT, -R21, RZ, RZ ;  /* 0x000000ff1515c210 */ /* 0x000fe40007ffe1ff */
[----:B------:R-:W-:Y:S02]  /*03a0*/  R2UR UR10, R0 ;  /* 0x00000000000a72ca */ /* 0x000fe400000e0000 */
[----:B------:R-:W-:-:S05]  /*03b0*/  @!P3 LOP3.LUT R21, RZ, R11, RZ, 0x33, !PT ;  /* 0x0000000bff15b212 */ /* 0x000fca00078e33ff */
[----:B-1----:R-:W-:-:S06]  /*03c0*/  @P1 IMAD.WIDE R2, R21, 0x4, R2 ;  /* 0x0000000415021825 */ /* 0x002fcc00078e0202 */
[----:B------:R-:W1:Y:S01]  /*03d0*/  I2F.RP R0, UR10 ;  /* 0x0000000a00007d06 */ /* 0x000e620008209400 */
[----:B------:R3:W5:Y:S01]  /*03e0*/  @P1 LDG.E R3, desc[UR36][R2.64] ;  /* 0x0000002402031981 */ /* 0x000762000c1e1900 */
[----:B------:R-:W4:Y:S01]  /*03f0*/  S2UR UR44, SR_CTAID.X ;  /* 0x00000000002c79c3 */ /* 0x000f220000002500 */
[----:B------:R-:W-:Y:S01]  /*0400*/  IADD3 R53, PT, PT, RZ, -R7, RZ ;  /* 0x80000007ff357210 */ /* 0x000fe20007ffe0ff */
[----:B------:R-:W-:Y:S01]  /*0410*/  UMOV UR38, URZ ;  /* 0x000000ff00267c82 */ /* 0x000fe20008000000 */
[----:B------:R-:W-:Y:S01]  /*0420*/  UIMAD UR45, UR6, UR9, URZ ;  /* 0x00000009062d72a4 */ /* 0x000fe2000f8e02ff */
[----:B------:R-:W-:Y:S02]  /*0430*/  BSSY.RECONVERGENT B0, `(.L_x_2305) ;  /* 0x000003b000007945 */ /* 0x000fe40003800200 */
[----:B-1----:R-:W1:Y:S02]  /*0440*/  MUFU.RCP R0, R0 ;  /* 0x0000000000007308 */ /* 0x002e640000001000 */
[----:B-1----:R-:W-:-:S06]  /*0450*/  IADD3 R6, PT, PT, R0, 0xffffffe, RZ ;  /* 0x0ffffffe00067810 */ /* 0x002fcc0007ffe0ff */
[----:B------:R-:W1:Y:S02]  /*0460*/  F2I.FTZ.U32.TRUNC.NTZ R6, R6 ;  /* 0x0000000600067305 */ /* 0x000e64000021f000 */
[----:B-1----:R-:W-:Y:S02]  /*0470*/  R2UR UR5, R6 ;  /* 0x00000000060572ca */ /* 0x002fe400000e0000 */
[----:B------:R-:W-:Y:S02]  /*0480*/  CS2R R6, SRZ ;  /* 0x0000000000067805 */ /* 0x000fe4000001ff00 */
[----:B--2---:R-:W-:-:S13]  /*0490*/  @P0 R2UR UR4, R10 ;  /* 0x000000000a0402ca */ /* 0x004fda00000e0000 */
[----:B0-----:R-:W-:Y:S02]  /*04a0*/  @UP0 UIADD3 UR42, UPT, UPT, UR4, UR7, URZ ;  /* 0x00000007042a0290 */ /* 0x001fe4000fffe0ff */
[----:B------:R-:W-:Y:S01]  /*04b0*/  UIADD3 UR7, UPT, UPT, URZ, -UR5, URZ ;  /* 0x80000005ff077290 */ /* 0x000fe2000fffe0ff */
[----:B------:R-:W-:Y:S01]  /*04c0*/  UMOV UR4, URZ ;  /* 0x000000ff00047c82 */ /* 0x000fe20008000000 */
[----:B------:R-:W-:Y:S02]  /*04d0*/  UISETP.NE.AND UP0, UPT, UR8, URZ, UPT ;  /* 0x000000ff0800728c */ /* 0x000fe4000bf05270 */
[----:B---3--:R-:W-:Y:S01]  /*04e0*/  IABS R2, UR42 ;  /* 0x0000002a00027c13 */ /* 0x008fe20008000000 */
[----:B------:R-:W-:-:S03]  /*04f0*/  UIMAD UR7, UR7, UR10, URZ ;  /* 0x0000000a070772a4 */ /* 0x000fc6000f8e02ff */
[----:B------:R-:W-:Y:S01]  /*0500*/  R2UR UR41, R2 ;  /* 0x00000000022972ca */ /* 0x000fe200000e0000 */
[----:B------:R-:W-:Y:S01]  /*0510*/  UIMAD.WIDE.U32 UR4, UR5, UR7, UR4 ;  /* 0x00000007050472a5 */ /* 0x000fe2000f8e0004 */
[----:B------:R-:W0:Y:S06]  /*0520*/  S2R R2, SR_TID.X ;  /* 0x0000000000027919 */ /* 0x000e2c0000002100 */
[----:B------:R-:W1:Y:S05]  /*0530*/  LDCU UR7, c[0x0][0x3f8] ;  /* 0x00007f00ff0777ac */ /* 0x000e6a0008000800 */
[----:B------:R-:W-:-:S02]  /*0540*/  UIMAD.WIDE.U32 UR4, UR5, UR41, URZ ;  /* 0x00000029050472a5 */ /* 0x000fc4000f8e00ff */
[----:B----4-:R-:W-:Y:S02]  /*0550*/  @UP0 USHF.L.U32 UR4, UR44, 0x7, URZ ;  /* 0x000000072c040899 */ /* 0x010fe400080006ff */
[----:B------:R-:W-:-:S04]  /*0560*/  UIADD3 UR5, UPT, UPT, -UR5, URZ, URZ ;  /* 0x000000ff05057290 */ /* 0x000fc8000fffe1ff */
[----:B------:R-:W-:-:S04]  /*0570*/  UIMAD UR41, UR10, UR5, UR41 ;  /* 0x000000050a2972a4 */ /* 0x000fc8000f8e0229 */
[----:B------:R-:W-:Y:S02]  /*0580*/  UISETP.GT.U32.AND UP1, UPT, UR10, UR41, UPT ;  /* 0x000000290a00728c */ /* 0x000fe4000bf24070 */
[----:B-1----:R-:W-:-:S04]  /*0590*/  UIMAD UR40, UR6, UR7, UR44 ;  /* 0x00000007062872a4 */ /* 0x002fc8000f8e022c */
[----:B------:R-:W-:Y:S02]  /*05a0*/  @!UP0 USHF.L.U32 UR43, UR40, 0x7, URZ ;  /* 0x00000007282b8899 */ /* 0x000fe400080006ff */
[----:B------:R-:W-:Y:S01]  /*05b0*/  @UP0 UIMAD UR43, UR6, UR8, UR4 ;  /* 0x00000008062b02a4 */ /* 0x000fe2000f8e0204 */
[C---:B0-----:R-:W-:Y:S01]  /*05c0*/  ISETP.GT.U32.AND P0, PT, R2.reuse, 0x1f, PT ;  /* 0x0000001f0200780c */ /* 0x041fe20003f04070 */
[----:B------:R-:W-:Y:S01]  /*05d0*/  UIADD3 UR4, UPT, UPT, UR42, 0x1, URZ ;  /* 0x000000012a047890 */ /* 0x000fe2000fffe0ff */
[----:B------:R-:W-:Y:S01]  /*05e0*/  IMAD.SHL.U32 R16, R2, 0x4, RZ ;  /* 0x0000000402107824 */ /* 0x000fe200078e00ff */
[----:B------:R-:W-:Y:S02]  /*05f0*/  @!UP1 UIADD3 UR41, UPT, UPT, UR41, -UR10, URZ ;  /* 0x8000000a29299290 */ /* 0x000fe4000fffe0ff */
[----:B------:R-:W-:Y:S02]  /*0600*/  UISETP.GE.AND UP1, UPT, UR42, URZ, UPT ;  /* 0x000000ff2a00728c */ /* 0x000fe4000bf26270 */
[----:B------:R-:W-:Y:S01]  /*0610*/  UISETP.GT.U32.AND UP2, UPT, UR10, UR41, UPT ;  /* 0x000000290a00728c */ /* 0x000fe2000bf44070 */
[----:B------:R-:W-:-:S02]  /*0620*/  VIADDMNMX R53, R53, UR4, RZ, !PT ;  /* 0x0000000435357c46 */ /* 0x000fc4000f8001ff */
[----:B------:R-:W-:-:S08]  /*0630*/  IADD3 R23, PT, PT, R16, UR43, RZ ;  /* 0x0000002b10177c10 */ /* 0x000fd0000fffe0ff */
[----:B------:R-:W-:Y:S02]  /*0640*/  @!UP2 UIADD3 UR41, UPT, UPT, UR41, -UR10, URZ ;  /* 0x8000000a2929a290 */ /* 0x000fe4000fffe0ff */
[----:B------:R-:W-:Y:S02]  /*0650*/  UISETP.NE.AND UP2, UPT, UR9, URZ, UPT ;  /* 0x000000ff0900728c */ /* 0x000fe4000bf45270 */
[----:B------:R-:W-:-:S09]  /*0660*/  @!UP1 UIADD3 UR41, UPT, UPT, -UR41, URZ, URZ ;  /* 0x000000ff29299290 */ /* 0x000fd2000fffe1ff */
[----:B------:R-:W-:Y:S01]  /*0670*/  @!UP2 ULOP3.LUT UR41, URZ, UR9, URZ, 0x33, !UPT ;  /* 0x00000009ff29a292 */ /* 0x000fe2000f8e33ff */
[----:B------:R-:W-:Y:S11]  /*0680*/  @P0 BRA `(.L_x_2306) ;  /* 0x0000000000540947 */ /* 0x000ff60003800000 */
        /* <DEDUP_REMOVED lines=21> */
.L_x_2306:
[----:B------:R-:W-:Y:S05]  /*07e0*/  BSYNC.RECONVERGENT B0 ;  /* 0x0000000000007941 */ /* 0x000fea0003800200 */
.L_x_2305:
[----:B------:R-:W1:Y:S01]  /*07f0*/  LDCU UR4, c[0x0][0x478] ;  /* 0x00008f00ff0477ac */ /* 0x000e620008000800 */
[----:B-----5:R-:W-:Y:S01]  /*0800*/  @P1 R2UR UR38, R3 ;  /* 0x00000000032612ca */ /* 0x020fe200000e0000 */
[----:B------:R-:W-:Y:S01]  /*0810*/  IMAD R17, R21, UR7, RZ ;  /* 0x0000000715117c24 */ /* 0x000fe2000f8e02ff */
[----:B------:R-:W-:Y:S01]  /*0820*/  MOV R3, UR44 ;  /* 0x0000002c00037c02 */ /* 0x000fe20008000f00 */
[----:B------:R-:W-:-:S04]  /*0830*/  USHF.R.S32.HI UR46, URZ, 0x1f, UR45 ;  /* 0x0000001fff2e7899 */ /* 0x000fc8000801142d */
[----:B------:R-:W-:Y:S01]  /*0840*/  IMAD R3, R3, 0x80, R16 ;  /* 0x0000008003037824 */ /* 0x000fe200078e0210 */
        /* <DEDUP_REMOVED lines=19> */
.L_x_2307:
[----:B------:R-:W-:Y:S01]  /*0980*/  BSSY.RECONVERGENT B0, `(.L_x_2308) ;  /* 0x0000006000007945 */ /* 0x000fe20003800200 */
[----:B------:R-:W-:-:S03]  /*0990*/  CS2R R18, SRZ ;  /* 0x0000000000127805 */ /* 0x000fc6000001ff00 */
[----:B------:R-:W-:Y:S05]  /*09a0*/  @P0 BRA `(.L_x_2309) ;  /* 0x00000000000c0947 */ /* 0x000fea0003800000 */
[----:B0-----:R-:W0:Y:S02]  /*09b0*/  LDC.64 R8, c[0x0][0x398] ;  /* 0x0000e600ff087b82 */ /* 0x001e240000000a00 */
[----:B0-----:R-:W-:-:S05]  /*09c0*/  IMAD.WIDE R8, R23, 0x2, R8 ;  /* 0x0000000217087825 */ /* 0x001fca00078e0208 */
[----:B------:R1:W5:Y:S02]  /*09d0*/  LDG.E.64 R18, desc[UR36][R8.64] ;  /* 0x0000002408127981 */ /* 0x000364000c1e1b00 */
.L_x_2309:
[----:B------:R-:W-:Y:S05]  /*09e0*/  BSYNC.RECONVERGENT B0 ;  /* 0x0000000000007941 */ /* 0x000fea0003800200 */
.L_x_2308:
[----:B------:R-:W2:Y:S01]  /*09f0*/  LDCU.64 UR8, c[0x0][0x3a0] ;  /* 0x00007400ff0877ac */ /* 0x000ea20008000a00 */
[----:B------:R-:W-:Y:S01]  /*0a00*/  ISETP.EQ.U32.AND P3, PT, R4, RZ, PT ;  /* 0x000000ff0400720c */ /* 0x000fe20003f62070 */
[----:B------:R-:W3:Y:S03]  /*0a10*/  LDCU.64 UR10, c[0x0][0x418] ;  /* 0x00008300ff0a77ac */ /* 0x000ee60008000a00 */
[----:B------:R-:W-:Y:S01]  /*0a20*/  ISETP.EQ.OR.EX P0, PT, R5, RZ, P0, P3 ;  /* 0x000000ff0500720c */ /* 0x000fe20000702730 */
[----:B------:R-:W4:Y:S01]  /*0a30*/  LDCU.64 UR4, c[0x0][0x390] ;  /* 0x00007200ff0477ac */ /* 0x000f220008000a00 */
[----:B--2---:R-:W-:-:S11]  /*0a40*/  ISETP.NE.U32.AND P2, PT, RZ, UR8, PT ;  /* 0x00000008ff007c0c */ /* 0x004fd6000bf45070 */
[----:B------:R-:W2:Y:S01]  /*0a50*/  @!P0 LDC.64 R10, c[0x0][0x450] ;  /* 0x00011400ff0a8b82 */ /* 0x000ea20000000a00 */
[----:B------:R-:W-:Y:S01]  /*0a60*/  VOTEU.ALL UP1, P0 ;  /* 0x0000000000ff7886 */ /* 0x000fe20000020000 */
[----:B---3--:R-:W-:Y:S01]  /*0a70*/  UISETP.NE.U32.AND UP0, UPT, UR10, URZ, UPT ;  /* 0x000000ff0a00728c */ /* 0x008fe2000bf05070 */
[----:B------:R-:W-:-:S03]  /*0a80*/  ISETP.NE.AND.EX P2, PT, RZ, UR9, PT, P2 ;  /* 0x00000009ff007c0c */ /* 0x000fc6000bf45320 */
[----:B------:R-:W-:Y:S01]  /*0a90*/  UISETP.NE.AND.EX UP0, UPT, UR11, URZ, UPT, UP0 ;  /* 0x000000ff0b00728c */ /* 0x000fe2000bf05300 */
[----:B----4-:R-:W-:Y:S02]  /*0aa0*/  ISETP.NE.U32.AND P1, PT, RZ, UR4, PT ;  /* 0x00000004ff007c0c */ /* 0x010fe4000bf25070 */
[C---:B------:R-:W-:Y:S02]  /*0ab0*/  ISETP.GT.U32.OR P2, PT, R2.reuse, 0x1f, !P2 ;  /* 0x0000001f0200780c */ /* 0x040fe40005744470 */
[----:B------:R-:W-:Y:S02]  /*0ac0*/  ISETP.NE.AND.EX P1, PT, RZ, UR5, PT, P1 ;  /* 0x00000005ff007c0c */ /* 0x000fe4000bf25310 */
[----:B------:R-:W-:Y:S02]  /*0ad0*/  CS2R R14, SRZ ;  /* 0x00000000000e7805 */ /* 0x000fe4000001ff00 */
[----:B------:R-:W-:Y:S02]  /*0ae0*/  PLOP3.LUT P3, PT, PT, PT, UP0, 0x80, 0x8 ;  /* 0x000000000008781c */ /* 0x000fe40003f6f008 */
[----:B------:R-:W-:Y:S01]  /*0af0*/  ISETP.GT.U32.OR P1, PT, R2, 0x1f, !P1 ;  /* 0x0000001f0200780c */ /* 0x000fe20004f24470 */
[----:B------:R-:W3:Y:S04]  /*0b00*/  @UP0 LDCU.64 UR4, c[0x0][0x418] ;  /* 0x00008300ff0407ac */ /* 0x000ee80008000a00 */
[----:B01----:R-:W0:Y:S08]  /*0b10*/  @!P2 LDC.64 R8, c[0x0][0x3a0] ;  /* 0x0000e800ff08ab82 */ /* 0x003e300000000a00 */
[----:B------:R-:W1:Y:S01]  /*0b20*/  @!P1 LDC.64 R4, c[0x0][0x390] ;  /* 0x0000e400ff049b82 */ /* 0x000e620000000a00 */
[----:B---3--:R-:W-:-:S02]  /*0b30*/  @UP0 UIMAD.WIDE.U32 UR4, UR6, 0x4, UR4 ;  /* 0x00000004060408a5 */ /* 0x008fc4000f8e0004 */
[----:B------:R-:W-:Y:S01]  /*0b40*/  @!UP1 UIMAD UR6, UR38, UR7, URZ ;  /* 0x00000007260692a4 */ /* 0x000fe2000f8e02ff */
[----:B------:R-:W-:-:S03]  /*0b50*/  CS2R R22, SRZ ;  /* 0x0000000000167805 */ /* 0x000fc6000001ff00 */
[----:B------:R-:W-:Y:S02]  /*0b60*/  MOV R12, UR4 ;  /* 0x00000004000c7c02 */ /* 0x000fe40008000f00 */
[----:B------:R-:W-:Y:S01]  /*0b70*/  IMAD.U32 R0, RZ, RZ, UR6 ;  /* 0x00000006ff007e24 */ /* 0x000fe2000f8e00ff */
[----:B------:R-:W-:Y:S01]  /*0b80*/  MOV R13, UR5 ;  /* 0x00000005000d7c02 */ /* 0x000fe20008000f00 */
[----:B0-----:R-:W-:Y:S01]  /*0b90*/  @!P2 IMAD.WIDE.U32 R8, R3, 0x2, R8 ;  /* 0x000000020308a825 */ /* 0x001fe200078e0008 */
[----:B------:R-:W0:Y:S02]  /*0ba0*/  LDCU.U8 UR4, c[0x0][0x404] ;  /* 0x00008080ff0477ac */ /* 0x000e240008000000 */
[----:B------:R-:W-:Y:S01]  /*0bb0*/  @!P0 LEA R21, R0, R3, 0x7 ;  /* 0x0000000300158211 */ /* 0x000fe200078e38ff */
[----:B------:R-:W3:Y:S04]  /*0bc0*/  @P3 LDG.E R12, desc[UR36][R12.64] ;  /* 0x000000240c0c3981 */ /* 0x000ee8000c1e1900 */
[----:B------:R-:W4:Y:S01]  /*0bd0*/  @!P2 LDG.E.64 R14, desc[UR36][R8.64] ;  /* 0x00000024080ea981 */ /* 0x000f22000c1e1b00 */
[----:B--2---:R-:W-:-:S04]  /*0be0*/  @!P0 IMAD.WIDE R10, R21, 0x2, R10 ;  /* 0x00000002150a8825 */ /* 0x004fc800078e020a */
[----:B-1----:R-:W-:Y:S02]  /*0bf0*/  @!P1 IMAD.WIDE.U32 R4, R3, 0x2, R4 ;  /* 0x0000000203049825 */ /* 0x002fe400078e0004 */
[----:B------:R-:W2:Y:S01]  /*0c00*/  @!P0 LDG.E.64 R10, desc[UR36][R10.64] ;  /* 0x000000240a0a8981 */ /* 0x000ea2000c1e1b00 */
[----:B------:R-:W1:Y:S03]  /*0c10*/  LDC R3, c[0x0][0x400] ;  /* 0x00010000ff037b82 */ /* 0x000e660000000800 */
[----:B------:R-:W2:Y:S01]  /*0c20*/  @!P1 LDG.E.64 R22, desc[UR36][R4.64] ;  /* 0x0000002404169981 */ /* 0x000ea2000c1e1b00 */
[----:B0-----:R-:W-:Y:S01]  /*0c30*/  ISETP.NE.AND P1, PT, RZ, UR4, PT ;  /* 0x00000004ff007c0c */ /* 0x001fe2000bf25270 */
[----:B------:R-:W-:Y:S01]  /*0c40*/  UMOV UR39, URZ ;  /* 0x000000ff00277c82 */ /* 0x000fe20008000000 */
[----:B------:R-:W-:Y:S02]  /*0c50*/  BSSY.RECONVERGENT B6, `(.L_x_2310) ;  /* 0x00000de000067945 */ /* 0x000fe40003800200 */
[----:B-1----:R-:W-:Y:S01]  /*0c60*/  ISETP.LT.OR P1, PT, R3, 0x1, P1 ;  /* 0x000000010300780c */ /* 0x002fe20000f21670 */
[----:B----45:R-:W-:-:S02]  /*0c70*/  HFMA2 R18, R18, 1, 1, R14 ;  /* 0x3c003c0012127831 */ /* 0x030fc4000000000e */
[----:B------:R-:W-:Y:S01]  /*0c80*/  HADD2 R19, R19, R15 ;  /* 0x0000000f13137230 */ /* 0x000fe20000000000 */
[----:B---3--:R-:W-:-:S03]  /*0c90*/  @P3 R2UR UR39, R12 ;  /* 0x000000000c2732ca */ /* 0x008fc600000e0000 */
[----:B--2---:R-:W-:Y:S02]  /*0ca0*/  @!P0 HFMA2 R19, R19, R11, -RZ ;  /* 0x0000000b13138231 */ /* 0x004fe400001000ff */
[----:B------:R-:W-:Y:S02]  /*0cb0*/  HFMA2 R22, R6, 1, 1, R22 ;  /* 0x3c003c0006167831 */ /* 0x000fe40000000016 */
[----:B------:R-:W-:Y:S02]  /*0cc0*/  HADD2 R23, R7, R23 ;  /* 0x0000001707177230 */ /* 0x000fe40000000000 */
[----:B------:R-:W-:Y:S01]  /*0cd0*/  @!P0 HMUL2 R18, R18, R10 ;  /* 0x0000000a12128232 */ /* 0x000fe20000000000 */
[----:B------:R-:W-:Y:S06]  /*0ce0*/  @P1 BRA `(.L_x_2311) ;  /* 0x0000000000d41947 */ /* 0x000fec0003800000 */
        /* <DEDUP_REMOVED lines=8> */
[----:B------:R-:W-:Y:S01]  /*0d70*/  I2FP.F32.U32 R0, R0 ;  /* 0x0000000000007245 */ /* 0x000fe20000201000 */
[----:B0-----:R-:W-:-:S04]  /*0d80*/  UIADD3 UR4, UPT, UPT, -UR39, UR4, URZ ;  /* 0x0000000427047290 */ /* 0x001fc8000fffe1ff */
[----:B-1----:R-:W-:-:S04]  /*0d90*/  FMUL.FTZ R0, R0, R3 ;  /* 0x0000000300007220 */ /* 0x002fc80000410000 */
        /* <DEDUP_REMOVED lines=42> */
.L_x_2311:
        /* <DEDUP_REMOVED lines=10> */
[----:B0-----:R-:W-:-:S06]  /*10e0*/  VIADD R4, R0, 0xffffffe ;  /* 0x0ffffffe00047836 */ /* 0x001fcc0000000000 */
[----:B------:R0:W1:Y:S02]  /*10f0*/  F2I.FTZ.U32.TRUNC.NTZ R5, R4 ;  /* 0x0000000400057305 */ /* 0x000064000021f000 */
[----:B0-----:R-:W-:Y:S01]  /*1100*/  IMAD.MOV.U32 R4, RZ, RZ, RZ ;  /* 0x000000ffff047224 */ /* 0x001fe200078e00ff */
[----:B-1----:R-:W-:-:S05]  /*1110*/  IADD3 R6, PT, PT, RZ, -R5, RZ ;  /* 0x80000005ff067210 */ /* 0x002fca0007ffe0ff */
[----:B------:R-:W-:Y:S01]  /*1120*/  IMAD R9, R6, R7, RZ ;  /* 0x0000000706097224 */ /* 0x000fe200078e02ff */
[----:B------:R-:W-:-:S03]  /*1130*/  MOV R6, R8 ;  /* 0x0000000800067202 */ /* 0x000fc60000000f00 */
[----:B------:R-:W-:Y:S01]  /*1140*/  IMAD.HI.U32 R5, R5, R9, R4 ;  /* 0x0000000905057227 */ /* 0x000fe200078e0004 */
[----:B------:R-:W-:-:S05]  /*1150*/  IADD3 R9, PT, PT, RZ, -R10, RZ ;  /* 0x8000000aff097210 */ /* 0x000fca0007ffe0ff */
        /* <DEDUP_REMOVED lines=21> */
[----:B------:R-:W-:Y:S01]  /*12b0*/  HFMA2 R8, -RZ, RZ, 0, 8.0049037933349609375e-05 ;  /* 0x0000053fff087431 */ /* 0x000fe200000001ff */
[----:B------:R-:W-:Y:S01]  /*12c0*/  MOV R12, 0x1 ;  /* 0x00000001000c7802 */ /* 0x000fe20000000f00 */
[----:B------:R1:W2:Y:S01]  /*12d0*/  LDC.64 R14, c[0x4][R0] ;  /* 0x01000000000e7b82 */ /* 0x0002a20000000a00 */
[----:B------:R-:W3:Y:S01]  /*12e0*/  LDCU.64 UR6, c[0x4][0xd0] ;  /* 0x01001a00ff0677ac */ /* 0x000ee20008000a00 */
[----:B------:R-:W-:Y:S01]  /*12f0*/  IMAD.MOV.U32 R13, RZ, RZ, RZ ;  /* 0x000000ffff0d7224 */ /* 0x000fe200078e00ff */
[----:B------:R-:W4:Y:S01]  /*1300*/  LDCU.64 UR8, c[0x4][0x50] ;  /* 0x01000a00ff0877ac */ /* 0x000f220008000a00 */
[----:B0-----:R-:W-:Y:S02]  /*1310*/  MOV R4, UR4 ;  /* 0x0000000400047c02 */ /* 0x001fe40008000f00 */
[----:B------:R-:W-:Y:S01]  /*1320*/  MOV R5, UR5 ;  /* 0x0000000500057c02 */ /* 0x000fe20008000f00 */
[----:B---3--:R-:W-:Y:S01]  /*1330*/  IMAD.U32 R6, RZ, RZ, UR6 ;  /* 0x00000006ff067e24 */ /* 0x008fe2000f8e00ff */
[----:B------:R-:W-:-:S02]  /*1340*/  MOV R7, UR7 ;  /* 0x0000000700077c02 */ /* 0x000fc40008000f00 */
[----:B----4-:R-:W-:Y:S01]  /*1350*/  MOV R10, UR8 ;  /* 0x00000008000a7c02 */ /* 0x010fe20008000f00 */
[----:B-1----:R-:W-:-:S07]  /*1360*/  IMAD.U32 R11, RZ, RZ, UR9 ;  /* 0x00000009ff0b7e24 */ /* 0x002fce000f8e00ff */
[----:B------:R-:W-:-:S07]  /*1370*/  LEPC R20, `(.L_x_2313) ;  /* 0x000000001014794e */ /* 0x000fce0000000000 */
[----:B--2---:R-:W-:Y:S05]  /*1380*/  CALL.ABS.NOINC R14 ;  /* 0x000000000e007343 */ /* 0x004fea0003c00000 */
.L_x_2313:
        /* <DEDUP_REMOVED lines=8> */
[----:B-1----:R-:W-:Y:S01]  /*1410*/  LEA R3, R9, R0, 0x1 ;  /* 0x0000000009037211 */ /* 0x002fe200078e08ff */
[----:B------:R-:W-:-:S03]  /*1420*/  @!P6 IMAD R5, R4, 0x2, R0 ;  /* 0x000000020405e824 */ /* 0x000fc600078e0200 */
[----:B------:R-:W-:Y:S02]  /*1430*/  @!P6 LEA R4, R4, R3, 0x1 ;  /* 0x000000030404e211 */ /* 0x000fe400078e08ff */
        /* <DEDUP_REMOVED lines=18> */
[----:B------:R-:W0:Y:S03]  /*1560*/  LDS R10, [R5] ;  /* 0x00000000050a7984 */ /* 0x000e260000000800 */
[----:B------:R-:W-:Y:S01]  /*1570*/  LOP3.LUT R11, R7, 0xfffffffc, RZ, 0xc0, !PT ;  /* 0xfffffffc070b7812 */ /* 0x000fe200078ec0ff */
[----:B------:R-:W-:Y:S03]  /*1580*/  LDS R19, [R8] ;  /* 0x0000000008137984 */ /* 0x000fe60000000800 */
        /* <DEDUP_REMOVED lines=10> */
[----:B------:R-:W-:Y:S01]  /*1630*/  HADD2.F32 R20, -RZ, R23.H1_H1 ;  /* 0x30000017ff147230 */ /* 0x000fe20000004100 */
[----:B------:R-:W1:Y:S01]  /*1640*/  MUFU.RCP R12, R9 ;  /* 0x00000009000c7308 */ /* 0x000e620000001000 */
[----:B------:R-:W-:Y:S01]  /*1650*/  HADD2.F32 R29, -RZ, R19.H1_H1 ;  /* 0x30000013ff1d7230 */ /* 0x000fe20000004100 */
[----:B------:R-:W-:Y:S01]  /*1660*/  I2FP.F32.S32 R7, R7 ;  /* 0x0000000700077245 */ /* 0x000fe20000201400 */
[----:B------:R-:W-:Y:S02]  /*1670*/  HADD2.F32 R21, -RZ, R23.H0_H0 ;  /* 0x20000017ff157230 */ /* 0x000fe40000004100 */
[----:B------:R-:W-:Y:S01]  /*1680*/  HADD2.F32 R27, -RZ, R19.H0_H0 ;  /* 0x20000013ff1b7230 */ /* 0x000fe20000004100 */
[----:B0-----:R-:W-:Y:S01]  /*1690*/  UIADD3 UR4, UPT, UPT, -UR39, UR4, URZ ;  /* 0x0000000427047290 */ /* 0x001fe2000fffe1ff */
[----:B-1----:R-:W-:-:S04]  /*16a0*/  FMUL.FTZ R7, R7, R12 ;  /* 0x0000000c07077220 */ /* 0x002fc80000410000 */
[----:B------:R-:W-:Y:S01]  /*16b0*/  FMUL.FTZ R10, R7, 13.28771209716796875 ;  /* 0x41549a78070a7820 */ /* 0x000fe20000410000 */
[----:B------:R-:W-:Y:S02]  /*16c0*/  I2FP.F32.S32 R7, R11 ;  /* 0x0000000b00077245 */ /* 0x000fe40000201400 */
[----:B------:R-:W-:-:S03]  /*16d0*/  I2FP.F32.S32 R14, UR4 ;  /* 0x00000004000e7c45 */ /* 0x000fc60008201400 */
        /* <DEDUP_REMOVED lines=22> */
[----:B------:R-:W-:-:S02]  /*1840*/  HADD2.F32 R13, -RZ, R22.H0_H0 ;  /* 0x20000016ff0d7230 */ /* 0x000fc40000004100 */
[-C--:B--2---:R-:W-:Y:S01]  /*1850*/  FMUL.FTZ R12, R7, R10.reuse ;  /* 0x0000000a070c7220 */ /* 0x084fe20000410000 */
[----:B0-----:R-:W-:Y:S02]  /*1860*/  HADD2.F32 R15, -RZ, R18.H0_H0 ;  /* 0x20000012ff0f7230 */ /* 0x001fe40000004100 */
[-C--:B------:R-:W-:Y:S01]  /*1870*/  FMUL.FTZ R14, R11, R10.reuse ;  /* 0x0000000a0b0e7220 */ /* 0x080fe20000410000 */
        /* <DEDUP_REMOVED lines=10> */
.L_x_2317:
[----:B------:R-:W-:Y:S05]  /*1920*/  BSYNC.RECONVERGENT B1 ;  /* 0x0000000000017941 */ /* 0x000fea0003800200 */
.L_x_2316:
        /* <DEDUP_REMOVED lines=8> */
.L_x_2315:
[----:B------:R-:W-:Y:S05]  /*19b0*/  BSYNC.RECONVERGENT B0 ;  /* 0x0000000000007941 */ /* 0x000fea0003800200 */
.L_x_2314:
[----:B------:R-:W-:Y:S01]  /*19c0*/  BAR.SYNC.DEFER_BLOCKING 0x0 ;  /* 0x0000000000007b1d */ /* 0x000fe20000010000 */
[----:B------:R-:W-:-:S04]  /*19d0*/  @!P6 IMAD R24, R25, R24, R26 ;  /* 0x000000181918e224 */ /* 0x000fc800078e021a */
[C---:B------:R-:W-:Y:S01]  /*19e0*/  @!P6 IMAD R3, R24.reuse, 0x2, R3 ;  /* 0x000000021803e824 */ /* 0x040fe200078e0203 */
[----:B------:R-:W-:-:S05]  /*19f0*/  @!P6 LEA R0, R24, R0, 0x1 ;  /* 0x000000001800e211 */ /* 0x000fca00078e08ff */
[----:B------:R0:W2:Y:S04]  /*1a00*/  @!P6 LDS.64 R22, [R0] ;  /* 0x000000000016e984 */ /* 0x0000a80000000a00 */
[----:B------:R0:W3:Y:S01]  /*1a10*/  @!P6 LDS.64 R18, [R3] ;  /* 0x000000000312e984 */ /* 0x0000e20000000a00 */
[----:B------:R-:W-:Y:S06]  /*1a20*/  BAR.SYNC.DEFER_BLOCKING 0x0 ;  /* 0x0000000000007b1d */ /* 0x000fec0000010000 */
.L_x_2312:
[----:B------:R-:W-:Y:S05]  /*1a30*/  BSYNC.RECONVERGENT B6 ;  /* 0x0000000000067941 */ /* 0x000fea0003800200 */
.L_x_2310:
[----:B------:R-:W-:Y:S02]  /*1a40*/  ISETP.GT.U32.AND P0, PT, R2, 0x1f, PT ;  /* 0x0000001f0200780c */ /* 0x000fe40003f04070 */
[----:B------:R-:W-:-:S11]  /*1a50*/  MOV R54, 0xff7fffff ;  /* 0xff7fffff00367802 */ /* 0x000fd60000000f00 */
[----:B------:R-:W-:Y:S05]  /*1a60*/  @P0 BRA `(.L_x_2318) ;  /* 0x0000000000ec0947 */ /* 0x000fea0003800000 */
[----:B------:R-:W4:Y:S01]  /*1a70*/  LDCU UR5, c[0x0][0x3f4] ;  /* 0x00007e80ff0577ac */ /* 0x000f220008000800 */
[----:B------:R-:W5:Y:S01]  /*1a80*/  S2R R21, SR_CgaCtaId ;  /* 0x0000000000157919 */ /* 0x000f620000008800 */
[----:B-1----:R-:W1:Y:S01]  /*1a90*/  LDC.64 R4, c[0x0][0x3b8] ;  /* 0x0000ee00ff047b82 */ /* 0x002e620000000a00 */
[----:B0-----:R-:W-:Y:S01]  /*1aa0*/  SHF.R.U32.HI R0, RZ, 0x1, R2 ;  /* 0x00000001ff007819 */ /* 0x001fe20000011602 */
[----:B--23--:R-:W-:Y:S01]  /*1ab0*/  HMUL2 R9, R23, R19 ;  /* 0x0000001317097232 */ /* 0x00cfe20000000000 */
[----:B------:R-:W-:Y:S02]  /*1ac0*/  LOP3.LUT R3, R16, 0x4, RZ, 0xc0, !PT ;  /* 0x0000000410037812 */ /* 0x000fe400078ec0ff */
[----:B------:R-:W-:Y:S01]  /*1ad0*/  MOV R8, 0x400 ;  /* 0x0000040000087802 */ /* 0x000fe20000000f00 */
[----:B------:R-:W-:Y:S01]  /*1ae0*/  HFMA2 R9, R22, R18, R9 ;  /* 0x0000001216097231 */ /* 0x000fe20000000009 */
[----:B----4-:R-:W-:Y:S02]  /*1af0*/  UIMAD UR4, UR40, UR5, URZ ;  /* 0x00000005280472a4 */ /* 0x010fe4000f8e02ff */
[----:B------:R-:W-:-:S02]  /*1b00*/  MOV R7, UR5 ;  /* 0x0000000500077c02 */ /* 0x000fc40008000f00 */
[----:B------:R-:W-:Y:S02]  /*1b10*/  HADD2.F32 R13, -RZ, R9.H0_H0 ;  /* 0x20000009ff0d7230 */ /* 0x000fe40000004100 */
[----:B------:R-:W-:Y:S01]  /*1b20*/  IMAD.U32 R10, RZ, RZ, UR4 ;  /* 0x00000004ff0a7e24 */ /* 0x000fe2000f8e00ff */
[----:B------:R-:W-:Y:S01]  /*1b30*/  UMOV UR4, 0xffffffff ;  /* 0xffffffff00047882 */ /* 0x000fe20000000000 */
[----:B------:R-:W-:Y:S01]  /*1b40*/  IMAD R6, R0, R7, UR41 ;  /* 0x0000002900067e24 */ /* 0x000fe2000f8e0207 */
[----:B------:R-:W-:Y:S02]  /*1b50*/  IADD3 R0, PT, PT, R8, 0x10, RZ ;  /* 0x0000001008007810 */ /* 0x000fe40007ffe0ff */
[----:B------:R-:W-:Y:S02]  /*1b60*/  LEA R7, R10, R3, 0x7 ;  /* 0x000000030a077211 */ /* 0x000fe400078e38ff */
[----:B-----5:R-:W-:-:S03]  /*1b70*/  LEA R3, R21, R0, 0x18 ;  /* 0x0000000015037211 */ /* 0x020fc600078ec0ff */
[----:B------:R-:W-:Y:S02]  /*1b80*/  IMAD R7, R6, 0x8, R7 ;  /* 0x0000000806077824 */ /* 0x000fe400078e0207 */
[----:B------:R-:W-:Y:S01]  /*1b90*/  HADD2.F32 R0, -RZ, R9.H1_H1 ;  /* 0x30000009ff007230 */ /* 0x000fe20000004100 */
[----:B------:R-:W-:Y:S01]  /*1ba0*/  LEA R3, R2, R3, 0x3 ;  /* 0x0000000302037211 */ /* 0x000fe200078e18ff */
[----:B-1----:R-:W-:-:S04]  /*1bb0*/  IMAD.WIDE R4, R7, 0x2, R4 ;  /* 0x0000000207047825 */ /* 0x002fc800078e0204 */
[----:B------:R-:W-:Y:S01]  /*1bc0*/  FADD.FTZ R13, R13, R0 ;  /* 0x000000000d0d7221 */ /* 0x000fe20000010000 */
[----:B------:R0:W-:Y:S04]  /*1bd0*/  STS.64 [R3], R22 ;  /* 0x0000001603007388 */ /* 0x0001e80000000a00 */
[----:B------:R0:W-:Y:S01]  /*1be0*/  STG.E.64 desc[UR36][R4.64], R18 ;  /* 0x0000001204007986 */ /* 0x0001e2000c101b24 */
        /* <DEDUP_REMOVED lines=10> */
.L_x_2392:
        /* <DEDUP_REMOVED lines=9> */
[----:B------:R-:W-:-:S04]  /*1d20*/  @UP0 UIADD3 UR6, UPT, UPT, -UR39, UR42, URZ ;  /* 0x0000002a27060290 */ /* 0x000fc8000fffe1ff */
[----:B-1----:R-:W-:-:S04]  /*1d30*/  @UP0 UIMAD UR7, UR44, UR8, UR6 ;  /* 0x000000082c0702a4 */ /* 0x002fc8000f8e0206 */
[----:B------:R-:W-:-:S04]  /*1d40*/  @UP0 UIMAD UR7, UR7, UR8, UR6 ;  /* 0x00000008070702a4 */ /* 0x000fc8000f8e0206 */
[----:B--2---:R-:W-:-:S06]  /*1d50*/  @UP0 UIMAD.WIDE UR4, UR7, 0x2, UR4 ;  /* 0x00000002070408a5 */ /* 0x004fcc000f8e0204 */
[----:B------:R-:W-:Y:S01]  /*1d60*/  MOV R4, UR4 ;  /* 0x0000000400047c02 */ /* 0x000fe20008000f00 */
[----:B0-----:R-:W-:-:S04]  /*1d70*/  IMAD.U32 R5, RZ, RZ, UR5 ;  /* 0x00000005ff057e24 */ /* 0x001fc8000f8e00ff */
[----:B------:R-:W0:Y:S01]  /*1d80*/  LDCU UR4, c[0x0][0x410] ;  /* 0x00008200ff0477ac */ /* 0x000e220008000800 */
[----:B------:R-:W2:Y:S01]  /*1d90*/  @P0 LDG.E.U16 R4, desc[UR36][R4.64] ;  /* 0x0000002404040981 */ /* 0x000ea2000c1e1500 */
[----:B------:R-:W-:Y:S02]  /*1da0*/  IADD3 R8, PT, PT, R8, 0x110, RZ ;  /* 0x0000011008087810 */ /* 0x000fe40007ffe0ff */
[----:B------:R-:W-:Y:S02]  /*1db0*/  IADD3 R0, PT, PT, -R53, UR42, RZ ;  /* 0x0000002a35007c10 */ /* 0x000fe4000fffe1ff */
[----:B------:R-:W-:-:S04]  /*1dc0*/  LEA R7, R21, R8, 0x18 ;  /* 0x0000000815077211 */ /* 0x000fc800078ec0ff */
[----:B------:R-:W-:Y:S01]  /*1dd0*/  LEA R7, R0, R7, 0x2 ;  /* 0x0000000700077211 */ /* 0x000fe200078e10ff */
[----:B0-----:R-:W-:Y:S01]  /*1de0*/  FMUL.FTZ R54, R14, UR4 ;  /* 0x000000040e367c20 */ /* 0x001fe20008410000 */
[----:B--2---:R-:W-:-:S05]  /*1df0*/  @P0 HADD2.F32 R3, -RZ, R4.H0_H0 ;  /* 0x20000004ff030230 */ /* 0x004fca0000004100 */
[----:B------:R-:W-:-:S05]  /*1e00*/  @P0 FADD.FTZ R54, R54, R3 ;  /* 0x0000000336360221 */ /* 0x000fca0000010000 */
[----:B------:R4:W-:Y:S02]  /*1e10*/  STS [R7], R54 ;  /* 0x0000003607007388 */ /* 0x0009e40000000800 */
.L_x_2318:
[----:B------:R-:W-:Y:S05]  /*1e20*/  WARPSYNC.ALL ;  /* 0x0000000000007948 */ /* 0x000fea0003800000 */
[----:B0-----:R-:W-:Y:S01]  /*1e30*/  IADD3 R0, PT, PT, -R53, UR42, RZ ;  /* 0x0000002a35007c10 */ /* 0x001fe2000fffe1ff */
[----:B-1----:R-:W0:Y:S01]  /*1e40*/  LDC.64 R8, c[0x0][0x3f0] ;  /* 0x0000fc00ff087b82 */ /* 0x002e220000000a00 */
[----:B---3--:R-:W-:Y:S01]  /*1e50*/  SHF.R.U32.HI R18, RZ, 0x2, R2 ;  /* 0x00000002ff127819 */ /* 0x008fe20000011602 */
[----:B------:R-:W-:Y:S01]  /*1e60*/  UMOV UR14, 0x400 ;  /* 0x00000400000e7882 */ /* 0x000fe20000000000 */
[----:B------:R-:W1:Y:S01]  /*1e70*/  LDCU UR17, c[0x0][0x410] ;  /* 0x00008200ff1177ac */ /* 0x000e620008000800 */
[----:B------:R-:W-:Y:S01]  /*1e80*/  VIADD R0, R0, 0x7 ;  /* 0x0000000700007836 */ /* 0x000fe20000000000 */
[----:B------:R-:W-:Y:S01]  /*1e90*/  BSSY B0, `(.L_x_2320) ;  /* 0x0000140000007945 */ /* 0x000fe20003800000 */
[----:B------:R-:W-:Y:S01]  /*1ea0*/  LOP3.LUT R16, R16, 0xc, RZ, 0xc0, !PT ;  /* 0x0000000c10107812 */ /* 0x000fe200078ec0ff */
[----:B------:R-:W-:Y:S01]  /*1eb0*/  UIADD3 UR4, UPT, UPT, UR14, 0x10, URZ ;  /* 0x000000100e047890 */ /* 0x000fe2000fffe0ff */
[----:B------:R-:W3:Y:S01]  /*1ec0*/  S2UR UR15, SR_CgaCtaId ;  /* 0x00000000000f79c3 */ /* 0x000ee20000008800 */
[----:B------:R-:W-:Y:S01]  /*1ed0*/  SHF.R.S32.HI R3, RZ, 0x1f, R0 ;  /* 0x0000001fff037819 */ /* 0x000fe20000011400 */
[----:B------:R-:W0:Y:S03]  /*1ee0*/  LDCU.64 UR10, c[0x0][0x3c8] ;  /* 0x00007900ff0a77ac */ /* 0x000e260008000a00 */
[----:B------:R-:W-:Y:S01]  /*1ef0*/  LEA.HI R3, R3, R0, RZ, 0x3 ;  /* 0x0000000003037211 */ /* 0x000fe200078f18ff */
[----:B------:R-:W0:Y:S03]  /*1f00*/  LDCU.64 UR20, c[0x0][0x438] ;  /* 0x00008700ff1477ac */ /* 0x000e260008000a00 */
[----:B------:R-:W-:Y:S01]  /*1f10*/  LOP3.LUT R12, R3, 0xfffffff8, RZ, 0xc0, !PT ;  /* 0xfffffff8030c7812 */ /* 0x000fe200078ec0ff */
[----:B------:R-:W0:Y:S01]  /*1f20*/  LDCU.64 UR18, c[0x0][0x3b8] ;  /* 0x00007700ff1277ac */ /* 0x000e220008000a00 */
[----:B------:R-:W-:Y:S02]  /*1f30*/  BAR.SYNC.DEFER_BLOCKING 0x0 ;  /* 0x0000000000007b1d */ /* 0x000fe40000010000 */
[----:B------:R-:W-:Y:S01]  /*1f40*/  ISETP.GE.AND P0, PT, R18, R12, PT ;  /* 0x0000000c1200720c */ /* 0x000fe20003f06270 */
[----:B0-----:R-:W-:-:S03]  /*1f50*/  IMAD R4, R17, R8, UR44 ;  /* 0x0000002c11047e24 */ /* 0x001fc6000f8e0208 */
[----:B------:R-:W0:Y:S02]  /*1f60*/  LDCU.64 UR12, c[0x0][0x448] ;  /* 0x00008900ff0c77ac */ /* 0x000e240008000a00 */
[----:B------:R-:W-:Y:S01]  /*1f70*/  SHF.L.U32 R4, R4, 0x7, RZ ;  /* 0x0000000704047819 */ /* 0x000fe200000006ff */
[----:B---3--:R-:W-:-:S06]  /*1f80*/  ULEA UR6, UR15, UR4, 0x18 ;  /* 0x000000040f067291 */ /* 0x008fcc000f8ec0ff */
[----:B-1----:R-:W-:Y:S06]  /*1f90*/  @P0 BRA `(.L_x_2321) ;  /* 0x0000001000bc0947 */ /* 0x002fec0003800000 */
[-C--:B------:R-:W-:Y:S01]  /*1fa0*/  IABS R0, R9.reuse ;  /* 0x0000000900007213 */ /* 0x080fe20000000000 */
[----:B------:R-:W1:Y:S01]  /*1fb0*/  LDCU UR4, c[0x0][0x3f8] ;  /* 0x00007f00ff0477ac */ /* 0x000e620008000800 */
[----:B------:R-:W3:Y:S01]  /*1fc0*/  LDC R17, c[0x0][0x430] ;  /* 0x00010c00ff117b82 */ /* 0x000ee20000000800 */
[----:B----4-:R-:W-:Y:S01]  /*1fd0*/  SHF.L.U32 R7, R2, 0x1, RZ ;  /* 0x0000000102077819 */ /* 0x010fe200000006ff */
[----:B------:R-:W4:Y:S01]  /*1fe0*/  I2F.RP R3, R0 ;  /* 0x0000000000037306 */ /* 0x000f220000209400 */
[----:B------:R-:W5:Y:S01]  /*1ff0*/  LDCU.64 UR8, c[0x0][0x420] ;  /* 0x00008400ff0877ac */ /* 0x000f620008000a00 */
[----:B------:R-:W0:Y:S01]  /*2000*/  LDS R51, [R16+UR6] ;  /* 0x0000000610337984 */ /* 0x000e220008000800 */
[----:B------:R-:W-:Y:S01]  /*2010*/  LOP3.LUT R8, R7, 0x6, RZ, 0xc0, !PT ;  /* 0x0000000607087812 */ /* 0x000fe200078ec0ff */
[----:B------:R-:W2:Y:S02]  /*2020*/  LDCU UR16, c[0x0][0x440] ;  /* 0x00008800ff1077ac */ /* 0x000ea40008000800 */
[----:B------:R-:W0:Y:S02]  /*2030*/  LDS R49, [R16+UR6+0x10] ;  /* 0x0000100610317984 */ /* 0x000e240008000800 */
[----:B------:R-:W-:Y:S01]  /*2040*/  IMAD R8, R4, R9, R8 ;  /* 0x0000000904087224 */ /* 0x000fe200078e0208 */
[----:B------:R-:W3:Y:S01]  /*2050*/  LDCU UR7, c[0x0][0x408] ;  /* 0x00008100ff0777ac */ /* 0x000ee20008000800 */
[----:B------:R-:W0:Y:S03]  /*2060*/  LDS R52, [R16+UR6+0x20] ;  /* 0x0000200610347984 */ /* 0x000e260008000800 */
[----:B------:R-:W-:Y:S01]  /*2070*/  SHF.R.S32.HI R20, RZ, 0x1f, R8 ;  /* 0x0000001fff147819 */ /* 0x000fe20000011408 */
[----:B------:R-:W0:Y:S01]  /*2080*/  LDS R50, [R16+UR6+0x30] ;  /* 0x0000300610327984 */ /* 0x000e220008000800 */
[----:B----4-:R-:W4:Y:S01]  /*2090*/  MUFU.RCP R3, R3 ;  /* 0x0000000300037308 */ /* 0x010f220000001000 */
[----:B-1----:R-:W-:Y:S01]  /*20a0*/  IMAD R9, R9, UR4, RZ ;  /* 0x0000000409097c24 */ /* 0x002fe2000f8e02ff */
[----:B------:R-:W-:Y:S01]  /*20b0*/  UIADD3 UR4, UPT, UPT, UR14, 0x110, URZ ;  /* 0x000001100e047890 */ /* 0x000fe2000fffe0ff */
[----:B------:R-:W1:Y:S01]  /*20c0*/  LDS R47, [R16+UR6+0x40] ;  /* 0x00004006102f7984 */ /* 0x000e620008000800 */
[----:B-----5:R-:W-:-:S02]  /*20d0*/  ISETP.NE.U32.AND P0, PT, RZ, UR8, PT ;  /* 0x00000008ff007c0c */ /* 0x020fc4000bf05070 */
[----:B------:R-:W-:Y:S01]  /*20e0*/  ULEA UR4, UR15, UR4, 0x18 ;  /* 0x000000040f047291 */ /* 0x000fe2000f8ec0ff */
[----:B------:R-:W0:Y:S01]  /*20f0*/  LDS R48, [R16+UR6+0x50] ;  /* 0x0000500610307984 */ /* 0x000e220008000800 */
[----:B--2---:R-:W-:Y:S01]  /*2100*/  UIMAD UR5, UR44, UR16, UR42 ;  /* 0x000000102c0572a4 */ /* 0x004fe2000f8e022a */
[----:B------:R-:W-:Y:S02]  /*2110*/  MOV R21, UR9 ;  /* 0x0000000900157c02 */ /* 0x000fe40008000f00 */
[----:B------:R-:W2:Y:S01]  /*2120*/  LDS R45, [R16+UR6+0x60] ;  /* 0x00006006102d7984 */ /* 0x000ea20008000800 */
[----:B------:R-:W-:Y:S02]  /*2130*/  ISETP.NE.AND.EX P0, PT, RZ, UR9, PT, P0 ;  /* 0x00000009ff007c0c */ /* 0x000fe4000bf05300 */
[----:B---3--:R-:W-:Y:S01]  /*2140*/  IADD3 R17, PT, PT, R17, UR7, RZ ;  /* 0x0000000711117c10 */ /* 0x008fe2000fffe0ff */
[----:B------:R-:W3:Y:S01]  /*2150*/  LDS R46, [R16+UR6+0x70] ;  /* 0x00007006102e7984 */ /* 0x000ee20008000800 */
[----:B----4-:R-:W-:-:S03]  /*2160*/  IADD3 R10, PT, PT, R3, 0xffffffe, RZ ;  /* 0x0ffffffe030a7810 */ /* 0x010fc60007ffe0ff */
[----:B------:R-:W4:Y:S01]  /*2170*/  LDS R43, [R16+UR6+0x80] ;  /* 0x00008006102b7984 */ /* 0x000f220008000800 */
[----:B------:R5:W1:Y:S03]  /*2180*/  F2I.FTZ.U32.TRUNC.NTZ R11, R10 ;  /* 0x0000000a000b7305 */ /* 0x000a66000021f000 */
[----:B------:R-:W0:Y:S04]  /*2190*/  LDS R44, [R16+UR6+0x90] ;  /* 0x00009006102c7984 */ /* 0x000e280008000800 */
[----:B------:R-:W0:Y:S01]  /*21a0*/  LDS R41, [R16+UR6+0xa0] ;  /* 0x0000a00610297984 */ /* 0x000e220008000800 */
[----:B-----5:R-:W-:-:S03]  /*21b0*/  HFMA2 R10, -RZ, RZ, 0, 0 ;  /* 0x00000000ff0a7431 */ /* 0x020fc600000001ff */
[----:B------:R-:W0:Y:S04]  /*21c0*/  LDS R42, [R16+UR6+0xb0] ;  /* 0x0000b006102a7984 */ /* 0x000e280008000800 */
[----:B------:R-:W0:Y:S01]  /*21d0*/  LDS R39, [R16+UR6+0xc0] ;  /* 0x0000c00610277984 */ /* 0x000e220008000800 */
[----:B-1----:R-:W-:-:S03]  /*21e0*/  IMAD.MOV R13, RZ, RZ, -R11 ;  /* 0x000000ffff0d7224 */ /* 0x002fc600078e0a0b */
[----:B------:R-:W1:Y:S01]  /*21f0*/  LDS R3, [R16+UR6+0xd0] ;  /* 0x0000d00610037984 */ /* 0x000e620008000800 */
[----:B------:R-:W-:-:S03]  /*2200*/  IMAD R7, R13, R0, RZ ;  /* 0x000000000d077224 */ /* 0x000fc600078e02ff */
[----:B------:R-:W0:Y:S01]  /*2210*/  LDS R5, [R16+UR6+0xe0] ;  /* 0x0000e00610057984 */ /* 0x000e220008000800 */
[----:B------:R-:W-:-:S03]  /*2220*/  IMAD.HI.U32 R7, R11, R7, R10 ;  /* 0x000000070b077227 */ /* 0x000fc600078e000a */
[----:B------:R5:W0:Y:S01]  /*2230*/  LDS R6, [R16+UR6+0xf0] ;  /* 0x0000f00610067984 */ /* 0x000a220008000800 */
[C---:B------:R-:W-:Y:S01]  /*2240*/  IMAD.IADD R10, R53.reuse, 0x1, R12 ;  /* 0x00000001350a7824 */ /* 0x040fe200078e020c */
[----:B------:R-:W-:Y:S01]  /*2250*/  IADD3 R53, PT, PT, R53, R18, RZ ;  /* 0x0000001235357210 */ /* 0x000fe20007ffe0ff */
[----:B------:R-:W-:Y:S01]  /*2260*/  IMAD.U32 R12, RZ, RZ, UR16 ;  /* 0x00000010ff0c7e24 */ /* 0x000fe2000f8e00ff */
[----:B------:R-:W-:-:S03]  /*2270*/  LEA R18, R18, UR4, 0x2 ;  /* 0x0000000412127c11 */ /* 0x000fc6000f8e10ff */
[----:B------:R-:W-:Y:S01]  /*2280*/  IMAD R19, R12, UR5, R53 ;  /* 0x000000050c137c24 */ /* 0x000fe2000f8e0235 */
[----:B-----5:R-:W-:-:S04]  /*2290*/  MOV R16, UR8 ;  /* 0x0000000800107c02 */ /* 0x020fc80008000f00 */
[----:B------:R-:W-:-:S04]  /*22a0*/  IADD3 R16, P1, P2, R16, UR45, R53 ;  /* 0x0000002d10107c10 */ /* 0x000fc8000fa3e035 */
[----:B--234-:R-:W-:-:S09]  /*22b0*/  IADD3.X R21, PT, PT, R21, UR46, RZ, P1, P2 ;  /* 0x0000002e15157c10 */ /* 0x01cfd20008fe44ff */
.L_x_2327:
[----:B------:R-:W2:Y:S01]  /*22c0*/  LDC R11, c[0x0][0x3f4] ;  /* 0x0000fd00ff0b7b82 */ /* 0x000ea20000000800 */
[----:B------:R-:W-:Y:S01]  /*22d0*/  IABS R14, R53 ;  /* 0x00000035000e7213 */ /* 0x000fe20000000000 */
[----:B------:R-:W-:Y:S01]  /*22e0*/  USHF.R.S32.HI UR4, URZ, 0x1f, UR45 ;  /* 0x0000001fff047899 */ /* 0x000fe2000801142d */
[----:B------:R-:W-:-:S03]  /*22f0*/  ISETP.GE.AND P2, PT, R53, RZ, PT ;  /* 0x000000ff3500720c */ /* 0x000fc60003f46270 */
[----:B------:R-:W-:-:S04]  /*2300*/  IMAD.HI.U32 R12, R7, R14, RZ ;  /* 0x0000000e070c7227 */ /* 0x000fc800078e00ff */
[----:B0-----:R-:W-:Y:S01]  /*2310*/  IMAD.MOV R13, RZ, RZ, -R12 ;  /* 0x000000ffff0d7224 */ /* 0x001fe200078e0a0c */
[----:B--2---:R-:W-:Y:S02]  /*2320*/  IABS R15, R11 ;  /* 0x0000000b000f7213 */ /* 0x004fe40000000000 */
[----:B------:R-:W-:-:S03]  /*2330*/  ISETP.NE.AND P3, PT, R11, RZ, PT ;  /* 0x000000ff0b00720c */ /* 0x000fc60003f65270 */
[----:B------:R-:W-:-:S05]  /*2340*/  IMAD R12, R15, R13, R14 ;  /* 0x0000000d0f0c7224 */ /* 0x000fca00078e020e */
[----:B------:R-:W-:-:S13]  /*2350*/  ISETP.GT.U32.AND P1, PT, R0, R12, PT ;  /* 0x0000000c0000720c */ /* 0x000fda0003f24070 */
[----:B------:R-:W-:-:S04]  /*2360*/  @!P1 IADD3 R12, PT, PT, R12, -R15, RZ ;  /* 0x8000000f0c0c9210 */ /* 0x000fc80007ffe0ff */
[----:B------:R-:W-:-:S13]  /*2370*/  ISETP.GT.U32.AND P1, PT, R0, R12, PT ;  /* 0x0000000c0000720c */ /* 0x000fda0003f24070 */
[----:B------:R-:W-:Y:S02]  /*2380*/  @!P1 IADD3 R12, PT, PT, R12, -R15, RZ ;  /* 0x8000000f0c0c9210 */ /* 0x000fe40007ffe0ff */
[----:B------:R-:W-:-:S03]  /*2390*/  ISETP.GE.AND P1, PT, R53, UR42, PT ;  /* 0x0000002a35007c0c */ /* 0x000fc6000bf26270 */
[----:B------:R-:W-:Y:S01]  /*23a0*/  @!P2 IMAD.MOV R12, RZ, RZ, -R12 ;  /* 0x000000ffff0ca224 */ /* 0x000fe200078e0a0c */
[----:B------:R-:W-:-:S04]  /*23b0*/  @!P3 LOP3.LUT R12, RZ, R11, RZ, 0x33, !PT ;  /* 0x0000000bff0cb212 */ /* 0x000fc800078e33ff */
[----:B------:R-:W-:-:S04]  /*23c0*/  IADD3 R13, P2, PT, R12, UR45, RZ ;  /* 0x0000002d0c0d7c10 */ /* 0x000fc8000ff5e0ff */
[----:B------:R-:W-:Y:S02]  /*23d0*/  IADD3.X R14, PT, PT, RZ, UR4, RZ, P2, !PT ;  /* 0x00000004ff0e7c10 */ /* 0x000fe400097fe4ff */
[----:B------:R-:W-:-:S04]  /*23e0*/  LEA R56, P2, R13, UR10, 0x2 ;  /* 0x0000000a0d387c11 */ /* 0x000fc8000f8410ff */
[----:B------:R-:W-:Y:S02]  /*23f0*/  LEA.HI.X R57, R13, UR11, R14, 0x2, P2 ;  /* 0x0000000b0d397c11 */ /* 0x000fe400090f140e */
[----:B------:R-:W2:Y:S03]  /*2400*/  @!P1 LDC.64 R14, c[0x0][0x3b8] ;  /* 0x0000ee00ff0e9b82 */ /* 0x000ea60000000a00 */
[----:B------:R-:W3:Y:S04]  /*2410*/  @!P1 LDG.E R34, desc[UR36][R56.64] ;  /* 0x0000002438229981 */ /* 0x000ee8000c1e1900 */
[----:B------:R-:W4:Y:S01]  /*2420*/  @!P1 LDG.E R60, desc[UR36][R56.64] ;  /* 0x00000024383c9981 */ /* 0x000f22000c1e1900 */
[----:B---3--:R-:W-:-:S02]  /*2430*/  @!P1 IMAD R13, R9, R34, RZ ;  /* 0x00000022090d9224 */ /* 0x008fc400078e02ff */
[----:B------:R-:W-:-:S03]  /*2440*/  @!P1 IMAD.IADD R34, R12, 0x1, R11 ;  /* 0x000000010c229824 */ /* 0x000fc600078e020b */
[----:B------:R-:W-:-:S04]  /*2450*/  @!P1 SHF.L.U32 R13, R13, 0x7, RZ ;  /* 0x000000070d0d9819 */ /* 0x000fc800000006ff */
[----:B------:R-:W-:Y:S02]  /*2460*/  @!P1 LEA R35, R34, R13, 0x3 ;  /* 0x0000000d22239211 */ /* 0x000fe400078e18ff */
[----:B------:R-:W-:-:S05]  /*2470*/  @!P1 LEA R34, R11, R12, 0x1 ;  /* 0x0000000c0b229211 */ /* 0x000fca00078e08ff */
[----:B------:R-:W-:Y:S01]  /*2480*/  @!P1 IMAD.U32 R13, R34, 0x8, R13 ;  /* 0x00000008220d9824 */ /* 0x000fe200078e000d */
[----:B------:R-:W-:-:S04]  /*2490*/  @!P1 IADD3 R34, P2, PT, R8, R35, RZ ;  /* 0x0000002308229210 */ /* 0x000fc80007f5e0ff */
[----:B------:R-:W-:Y:S02]  /*24a0*/  @!P1 LEA.HI.X.SX32 R35, R35, R20, 0x1, P2 ;  /* 0x0000001423239211 */ /* 0x000fe400010f0eff */
[----:B--2---:R-:W-:-:S04]  /*24b0*/  @!P1 LEA R58, P2, R34, R14, 0x1 ;  /* 0x0000000e223a9211 */ /* 0x004fc800078408ff */
[----:B------:R-:W-:Y:S02]  /*24c0*/  @!P1 LEA.HI.X R59, R34, R15, R35, 0x1, P2 ;  /* 0x0000000f223b9211 */ /* 0x000fe400010f0c23 */
[----:B------:R-:W-:-:S03]  /*24d0*/  @!P1 IADD3 R35, P2, PT, R8, R13, RZ ;  /* 0x0000000d08239210 */ /* 0x000fc60007f5e0ff */
[----:B------:R2:W5:Y:S01]  /*24e0*/  @!P1 LDG.E R22, desc[UR36][R58.64] ;  /* 0x000000243a169981 */ /* 0x000562000c1e1900 */
[----:B------:R-:W-:Y:S02]  /*24f0*/  @!P1 LEA.HI.X.SX32 R13, R13, R20, 0x1, P2 ;  /* 0x000000140d0d9211 */ /* 0x000fe400010f0eff */
[----:B------:R-:W-:-:S04]  /*2500*/  @!P1 LEA R34, P2, R35, R14, 0x1 ;  /* 0x0000000e23229211 */ /* 0x000fc800078408ff */
[----:B------:R-:W-:Y:S02]  /*2510*/  @!P1 LEA.HI.X R35, R35, R15, R13, 0x1, P2 ;  /* 0x0000000f23239211 */ /* 0x000fe400010f0c0d */
[----:B------:R-:W3:Y:S01]  /*2520*/  @!P1 LDC.64 R14, c[0x0][0x3b8] ;  /* 0x0000ee00ff0e9b82 */ /* 0x000ee20000000a00 */
[----:B----4-:R-:W-:Y:S01]  /*2530*/  @!P1 IMAD R13, R9, R60, RZ ;  /* 0x0000003c090d9224 */ /* 0x010fe200078e02ff */
[----:B------:R2:W5:Y:S04]  /*2540*/  @!P1 LDG.E R58, desc[UR36][R56.64] ;  /* 0x00000024383a9981 */ /* 0x000568000c1e1900 */
[----:B------:R-:W-:Y:S01]  /*2550*/  @!P1 LEA R13, R13, R12, 0x4 ;  /* 0x0000000c0d0d9211 */ /* 0x000fe200078e20ff */
[----:B------:R2:W5:Y:S03]  /*2560*/  @!P1 LDG.E R23, desc[UR36][R34.64] ;  /* 0x0000002422179981 */ /* 0x000566000c1e1900 */
[----:B------:R-:W-:-:S04]  /*2570*/  @!P1 SHF.L.U32 R13, R13, 0x3, RZ ;  /* 0x000000030d0d9819 */ /* 0x000fc800000006ff */
[----:B------:R-:W-:-:S04]  /*2580*/  @!P1 IADD3 R55, P2, PT, R8, R13, RZ ;  /* 0x0000000d08379210 */ /* 0x000fc80007f5e0ff */
[----:B------:R-:W-:Y:S02]  /*2590*/  @!P1 LEA.HI.X.SX32 R60, R13, R20, 0x1, P2 ;  /* 0x000000140d3c9211 */ /* 0x000fe400010f0eff */
[----:B---3--:R-:W-:-:S04]  /*25a0*/  @!P1 LEA R14, P2, R55, R14, 0x1 ;  /* 0x0000000e370e9211 */ /* 0x008fc800078408ff */
[----:B------:R-:W-:-:S05]  /*25b0*/  @!P1 LEA.HI.X R15, R55, R15, R60, 0x1, P2 ;  /* 0x0000000f370f9211 */ /* 0x000fca00010f0c3c */
[----:B------:R2:W5:Y:S01]  /*25c0*/  @!P1 LDG.E R24, desc[UR36][R14.64] ;  /* 0x000000240e189981 */ /* 0x000562000c1e1900 */
[----:B------:R-:W-:Y:S04]  /*25d0*/  BSSY.RECONVERGENT B1, `(.L_x_2322) ;  /* 0x0000015000017945 */ /* 0x000fe80003800200 */
[----:B------:R-:W-:Y:S05]  /*25e0*/  @P1 BRA `(.L_x_2323) ;  /* 0x00000000004c1947 */ /* 0x000fea0003800000 */
[----:B--2---:R-:W2:Y:S01]  /*25f0*/  LDG.E R14, desc[UR36][R56.64] ;  /* 0x00000024380e7981 */ /* 0x004ea2000c1e1900 */
[----:B------:R-:W-:-:S05]  /*2600*/  IMAD.IADD R26, R12, 0x1, R11 ;  /* 0x000000010c1a7824 */ /* 0x000fca00078e020b */
[----:B------:R-:W-:Y:S01]  /*2610*/  LEA R13, R11, R26, 0x1 ;  /* 0x0000001a0b0d7211 */ /* 0x000fe200078e08ff */
[----:B--2---:R-:W-:Y:S01]  /*2620*/  IMAD R15, R9, R14, RZ ;  /* 0x0000000e090f7224 */ /* 0x004fe200078e02ff */
[----:B------:R-:W-:-:S03]  /*2630*/  LEA R14, R11, R12, 0x2 ;  /* 0x0000000c0b0e7211 */ /* 0x000fc600078e10ff */
[C---:B------:R-:W-:Y:S01]  /*2640*/  IMAD R13, R15.reuse, 0x10, R13 ;  /* 0x000000100f0d7824 */ /* 0x040fe200078e020d */
[----:B------:R-:W-:-:S04]  /*2650*/  LEA R14, R15, R14, 0x4 ;  /* 0x0000000e0f0e7211 */ /* 0x000fc800078e20ff */
[----:B------:R-:W-:Y:S01]  /*2660*/  SHF.L.U32 R13, R13, 0x3, RZ ;  /* 0x000000030d0d7819 */ /* 0x000fe200000006ff */
[----:B------:R-:W-:-:S03]  /*2670*/  IMAD.SHL.U32 R15, R14, 0x8, RZ ;  /* 0x000000080e0f7824 */ /* 0x000fc600078e00ff */
[C---:B------:R-:W-:Y:S02]  /*2680*/  IADD3 R35, P2, PT, R8.reuse, R13, RZ ;  /* 0x0000000d08237210 */ /* 0x040fe40007f5e0ff */
[----:B------:R-:W-:Y:S02]  /*2690*/  IADD3 R25, P3, PT, R8, R15, RZ ;  /* 0x0000000f08197210 */ /* 0x000fe40007f7e0ff */
[-C--:B------:R-:W-:Y:S02]  /*26a0*/  LEA.HI.X.SX32 R60, R13, R20.reuse, 0x1, P2 ;  /* 0x000000140d3c7211 */ /* 0x080fe400010f0eff */
[----:B------:R-:W-:Y:S02]  /*26b0*/  LEA.HI.X.SX32 R26, R15, R20, 0x1, P3 ;  /* 0x000000140f1a7211 */ /* 0x000fe400018f0eff */
[----:B------:R-:W-:Y:S02]  /*26c0*/  LEA R34, P2, R35, UR18, 0x1 ;  /* 0x0000001223227c11 */ /* 0x000fe4000f8408ff */
[----:B------:R-:W-:-:S02]  /*26d0*/  LEA R14, P3, R25, UR18, 0x1 ;  /* 0x00000012190e7c11 */ /* 0x000fc4000f8608ff */
[----:B------:R-:W-:Y:S02]  /*26e0*/  LEA.HI.X R35, R35, UR19, R60, 0x1, P2 ;  /* 0x0000001323237c11 */ /* 0x000fe400090f0c3c */
[----:B------:R-:W-:-:S03]  /*26f0*/  LEA.HI.X R15, R25, UR19, R26, 0x1, P3 ;  /* 0x00000013190f7c11 */ /* 0x000fc600098f0c1a */
[----:B------:R3:W5:Y:S04]  /*2700*/  LDG.E R25, desc[UR36][R34.64] ;  /* 0x0000002422197981 */ /* 0x000768000c1e1900 */
[----:B------:R3:W5:Y:S02]  /*2710*/  LDG.E R26, desc[UR36][R14.64] ;  /* 0x000000240e1a7981 */ /* 0x000764000c1e1900 */
.L_x_2323:
[----:B0-----:R-:W-:Y:S05]  /*2720*/  BSYNC.RECONVERGENT B1 ;  /* 0x0000000000017941 */ /* 0x001fea0003800200 */
.L_x_2322:
[----:B------:R-:W4:Y:S01]  /*2730*/  @!P1 LDG.E R60, desc[UR36][R56.64] ;  /* 0x00000024383c9981 */ /* 0x000f22000c1e1900 */
[----:B--23--:R-:W0:Y:S01]  /*2740*/  @!P1 LDC.64 R14, c[0x0][0x3b8] ;  /* 0x0000ee00ff0e9b82 */ /* 0x00ce220000000a00 */
[----:B------:R-:W-:Y:S01]  /*2750*/  IADD3 R34, PT, PT, R12, R11, RZ ;  /* 0x0000000b0c227210 */ /* 0x000fe20007ffe0ff */
[----:B-----5:R-:W-:-:S03]  /*2760*/  @!P1 IMAD R13, R9, R58, RZ ;  /* 0x0000003a090d9224 */ /* 0x020fc600078e02ff */
[----:B------:R-:W-:-:S05]  /*2770*/  LEA R58, R11, R34, 0x2 ;  /* 0x000000220b3a7211 */ /* 0x000fca00078e10ff */
[----:B------:R-:W-:-:S05]  /*2780*/  @!P1 IMAD R13, R13, 0x10, R58 ;  /* 0x000000100d0d9824 */ /* 0x000fca00078e023a */
[----:B------:R-:W-:-:S04]  /*2790*/  @!P1 SHF.L.U32 R13, R13, 0x3, RZ ;  /* 0x000000030d0d9819 */ /* 0x000fc800000006ff */
[----:B------:R-:W-:-:S04]  /*27a0*/  @!P1 IADD3 R35, P2, PT, R8, R13, RZ ;  /* 0x0000000d08239210 */ /* 0x000fc80007f5e0ff */
[----:B------:R-:W-:Y:S02]  /*27b0*/  @!P1 LEA.HI.X.SX32 R13, R13, R20, 0x1, P2 ;  /* 0x000000140d0d9211 */ /* 0x000fe400010f0eff */
[----:B0-----:R-:W-:-:S04]  /*27c0*/  @!P1 LEA R34, P2, R35, R14, 0x1 ;  /* 0x0000000e23229211 */ /* 0x001fc800078408ff */
[----:B------:R-:W-:Y:S02]  /*27d0*/  @!P1 LEA.HI.X R35, R35, R15, R13, 0x1, P2 ;  /* 0x0000000f23239211 */ /* 0x000fe400010f0c0d */
[----:B------:R-:W0:Y:S03]  /*27e0*/  @!P1 LDC.64 R14, c[0x0][0x3b8] ;  /* 0x0000ee00ff0e9b82 */ /* 0x000e260000000a00 */
[----:B------:R2:W3:Y:S01]  /*27f0*/  @!P1 LDG.E R27, desc[UR36][R34.64] ;  /* 0x00000024221b9981 */ /* 0x0004e2000c1e1900 */
[----:B----4-:R-:W-:Y:S01]  /*2800*/  @!P1 IMAD R13, R9, R60, RZ ;  /* 0x0000003c090d9224 */ /* 0x010fe200078e02ff */
[----:B------:R-:W-:-:S05]  /*2810*/  IADD3 R60, PT, PT, R58, R11, RZ ;  /* 0x0000000b3a3c7210 */ /* 0x000fca0007ffe0ff */
[----:B------:R-:W-:-:S05]  /*2820*/  @!P1 IMAD R13, R13, 0x10, R60 ;  /* 0x000000100d0d9824 */ /* 0x000fca00078e023c */
[----:B------:R-:W-:-:S04]  /*2830*/  @!P1 SHF.L.U32 R13, R13, 0x3, RZ ;  /* 0x000000030d0d9819 */ /* 0x000fc800000006ff */
[----:B------:R-:W-:-:S04]  /*2840*/  @!P1 IADD3 R55, P2, PT, R8, R13, RZ ;  /* 0x0000000d08379210 */ /* 0x000fc80007f5e0ff */
[----:B------:R-:W-:Y:S02]  /*2850*/  @!P1 LEA.HI.X.SX32 R13, R13, R20, 0x1, P2 ;  /* 0x000000140d0d9211 */ /* 0x000fe400010f0eff */
[----:B0-----:R-:W-:-:S04]  /*2860*/  @!P1 LEA R58, P2, R55, R14, 0x1 ;  /* 0x0000000e373a9211 */ /* 0x001fc800078408ff */
[----:B------:R-:W-:Y:S02]  /*2870*/  @!P1 LEA.HI.X R59, R55, R15, R13, 0x1, P2 ;  /* 0x0000000f373b9211 */ /* 0x000fe400010f0c0d */
[----:B------:R-:W4:Y:S01]  /*2880*/  @!P1 LDG.E R13, desc[UR36][R56.64] ;  /* 0x00000024380d9981 */ /* 0x000f22000c1e1900 */
[----:B------:R-:W0:Y:S01]  /*2890*/  @!P1 LDC.64 R14, c[0x0][0x3b8] ;  /* 0x0000ee00ff0e9b82 */ /* 0x000e220000000a00 */
[----:B------:R-:W-:Y:S02]  /*28a0*/  @!P1 LEA R55, R11, R12, 0x3 ;  /* 0x0000000c0b379211 */ /* 0x000fe400078e18ff */
[----:B--2---:R-:W-:Y:S01]  /*28b0*/  @P0 MOV R34, R16 ;  /* 0x0000001000220202 */ /* 0x004fe20000000f00 */
[----:B------:R-:W2:Y:S01]  /*28c0*/  @!P1 LDG.E R28, desc[UR36][R58.64] ;  /* 0x000000243a1c9981 */ /* 0x000ea2000c1e1900 */
[----:B------:R-:W-:Y:S01]  /*28d0*/  @P0 MOV R35, R21 ;  /* 0x0000001500230202 */ /* 0x000fe20000000f00 */
[----:B----4-:R-:W-:-:S04]  /*28e0*/  @!P1 IMAD R13, R9, R13, RZ ;  /* 0x0000000d090d9224 */ /* 0x010fc800078e02ff */
[----:B------:R-:W-:Y:S01]  /*28f0*/  @!P1 IMAD.SHL.U32 R12, R13, 0x80, RZ ;  /* 0x000000800d0c9824 */ /* 0x000fe200078e00ff */
[----:B------:R-:W-:-:S05]  /*2900*/  IADD3 R13, PT, PT, R60, R11, RZ ;  /* 0x0000000b3c0d7210 */ /* 0x000fca0007ffe0ff */
[----:B------:R-:W-:Y:S01]  /*2910*/  @!P1 IMAD R61, R13, 0x8, R12 ;  /* 0x000000080d3d9824 */ /* 0x000fe200078e020c */
[----:B------:R-:W-:Y:S02]  /*2920*/  @!P1 LEA R55, R55, R12, 0x3 ;  /* 0x0000000c37379211 */ /* 0x000fe400078e18ff */
[----:B------:R4:W2:Y:S02]  /*2930*/  @P0 LDG.E.U8 R12, desc[UR36][R34.64] ;  /* 0x00000024220c0981 */ /* 0x0008a4000c1e1100 */
[----:B----4-:R-:W-:-:S04]  /*2940*/  @!P1 IADD3 R34, P2, PT, R8, R61, RZ ;  /* 0x0000003d08229210 */ /* 0x010fc80007f5e0ff */
[----:B------:R-:W-:Y:S02]  /*2950*/  @!P1 LEA.HI.X.SX32 R61, R61, R20, 0x1, P2 ;  /* 0x000000143d3d9211 */ /* 0x000fe400010f0eff */
[----:B0-----:R-:W-:-:S04]  /*2960*/  @!P1 LEA R60, P2, R34, R14, 0x1 ;  /* 0x0000000e223c9211 */ /* 0x001fc800078408ff */
[----:B------:R-:W-:Y:S02]  /*2970*/  @!P1 LEA.HI.X R61, R34, R15, R61, 0x1, P2 ;  /* 0x0000000f223d9211 */ /* 0x000fe400010f0c3d */
[----:B------:R-:W-:Y:S01]  /*2980*/  @!P1 IADD3 R59, P2, PT, R8, R55, RZ ;  /* 0x00000037083b9210 */ /* 0x000fe20007f5e0ff */
[----:B------:R-:W-:Y:S02]  /*2990*/  IMAD R13, R11, 0x2, R13 ;  /* 0x000000020b0d7824 */ /* 0x000fe400078e020d */
[----:B------:R0:W4:Y:S01]  /*29a0*/  @!P1 LDG.E R29, desc[UR36][R60.64] ;  /* 0x000000243c1d9981 */ /* 0x000122000c1e1900 */
[----:B------:R-:W-:Y:S02]  /*29b0*/  @!P1 LEA.HI.X.SX32 R55, R55, R20, 0x1, P2 ;  /* 0x0000001437379211 */ /* 0x000fe400010f0eff */
[----:B------:R-:W-:-:S04]  /*29c0*/  @!P1 LEA R58, P2, R59, R14, 0x1 ;  /* 0x0000000e3b3a9211 */ /* 0x000fc800078408ff */
[----:B------:R-:W-:Y:S02]  /*29d0*/  @!P1 LEA.HI.X R59, R59, R15, R55, 0x1, P2 ;  /* 0x0000000f3b3b9211 */ /* 0x000fe400010f0c37 */
[----:B------:R-:W3:Y:S01]  /*29e0*/  @!P1 LDG.E R55, desc[UR36][R56.64] ;  /* 0x0000002438379981 */ /* 0x000ee2000c1e1900 */
[----:B------:R-:W1:Y:S03]  /*29f0*/  @!P1 LDC.64 R14, c[0x0][0x3b8] ;  /* 0x0000ee00ff0e9b82 */ /* 0x000e660000000a00 */
[----:B------:R-:W0:Y:S04]  /*2a00*/  @!P1 LDG.E R60, desc[UR36][R56.64] ;  /* 0x00000024383c9981 */ /* 0x000e28000c1e1900 */
[----:B------:R-:W4:Y:S01]  /*2a10*/  @!P1 LDG.E R30, desc[UR36][R58.64] ;  /* 0x000000243a1e9981 */ /* 0x000f22000c1e1900 */
[----:B---3--:R-:W-:-:S05]  /*2a20*/  @!P1 IMAD R34, R9, R55, RZ ;  /* 0x0000003709229224 */ /* 0x008fca00078e02ff */
[----:B------:R-:W-:-:S04]  /*2a30*/  @!P1 LEA R35, R34, R13, 0x4 ;  /* 0x0000000d22239211 */ /* 0x000fc800078e20ff */
[----:B------:R-:W-:-:S04]  /*2a40*/  @!P1 SHF.L.U32 R35, R35, 0x3, RZ ;  /* 0x0000000323239819 */ /* 0x000fc800000006ff */
[----:B------:R-:W-:-:S04]  /*2a50*/  @!P1 IADD3 R55, P2, PT, R8, R35, RZ ;  /* 0x0000002308379210 */ /* 0x000fc80007f5e0ff */
[----:B------:R-:W-:Y:S02]  /*2a60*/  @!P1 LEA.HI.X.SX32 R35, R35, R20, 0x1, P2 ;  /* 0x0000001423239211 */ /* 0x000fe400010f0eff */
[----:B-1----:R-:W-:-:S04]  /*2a70*/  @!P1 LEA R34, P2, R55, R14, 0x1 ;  /* 0x0000000e37229211 */ /* 0x002fc800078408ff */
[----:B------:R-:W-:Y:S02]  /*2a80*/  @!P1 LEA.HI.X R35, R55, R15, R35, 0x1, P2 ;  /* 0x0000000f37239211 */ /* 0x000fe400010f0c23 */
[----:B------:R-:W3:Y:S01]  /*2a90*/  @!P1 LDG.E R55, desc[UR36][R56.64] ;  /* 0x0000002438379981 */ /* 0x000ee2000c1e1900 */
[----:B------:R-:W1:Y:S01]  /*2aa0*/  @!P1 LDC.64 R14, c[0x0][0x3b8] ;  /* 0x0000ee00ff0e9b82 */ /* 0x000e620000000a00 */
[----:B------:R-:W-:Y:S02]  /*2ab0*/  IMAD.IADD R13, R13, 0x1, R11 ;  /* 0x000000010d0d7824 */ /* 0x000fe400078e020b */
[----:B------:R1:W4:Y:S01]  /*2ac0*/  @!P1 LDG.E R31, desc[UR36][R34.64] ;  /* 0x00000024221f9981 */ /* 0x000322000c1e1900 */
[C---:B0-----:R-:W-:Y:S02]  /*2ad0*/  @!P1 IMAD R60, R9.reuse, R60, RZ ;  /* 0x0000003c093c9224 */ /* 0x041fe400078e02ff */
[----:B---3--:R-:W-:-:S05]  /*2ae0*/  @!P1 IMAD R55, R9, R55, RZ ;  /* 0x0000003709379224 */ /* 0x008fca00078e02ff */
[----:B------:R-:W-:-:S04]  /*2af0*/  @!P1 LEA R55, R55, R13, 0x4 ;  /* 0x0000000d37379211 */ /* 0x000fc800078e20ff */
[----:B------:R-:W-:-:S04]  /*2b00*/  @!P1 SHF.L.U32 R55, R55, 0x3, RZ ;  /* 0x0000000337379819 */ /* 0x000fc800000006ff */
[----:B------:R-:W-:Y:S01]  /*2b10*/  @!P1 IADD3 R61, P2, PT, R8, R55, RZ ;  /* 0x00000037083d9210 */ /* 0x000fe20007f5e0ff */
[----:B------:R-:W-:-:S03]  /*2b20*/  IMAD.IADD R13, R13, 0x1, R11 ;  /* 0x000000010d0d7824 */ /* 0x000fc600078e020b */
[----:B------:R-:W-:Y:S02]  /*2b30*/  @!P1 LEA.HI.X.SX32 R55, R55, R20, 0x1, P2 ;  /* 0x0000001437379211 */ /* 0x000fe400010f0eff */
[----:B-1----:R-:W-:-:S04]  /*2b40*/  @!P1 LEA R34, P2, R61, R14, 0x1 ;  /* 0x0000000e3d229211 */ /* 0x002fc800078408ff */
[----:B------:R-:W-:Y:S02]  /*2b50*/  @!P1 LEA.HI.X R35, R61, R15, R55, 0x1, P2 ;  /* 0x0000000f3d239211 */ /* 0x000fe400010f0c37 */
[----:B------:R-:W-:Y:S01]  /*2b60*/  @!P1 LEA R55, R60, R13, 0x4 ;  /* 0x0000000d3c379211 */ /* 0x000fe200078e20ff */
[----:B------:R-:W0:Y:S02]  /*2b70*/  @!P1 LDC.64 R14, c[0x0][0x3b8] ;  /* 0x0000ee00ff0e9b82 */ /* 0x000e240000000a00 */
[----:B------:R1:W3:Y:S01]  /*2b80*/  @!P1 LDG.E R32, desc[UR36][R34.64] ;  /* 0x0000002422209981 */ /* 0x0002e2000c1e1900 */
[----:B------:R-:W-:-:S04]  /*2b90*/  @!P1 SHF.L.U32 R55, R55, 0x3, RZ ;  /* 0x0000000337379819 */ /* 0x000fc800000006ff */
[----:B------:R-:W-:-:S04]  /*2ba0*/  @!P1 IADD3 R59, P2, PT, R8, R55, RZ ;  /* 0x00000037083b9210 */ /* 0x000fc80007f5e0ff */
[----:B------:R-:W-:Y:S02]  /*2bb0*/  @!P1 LEA.HI.X.SX32 R60, R55, R20, 0x1, P2 ;  /* 0x00000014373c9211 */ /* 0x000fe400010f0eff */
[----:B------:R-:W2:Y:S01]  /*2bc0*/  @!P1 LDG.E R55, desc[UR36][R56.64] ;  /* 0x0000002438379981 */ /* 0x000ea2000c1e1900 */
[----:B0-----:R-:W-:-:S04]  /*2bd0*/  @!P1 LEA R58, P2, R59, R14, 0x1 ;  /* 0x0000000e3b3a9211 */ /* 0x001fc800078408ff */
[----:B------:R-:W-:Y:S02]  /*2be0*/  @!P1 LEA.HI.X R59, R59, R15, R60, 0x1, P2 ;  /* 0x0000000f3b3b9211 */ /* 0x000fe400010f0c3c */
[----:B------:R-:W4:Y:S01]  /*2bf0*/  @!P1 LDG.E R60, desc[UR36][R56.64] ;  /* 0x00000024383c9981 */ /* 0x000f22000c1e1900 */
[----:B------:R-:W0:Y:S01]  /*2c00*/  @!P1 LDC.64 R14, c[0x0][0x3b8] ;  /* 0x0000ee00ff0e9b82 */ /* 0x000e220000000a00 */
[--C-:B------:R-:W-:Y:S02]  /*2c10*/  IMAD.IADD R13, R13, 0x1, R11.reuse ;  /* 0x000000010d0d7824 */ /* 0x100fe400078e020b */
[----:B------:R0:W3:Y:S02]  /*2c20*/  @!P1 LDG.E R33, desc[UR36][R58.64] ;  /* 0x000000243a219981 */ /* 0x0000e4000c1e1900 */
[----:B-1----:R-:W-:Y:S02]  /*2c30*/  IMAD.IADD R34, R13, 0x1, R11 ;  /* 0x000000010d227824 */ /* 0x002fe400078e020b */
[----:B--2---:R-:W-:-:S05]  /*2c40*/  @!P1 IMAD R55, R9, R55, RZ ;  /* 0x0000003709379224 */ /* 0x004fca00078e02ff */
[----:B------:R-:W-:-:S04]  /*2c50*/  @!P1 LEA R55, R55, R13, 0x4 ;  /* 0x0000000d37379211 */ /* 0x000fc800078e20ff */
[----:B------:R-:W-:-:S04]  /*2c60*/  @!P1 SHF.L.U32 R55, R55, 0x3, RZ ;  /* 0x0000000337379819 */ /* 0x000fc800000006ff */
[----:B------:R-:W-:-:S04]  /*2c70*/  @!P1 IADD3 R61, P2, PT, R8, R55, RZ ;  /* 0x00000037083d9210 */ /* 0x000fc80007f5e0ff */
[----:B------:R-:W-:Y:S02]  /*2c80*/  @!P1 LEA.HI.X.SX32 R55, R55, R20, 0x1, P2 ;  /* 0x0000001437379211 */ /* 0x000fe400010f0eff */
[----:B0-----:R-:W-:-:S04]  /*2c90*/  @!P1 LEA R58, P2, R61, R14, 0x1 ;  /* 0x0000000e3d3a9211 */ /* 0x001fc800078408ff */
[----:B------:R-:W-:Y:S02]  /*2ca0*/  @!P1 LEA.HI.X R59, R61, R15, R55, 0x1, P2 ;  /* 0x0000000f3d3b9211 */ /* 0x000fe400010f0c37 */
[----:B------:R-:W0:Y:S01]  /*2cb0*/  @!P1 LDC.64 R14, c[0x0][0x3b8] ;  /* 0x0000ee00ff0e9b82 */ /* 0x000e220000000a00 */
[----:B----4-:R-:W-:Y:S02]  /*2cc0*/  @!P1 IMAD R35, R9, R60, RZ ;  /* 0x0000003c09239224 */ /* 0x010fe400078e02ff */
[----:B------:R-:W2:Y:S03]  /*2cd0*/  @!P1 LDG.E R36, desc[UR36][R58.64] ;  /* 0x000000243a249981 */ /* 0x000ea6000c1e1900 */
[----:B------:R-:W-:-:S04]  /*2ce0*/  @!P1 LEA R13, R35, R34, 0x4 ;  /* 0x00000022230d9211 */ /* 0x000fc800078e20ff */
[----:B------:R-:W-:-:S04]  /*2cf0*/  @!P1 SHF.L.U32 R13, R13, 0x3, RZ ;  /* 0x000000030d0d9819 */ /* 0x000fc800000006ff */
[----:B------:R-:W-:-:S04]  /*2d00*/  @!P1 IADD3 R35, P2, PT, R8, R13, RZ ;  /* 0x0000000d08239210 */ /* 0x000fc80007f5e0ff */
[----:B------:R-:W-:Y:S02]  /*2d10*/  @!P1 LEA.HI.X.SX32 R13, R13, R20, 0x1, P2 ;  /* 0x000000140d0d9211 */ /* 0x000fe400010f0eff */
[----:B0-----:R-:W-:-:S04]  /*2d20*/  @!P1 LEA R60, P2, R35, R14, 0x1 ;  /* 0x0000000e233c9211 */ /* 0x001fc800078408ff */
[----:B------:R-:W-:Y:S02]  /*2d30*/  @!P1 LEA.HI.X R61, R35, R15, R13, 0x1, P2 ;  /* 0x0000000f233d9211 */ /* 0x000fe400010f0c0d */
[----:B------:R-:W4:Y:S01]  /*2d40*/  @!P1 LDG.E R35, desc[UR36][R56.64] ;  /* 0x0000002438239981 */ /* 0x000f22000c1e1900 */
[----:B------:R-:W0:Y:S03]  /*2d50*/  @!P1 LDC.64 R14, c[0x0][0x3b8] ;  /* 0x0000ee00ff0e9b82 */ /* 0x000e260000000a00 */
[----:B------:R-:W3:Y:S01]  /*2d60*/  @!P1 LDG.E R13, desc[UR36][R56.64] ;  /* 0x00000024380d9981 */ /* 0x000ee2000c1e1900 */
[----:B------:R-:W-:-:S03]  /*2d70*/  IMAD.IADD R34, R34, 0x1, R11 ;  /* 0x0000000122227824 */ /* 0x000fc600078e020b */
[----:B------:R-:W2:Y:S02]  /*2d80*/  @!P1 LDG.E R38, desc[UR36][R60.64] ;  /* 0x000000243c269981 */ /* 0x000ea4000c1e1900 */
[----:B------:R-:W-:Y:S01]  /*2d90*/  @!P1 IADD3 R55, PT, PT, R34, R11, RZ ;  /* 0x0000000b22379210 */ /* 0x000fe20007ffe0ff */
[----:B----4-:R-:W-:-:S05]  /*2da0*/  @!P1 IMAD R35, R9, R35, RZ ;  /* 0x0000002309239224 */ /* 0x010fca00078e02ff */
[----:B------:R-:W-:Y:S02]  /*2db0*/  @!P1 LEA R11, R35, R34, 0x4 ;  /* 0x00000022230b9211 */ /* 0x000fe400078e20ff */
[----:B------:R-:W1:Y:S01]  /*2dc0*/  @!P1 LDC.64 R34, c[0x0][0x3b8] ;  /* 0x0000ee00ff229b82 */ /* 0x000e620000000a00 */
[----:B---3--:R-:W-:Y:S02]  /*2dd0*/  @!P1 IMAD R13, R9, R13, RZ ;  /* 0x0000000d090d9224 */ /* 0x008fe400078e02ff */
[----:B------:R-:W-:-:S03]  /*2de0*/  @!P1 IMAD.SHL.U32 R11, R11, 0x8, RZ ;  /* 0x000000080b0b9824 */ /* 0x000fc600078e00ff */
[----:B------:R-:W-:Y:S02]  /*2df0*/  @!P1 LEA R55, R13, R55, 0x4 ;  /* 0x000000370d379211 */ /* 0x000fe400078e20ff */
[----:B------:R-:W-:-:S04]  /*2e00*/  @!P1 IADD3 R13, P2, PT, R8, R11, RZ ;  /* 0x0000000b080d9210 */ /* 0x000fc80007f5e0ff */
[----:B------:R-:W-:Y:S02]  /*2e10*/  @!P1 LEA.HI.X.SX32 R56, R11, R20, 0x1, P2 ;  /* 0x000000140b389211 */ /* 0x000fe400010f0eff */
[----:B0-----:R-:W-:Y:S02]  /*2e20*/  @!P1 LEA R14, P2, R13, R14, 0x1 ;  /* 0x0000000e0d0e9211 */ /* 0x001fe400078408ff */
[----:B------:R-:W-:Y:S02]  /*2e30*/  @!P1 SHF.L.U32 R11, R55, 0x3, RZ ;  /* 0x00000003370b9819 */ /* 0x000fe400000006ff */
[----:B------:R-:W-:Y:S02]  /*2e40*/  @!P1 LEA.HI.X R15, R13, R15, R56, 0x1, P2 ;  /* 0x0000000f0d0f9211 */ /* 0x000fe400010f0c38 */
[----:B------:R-:W-:-:S03]  /*2e50*/  @!P1 IADD3 R13, P2, PT, R8, R11, RZ ;  /* 0x0000000b080d9210 */ /* 0x000fc60007f5e0ff */
[----:B------:R0:W3:Y:S01]  /*2e60*/  @!P1 LDG.E R40, desc[UR36][R14.64] ;  /* 0x000000240e289981 */ /* 0x0000e2000c1e1900 */
[----:B------:R-:W-:Y:S02]  /*2e70*/  @!P1 LEA.HI.X.SX32 R56, R11, R20, 0x1, P2 ;  /* 0x000000140b389211 */ /* 0x000fe400010f0eff */
[----:B-1----:R-:W-:-:S04]  /*2e80*/  @!P1 LEA R34, P2, R13, R34, 0x1 ;  /* 0x000000220d229211 */ /* 0x002fc800078408ff */
[----:B------:R-:W-:-:S05]  /*2e90*/  @!P1 LEA.HI.X R35, R13, R35, R56, 0x1, P2 ;  /* 0x000000230d239211 */ /* 0x000fca00010f0c38 */
[----:B------:R-:W4:Y:S01]  /*2ea0*/  @!P1 LDG.E R37, desc[UR36][R34.64] ;  /* 0x0000002422259981 */ /* 0x000f22000c1e1900 */
[----:B------:R-:W-:-:S04]  /*2eb0*/  HMUL2 R11, R51, R24 ;  /* 0x00000018330b7232 */ /* 0x000fc80000000000 */
[----:B------:R-:W-:-:S04]  /*2ec0*/  HFMA2 R11, R49, R22, R11 ;  /* 0x00000016310b7231 */ /* 0x000fc8000000000b */
[----:B------:R-:W-:-:S04]  /*2ed0*/  HFMA2 R11, R52, R23, R11 ;  /* 0x00000017340b7231 */ /* 0x000fc8000000000b */
[----:B------:R-:W-:-:S04]  /*2ee0*/  HFMA2 R13, R50, R25, R11 ;  /* 0x00000019320d7231 */ /* 0x000fc8000000000b */
[----:B------:R-:W-:-:S04]  /*2ef0*/  HFMA2 R13, R47, R26, R13 ;  /* 0x0000001a2f0d7231 */ /* 0x000fc8000000000d */
[----:B------:R-:W-:-:S04]  /*2f00*/  HFMA2 R13, R48, R27, R13 ;  /* 0x0000001b300d7231 */ /* 0x000fc8000000000d */
[----:B------:R-:W-:-:S04]  /*2f10*/  HFMA2 R13, R45, R28, R13 ;  /* 0x0000001c2d0d7231 */ /* 0x000fc8000000000d */
[----:B0-----:R-:W-:-:S04]  /*2f20*/  HFMA2 R15, R46, R29, R13 ;  /* 0x0000001d2e0f7231 */ /* 0x001fc8000000000d */
[----:B------:R-:W-:-:S04]  /*2f30*/  HFMA2 R15, R43, R30, R15 ;  /* 0x0000001e2b0f7231 */ /* 0x000fc8000000000f */
[----:B------:R-:W-:-:S04]  /*2f40*/  HFMA2 R15, R44, R31, R15 ;  /* 0x0000001f2c0f7231 */ /* 0x000fc8000000000f */
[----:B------:R-:W-:-:S04]  /*2f50*/  HFMA2 R15, R41, R32, R15 ;  /* 0x00000020290f7231 */ /* 0x000fc8000000000f */
[----:B------:R-:W-:-:S04]  /*2f60*/  HFMA2 R15, R42, R33, R15 ;  /* 0x000000212a0f7231 */ /* 0x000fc8000000000f */
[----:B--2---:R-:W-:-:S04]  /*2f70*/  HFMA2 R15, R39, R36, R15 ;  /* 0x00000024270f7231 */ /* 0x004fc8000000000f */
[----:B------:R-:W-:Y:S01]  /*2f80*/  HFMA2 R15, R3, R38, R15 ;  /* 0x00000026030f7231 */ /* 0x000fe2000000000f */
[----:B------:R-:W-:Y:S01]  /*2f90*/  UMOV UR4, 0xffffffff ;  /* 0xffffffff00047882 */ /* 0x000fe20000000000 */
[----:B------:R-:W-:Y:S02]  /*2fa0*/  ISETP.NE.AND P2, PT, R12, RZ, P0 ;  /* 0x000000ff0c00720c */ /* 0x000fe40000745270 */
[----:B------:R-:W-:Y:S01]  /*2fb0*/  LOP3.LUT P1, RZ, R2, 0x3, RZ, 0xc0, !PT ;  /* 0x0000000302ff7812 */ /* 0x000fe2000782c0ff */
[----:B---3--:R-:W-:-:S04]  /*2fc0*/  HFMA2 R15, R5, R40, R15 ;  /* 0x00000028050f7231 */ /* 0x008fc8000000000f */
[----:B----4-:R-:W-:-:S05]  /*2fd0*/  HFMA2 R15, R6, R37, R15 ;  /* 0x00000025060f7231 */ /* 0x010fca000000000f */
[--C-:B------:R-:W-:Y:S02]  /*2fe0*/  HADD2.F32 R13, -RZ, R15.reuse.H0_H0 ;  /* 0x2000000fff0d7230 */ /* 0x100fe40000004100 */
[----:B------:R-:W-:-:S05]  /*2ff0*/  HADD2.F32 R14, -RZ, R15.H1_H1 ;  /* 0x3000000fff0e7230 */ /* 0x000fca0000004100 */
[----:B------:R-:W-:Y:S01]  /*3000*/  FADD.FTZ R13, R13, R14 ;  /* 0x0000000e0d0d7221 */ /* 0x000fe20000010000 */
[----:B------:R-:W-:Y:S06]  /*3010*/  BRA.DIV UR4, `(.L_x_2324) ;  /* 0x0000005a04487947 */ /* 0x000fec000b800000 */
[----:B------:R-:W0:Y:S02]  /*3020*/  SHFL.BFLY PT, R14, R13, 0x2, 0x1f ;  /* 0x0c401f000d0e7f89 */ /* 0x000e2400000e0000 */
[----:B0-----:R-:W-:-:S05]  /*3030*/  FADD.FTZ R13, R13, R14 ;  /* 0x0000000e0d0d7221 */ /* 0x001fca0000010000 */
[----:B------:R0:W1:Y:S02]  /*3040*/  SHFL.BFLY PT, R14, R13, 0x1, 0x1f ;  /* 0x0c201f000d0e7f89 */ /* 0x00006400000e0000 */
.L_x_2396:
        /* <DEDUP_REMOVED lines=12> */
[----:B-1----:R-:W-:-:S06]  /*3110*/  @UP0 UIMAD.WIDE.U32 UR4, UR44, 0x2, UR4 ;  /* 0x000000022c0408a5 */ /* 0x002fcc000f8e0004 */
[----:B------:R-:W-:Y:S01]  /*3120*/  IMAD.U32 R12, RZ, RZ, UR4 ;  /* 0x00000004ff0c7e24 */ /* 0x000fe2000f8e00ff */
[----:B0-----:R-:W-:Y:S01]  /*3130*/  MOV R13, UR5 ;  /* 0x00000005000d7c02 */ /* 0x001fe20008000f00 */
[----:B--2---:R-:W-:-:S04]  /*3140*/  @P1 IMAD.WIDE R14, R19, 0x2, R14 ;  /* 0x00000002130e1825 */ /* 0x004fc800078e020e */
[----:B------:R-:W2:Y:S04]  /*3150*/  @P4 LDG.E.U16 R12, desc[UR36][R12.64] ;  /* 0x000000240c0c4981 */ /* 0x000ea8000c1e1500 */
[----:B------:R-:W3:Y:S01]  /*3160*/  @P1 LDG.E.U16 R14, desc[UR36][R14.64] ;  /* 0x000000240e0e1981 */ /* 0x000ee2000c1e1500 */
[----:B------:R-:W-:-:S04]  /*3170*/  @P4 ISETP.GE.AND P3, PT, R53, R17, PT ;  /* 0x000000113500420c */ /* 0x000fc80003f66270 */
[----:B------:R-:W-:-:S04]  /*3180*/  @P4 SEL R34, RZ, UR39, P3 ;  /* 0x00000027ff224c07 */ /* 0x000fc80009800000 */
[----:B------:R-:W-:-:S04]  /*3190*/  @P4 IADD3 R35, PT, PT, R53, -UR42, R34 ;  /* 0x8000002a35234c10 */ /* 0x000fc8000fffe022 */
[----:B------:R-:W-:Y:S01]  /*31a0*/  @P4 I2FP.F32.S32 R56, R35 ;  /* 0x0000002300384245 */ /* 0x000fe20000201400 */
[----:B--2---:R-:W-:Y:S02]  /*31b0*/  @P4 HADD2.F32 R35, -RZ, R12.H0_H0 ;  /* 0x2000000cff234230 */ /* 0x004fe40000004100 */
[----:B---3--:R-:W-:-:S05]  /*31c0*/  @P1 HADD2.F32 R34, -RZ, R14.H0_H0 ;  /* 0x2000000eff221230 */ /* 0x008fca0000004100 */
[----:B------:R-:W-:-:S04]  /*31d0*/  @P1 FADD.FTZ R11, R11, R34 ;  /* 0x000000220b0b1221 */ /* 0x000fc80000010000 */
[----:B------:R-:W-:-:S05]  /*31e0*/  @P4 FFMA.FTZ R11, R56, R35, R11 ;  /* 0x00000023380b4223 */ /* 0x000fca000001000b */
[----:B------:R1:W-:Y:S01]  /*31f0*/  STS [R18], R11 ;  /* 0x0000000b12007388 */ /* 0x0003e20000000800 */
[----:B------:R-:W-:-:S07]  /*3200*/  @!P2 FMNMX.FTZ R54, R54, R11, !PT ;  /* 0x0000000b3636a209 */ /* 0x000fce0007810000 */
.L_x_2326:
[----:B------:R-:W-:Y:S05]  /*3210*/  BSYNC.RECONVERGENT B1 ;  /* 0x0000000000017941 */ /* 0x000fea0003800200 */
.L_x_2325:
[----:B------:R-:W-:Y:S01]  /*3220*/  IADD3 R53, PT, PT, R53, 0x10, RZ ;  /* 0x0000001035357810 */ /* 0x000fe20007ffe0ff */
[----:B-1----:R-:W-:Y:S01]  /*3230*/  VIADD R18, R18, 0x40 ;  /* 0x0000004012127836 */ /* 0x002fe20000000000 */
[----:B------:R-:W-:Y:S02]  /*3240*/  IADD3 R16, P2, PT, R16, 0x10, RZ ;  /* 0x0000001010107810 */ /* 0x000fe40007f5e0ff */
[----:B------:R-:W-:Y:S02]  /*3250*/  ISETP.GE.AND P1, PT, R53, R10, PT ;  /* 0x0000000a3500720c */ /* 0x000fe40003f26270 */
[----:B------:R-:W-:Y:S02]  /*3260*/  IADD3 R19, PT, PT, R19, 0x10, RZ ;  /* 0x0000001013137810 */ /* 0x000fe40007ffe0ff */
[----:B------:R-:W-:-:S09]  /*3270*/  IADD3.X R21, PT, PT, RZ, R21, RZ, P2, !PT ;  /* 0x00000015ff157210 */ /* 0x000fd200017fe4ff */
[----:B------:R-:W-:Y:S05]  /*3280*/  @!P1 BRA `(.L_x_2327) ;  /* 0xfffffff0000c9947 */ /* 0x000fea000383ffff */
.L_x_2321:
[----:B0-----:R-:W-:Y:S05]  /*3290*/  BSYNC B0 ;  /* 0x0000000000007941 */ /* 0x001fea0003800000 */
.L_x_2320:
[----:B------:R-:W0:Y:S01]  /*32a0*/  LDCU UR4, c[0x0][0x3f4] ;  /* 0x00007e80ff0477ac */ /* 0x000e220008000800 */
[----:B------:R-:W-:Y:S01]  /*32b0*/  IMAD.U32 R5, RZ, RZ, UR42 ;  /* 0x0000002aff057e24 */ /* 0x000fe2000f8e00ff */
[----:B------:R-:W-:Y:S01]  /*32c0*/  MOV R34, UR45 ;  /* 0x0000002d00227c02 */ /* 0x000fe20008000f00 */
[----:B------:R-:W-:-:S03]  /*32d0*/  IMAD.SHL.U32 R6, R2, 0x4, RZ ;  /* 0x0000000402067824 */ /* 0x000fc600078e00ff */
[----:B------:R-:W-:Y:S02]  /*32e0*/  IADD3 R5, PT, PT, R5, 0x1, RZ ;  /* 0x0000000105057810 */ /* 0x000fe40007ffe0ff */
[----:B------:R-:W-:Y:S02]  /*32f0*/  SHF.R.S32.HI R34, RZ, 0x1f, R34 ;  /* 0x0000001fff227819 */ /* 0x000fe40000011422 */
[----:B0-----:R-:W-:Y:S01]  /*3300*/  VIADDMNMX R3, R5, -UR4, RZ, !PT ;  /* 0x8000000405037c46 */ /* 0x001fe2000f8001ff */
[----:B------:R-:W-:-:S03]  /*3310*/  UMOV UR4, 0xffffffff ;  /* 0xffffffff00047882 */ /* 0x000fc60000000000 */
[----:B------:R-:W-:Y:S05]  /*3320*/  BRA.DIV UR4, `(.L_x_2328) ;  /* 0x0000005604c47947 */ /* 0x000fea000b800000 */
[----:B------:R-:W0:Y:S02]  /*3330*/  SHFL.BFLY PT, R14, R54, 0x10, 0x1f ;  /* 0x0e001f00360e7f89 */ /* 0x000e2400000e0000 */
[----:B0-----:R-:W-:-:S05]  /*3340*/  FMNMX.FTZ R13, R14, R54, !PT ;  /* 0x000000360e0d7209 */ /* 0x001fca0007810000 */
[----:B------:R-:W0:Y:S02]  /*3350*/  SHFL.BFLY PT, R14, R13, 0x8, 0x1f ;  /* 0x0d001f000d0e7f89 */ /* 0x000e2400000e0000 */
[----:B0-----:R-:W-:-:S05]  /*3360*/  FMNMX.FTZ R0, R13, R14, !PT ;  /* 0x0000000e0d007209 */ /* 0x001fca0007810000 */
[----:B------:R0:W1:Y:S02]  /*3370*/  SHFL.BFLY PT, R14, R0, 0x4, 0x1f ;  /* 0x0c801f00000e7f89 */ /* 0x00006400000e0000 */
.L_x_2401:
[----:B------:R-:W3:Y:S01]  /*3380*/  S2R R17, SR_CgaCtaId ;  /* 0x0000000000117919 */ /* 0x000ee20000008800 */
[----:B----4-:R-:W-:Y:S01]  /*3390*/  LOP3.LUT P0, R7, R2, 0x1f, RZ, 0xc0, !PT ;  /* 0x0000001f02077812 */ /* 0x010fe2000780c0ff */
[----:B------:R-:W-:Y:S05]  /*33a0*/  WARPSYNC.ALL ;  /* 0x0000000000007948 */ /* 0x000fea0003800000 */
[----:B------:R-:W-:Y:S02]  /*33b0*/  MOV R16, 0x400 ;  /* 0x0000040000107802 */ /* 0x000fe40000000f00 */
[----:B-1----:R-:W-:Y:S02]  /*33c0*/  FMNMX.FTZ R11, R0, R14, !PT ;  /* 0x0000000e000b7209 */ /* 0x002fe40007810000 */
[----:B---3--:R-:W-:-:S04]  /*33d0*/  LEA R9, R17, R16, 0x18 ;  /* 0x0000001011097211 */ /* 0x008fc800078ec0ff */
[----:B------:R-:W-:-:S05]  /*33e0*/  LEA.HI R8, R2, R9, RZ, 0x1d ;  /* 0x0000000902087211 */ /* 0x000fca00078fe8ff */
[----:B------:R-:W-:Y:S01]  /*33f0*/  @!P0 STS [R8], R11 ;  /* 0x0000000b08008388 */ /* 0x000fe20000000800 */
[----:B------:R-:W-:Y:S01]  /*3400*/  BAR.SYNC.DEFER_BLOCKING 0x0 ;  /* 0x0000000000007b1d */ /* 0x000fe20000010000 */
[----:B------:R-:W-:Y:S01]  /*3410*/  ISETP.GT.U32.AND P0, PT, R7, 0x1, PT ;  /* 0x000000010700780c */ /* 0x000fe20003f04070 */
[----:B0-----:R-:W-:Y:S01]  /*3420*/  IMAD.IADD R0, R3, 0x1, R2 ;  /* 0x0000000103007824 */ /* 0x001fe200078e0202 */
[----:B------:R-:W-:Y:S02]  /*3430*/  MOV R12, 0xff7fffff ;  /* 0xff7fffff000c7802 */ /* 0x000fe40000000f00 */
[----:B------:R-:W-:Y:S01]  /*3440*/  LEA R9, R7, R9, 0x2 ;  /* 0x0000000907097211 */ /* 0x000fe200078e10ff */
[----:B------:R-:W-:Y:S08]  /*3450*/  BSSY.RECONVERGENT B0, `(.L_x_2329) ;  /* 0x000016c000007945 */ /* 0x000ff00003800200 */
[----:B------:R-:W0:Y:S01]  /*3460*/  @!P0 LDS R12, [R9] ;  /* 0x00000000090c8984 */ /* 0x000e220000000800 */
[----:B------:R-:W-:-:S03]  /*3470*/  ISETP.GT.AND P0, PT, R0, UR42, PT ;  /* 0x0000002a00007c0c */ /* 0x000fc6000bf04270 */
[----:B0-----:R-:W0:Y:S02]  /*3480*/  SHFL.BFLY PT, R11, R12, 0x1, 0x1f ;  /* 0x0c201f000c0b7f89 */ /* 0x001e2400000e0000 */
[----:B0-----:R-:W-:Y:S01]  /*3490*/  FMNMX.FTZ R10, R11, R12, !PT ;  /* 0x0000000c0b0a7209 */ /* 0x001fe20007810000 */
[----:B------:R-:W-:-:S05]  /*34a0*/  HFMA2 R11, -RZ, RZ, 0, 0 ;  /* 0x00000000ff0b7431 */ /* 0x000fca00000001ff */
[----:B------:R-:W0:Y:S02]  /*34b0*/  SHFL.IDX PT, R10, R10, RZ, 0x1f ;  /* 0x00001fff0a0a7589 */ /* 0x000e2400000e0000 */
        /* <DEDUP_REMOVED lines=8> */
[----:B------:R-:W-:Y:S01]  /*3540*/  IADD3 R13, PT, PT, -R3, R12, R11 ;  /* 0x0000000c030d7210 */ /* 0x000fe20007ffe10b */
        /* <DEDUP_REMOVED lines=10> */
[----:B------:R-:W-:Y:S01]  /*35f0*/  LOP3.LUT R13, R11, 0x3, RZ, 0xc0, !PT ;  /* 0x000000030b0d7812 */ /* 0x000fe200078ec0ff */
[----:B------:R-:W-:Y:S01]  /*3600*/  HFMA2 R11, -RZ, RZ, 0, 0 ;  /* 0x00000000ff0b7431 */ /* 0x000fe200000001ff */
[----:B------:R-:W-:Y:S02]  /*3610*/  IADD3 R14, PT, PT, R6, R15, RZ ;  /* 0x0000000f060e7210 */ /* 0x000fe40007ffe0ff */
[----:B------:R-:W-:-:S07]  /*3620*/  IADD3 R13, PT, PT, -R13, RZ, RZ ;  /* 0x000000ff0d0d7210 */ /* 0x000fce0007ffe1ff */
.L_x_2334:
        /* <DEDUP_REMOVED lines=11> */
.L_x_2333:
[----:B------:R-:W-:Y:S05]  /*36e0*/  BSYNC.RECONVERGENT B1 ;  /* 0x0000000000017941 */ /* 0x000fea0003800200 */
.L_x_2332:
[----:B------:R-:W-:Y:S05]  /*36f0*/  @!P1 BRA `(.L_x_2330) ;  /* 0x0000001400049947 */ /* 0x000fea0003800000 */
[----:B------:R-:W-:Y:S01]  /*3700*/  VIADD R16, R16, 0x110 ;  /* 0x0000011010107836 */ /* 0x000fe20000000000 */
[----:B------:R-:W-:-:S04]  /*3710*/  SHF.L.U32 R13, R3, 0x2, RZ ;  /* 0x00000002030d7819 */ /* 0x000fc800000006ff */
[----:B------:R-:W-:Y:S02]  /*3720*/  LEA R14, R17, R16, 0x18 ;  /* 0x00000010110e7211 */ /* 0x000fe400078ec0ff */
[C---:B------:R-:W-:Y:S02]  /*3730*/  LEA R13, R12.reuse, -R13, 0x2 ;  /* 0x8000000d0c0d7211 */ /* 0x040fe400078e10ff */
[----:B------:R-:W-:-:S03]  /*3740*/  IADD3 R12, PT, PT, R12, 0x100, RZ ;  /* 0x000001000c0c7810 */ /* 0x000fc60007ffe0ff */
[----:B------:R-:W-:Y:S01]  /*3750*/  IMAD.IADD R14, R14, 0x1, R13 ;  /* 0x000000010e0e7824 */ /* 0x000fe200078e020d */
[----:B------:R-:W-:-:S04]  /*3760*/  ISETP.GT.AND P0, PT, R12, UR42, PT ;  /* 0x0000002a0c007c0c */ /* 0x000fc8000bf04270 */
[----:B------:R-:W0:Y:S04]  /*3770*/  LDS R13, [R14] ;  /* 0x000000000e0d7984 */ /* 0x000e280000000800 */
[----:B------:R-:W1:Y:S04]  /*3780*/  LDS R15, [R14+0x100] ;  /* 0x000100000e0f7984 */ /* 0x000e680000000800 */
[----:B------:R-:W3:Y:S04]  /*3790*/  LDS R17, [R14+0x200] ;  /* 0x000200000e117984 */ /* 0x000ee80000000800 */
[----:B------:R-:W4:Y:S01]  /*37a0*/  LDS R19, [R14+0x300] ;  /* 0x000300000e137984 */ /* 0x000f220000000800 */
[C---:B0-----:R-:W-:Y:S01]  /*37b0*/  FADD.FTZ R13, -R10.reuse, R13 ;  /* 0x0000000d0a0d7221 */ /* 0x041fe20000010100 */
[----:B-1----:R-:W-:-:S03]  /*37c0*/  FADD.FTZ R15, -R10, R15 ;  /* 0x0000000f0a0f7221 */ /* 0x002fc60000010100 */
        /* <DEDUP_REMOVED lines=9> */
[----:B0-----:R4:W-:Y:S01]  /*3860*/  STS [R14], R13 ;  /* 0x0000000d0e007388 */ /* 0x0019e20000000800 */
[----:B------:R-:W-:-:S06]  /*3870*/  FADD.FTZ R11, R11, R13 ;  /* 0x0000000d0b0b7221 */ /* 0x000fcc0000010000 */
[----:B------:R-:W0:Y:S01]  /*3880*/  MUFU.EX2 R19, R19 ;  /* 0x0000001300137308 */ /* 0x000e220000000800 */
[----:B-1----:R4:W-:Y:S01]  /*3890*/  STS [R14+0x100], R15 ;  /* 0x0001000f0e007388 */ /* 0x0029e20000000800 */
[----:B------:R-:W-:-:S03]  /*38a0*/  FADD.FTZ R11, R11, R15 ;  /* 0x0000000f0b0b7221 */ /* 0x000fc60000010000 */
[----:B---3--:R4:W-:Y:S01]  /*38b0*/  STS [R14+0x200], R17 ;  /* 0x000200110e007388 */ /* 0x0089e20000000800 */
[----:B------:R-:W-:-:S03]  /*38c0*/  FADD.FTZ R11, R11, R17 ;  /* 0x000000110b0b7221 */ /* 0x000fc60000010000 */
[----:B0-----:R4:W-:Y:S01]  /*38d0*/  STS [R14+0x300], R19 ;  /* 0x000300130e007388 */ /* 0x0019e20000000800 */
[----:B------:R-:W-:Y:S01]  /*38e0*/  FADD.FTZ R11, R11, R19 ;  /* 0x000000130b0b7221 */ /* 0x000fe20000010000 */
[----:B------:R-:W-:Y:S06]  /*38f0*/  @P0 BRA `(.L_x_2330) ;  /* 0x0000001000840947 */ /* 0x000fec0003800000 */
[----:B----4-:R-:W-:Y:S01]  /*3900*/  MOV R13, R12 ;  /* 0x0000000c000d7202 */ /* 0x010fe20000000f00 */
[----:B------:R-:W-:Y:S01]  /*3910*/  BSSY.RECONVERGENT B1, `(.L_x_2335) ;  /* 0x000006d000017945 */ /* 0x000fe20003800200 */
[----:B------:R-:W-:Y:S02]  /*3920*/  PLOP3.LUT P0, PT, PT, PT, PT, 0x80, 0x8 ;  /* 0x000000000008781c */ /* 0x000fe40003f0f070 */
[----:B------:R-:W-:-:S04]  /*3930*/  IADD3 R12, PT, PT, -R13, UR42, RZ ;  /* 0x0000002a0d0c7c10 */ /* 0x000fc8000fffe1ff */
[----:B------:R-:W-:Y:S01]  /*3940*/  ISETP.GT.AND P1, PT, R12, 0x2ff, PT ;  /* 0x000002ff0c00780c */ /* 0x000fe20003f24270 */
[----:B------:R-:W-:-:S12]  /*3950*/  VIADD R12, R14, 0x600 ;  /* 0x000006000e0c7836 */ /* 0x000fd80000000000 */
[----:B------:R-:W-:Y:S05]  /*3960*/  @!P1 BRA `(.L_x_2336) ;  /* 0x00000004009c9947 */ /* 0x000fea0003800000 */
[----:B------:R-:W-:Y:S02]  /*3970*/  MOV R14, UR42 ;  /* 0x0000002a000e7c02 */ /* 0x000fe40008000f00 */
[----:B------:R-:W-:Y:S02]  /*3980*/  PLOP3.LUT P0, PT, PT, PT, PT, 0x8, 0x80 ;  /* 0x000000000080781c */ /* 0x000fe40003f0e170 */
[----:B------:R-:W-:-:S11]  /*3990*/  IADD3 R14, PT, PT, R14, -0x2ff, RZ ;  /* 0xfffffd010e0e7810 */ /* 0x000fd60007ffe0ff */
.L_x_2337:
[----:B------:R-:W0:Y:S01]  /*39a0*/  LDS R15, [R12+-0x200] ;  /* 0xfffe00000c0f7984 */ /* 0x000e220000000800 */
[----:B------:R-:W-:-:S03]  /*39b0*/  VIADD R13, R13, 0x400 ;  /* 0x000004000d0d7836 */ /* 0x000fc60000000000 */
[----:B------:R-:W1:Y:S02]  /*39c0*/  LDS R17, [R12+-0x100] ;  /* 0xffff00000c117984 */ /* 0x000e640000000800 */
[----:B------:R-:W-:Y:S02]  /*39d0*/  ISETP.GE.AND P1, PT, R13, R14, PT ;  /* 0x0000000e0d00720c */ /* 0x000fe40003f26270 */
[----:B------:R-:W3:Y:S04]  /*39e0*/  LDS R19, [R12] ;  /* 0x000000000c137984 */ /* 0x000ee80000000800 */
[----:B------:R-:W4:Y:S04]  /*39f0*/  LDS R21, [R12+0x100] ;  /* 0x000100000c157984 */ /* 0x000f280000000800 */
[----:B--2---:R-:W2:Y:S04]  /*3a00*/  LDS R23, [R12+0x200] ;  /* 0x000200000c177984 */ /* 0x004ea80000000800 */
        /* <DEDUP_REMOVED lines=13> */
[----:B------:R-:W5:Y:S01]  /*3ae0*/  MUFU.EX2 R15, R15 ;  /* 0x0000000f000f7308 */ /* 0x000f620000000800 */
[----:B------:R-:W-:Y:S01]  /*3af0*/  FMUL.FTZ R19, R19, 1.4426950216293334961 ;  /* 0x3fb8aa3b13137820 */ /* 0x000fe20000410000 */
[C---:B----4-:R-:W-:Y:S01]  /*3b00*/  FADD.FTZ R21, -R10.reuse, R21 ;  /* 0x000000150a157221 */ /* 0x050fe20000010100 */
[----:B------:R-:W4:Y:S01]  /*3b10*/  LDS R41, [R12+0xb00] ;  /* 0x000b00000c297984 */ /* 0x000f220000000800 */
[----:B--2---:R-:W-:-:S02]  /*3b20*/  FADD.FTZ R23, -R10, R23 ;  /* 0x000000170a177221 */ /* 0x004fc40000010100 */
[----:B------:R-:W-:Y:S01]  /*3b30*/  FMUL.FTZ R21, R21, 1.4426950216293334961 ;  /* 0x3fb8aa3b15157820 */ /* 0x000fe20000410000 */
[----:B------:R-:W2:Y:S01]  /*3b40*/  LDS R43, [R12+0xc00] ;  /* 0x000c00000c2b7984 */ /* 0x000ea20000000800 */
        /* <DEDUP_REMOVED lines=13> */
[----:B------:R-:W3:Y:S01]  /*3c20*/  MUFU.EX2 R21, R21 ;  /* 0x0000001500157308 */ /* 0x000ee20000000800 */
[----:B0-----:R-:W-:Y:S01]  /*3c30*/  FADD.FTZ R16, R16, R17 ;  /* 0x0000001110107221 */ /* 0x001fe20000010000 */
[----:B------:R-:W-:Y:S01]  /*3c40*/  FMUL.FTZ R31, R31, 1.4426950216293334961 ;  /* 0x3fb8aa3b1f1f7820 */ /* 0x000fe20000410000 */
[C---:B------:R-:W-:Y:S01]  /*3c50*/  FADD.FTZ R33, -R10.reuse, R33 ;  /* 0x000000210a217221 */ /* 0x040fe20000010100 */
[----:B------:R-:W-:Y:S01]  /*3c60*/  STS [R12+-0x100], R17 ;  /* 0xffff00110c007388 */ /* 0x000fe20000000800 */
[----:B------:R-:W-:Y:S02]  /*3c70*/  FADD.FTZ R35, -R10, R35 ;  /* 0x000000230a237221 */ /* 0x000fe40000010100 */
        /* <DEDUP_REMOVED lines=8> */
[----:B---3--:R-:W-:Y:S01]  /*3d00*/  FADD.FTZ R16, R16, R21 ;  /* 0x0000001510107221 */ /* 0x008fe20000010000 */
[C---:B------:R-:W-:Y:S01]  /*3d10*/  FADD.FTZ R39, -R10.reuse, R39 ;  /* 0x000000270a277221 */ /* 0x040fe20000010100 */
[----:B----4-:R-:W-:Y:S01]  /*3d20*/  FADD.FTZ R41, -R10, R41 ;  /* 0x000000290a297221 */ /* 0x010fe20000010100 */
[----:B------:R-:W-:Y:S02]  /*3d30*/  STS [R12+0x100], R21 ;  /* 0x000100150c007388 */ /* 0x000fe40000000800 */
[----:B------:R-:W-:Y:S01]  /*3d40*/  FMUL.FTZ R39, R39, 1.4426950216293334961 ;  /* 0x3fb8aa3b27277820 */ /* 0x000fe20000410000 */
[----:B------:R-:W-:Y:S01]  /*3d50*/  FMUL.FTZ R41, R41, 1.4426950216293334961 ;  /* 0x3fb8aa3b29297820 */ /* 0x000fe20000410000 */
[----:B------:R-:W3:Y:S01]  /*3d60*/  MUFU.EX2 R27, R27 ;  /* 0x0000001b001b7308 */ /* 0x000ee20000000800 */
[----:B0-----:R-:W-:Y:S01]  /*3d70*/  FADD.FTZ R16, R16, R23 ;  /* 0x0000001710107221 */ /* 0x001fe20000010000 */
[C---:B--2---:R-:W-:Y:S01]  /*3d80*/  FADD.FTZ R43, -R10.reuse, R43 ;  /* 0x0000002b0a2b7221 */ /* 0x044fe20000010100 */
        /* <DEDUP_REMOVED lines=37> */
.L_x_2336:
[----:B------:R-:W-:Y:S05]  /*3fe0*/  BSYNC.RECONVERGENT B1 ;  /* 0x0000000000017941 */ /* 0x000fea0003800200 */
.L_x_2335:
        /* <DEDUP_REMOVED lines=8> */
[----:B------:R-:W3:Y:S04]  /*4070*/  LDS R19, [R12] ;  /* 0x000000000c137984 */ /* 0x000ee80000000800 */
[----:B------:R-:W4:Y:S04]  /*4080*/  LDS R21, [R12+0x100] ;  /* 0x000100000c157984 */ /* 0x000f280000000800 */
[----:B--2---:R-:W2:Y:S04]  /*4090*/  LDS R23, [R12+0x200] ;  /* 0x000200000c177984 */ /* 0x004ea80000000800 */
[----:B------:R-:W5:Y:S04]  /*40a0*/  LDS R25, [R12+0x300] ;  /* 0x000300000c197984 */ /* 0x000f680000000800 */
[----:B------:R-:W5:Y:S04]  /*40b0*/  LDS R27, [R12+0x400] ;  /* 0x000400000c1b7984 */ /* 0x000f680000000800 */
[----:B------:R-:W5:Y:S01]  /*40c0*/  LDS R29, [R12+0x500] ;  /* 0x000500000c1d7984 */ /* 0x000f620000000800 */
[----:B0-----:R-:W-:-:S04]  /*40d0*/  FADD.FTZ R15, -R10, R15 ;  /* 0x0000000f0a0f7221 */ /* 0x001fc80000010100 */
[----:B------:R-:W-:Y:S01]  /*40e0*/  FMUL.FTZ R15, R15, 1.4426950216293334961 ;  /* 0x3fb8aa3b0f0f7820 */ /* 0x000fe20000410000 */
[C---:B-1----:R-:W-:Y:S01]  /*40f0*/  FADD.FTZ R17, -R10.reuse, R17 ;  /* 0x000000110a117221 */ /* 0x042fe20000010100 */
[----:B---3--:R-:W-:-:S03]  /*4100*/  FADD.FTZ R19, -R10, R19 ;  /* 0x000000130a137221 */ /* 0x008fc60000010100 */
[----:B------:R-:W-:Y:S01]  /*4110*/  FMUL.FTZ R17, R17, 1.4426950216293334961 ;  /* 0x3fb8aa3b11117820 */ /* 0x000fe20000410000 */
[----:B------:R-:W0:Y:S01]  /*4120*/  MUFU.EX2 R15, R15 ;  /* 0x0000000f000f7308 */ /* 0x000e220000000800 */
[----:B------:R-:W-:Y:S01]  /*4130*/  FMUL.FTZ R19, R19, 1.4426950216293334961 ;  /* 0x3fb8aa3b13137820 */ /* 0x000fe20000410000 */
[C---:B----4-:R-:W-:Y:S01]  /*4140*/  FADD.FTZ R21, -R10.reuse, R21 ;  /* 0x000000150a157221 */ /* 0x050fe20000010100 */
[----:B--2---:R-:W-:-:S03]  /*4150*/  FADD.FTZ R23, -R10, R23 ;  /* 0x000000170a177221 */ /* 0x004fc60000010100 */
        /* <DEDUP_REMOVED lines=32> */
.L_x_2339:
[----:B------:R-:W-:Y:S05]  /*4360*/  BSYNC.RECONVERGENT B1 ;  /* 0x0000000000017941 */ /* 0x000fea0003800200 */
.L_x_2338:
[----:B------:R-:W-:-:S13]  /*4370*/  ISETP.GT.AND P1, PT, R13, UR42, PT ;  /* 0x0000002a0d007c0c */ /* 0x000fda000bf24270 */
[----:B------:R-:W-:Y:S05]  /*4380*/  @!P0 BRA P1, `(.L_x_2330) ;  /* 0x0000000400e08947 */ /* 0x000fea0000800000 */
[----:B------:R-:W0:Y:S04]  /*4390*/  LDS R13, [R12+-0x200] ;  /* 0xfffe00000c0d7984 */ /* 0x000e280000000800 */
[----:B------:R-:W1:Y:S04]  /*43a0*/  LDS R15, [R12+-0x100] ;  /* 0xffff00000c0f7984 */ /* 0x000e680000000800 */
[----:B------:R-:W3:Y:S04]  /*43b0*/  LDS R17, [R12] ;  /* 0x000000000c117984 */ /* 0x000ee80000000800 */
        /* <DEDUP_REMOVED lines=14> */
[----:B------:R-:W4:Y:S01]  /*44a0*/  MUFU.EX2 R19, R19 ;  /* 0x0000001300137308 */ /* 0x000f220000000800 */
[----:B-1----:R0:W-:Y:S01]  /*44b0*/  STS [R12+-0x100], R15 ;  /* 0xffff000f0c007388 */ /* 0x0021e20000000800 */
[----:B------:R-:W-:-:S03]  /*44c0*/  FADD.FTZ R11, R11, R15 ;  /* 0x0000000f0b0b7221 */ /* 0x000fc60000010000 */
[----:B---3--:R0:W-:Y:S01]  /*44d0*/  STS [R12], R17 ;  /* 0x000000110c007388 */ /* 0x0081e20000000800 */
[----:B------:R-:W-:-:S03]  /*44e0*/  FADD.FTZ R11, R11, R17 ;  /* 0x000000110b0b7221 */ /* 0x000fc60000010000 */
[----:B----4-:R0:W-:Y:S01]  /*44f0*/  STS [R12+0x100], R19 ;  /* 0x000100130c007388 */ /* 0x0101e20000000800 */
[----:B------:R-:W-:Y:S01]  /*4500*/  FADD.FTZ R11, R11, R19 ;  /* 0x000000130b0b7221 */ /* 0x000fe20000010000 */
[----:B------:R-:W-:Y:S06]  /*4510*/  BRA `(.L_x_2330) ;  /* 0x00000004007c7947 */ /* 0x000fec0003800000 */
.L_x_2331:
        /* <DEDUP_REMOVED lines=8> */
[----:B------:R-:W-:-:S12]  /*45a0*/  HFMA2 R11, -RZ, RZ, 0, 0 ;  /* 0x00000000ff0b7431 */ /* 0x000fd800000001ff */
[----:B------:R-:W-:Y:S05]  /*45b0*/  @!P1 BRA `(.L_x_2341) ;  /* 0x00000000006c9947 */ /* 0x000fea0003800000 */
[----:B------:R-:W-:Y:S01]  /*45c0*/  VIADD R16, R16, 0x110 ;  /* 0x0000011010107836 */ /* 0x000fe20000000000 */
[----:B------:R-:W-:Y:S02]  /*45d0*/  LEA.HI R11, R15, 0x1, RZ, 0x1a ;  /* 0x000000010f0b7811 */ /* 0x000fe400078fd0ff */
[----:B------:R-:W-:Y:S02]  /*45e0*/  IADD3 R19, P1, P2, R12, UR45, R0 ;  /* 0x0000002d0c137c10 */ /* 0x000fe4000fa3e000 */
[----:B------:R-:W-:Y:S02]  /*45f0*/  LEA R15, R17, R16, 0x18 ;  /* 0x00000010110f7211 */ /* 0x000fe400078ec0ff */
[----:B------:R-:W-:Y:S02]  /*4600*/  LOP3.LUT R12, R11, 0x3, RZ, 0xc0, !PT ;  /* 0x000000030b0c7812 */ /* 0x000fe400078ec0ff */
[----:B------:R-:W-:Y:S01]  /*4610*/  IADD3.X R13, PT, PT, R34, R13, RZ, P1, P2 ;  /* 0x0000000d220d7210 */ /* 0x000fe20000fe44ff */
[----:B------:R-:W-:Y:S01]  /*4620*/  IMAD.IADD R15, R6, 0x1, R15 ;  /* 0x00000001060f7824 */ /* 0x000fe200078e020f */
[----:B------:R-:W-:-:S02]  /*4630*/  MOV R11, RZ ;  /* 0x000000ff000b7202 */ /* 0x000fc40000000f00 */
[----:B------:R-:W-:Y:S02]  /*4640*/  MOV R14, R0 ;  /* 0x00000000000e7202 */ /* 0x000fe40000000f00 */
[----:B------:R-:W-:-:S07]  /*4650*/  IADD3 R16, PT, PT, -R12, RZ, RZ ;  /* 0x000000ff0c107210 */ /* 0x000fce0007ffe1ff */
.L_x_2342:
[----:B------:R-:W-:-:S06]  /*4660*/  MOV R12, R19 ;  /* 0x00000013000c7202 */ /* 0x000fcc0000000f00 */
[----:B------:R1:W3:Y:S01]  /*4670*/  LDG.E.U8 R12, desc[UR36][R12.64] ;  /* 0x000000240c0c7981 */ /* 0x0002e2000c1e1100 */
[----:B------:R-:W-:Y:S01]  /*4680*/  IMAD.MOV.U32 R18, RZ, RZ, RZ ;  /* 0x000000ffff127224 */ /* 0x000fe200078e00ff */
[----:B------:R-:W-:Y:S02]  /*4690*/  IADD3 R16, PT, PT, R16, 0x1, RZ ;  /* 0x0000000110107810 */ /* 0x000fe40007ffe0ff */
[----:B------:R-:W-:Y:S02]  /*46a0*/  IADD3 R19, P2, PT, R19, 0x40, RZ ;  /* 0x0000004013137810 */ /* 0x000fe40007f5e0ff */
[----:B------:R-:W-:-:S03]  /*46b0*/  IADD3 R14, PT, PT, R14, 0x40, RZ ;  /* 0x000000400e0e7810 */ /* 0x000fc60007ffe0ff */
[----:B-1----:R-:W-:Y:S01]  /*46c0*/  IMAD.X R13, RZ, RZ, R13, P2 ;  /* 0x000000ffff0d7224 */ /* 0x002fe200010e060d */
[----:B---3--:R-:W-:-:S13]  /*46d0*/  ISETP.NE.AND P1, PT, R12, RZ, PT ;  /* 0x000000ff0c00720c */ /* 0x008fda0003f25270 */
        /* <DEDUP_REMOVED lines=9> */
.L_x_2341:
[----:B------:R-:W-:Y:S05]  /*4770*/  BSYNC.RECONVERGENT B1 ;  /* 0x0000000000017941 */ /* 0x000fea0003800200 */
.L_x_2340:
[----:B------:R-:W-:Y:S05]  /*4780*/  @!P0 BRA `(.L_x_2330) ;  /* 0x0000000000e08947 */ /* 0x000fea0003800000 */
[----:B------:R-:W1:Y:S01]  /*4790*/  S2R R16, SR_CgaCtaId ;  /* 0x0000000000107919 */ /* 0x000e620000008800 */
[----:B------:R-:W3:Y:S01]  /*47a0*/  LDCU.64 UR4, c[0x0][0x420] ;  /* 0x00008400ff0477ac */ /* 0x000ee20008000a00 */
[----:B------:R-:W-:Y:S01]  /*47b0*/  MOV R12, 0x400 ;  /* 0x00000400000c7802 */ /* 0x000fe20000000f00 */
[----:B------:R-:W-:-:S03]  /*47c0*/  IMAD.SHL.U32 R13, R3, 0x4, RZ ;  /* 0x00000004030d7824 */ /* 0x000fc600078e00ff */
[----:B------:R-:W-:Y:S02]  /*47d0*/  IADD3 R15, PT, PT, R12, 0x110, RZ ;  /* 0x000001100c0f7810 */ /* 0x000fe40007ffe0ff */
[----:B------:R-:W-:Y:S02]  /*47e0*/  LEA R12, R14, -R13, 0x2 ;  /* 0x8000000d0e0c7211 */ /* 0x000fe400078e10ff */
[----:B---3--:R-:W-:-:S04]  /*47f0*/  MOV R17, UR4 ;  /* 0x0000000400117c02 */ /* 0x008fc80008000f00 */
[----:B------:R-:W-:-:S04]  /*4800*/  IADD3 R17, P0, P1, R17, UR45, R14 ;  /* 0x0000002d11117c10 */ /* 0x000fc8000f91e00e */
[----:B------:R-:W-:Y:S02]  /*4810*/  IADD3 R17, P2, PT, R17, 0x80, RZ ;  /* 0x0000008011117810 */ /* 0x000fe40007f5e0ff */
[----:B------:R-:W-:Y:S02]  /*4820*/  IADD3.X R13, PT, PT, R34, UR5, RZ, P0, P1 ;  /* 0x00000005220d7c10 */ /* 0x000fe400087e24ff */
[----:B-1----:R-:W-:-:S03]  /*4830*/  LEA R15, R16, R15, 0x18 ;  /* 0x0000000f100f7211 */ /* 0x002fc600078ec0ff */
[----:B------:R-:W-:Y:S01]  /*4840*/  IMAD.X R13, RZ, RZ, R13, P2 ;  /* 0x000000ffff0d7224 */ /* 0x000fe200010e060d */
[----:B------:R-:W-:-:S07]  /*4850*/  IADD3 R15, PT, PT, R12, 0x200, R15 ;  /* 0x000002000c0f7810 */ /* 0x000fce0007ffe00f */
.L_x_2343:
[----:B------:R-:W-:-:S05]  /*4860*/  MOV R12, R17 ;  /* 0x00000011000c7202 */ /* 0x000fca0000000f00 */
[----:B------:R-:W3:Y:S04]  /*4870*/  LDG.E.U8 R17, desc[UR36][R12.64+-0x80] ;  /* 0xffff80240c117981 */ /* 0x000ee8000c1e1100 */
[----:B------:R-:W4:Y:S04]  /*4880*/  LDG.E.U8 R16, desc[UR36][R12.64+-0x40] ;  /* 0xffffc0240c107981 */ /* 0x000f28000c1e1100 */
[----:B------:R-:W5:Y:S04]  /*4890*/  LDG.E.U8 R18, desc[UR36][R12.64] ;  /* 0x000000240c127981 */ /* 0x000f68000c1e1100 */
[----:B------:R-:W5:Y:S01]  /*48a0*/  LDG.E.U8 R20, desc[UR36][R12.64+0x40] ;  /* 0x000040240c147981 */ /* 0x000f62000c1e1100 */
[----:B--2---:R-:W-:-:S02]  /*48b0*/  HFMA2 R22, -RZ, RZ, 0, 0 ;  /* 0x00000000ff167431 */ /* 0x004fc400000001ff */
[----:B------:R-:W-:Y:S01]  /*48c0*/  VIADD R14, R14, 0x100 ;  /* 0x000001000e0e7836 */ /* 0x000fe20000000000 */
[----:B---3--:R-:W-:Y:S02]  /*48d0*/  ISETP.NE.AND P0, PT, R17, RZ, PT ;  /* 0x000000ff1100720c */ /* 0x008fe40003f05270 */
[----:B----4-:R-:W-:Y:S01]  /*48e0*/  ISETP.NE.AND P1, PT, R16, RZ, PT ;  /* 0x000000ff1000720c */ /* 0x010fe20003f25270 */
[----:B------:R-:W-:Y:S01]  /*48f0*/  HFMA2 R16, -RZ, RZ, 0, 0 ;  /* 0x00000000ff107431 */ /* 0x000fe200000001ff */
[----:B-----5:R-:W-:Y:S01]  /*4900*/  ISETP.NE.AND P2, PT, R18, RZ, PT ;  /* 0x000000ff1200720c */ /* 0x020fe20003f45270 */
[----:B------:R-:W-:Y:S01]  /*4910*/  IMAD.MOV.U32 R18, RZ, RZ, RZ ;  /* 0x000000ffff127224 */ /* 0x000fe200078e00ff */
[----:B------:R-:W-:-:S07]  /*4920*/  ISETP.NE.AND P3, PT, R20, RZ, PT ;  /* 0x000000ff1400720c */ /* 0x000fce0003f65270 */
        /* <DEDUP_REMOVED lines=11> */
[----:B------:R-:W-:Y:S01]  /*49e0*/  ISETP.GT.AND P0, PT, R14, UR42, PT ;  /* 0x0000002a0e007c0c */ /* 0x000fe2000bf04270 */
        /* <DEDUP_REMOVED lines=18> */
.L_x_2330:
[----:B------:R-:W-:Y:S05]  /*4b10*/  BSYNC.RECONVERGENT B0 ;  /* 0x0000000000007941 */ /* 0x000fea0003800200 */
.L_x_2329:
[----:B0-----:R-:W0:Y:S01]  /*4b20*/  SHFL.BFLY PT, R10, R11, 0x10, 0x1f ;  /* 0x0e001f000b0a7f89 */ /* 0x001e2200000e0000 */
[C---:B------:R-:W-:Y:S01]  /*4b30*/  ISETP.NE.AND P0, PT, R7.reuse, RZ, PT ;  /* 0x000000ff0700720c */ /* 0x040fe20003f05270 */
[----:B------:R-:W1:Y:S01]  /*4b40*/  LDCU UR4, c[0x0][0x40c] ;  /* 0x00008180ff0477ac */ /* 0x000e620008000800 */
[----:B------:R-:W-:Y:S01]  /*4b50*/  ISETP.GT.U32.AND P1, PT, R7, 0x1, PT ;  /* 0x000000010700780c */ /* 0x000fe20003f24070 */
[----:B------:R-:W1:Y:S01]  /*4b60*/  LDCU UR5, c[0x0][0x3f4] ;  /* 0x00007e80ff0577ac */ /* 0x000e620008000800 */
[----:B------:R-:W3:Y:S01]  /*4b70*/  LDCU.U8 UR9, c[0x0][0x48c] ;  /* 0x00009180ff0977ac */ /* 0x000ee20008000000 */
[----:B0-----:R-:W-:Y:S01]  /*4b80*/  FADD.FTZ R10, R10, R11 ;  /* 0x0000000b0a0a7221 */ /* 0x001fe20000010000 */
[----:B-1----:R-:W-:-:S04]  /*4b90*/  UISETP.LT.AND UP0, UPT, UR5, UR4, UPT ;  /* 0x000000040500728c */ /* 0x002fc8000bf01270 */
[----:B----4-:R-:W0:Y:S01]  /*4ba0*/  SHFL.BFLY PT, R13, R10, 0x8, 0x1f ;  /* 0x0d001f000a0d7f89 */ /* 0x010e2200000e0000 */
[----:B------:R-:W-:-:S04]  /*4bb0*/  USEL UR4, UR5, UR4, UP0 ;  /* 0x0000000405047287 */ /* 0x000fc80008000000 */
[----:B------:R-:W-:-:S04]  /*4bc0*/  UIADD3 UR4, UPT, UPT, UR4, 0x4, URZ ;  /* 0x0000000404047890 */ /* 0x000fc8000fffe0ff */
[----:B------:R-:W-:-:S04]  /*4bd0*/  USHF.R.S32.HI UR5, URZ, 0x1f, UR4 ;  /* 0x0000001fff057899 */ /* 0x000fc80008011404 */
[----:B------:R-:W-:-:S03]  /*4be0*/  ULEA.HI UR5, UR5, UR4, URZ, 0x2 ;  /* 0x0000000405057291 */ /* 0x000fc6000f8f10ff */
[----:B------:R-:W-:Y:S01]  /*4bf0*/  UMOV UR4, URZ ;  /* 0x000000ff00047c82 */ /* 0x000fe20008000000 */
[----:B------:R-:W-:-:S04]  /*4c00*/  USHF.L.U32 UR5, UR5, 0x2, URZ ;  /* 0x0000000205057899 */ /* 0x000fc800080006ff */
[----:B------:R-:W-:Y:S01]  /*4c10*/  ULOP3.LUT UR6, UR5, 0xfffffff0, URZ, 0xc0, !UPT ;  /* 0xfffffff005067892 */ /* 0x000fe2000f8ec0ff */
[----:B0-----:R-:W-:Y:S02]  /*4c20*/  FADD.FTZ R13, R10, R13 ;  /* 0x0000000d0a0d7221 */ /* 0x001fe40000010000 */
[----:B------:R-:W-:-:S03]  /*4c30*/  UMOV UR5, URZ ;  /* 0x000000ff00057c82 */ /* 0x000fc60008000000 */
        /* <DEDUP_REMOVED lines=8> */
[----:B---3--:R-:W-:-:S05]  /*4cc0*/  ISETP.NE.AND P0, PT, RZ, UR9, PT ;  /* 0x00000009ff007c0c */ /* 0x008fca000bf05270 */
[----:B------:R-:W0:Y:S01]  /*4cd0*/  @!P1 LDS R7, [R9+0x8] ;  /* 0x0000080009079984 */ /* 0x000e220000000800 */
[----:B------:R-:W-:-:S03]  /*4ce0*/  ISETP.GT.AND P1, PT, R0, UR42, PT ;  /* 0x0000002a00007c0c */ /* 0x000fc6000bf24270 */
[----:B0-----:R-:W0:Y:S02]  /*4cf0*/  SHFL.BFLY PT, R10, R7, 0x1, 0x1f ;  /* 0x0c201f00070a7f89 */ /* 0x001e2400000e0000 */
[----:B0-----:R-:W-:-:S06]  /*4d00*/  FADD.FTZ R10, R10, R7 ;  /* 0x000000070a0a7221 */ /* 0x001fcc0000010000 */
[----:B------:R-:W0:Y:S02]  /*4d10*/  SHFL.IDX PT, R10, R10, RZ, 0x1f ;  /* 0x00001fff0a0a7589 */ /* 0x000e2400000e0000 */
[----:B0-----:R-:W-:-:S04]  /*4d20*/  FADD.FTZ R8, R10, 9.9999999747524270788e-07 ;  /* 0x358637bd0a087421 */ /* 0x001fc80000010000 */
[----:B------:R0:W1:Y:S01]  /*4d30*/  MUFU.RCP R7, R8 ;  /* 0x0000000800077308 */ /* 0x0000620000001000 */
[----:B------:R-:W-:Y:S05]  /*4d40*/  @!P0 BRA `(.L_x_2344) ;  /* 0x0000000000188947 */ /* 0x000fea0003800000 */
[----:B------:R-:W3:Y:S01]  /*4d50*/  LDCU UR4, c[0x0][0x488] ;  /* 0x00009100ff0477ac */ /* 0x000ee20008000800 */
[----:B------:R-:W3:Y:S01]  /*4d60*/  LDCU UR5, c[0x0][0x40c] ;  /* 0x00008180ff0577ac */ /* 0x000ee20008000800 */
[----:B------:R-:W4:Y:S01]  /*4d70*/  LDCU UR7, c[0x0][0x3f4] ;  /* 0x00007e80ff0777ac */ /* 0x000f220008000800 */
[----:B---3--:R-:W-:-:S04]  /*4d80*/  UIMAD UR4, UR40, UR4, UR5 ;  /* 0x00000004280472a4 */ /* 0x008fc8000f8e0205 */
[----:B----4-:R-:W-:-:S04]  /*4d90*/  UIMAD UR4, UR4, UR7, URZ ;  /* 0x00000007040472a4 */ /* 0x010fc8000f8e02ff */
[----:B------:R-:W-:-:S12]  /*4da0*/  USHF.R.S32.HI UR5, URZ, 0x1f, UR4 ;  /* 0x0000001fff057899 */ /* 0x000fd80008011404 */
.L_x_2344:
[----:B------:R-:W-:Y:S04]  /*4db0*/  BSSY.RECONVERGENT B0, `(.L_x_2345) ;  /* 0x0000061000007945 */ /* 0x000fe80003800200 */
        /* <DEDUP_REMOVED lines=12> */
[----:B------:R-:W-:Y:S01]  /*4e80*/  IADD3 R12, P2, PT, R0, UR4, RZ ;  /* 0x00000004000c7c10 */ /* 0x000fe2000ff5e0ff */
[----:B------:R-:W-:Y:S02]  /*4e90*/  UMOV UR7, 0x400 ;  /* 0x0000040000077882 */ /* 0x000fe40000000000 */
[----:B------:R-:W-:Y:S01]  /*4ea0*/  UIADD3 UR7, UPT, UPT, UR7, 0x110, URZ ;  /* 0x0000011007077890 */ /* 0x000fe2000fffe0ff */
[C---:B------:R-:W-:Y:S01]  /*4eb0*/  IMAD.SHL.U32 R8, R5.reuse, 0x40, RZ ;  /* 0x0000004005087824 */ /* 0x040fe200078e00ff */
[----:B------:R-:W-:Y:S02]  /*4ec0*/  LOP3.LUT R5, R5, 0x3, RZ, 0xc0, !PT ;  /* 0x0000000305057812 */ /* 0x000fe400078ec0ff */
[----:B------:R-:W-:-:S02]  /*4ed0*/  IADD3.X R13, PT, PT, RZ, UR5, RZ, P2, !PT ;  /* 0x00000005ff0d7c10 */ /* 0x000fc400097fe4ff */
[----:B------:R-:W-:Y:S01]  /*4ee0*/  LOP3.LUT R9, R8, 0xc0, RZ, 0xc0, !PT ;  /* 0x000000c008097812 */ /* 0x000fe200078ec0ff */
[----:B------:R-:W-:Y:S01]  /*4ef0*/  IMAD.MOV R10, RZ, RZ, -R5 ;  /* 0x000000ffff0a7224 */ /* 0x000fe200078e0a05 */
[----:B------:R-:W-:Y:S02]  /*4f00*/  LEA R8, R2, UR6, 0x1 ;  /* 0x0000000602087c11 */ /* 0x000fe4000f8e08ff */
[----:B------:R-:W-:Y:S02]  /*4f10*/  IADD3 R0, PT, PT, R0, R9, RZ ;  /* 0x0000000900007210 */ /* 0x000fe40007ffe0ff */
[----:B---3--:R-:W-:-:S04]  /*4f20*/  LEA R11, P2, R12, UR10, 0x2 ;  /* 0x0000000a0c0b7c11 */ /* 0x008fc8000f8410ff */
[----:B------:R-:W-:Y:S01]  /*4f30*/  LEA.HI.X R12, R12, UR11, R13, 0x2, P2 ;  /* 0x0000000b0c0c7c11 */ /* 0x000fe200090f140d */
[----:B0-----:R-:W-:-:S06]  /*4f40*/  ULEA UR7, UR8, UR7, 0x18 ;  /* 0x0000000708077291 */ /* 0x001fcc000f8ec0ff */
[----:B------:R-:W-:Y:S02]  /*4f50*/  IADD3 R6, PT, PT, R6, UR7, RZ ;  /* 0x0000000706067c10 */ /* 0x000fe4000fffe0ff */
[----:B------:R-:W-:-:S07]  /*4f60*/  IADD3 R5, PT, PT, R8, UR7, RZ ;  /* 0x0000000708057c10 */ /* 0x000fce000fffe0ff */
.L_x_2349:
[----:B---3--:R0:W1:Y:S01]  /*4f70*/  LDS R8, [R6] ;  /* 0x0000000006087984 */ /* 0x0080620000000800 */
        /* <DEDUP_REMOVED lines=14> */
.L_x_2348:
[----:B------:R-:W-:Y:S05]  /*5060*/  BSYNC.RECONVERGENT B1 ;  /* 0x0000000000017941 */ /* 0x000fea0003800200 */
.L_x_2347:
[----:B------:R-:W-:Y:S05]  /*5070*/  @!P1 BRA `(.L_x_2346) ;  /* 0x0000000000d09947 */ /* 0x000fea0003800000 */
[----:B------:R-:W0:Y:S01]  /*5080*/  S2R R6, SR_CgaCtaId ;  /* 0x0000000000067919 */ /* 0x000e220000008800 */
[----:B------:R-:W4:Y:S01]  /*5090*/  LDCU.64 UR10, c[0x0][0x480] ;  /* 0x00009000ff0a77ac */ /* 0x000f220008000a00 */
[----:B------:R-:W-:Y:S02]  /*50a0*/  MOV R5, 0x400 ;  /* 0x0000040000057802 */ /* 0x000fe40000000f00 */
[----:B---3--:R-:W-:Y:S01]  /*50b0*/  IADD3 R9, P2, PT, R0, UR4, RZ ;  /* 0x0000000400097c10 */ /* 0x008fe2000ff5e0ff */
[----:B------:R-:W-:Y:S02]  /*50c0*/  UISETP.NE.AND UP0, UPT, UR9, URZ, UPT ;  /* 0x000000ff0900728c */ /* 0x000fe4000bf05270 */
[----:B------:R-:W-:Y:S01]  /*50d0*/  ISETP.NE.AND P0, PT, RZ, UR9, PT ;  /* 0x00000009ff007c0c */ /* 0x000fe2000bf05270 */
[----:B------:R-:W-:Y:S02]  /*50e0*/  VIADD R5, R5, 0x110 ;  /* 0x0000011005057836 */ /* 0x000fe40000000000 */
[----:B------:R-:W-:Y:S01]  /*50f0*/  IMAD.X R10, RZ, RZ, UR5, P2 ;  /* 0x00000005ff0a7e24 */ /* 0x000fe200090e06ff */
[----:B------:R-:W-:-:S02]  /*5100*/  PLOP3.LUT P1, PT, PT, PT, UP0, 0x80, 0x8 ;  /* 0x000000000008781c */ /* 0x000fc40003f2f008 */
[----:B----4-:R-:W-:-:S04]  /*5110*/  LEA R11, P3, R9, UR10, 0x2 ;  /* 0x0000000a090b7c11 */ /* 0x010fc8000f8610ff */
[----:B------:R-:W-:Y:S02]  /*5120*/  IADD3 R11, P2, PT, R11, 0x200, RZ ;  /* 0x000002000b0b7810 */ /* 0x000fe40007f5e0ff */
[----:B------:R-:W-:-:S04]  /*5130*/  LEA.HI.X R10, R9, UR11, R10, 0x2, P3 ;  /* 0x0000000b090a7c11 */ /* 0x000fc800098f140a */
[----:B------:R-:W-:Y:S02]  /*5140*/  IADD3.X R12, PT, PT, RZ, R10, RZ, P2, !PT ;  /* 0x0000000aff0c7210 */ /* 0x000fe400017fe4ff */
[----:B0-----:R-:W-:Y:S02]  /*5150*/  LEA R8, R6, R5, 0x18 ;  /* 0x0000000506087211 */ /* 0x001fe400078ec0ff */
[----:B------:R-:W-:Y:S02]  /*5160*/  LEA R6, R0, UR6, 0x1 ;  /* 0x0000000600067c11 */ /* 0x000fe4000f8e08ff */
[----:B------:R-:W-:-:S03]  /*5170*/  SHF.L.U32 R5, R3, 0x2, RZ ;  /* 0x0000000203057819 */ /* 0x000fc600000006ff */
[----:B------:R-:W-:Y:S01]  /*5180*/  IMAD R6, R3, -0x2, R6 ;  /* 0xfffffffe03067824 */ /* 0x000fe200078e0206 */
[----:B------:R-:W-:-:S04]  /*5190*/  LEA R5, R0, -R5, 0x2 ;  /* 0x8000000500057211 */ /* 0x000fc800078e10ff */
[--C-:B------:R-:W-:Y:S02]  /*51a0*/  IADD3 R5, PT, PT, R5, 0x200, R8.reuse ;  /* 0x0000020005057810 */ /* 0x100fe40007ffe008 */
[----:B------:R-:W-:-:S07]  /*51b0*/  IADD3 R6, PT, PT, R6, 0x100, R8 ;  /* 0x0000010006067810 */ /* 0x000fce0007ffe008 */
.L_x_2350:
[----:B------:R-:W1:Y:S01]  /*51c0*/  LDS R8, [R5+-0x200] ;  /* 0xfffe000005087984 */ /* 0x000e620000000800 */
[----:B------:R-:W-:-:S04]  /*51d0*/  IADD3 R0, PT, PT, R0, 0x100, RZ ;  /* 0x0000010000007810 */ /* 0x000fc80007ffe0ff */
[----:B------:R-:W-:Y:S01]  /*51e0*/  ISETP.GT.AND P2, PT, R0, UR42, PT ;  /* 0x0000002a00007c0c */ /* 0x000fe2000bf44270 */
        /* <DEDUP_REMOVED lines=14> */
[----:B------:R1:W3:Y:S01]  /*52d0*/  LDS R10, [R5+0x100] ;  /* 0x00010000050a7984 */ /* 0x0002e20000000800 */
        /* <DEDUP_REMOVED lines=8> */
[----:B---3--:R-:W-:-:S05]  /*5360*/  FMUL.FTZ R19, R10, R7 ;  /* 0x000000070a137220 */ /* 0x008fca0000410000 */
[----:B------:R-:W-:Y:S01]  /*5370*/  @P1 STG.E desc[UR36][R8.64+0x100], R19 ;  /* 0x0001001308001986 */ /* 0x000fe2000c101924 */
[----:B------:R-:W-:-:S05]  /*5380*/  F2FP.F16.F32.PACK_AB R10, RZ, R19 ;  /* 0x00000013ff0a723e */ /* 0x000fca00000000ff */
[----:B------:R0:W-:Y:S02]  /*5390*/  STS.U16 [R6+0x80], R10 ;  /* 0x0000800a06007388 */ /* 0x0001e40000000400 */
[----:B0-----:R-:W-:Y:S01]  /*53a0*/  IADD3 R6, PT, PT, R6, 0x200, RZ ;  /* 0x0000020006067810 */ /* 0x001fe20007ffe0ff */
[----:B------:R-:W-:Y:S06]  /*53b0*/  @!P2 BRA `(.L_x_2350) ;  /* 0xfffffffc0080a947 */ /* 0x000fec000383ffff */
.L_x_2346:
[----:B------:R-:W-:Y:S05]  /*53c0*/  BSYNC.RECONVERGENT B0 ;  /* 0x0000000000007941 */ /* 0x000fea0003800200 */
.L_x_2345:
[----:B------:R-:W4:Y:S01]  /*53d0*/  LDCU.64 UR8, c[0x0][0x3b0] ;  /* 0x00007600ff0877ac */ /* 0x000f220008000a00 */
[----:B------:R-:W-:Y:S01]  /*53e0*/  SHF.R.U32.HI R0, RZ, 0x4, R2 ;  /* 0x00000004ff007819 */ /* 0x000fe20000011602 */
[----:B------:R-:W-:Y:S01]  /*53f0*/  IMAD.U32 R6, RZ, RZ, UR44 ;  /* 0x0000002cff067e24 */ /* 0x000fe2000f8e00ff */
[----:B------:R-:W-:Y:S01]  /*5400*/  SHF.L.U32 R5, R2, 0x3, RZ ;  /* 0x0000000302057819 */ /* 0x000fe200000006ff */
[----:B------:R-:W-:Y:S01]  /*5410*/  USHF.R.S32.HI UR4, URZ, 0x1f, UR42 ;  /* 0x0000001fff047899 */ /* 0x000fe2000801142a */
[----:B------:R-:W-:Y:S01]  /*5420*/  CS2R R14, SRZ ;  /* 0x00000000000e7805 */ /* 0x000fe2000001ff00 */
[----:B------:R-:W2:Y:S01]  /*5430*/  LDCU UR5, c[0x0][0x3f4] ;  /* 0x00007e80ff0577ac */ /* 0x000ea20008000800 */
[----:B------:R-:W2:Y:S01]  /*5440*/  S2UR UR7, SR_CgaCtaId ;  /* 0x00000000000779c3 */ /* 0x000ea20000008800 */
[----:B------:R-:W-:Y:S02]  /*5450*/  LOP3.LUT R5, R5, 0x78, RZ, 0xc0, !PT ;  /* 0x0000007805057812 */ /* 0x000fe400078ec0ff */
[----:B---3--:R-:W-:Y:S01]  /*5460*/  CS2R R12, SRZ ;  /* 0x00000000000c7805 */ /* 0x008fe2000001ff00 */
[----:B------:R-:W-:-:S04]  /*5470*/  ULEA.HI UR4, UR4, UR42, URZ, 0x2 ;  /* 0x0000002a04047291 */ /* 0x000fc8000f8f10ff */
[----:B------:R-:W3:Y:S01]  /*5480*/  LDC.64 R36, c[0x0][0x3c0] ;  /* 0x0000f000ff247b82 */ /* 0x000ee20000000a00 */
[----:B------:R-:W-:Y:S01]  /*5490*/  ULOP3.LUT UR4, UR4, 0xfffffffc, URZ, 0xc0, !UPT ;  /* 0xfffffffc04047892 */ /* 0x000fe2000f8ec0ff */
[----:B----4-:R-:W-:Y:S01]  /*54a0*/  ISETP.NE.U32.AND P0, PT, RZ, UR8, PT ;  /* 0x00000008ff007c0c */ /* 0x010fe2000bf05070 */
[----:B------:R-:W-:Y:S02]  /*54b0*/  USHF.L.U32 UR40, UR40, 0x7, URZ ;  /* 0x0000000728287899 */ /* 0x000fe400080006ff */
[----:B------:R-:W-:Y:S01]  /*54c0*/  UIADD3 UR4, UPT, UPT, -UR4, UR42, URZ ;  /* 0x0000002a04047290 */ /* 0x000fe2000fffe1ff */
[----:B------:R-:W-:Y:S01]  /*54d0*/  ISETP.NE.AND.EX P0, PT, RZ, UR9, PT, P0 ;  /* 0x00000009ff007c0c */ /* 0x000fe2000bf05300 */
[----:B------:R-:W4:Y:S04]  /*54e0*/  LDCU.64 UR10, c[0x0][0x3c8] ;  /* 0x00007900ff0a77ac */ /* 0x000f280008000a00 */
[----:B------:R-:W-:-:S13]  /*54f0*/  ISETP.NE.OR P0, PT, R0, UR4, !P0 ;  /* 0x0000000400007c0c */ /* 0x000fda000c705670 */
[----:B0-----:R-:W0:Y:S01]  /*5500*/  @!P0 LDC.64 R8, c[0x0][0x3b0] ;  /* 0x0000ec00ff088b82 */ /* 0x001e220000000a00 */
[----:B-1----:R-:W-:Y:S02]  /*5510*/  @!P0 LEA R7, R6, R5, 0x7 ;  /* 0x0000000506078211 */ /* 0x002fe400078e38ff */
[----:B--2---:R-:W-:Y:S01]  /*5520*/  MOV R6, UR5 ;  /* 0x0000000500067c02 */ /* 0x004fe20008000f00 */
[----:B------:R-:W-:-:S03]  /*5530*/  IMAD.IADD R35, R3, 0x1, R0 ;  /* 0x0000000103237824 */ /* 0x000fc600078e0200 */
[----:B------:R-:W-:Y:S01]  /*5540*/  VIMNMX R16, PT, PT, R6, UR42, PT ;  /* 0x0000002a06107c48 */ /* 0x000fe2000bfe0100 */
[----:B------:R-:W-:Y:S02]  /*5550*/  UMOV UR5, 0x400 ;  /* 0x0000040000057882 */ /* 0x000fe40000000000 */
[----:B------:R-:W-:Y:S01]  /*5560*/  UIADD3 UR5, UPT, UPT, UR5, 0x110, URZ ;  /* 0x0000011005057890 */ /* 0x000fe2000fffe0ff */
[----:B0-----:R-:W-:-:S05]  /*5570*/  @!P0 IMAD.WIDE.U32 R8, R7, 0x2, R8 ;  /* 0x0000000207088825 */ /* 0x001fca00078e0008 */
[----:B------:R0:W5:Y:S01]  /*5580*/  @!P0 LDG.E.128 R12, desc[UR36][R8.64] ;  /* 0x00000024080c8981 */ /* 0x000162000c1e1d00 */
[----:B------:R-:W-:Y:S01]  /*5590*/  BAR.SYNC.DEFER_BLOCKING 0x0 ;  /* 0x0000000000007b1d */ /* 0x000fe20000010000 */
[----:B------:R-:W-:Y:S01]  /*55a0*/  ISETP.GE.AND P0, PT, R35, R16, PT ;  /* 0x000000102300720c */ /* 0x000fe20003f06270 */
[----:B------:R-:W-:Y:S01]  /*55b0*/  ULEA UR5, UR7, UR5, 0x18 ;  /* 0x0000000507057291 */ /* 0x000fe2000f8ec0ff */
[----:B------:R-:W-:Y:S02]  /*55c0*/  IMAD R7, R4, R6, R5 ;  /* 0x0000000604077224 */ /* 0x000fe400078e0205 */
[----:B------:R-:W-:Y:S01]  /*55d0*/  HFMA2 R4, -RZ, RZ, 0, 0 ;  /* 0x00000000ff047431 */ /* 0x000fe200000001ff */
[----:B------:R-:W-:Y:S01]  /*55e0*/  CS2R R32, SRZ ;  /* 0x0000000000207805 */ /* 0x000fe2000001ff00 */
[----:B------:R-:W-:Y:S01]  /*55f0*/  UIADD3 UR7, UPT, UPT, UR5, UR6, URZ ;  /* 0x0000000605077290 */ /* 0x000fe2000fffe0ff */
[----:B------:R-:W-:Y:S01]  /*5600*/  BSSY.RECONVERGENT B0, `(.L_x_2351) ;  /* 0x00000e3000007945 */ /* 0x000fe20003800200 */
[----:B---3--:R-:W-:Y:S01]  /*5610*/  IMAD.WIDE R36, R7, 0x2, R36 ;  /* 0x0000000207247825 */ /* 0x008fe200078e0224 */
[----:B------:R-:W-:-:S02]  /*5620*/  MOV R7, RZ ;  /* 0x000000ff00077202 */ /* 0x000fc40000000f00 */
[----:B0-----:R-:W-:Y:S02]  /*5630*/  CS2R R8, SRZ ;  /* 0x0000000000087805 */ /* 0x001fe4000001ff00 */
[----:B------:R-:W-:Y:S01]  /*5640*/  CS2R R10, SRZ ;  /* 0x00000000000a7805 */ /* 0x000fe2000001ff00 */
[----:B----4-:R-:W-:Y:S06]  /*5650*/  @P0 BRA `(.L_x_2352) ;  /* 0x0000000c00740947 */ /* 0x010fec0003800000 */
[----:B------:R-:W-:Y:S01]  /*5660*/  VIADDMNMX R41, R35, 0x4, R16, !PT ;  /* 0x0000000423297846 */ /* 0x000fe20007800110 */
[----:B------:R-:W0:Y:S01]  /*5670*/  LDCU UR8, c[0x0][0x3f8] ;  /* 0x00007f00ff0877ac */ /* 0x000e220008000800 */
[----:B------:R-:W-:Y:S01]  /*5680*/  LOP3.LUT R4, RZ, R3, RZ, 0x33, !PT ;  /* 0x00000003ff047212 */ /* 0x000fe200078e33ff */
[----:B------:R-:W-:Y:S01]  /*5690*/  BSSY.RECONVERGENT B1, `(.L_x_2353) ;  /* 0x000007d000017945 */ /* 0x000fe20003800200 */
[----:B------:R-:W-:Y:S01]  /*56a0*/  CS2R R32, SRZ ;  /* 0x0000000000207805 */ /* 0x000fe2000001ff00 */
[----:B------:R-:W-:Y:S01]  /*56b0*/  IMAD.MOV.U32 R38, RZ, RZ, R35 ;  /* 0x000000ffff267224 */ /* 0x000fe200078e0023 */
[----:B------:R-:W-:Y:S02]  /*56c0*/  IADD3 R41, PT, PT, -R0, R41, R4 ;  /* 0x0000002900297210 */ /* 0x000fe40007ffe104 */
[----:B------:R-:W-:Y:S02]  /*56d0*/  CS2R R10, SRZ ;  /* 0x00000000000a7805 */ /* 0x000fe4000001ff00 */
[----:B------:R-:W-:-:S02]  /*56e0*/  CS2R R8, SRZ ;  /* 0x0000000000087805 */ /* 0x000fc4000001ff00 */
[----:B------:R-:W-:Y:S02]  /*56f0*/  MOV R7, RZ ;  /* 0x000000ff00077202 */ /* 0x000fe40000000f00 */
[C---:B------:R-:W-:Y:S02]  /*5700*/  ISETP.GE.U32.AND P0, PT, R41.reuse, 0xc, PT ;  /* 0x0000000c2900780c */ /* 0x040fe40003f06070 */
[----:B------:R-:W-:Y:S02]  /*5710*/  LEA.HI R40, R41, 0x1, RZ, 0x1e ;  /* 0x0000000129287811 */ /* 0x000fe400078ff0ff */
[----:B------:R-:W-:Y:S02]  /*5720*/  MOV R4, RZ ;  /* 0x000000ff00047202 */ /* 0x000fe40000000f00 */
[----:B------:R-:W-:Y:S01]  /*5730*/  LOP3.LUT P1, R46, R40, 0x3, RZ, 0xc0, !PT ;  /* 0x00000003282e7812 */ /* 0x000fe2000782c0ff */
[----:B0-----:R-:W-:-:S06]  /*5740*/  IMAD R39, R6, UR8, RZ ;  /* 0x0000000806277c24 */ /* 0x001fcc000f8e02ff */
[----:B------:R-:W-:Y:S06]  /*5750*/  @!P0 BRA `(.L_x_2354) ;  /* 0x0000000400c08947 */ /* 0x000fec0003800000 */
[----:B------:R-:W-:Y:S01]  /*5760*/  IMAD.U32 R17, RZ, RZ, UR5 ;  /* 0x00000005ff117e24 */ /* 0x000fe2000f8e00ff */
[----:B------:R-:W-:Y:S01]  /*5770*/  LEA R42, R0, UR6, 0x1 ;  /* 0x00000006002a7c11 */ /* 0x000fe2000f8e08ff */
[----:B------:R-:W-:Y:S01]  /*5780*/  HFMA2 R32, -RZ, RZ, 0, 0 ;  /* 0x00000000ff207431 */ /* 0x000fe200000001ff */
[----:B------:R-:W-:Y:S01]  /*5790*/  LOP3.LUT R40, R40, 0x7ffffffc, RZ, 0xc0, !PT ;  /* 0x7ffffffc28287812 */ /* 0x000fe200078ec0ff */
[----:B------:R-:W-:Y:S01]  /*57a0*/  IMAD.MOV.U32 R38, RZ, RZ, R35 ;  /* 0x000000ffff267224 */ /* 0x000fe200078e0023 */
[----:B------:R-:W-:Y:S02]  /*57b0*/  SHF.L.U32 R43, R3, 0x7, RZ ;  /* 0x00000007032b7819 */ /* 0x000fe400000006ff */
[----:B------:R-:W-:Y:S02]  /*57c0*/  IADD3 R42, PT, PT, R42, 0x10, R17 ;  /* 0x000000102a2a7810 */ /* 0x000fe40007ffe011 */
[----:B------:R-:W-:-:S07]  /*57d0*/  IADD3 R40, PT, PT, -R40, RZ, RZ ;  /* 0x000000ff28287210 */ /* 0x000fce0007ffe1ff */
.L_x_2355:
[----:B------:R-:W-:Y:S01]  /*57e0*/  IADD3 R16, P0, PT, R38, UR45, RZ ;  /* 0x0000002d26107c10 */ /* 0x000fe2000ff1e0ff */
[----:B------:R-:W-:Y:S01]  /*57f0*/  IMAD R29, R0, 0x80, R43 ;  /* 0x00000080001d7824 */ /* 0x000fe200078e022b */
[C---:B------:R-:W-:Y:S01]  /*5800*/  SHF.L.U32 R21, R39.reuse, 0x7, RZ ;  /* 0x0000000727157819 */ /* 0x040fe200000006ff */
[----:B------:R-:W-:Y:S01]  /*5810*/  IMAD.SHL.U32 R30, R39, 0x80, RZ ;  /* 0x00000080271e7824 */ /* 0x000fe200078e00ff */
[----:B------:R-:W-:Y:S01]  /*5820*/  IADD3.X R17, PT, PT, RZ, R34, RZ, P0, !PT ;  /* 0x00000022ff117210 */ /* 0x000fe200007fe4ff */
        /* <DEDUP_REMOVED lines=8> */
[----:B------:R-:W2:Y:S01]  /*58b0*/  LDG.E R28, desc[UR36][R24.64+0x30] ;  /* 0x00003024181c7981 */ /* 0x000ea2000c1e1900 */
[----:B---3--:R-:W-:-:S04]  /*58c0*/  IMAD R17, R16, R21, R29 ;  /* 0x0000001510117224 */ /* 0x008fc800078e021d */
[----:B------:R-:W-:-:S06]  /*58d0*/  IMAD.WIDE R16, R17, 0x2, R36 ;  /* 0x0000000211107825 */ /* 0x000fcc00078e0224 */
[----:B------:R-:W3:Y:S01]  /*58e0*/  LDG.E.128 R16, desc[UR36][R16.64] ;  /* 0x0000002410107981 */ /* 0x000ee2000c1e1d00 */
[--C-:B----4-:R-:W-:Y:S02]  /*58f0*/  IMAD R20, R20, R21, R29.reuse ;  /* 0x0000001514147224 */ /* 0x110fe400078e021d */
[----:B--2---:R-:W-:-:S03]  /*5900*/  IMAD R26, R26, R30, R29 ;  /* 0x0000001e1a1a7224 */ /* 0x004fc600078e021d */
[----:B------:R-:W-:Y:S01]  /*5910*/  IADD3 R21, PT, PT, R20, 0x200, RZ ;  /* 0x0000020014157810 */ /* 0x000fe20007ffe0ff */
[----:B------:R-:W-:Y:S01]  /*5920*/  IMAD R28, R28, R30, R29 ;  /* 0x0000001e1c1c7224 */ /* 0x000fe200078e021d */
[----:B------:R-:W-:-:S03]  /*5930*/  IADD3 R25, PT, PT, R26, 0x400, RZ ;  /* 0x000004001a197810 */ /* 0x000fc60007ffe0ff */
[----:B------:R-:W-:Y:S01]  /*5940*/  IMAD.WIDE R20, R21, 0x2, R36 ;  /* 0x0000000215147825 */ /* 0x000fe200078e0224 */
[----:B------:R-:W-:-:S03]  /*5950*/  IADD3 R29, PT, PT, R28, 0x600, RZ ;  /* 0x000006001c1d7810 */ /* 0x000fc60007ffe0ff */
[--C-:B------:R-:W-:Y:S02]  /*5960*/  IMAD.WIDE R24, R25, 0x2, R36.reuse ;  /* 0x0000000219187825 */ /* 0x100fe400078e0224 */
[----:B------:R-:W2:Y:S02]  /*5970*/  LDG.E.128 R20, desc[UR36][R20.64] ;  /* 0x0000002414147981 */ /* 0x000ea4000c1e1d00 */
[----:B------:R-:W-:Y:S02]  /*5980*/  IMAD.WIDE R28, R29, 0x2, R36 ;  /* 0x000000021d1c7825 */ /* 0x000fe400078e0224 */
[----:B------:R-:W4:Y:S04]  /*5990*/  LDG.E.128 R24, desc[UR36][R24.64] ;  /* 0x0000002418187981 */ /* 0x000f28000c1e1d00 */
[----:B------:R-:W4:Y:S01]  /*59a0*/  LDG.E.128 R28, desc[UR36][R28.64] ;  /* 0x000000241c1c7981 */ /* 0x000f22000c1e1d00 */
[----:B0-----:R-:W-:Y:S01]  /*59b0*/  HADD2.F32 R47, -RZ, R47.H0_H0 ;  /* 0x2000002fff2f7230 */ /* 0x001fe20000004100 */
[----:B------:R-:W-:Y:S01]  /*59c0*/  IADD3 R38, PT, PT, R38, 0x10, RZ ;  /* 0x0000001026267810 */ /* 0x000fe20007ffe0ff */
[----:B------:R-:W-:Y:S01]  /*59d0*/  VIADD R40, R40, 0x4 ;  /* 0x0000000428287836 */ /* 0x000fe20000000000 */
[----:B------:R-:W-:Y:S01]  /*59e0*/  IADD3 R43, PT, PT, R43, 0x800, RZ ;  /* 0x000008002b2b7810 */ /* 0x000fe20007ffe0ff */
[----:B-1----:R-:W-:-:S03]  /*59f0*/  HADD2.F32 R45, -RZ, R45.H0_H0 ;  /* 0x2000002dff2d7230 */ /* 0x002fc60000004100 */
[----:B------:R-:W-:Y:S01]  /*5a00*/  ISETP.NE.AND P0, PT, R40, RZ, PT ;  /* 0x000000ff2800720c */ /* 0x000fe20003f05270 */
[--C-:B---3--:R-:W-:Y:S02]  /*5a10*/  HADD2.F32 R48, -RZ, R16.reuse.H0_H0 ;  /* 0x20000010ff307230 */ /* 0x108fe40000004100 */
[----:B------:R-:W-:Y:S02]  /*5a20*/  HADD2.F32 R16, -RZ, R16.H1_H1 ;  /* 0x30000010ff107230 */ /* 0x000fe40000004100 */
[--C-:B------:R-:W-:Y:S02]  /*5a30*/  HADD2.F32 R49, -RZ, R17.reuse.H0_H0 ;  /* 0x20000011ff317230 */ /* 0x100fe40000004100 */
[C---:B------:R-:W-:Y:S01]  /*5a40*/  FFMA.FTZ R32, R47.reuse, R48, R32 ;  /* 0x000000302f207223 */ /* 0x040fe20000010020 */
[----:B------:R-:W-:Y:S02]  /*5a50*/  HADD2.F32 R50, -RZ, R17.H1_H1 ;  /* 0x30000011ff327230 */ /* 0x000fe40000004100 */
[----:B------:R-:W-:Y:S01]  /*5a60*/  FFMA.FTZ R11, R47, R16, R11 ;  /* 0x000000102f0b7223 */ /* 0x000fe2000001000b */
[----:B------:R-:W-:-:S02]  /*5a70*/  HADD2.F32 R17, -RZ, R18.H0_H0 ;  /* 0x20000012ff117230 */ /* 0x000fc40000004100 */
        /* <DEDUP_REMOVED lines=9> */
[----:B--2---:R-:W-:-:S02]  /*5b10*/  HADD2.F32 R4, -RZ, R20.H0_H0 ;  /* 0x20000014ff047230 */ /* 0x004fc40000004100 */
[----:B------:R-:W-:Y:S01]  /*5b20*/  FFMA.FTZ R52, R47, R52, R33 ;  /* 0x000000342f347223 */ /* 0x000fe20000010021 */
[--C-:B------:R-:W-:Y:S02]  /*5b30*/  HADD2.F32 R17, -RZ, R21.reuse.H0_H0 ;  /* 0x20000015ff117230 */ /* 0x100fe40000004100 */
[----:B------:R-:W-:Y:S02]  /*5b40*/  HADD2.F32 R18, -RZ, R21.H1_H1 ;  /* 0x30000015ff127230 */ /* 0x000fe40000004100 */
[C---:B------:R-:W-:Y:S01]  /*5b50*/  FFMA.FTZ R32, R45.reuse, R4, R32 ;  /* 0x000000042d207223 */ /* 0x040fe20000010020 */
[----:B------:R-:W-:Y:S02]  /*5b60*/  HADD2.F32 R19, -RZ, R22.H0_H0 ;  /* 0x20000016ff137230 */ /* 0x000fe40000004100 */
[C---:B------:R-:W-:Y:S01]  /*5b70*/  FFMA.FTZ R16, R45.reuse, R17, R16 ;  /* 0x000000112d107223 */ /* 0x040fe20000010010 */
[----:B------:R-:W-:Y:S02]  /*5b80*/  HADD2.F32 R20, -RZ, R20.H1_H1 ;  /* 0x30000014ff147230 */ /* 0x000fe40000004100 */
[----:B------:R-:W-:Y:S01]  /*5b90*/  FFMA.FTZ R9, R45, R18, R9 ;  /* 0x000000122d097223 */ /* 0x000fe20000010009 */
[----:B------:R-:W-:-:S02]  /*5ba0*/  HADD2.F32 R48, -RZ, R23.H0_H0 ;  /* 0x20000017ff307230 */ /* 0x000fc40000004100 */
[C---:B------:R-:W-:Y:S01]  /*5bb0*/  FFMA.FTZ R8, R45.reuse, R19, R8 ;  /* 0x000000132d087223 */ /* 0x040fe20000010008 */
[----:B------:R-:W-:Y:S02]  /*5bc0*/  HADD2.F32 R22, -RZ, R22.H1_H1 ;  /* 0x30000016ff167230 */ /* 0x000fe40000004100 */
[C---:B------:R-:W-:Y:S01]  /*5bd0*/  FFMA.FTZ R11, R45.reuse, R20, R11 ;  /* 0x000000142d0b7223 */ /* 0x040fe2000001000b */
[----:B------:R-:W-:Y:S02]  /*5be0*/  HADD2.F32 R23, -RZ, R23.H1_H1 ;  /* 0x30000017ff177230 */ /* 0x000fe40000004100 */
[C---:B------:R-:W-:Y:S01]  /*5bf0*/  FFMA.FTZ R48, R45.reuse, R48, R51 ;  /* 0x000000302d307223 */ /* 0x040fe20000010033 */
[----:B------:R-:W-:Y:S02]  /*5c00*/  HADD2.F32 R17, -RZ, R44.H0_H0 ;  /* 0x2000002cff117230 */ /* 0x000fe40000004100 */
[----:B------:R-:W-:Y:S01]  /*5c10*/  FFMA.FTZ R7, R45, R22, R7 ;  /* 0x000000162d077223 */ /* 0x000fe20000010007 */
[----:B----4-:R-:W-:-:S02]  /*5c20*/  HADD2.F32 R4, -RZ, R24.H0_H0 ;  /* 0x20000018ff047230 */ /* 0x010fc40000004100 */
        /* <DEDUP_REMOVED lines=14> */
[----:B0-----:R-:W-:Y:S02]  /*5d10*/  HADD2.F32 R33, -RZ, R10.H0_H0 ;  /* 0x2000000aff217230 */ /* 0x001fe40000004100 */
[----:B------:R-:W-:Y:S01]  /*5d20*/  FFMA.FTZ R25, R17, R25, R48 ;  /* 0x0000001911197223 */ /* 0x000fe20000010030 */
[----:B------:R-:W-:-:S02]  /*5d30*/  HADD2.F32 R4, -RZ, R28.H0_H0 ;  /* 0x2000001cff047230 */ /* 0x000fc40000004100 */
[----:B------:R-:W-:Y:S01]  /*5d40*/  FFMA.FTZ R20, R17, R20, R23 ;  /* 0x0000001411147223 */ /* 0x000fe20000010017 */
[----:B------:R-:W-:Y:S02]  /*5d50*/  HADD2.F32 R19, -RZ, R30.H0_H0 ;  /* 0x2000001eff137230 */ /* 0x000fe40000004100 */
        /* <DEDUP_REMOVED lines=12> */
[----:B------:R-:W-:Y:S02]  /*5e20*/  VIADD R42, R42, 0x20 ;  /* 0x000000202a2a7836 */ /* 0x000fe40000000000 */
[C---:B------:R-:W-:Y:S01]  /*5e30*/  FFMA.FTZ R4, R33.reuse, R22, R25 ;  /* 0x0000001621047223 */ /* 0x040fe20000010019 */
[----:B------:R-:W-:Y:S01]  /*5e40*/  FFMA.FTZ R33, R33, R31, R20 ;  /* 0x0000001f21217223 */ /* 0x000fe20000010014 */
[----:B------:R-:W-:Y:S06]  /*5e50*/  @P0 BRA `(.L_x_2355) ;  /* 0xfffffff800600947 */ /* 0x000fec000383ffff */
.L_x_2354:
[----:B------:R-:W-:Y:S05]  /*5e60*/  BSYNC.RECONVERGENT B1 ;  /* 0x0000000000017941 */ /* 0x000fea0003800200 */
.L_x_2353:
[----:B------:R-:W-:Y:S05]  /*5e70*/  @!P1 BRA `(.L_x_2352) ;  /* 0x00000004006c9947 */ /* 0x000fea0003800000 */
[----:B------:R-:W-:Y:S01]  /*5e80*/  ISETP.NE.AND P1, PT, R46, 0x1, PT ;  /* 0x000000012e00780c */ /* 0x000fe20003f25270 */
[----:B------:R-:W-:Y:S01]  /*5e90*/  BSSY.RECONVERGENT B1, `(.L_x_2356) ;  /* 0x000003a000017945 */ /* 0x000fe20003800200 */
[----:B------:R-:W-:-:S11]  /*5ea0*/  LOP3.LUT P0, RZ, R41, 0x4, RZ, 0xc0, !PT ;  /* 0x0000000429ff7812 */ /* 0x000fd6000780c0ff */
[----:B------:R-:W-:Y:S05]  /*5eb0*/  @!P1 BRA `(.L_x_2357) ;  /* 0x0000000000dc9947 */ /* 0x000fea0003800000 */
[----:B------:R-:W0:Y:S01]  /*5ec0*/  LDCU.64 UR8, c[0x0][0x3c8] ;  /* 0x00007900ff0877ac */ /* 0x000e220008000a00 */
[----:B------:R-:W-:-:S04]  /*5ed0*/  IADD3 R16, P1, PT, R38, UR45, RZ ;  /* 0x0000002d26107c10 */ /* 0x000fc8000ff3e0ff */
[----:B------:R-:W-:Y:S02]  /*5ee0*/  IADD3.X R17, PT, PT, RZ, R34, RZ, P1, !PT ;  /* 0x00000022ff117210 */ /* 0x000fe40000ffe4ff */
[----:B0-----:R-:W-:-:S04]  /*5ef0*/  LEA R24, P1, R16, UR8, 0x2 ;  /* 0x0000000810187c11 */ /* 0x001fc8000f8210ff */
[----:B------:R-:W-:-:S05]  /*5f00*/  LEA.HI.X R25, R16, UR9, R17, 0x2, P1 ;  /* 0x0000000910197c11 */ /* 0x000fca00088f1411 */
[----:B------:R-:W2:Y:S04]  /*5f10*/  LDG.E R16, desc[UR36][R24.64] ;  /* 0x0000002418107981 */ /* 0x000ea8000c1e1900 */
[----:B------:R0:W3:Y:S01]  /*5f20*/  LDG.E R20, desc[UR36][R24.64+0x10] ;  /* 0x0000102418147981 */ /* 0x0000e2000c1e1900 */
[----:B------:R-:W-:Y:S01]  /*5f30*/  SHF.L.U32 R21, R38, 0x7, RZ ;  /* 0x0000000726157819 */ /* 0x000fe200000006ff */
[----:B------:R-:W-:Y:S01]  /*5f40*/  IMAD.SHL.U32 R22, R39, 0x80, RZ ;  /* 0x0000008027167824 */ /* 0x000fe200078e00ff */
[----:B------:R-:W-:-:S04]  /*5f50*/  IADD3 R26, PT, PT, -R3, R38, RZ ;  /* 0x00000026031a7210 */ /* 0x000fc80007ffe1ff */
[----:B------:R-:W-:-:S05]  /*5f60*/  LEA R26, R26, UR7, 0x1 ;  /* 0x000000071a1a7c11 */ /* 0x000fca000f8e08ff */
[----:B0-----:R-:W0:Y:S04]  /*5f70*/  LDS.U16 R24, [R26] ;  /* 0x000000001a187984 */ /* 0x001e280000000400 */
[----:B------:R-:W1:Y:S01]  /*5f80*/  LDS.U16 R31, [R26+0x8] ;  /* 0x000008001a1f7984 */ /* 0x000e620000000400 */
[-CC-:B--2---:R-:W-:Y:S02]  /*5f90*/  IMAD R17, R16, R22.reuse, R21.reuse ;  /* 0x0000001610117224 */ /* 0x184fe400078e0215 */
[----:B---3--:R-:W-:Y:S02]  /*5fa0*/  IMAD R20, R20, R22, R21 ;  /* 0x0000001614147224 */ /* 0x008fe400078e0215 */
[----:B------:R-:W-:-:S03]  /*5fb0*/  IMAD.WIDE R16, R17, 0x2, R36 ;  /* 0x0000000211107825 */ /* 0x000fc600078e0224 */
[----:B------:R-:W-:-:S03]  /*5fc0*/  IADD3 R21, PT, PT, R20, 0x200, RZ ;  /* 0x0000020014157810 */ /* 0x000fc60007ffe0ff */
[----:B------:R-:W2:Y:S02]  /*5fd0*/  LDG.E.128 R16, desc[UR36][R16.64] ;  /* 0x0000002410107981 */ /* 0x000ea4000c1e1d00 */
[----:B------:R-:W-:-:S06]  /*5fe0*/  IMAD.WIDE R20, R21, 0x2, R36 ;  /* 0x0000000215147825 */ /* 0x000fcc00078e0224 */
[----:B------:R-:W3:Y:S01]  /*5ff0*/  LDG.E.128 R20, desc[UR36][R20.64] ;  /* 0x0000002414147981 */ /* 0x000ee2000c1e1d00 */
[----:B0-----:R-:W-:Y:S02]  /*6000*/  HADD2.F32 R25, -RZ, R24.H0_H0 ;  /* 0x20000018ff197230 */ /* 0x001fe40000004100 */
[----:B-1----:R-:W-:Y:S02]  /*6010*/  HADD2.F32 R31, -RZ, R31.H0_H0 ;  /* 0x2000001fff1f7230 */ /* 0x002fe40000004100 */
[----:B------:R-:W-:Y:S02]  /*6020*/  VIADD R38, R38, 0x8 ;  /* 0x0000000826267836 */ /* 0x000fe40000000000 */
[----:B--2---:R-:W-:Y:S02]  /*6030*/  HADD2.F32 R24, -RZ, R16.H0_H0 ;  /* 0x20000010ff187230 */ /* 0x004fe40000004100 */
[--C-:B------:R-:W-:Y:S02]  /*6040*/  HADD2.F32 R27, -RZ, R17.reuse.H0_H0 ;  /* 0x20000011ff1b7230 */ /* 0x100fe40000004100 */
[----:B------:R-:W-:-:S02]  /*6050*/  HADD2.F32 R28, -RZ, R17.H1_H1 ;  /* 0x30000011ff1c7230 */ /* 0x000fc40000004100 */
        /* <DEDUP_REMOVED lines=11> */
[--C-:B---3--:R-:W-:Y:S02]  /*6110*/  HADD2.F32 R17, -RZ, R21.reuse.H0_H0 ;  /* 0x20000015ff117230 */ /* 0x108fe40000004100 */
[C---:B------:R-:W-:Y:S01]  /*6120*/  FFMA.FTZ R4, R25.reuse, R29, R4 ;  /* 0x0000001d19047223 */ /* 0x040fe20000010004 */
[----:B------:R-:W-:Y:S02]  /*6130*/  HADD2.F32 R16, -RZ, R21.H1_H1 ;  /* 0x30000015ff107230 */ /* 0x000fe40000004100 */
[----:B------:R-:W-:Y:S01]  /*6140*/  FFMA.FTZ R30, R25, R30, R33 ;  /* 0x0000001e191e7223 */ /* 0x000fe20000010021 */
[----:B------:R-:W-:-:S02]  /*6150*/  HADD2.F32 R32, -RZ, R20.H0_H0 ;  /* 0x20000014ff207230 */ /* 0x000fc40000004100 */
        /* <DEDUP_REMOVED lines=9> */
[----:B------:R-:W-:Y:S02]  /*61f0*/  HADD2.F32 R23, -RZ, R23.H1_H1 ;  /* 0x30000017ff177230 */ /* 0x000fe40000004100 */
[C---:B------:R-:W-:Y:S01]  /*6200*/  FFMA.FTZ R11, R31.reuse, R20, R11 ;  /* 0x000000141f0b7223 */ /* 0x040fe2000001000b */
[C---:B------:R-:W-:Y:S02]  /*6210*/  FFMA.FTZ R7, R31.reuse, R22, R7 ;  /* 0x000000161f077223 */ /* 0x040fe40000010007 */
[----:B------:R-:W-:-:S07]  /*6220*/  FFMA.FTZ R33, R31, R23, R30 ;  /* 0x000000171f217223 */ /* 0x000fce000001001e */
.L_x_2357:
[----:B------:R-:W-:Y:S05]  /*6230*/  BSYNC.RECONVERGENT B1 ;  /* 0x0000000000017941 */ /* 0x000fea0003800200 */
.L_x_2356:
[----:B------:R-:W-:Y:S05]  /*6240*/  @P0 BRA `(.L_x_2352) ;  /* 0x0000000000780947 */ /* 0x000fea0003800000 */
[----:B------:R-:W0:Y:S01]  /*6250*/  LDCU.64 UR8, c[0x0][0x3c8] ;  /* 0x00007900ff0877ac */ /* 0x000e220008000a00 */
[----:B------:R-:W-:-:S04]  /*6260*/  IADD3 R16, P0, PT, R38, UR45, RZ ;  /* 0x0000002d26107c10 */ /* 0x000fc8000ff1e0ff */
[----:B------:R-:W-:Y:S02]  /*6270*/  IADD3.X R17, PT, PT, RZ, R34, RZ, P0, !PT ;  /* 0x00000022ff117210 */ /* 0x000fe400007fe4ff */
[----:B0-----:R-:W-:-:S04]  /*6280*/  LEA R20, P0, R16, UR8, 0x2 ;  /* 0x0000000810147c11 */ /* 0x001fc8000f8010ff */
[----:B------:R-:W-:-:S05]  /*6290*/  LEA.HI.X R21, R16, UR9, R17, 0x2, P0 ;  /* 0x0000000910157c11 */ /* 0x000fca00080f1411 */
[----:B------:R-:W2:Y:S01]  /*62a0*/  LDG.E R20, desc[UR36][R20.64] ;  /* 0x0000002414147981 */ /* 0x000ea2000c1e1900 */
[----:B------:R-:W-:-:S05]  /*62b0*/  IMAD.IADD R22, R38, 0x1, -R3 ;  /* 0x0000000126167824 */ /* 0x000fca00078e0a03 */
[----:B------:R-:W-:-:S06]  /*62c0*/  LEA R22, R22, UR7, 0x1 ;  /* 0x0000000716167c11 */ /* 0x000fcc000f8e08ff */
[----:B------:R-:W0:Y:S01]  /*62d0*/  LDS.U16 R22, [R22] ;  /* 0x0000000016167984 */ /* 0x000e220000000400 */
[----:B--2---:R-:W-:-:S05]  /*62e0*/  IMAD R17, R39, R20, R38 ;  /* 0x0000001427117224 */ /* 0x004fca00078e0226 */
[----:B------:R-:W-:-:S05]  /*62f0*/  SHF.L.U32 R17, R17, 0x7, RZ ;  /* 0x0000000711117819 */ /* 0x000fca00000006ff */
[----:B------:R-:W-:-:S06]  /*6300*/  IMAD.WIDE R16, R17, 0x2, R36 ;  /* 0x0000000211107825 */ /* 0x000fcc00078e0224 */
        /* <DEDUP_REMOVED lines=16> */
[C---:B------:R-:W-:Y:S02]  /*6410*/  FFMA.FTZ R4, R23.reuse, R17, R4 ;  /* 0x0000001117047223 */ /* 0x040fe40000010004 */
[----:B------:R-:W-:-:S07]  /*6420*/  FFMA.FTZ R33, R23, R16, R33 ;  /* 0x0000001017217223 */ /* 0x000fce0000010021 */
.L_x_2352:
[----:B------:R-:W-:Y:S05]  /*6430*/  BSYNC.RECONVERGENT B0 ;  /* 0x0000000000007941 */ /* 0x000fea0003800200 */
.L_x_2351:
[----:B------:R-:W-:Y:S01]  /*6440*/  ISETP.GE.AND P0, PT, R35, UR42, PT ;  /* 0x0000002a23007c0c */ /* 0x000fe2000bf06270 */
[----:B------:R-:W0:Y:S01]  /*6450*/  LDCU.64 UR10, c[0x0][0x3c8] ;  /* 0x00007900ff0a77ac */ /* 0x000e220008000a00 */
[----:B------:R-:W-:Y:S01]  /*6460*/  BSSY.RECONVERGENT B0, `(.L_x_2358) ;  /* 0x000012d000007945 */ /* 0x000fe20003800200 */
[----:B------:R-:W1:Y:S10]  /*6470*/  LDCU.64 UR12, c[0x0][0x3c8] ;  /* 0x00007900ff0c77ac */ /* 0x000e740008000a00 */
[----:B------:R-:W-:Y:S05]  /*6480*/  @P0 BRA `(.L_x_2359) ;  /* 0x0000001000a80947 */ /* 0x000fea0003800000 */
[----:B------:R-:W-:Y:S01]  /*6490*/  MOV R18, 0x4 ;  /* 0x0000000400127802 */ /* 0x000fe20000000f00 */
[----:B------:R-:W2:Y:S01]  /*64a0*/  LDCU UR8, c[0x0][0x3f8] ;  /* 0x00007f00ff0877ac */ /* 0x000ea20008000800 */
[----:B------:R-:W-:Y:S01]  /*64b0*/  LOP3.LUT R16, RZ, R3, RZ, 0x33, !PT ;  /* 0x00000003ff107212 */ /* 0x000fe200078e33ff */
[----:B------:R-:W-:Y:S01]  /*64c0*/  BSSY.RECONVERGENT B1, `(.L_x_2360) ;  /* 0x0000047000017945 */ /* 0x000fe20003800200 */
[----:B------:R-:W-:-:S04]  /*64d0*/  VIADDMNMX R21, R35, R18, UR42, !PT ;  /* 0x0000002a23157e46 */ /* 0x000fc8000f800112 */
[----:B------:R-:W-:-:S04]  /*64e0*/  IADD3 R21, PT, PT, -R0, R21, R16 ;  /* 0x0000001500157210 */ /* 0x000fc80007ffe110 */
[----:B------:R-:W-:-:S04]  /*64f0*/  LOP3.LUT R16, R21, 0xc, RZ, 0xc0, !PT ;  /* 0x0000000c15107812 */ /* 0x000fc800078ec0ff */
[----:B------:R-:W-:Y:S01]  /*6500*/  ISETP.NE.AND P0, PT, R16, 0xc, PT ;  /* 0x0000000c1000780c */ /* 0x000fe20003f05270 */
[----:B--2---:R-:W-:-:S12]  /*6510*/  IMAD R20, R6, UR8, RZ ;  /* 0x0000000806147c24 */ /* 0x004fd8000f8e02ff */
[----:B------:R-:W-:Y:S05]  /*6520*/  @!P0 BRA `(.L_x_2361) ;  /* 0x0000000400008947 */ /* 0x000fea0003800000 */
[----:B------:R-:W2:Y:S01]  /*6530*/  LDC R6, c[0x0][0x3f4] ;  /* 0x0000fd00ff067b82 */ /* 0x000ea20000000800 */
[----:B------:R-:W-:Y:S02]  /*6540*/  LEA.HI R16, R21, 0x1, RZ, 0x1e ;  /* 0x0000000115107811 */ /* 0x000fe400078ff0ff */
[----:B------:R-:W-:Y:S02]  /*6550*/  LEA R22, R0, UR6, 0x1 ;  /* 0x0000000600167c11 */ /* 0x000fe4000f8e08ff */
[----:B------:R-:W-:Y:S02]  /*6560*/  LOP3.LUT R16, R16, 0x3, RZ, 0xc0, !PT ;  /* 0x0000000310107812 */ /* 0x000fe400078ec0ff */
[----:B------:R-:W-:-:S03]  /*6570*/  IADD3 R22, PT, PT, R22, UR5, RZ ;  /* 0x0000000516167c10 */ /* 0x000fc6000fffe0ff */
[----:B------:R-:W-:-:S07]  /*6580*/  IMAD.MOV R23, RZ, RZ, -R16 ;  /* 0x000000ffff177224 */ /* 0x000fce00078e0a10 */
.L_x_2364:
        /* <DEDUP_REMOVED lines=17> */
[----:B------:R-:W-:Y:S02]  /*66a0*/  MOV R17, R26 ;  /* 0x0000001a00117202 */ /* 0x000fe40000000f00 */
[----:B------:R-:W2:Y:S03]  /*66b0*/  LDS.U16 R26, [R22] ;  /* 0x00000000161a7984 */ /* 0x000ea60000000400 */
        /* <DEDUP_REMOVED lines=19> */
[----:B---3--:R-:W-:Y:S02]  /*67f0*/  HADD2.F32 R25, -RZ, R18.H0_H0 ;  /* 0x20000012ff197230 */ /* 0x008fe40000004100 */
[--C-:B------:R-:W-:Y:S02]  /*6800*/  HADD2.F32 R26, -RZ, R16.reuse.H0_H0 ;  /* 0x20000010ff1a7230 */ /* 0x100fe40000004100 */
        /* <DEDUP_REMOVED lines=14> */
.L_x_2363:
[----:B01----:R-:W-:Y:S05]  /*68f0*/  BSYNC.RECONVERGENT B2 ;  /* 0x0000000000027941 */ /* 0x003fea0003800200 */
.L_x_2362:
[----:B------:R-:W-:Y:S01]  /*6900*/  VIADD R35, R35, 0x4 ;  /* 0x0000000423237836 */ /* 0x000fe20000000000 */
[----:B------:R-:W-:Y:S01]  /*6910*/  IADD3 R22, PT, PT, R22, 0x8, RZ ;  /* 0x0000000816167810 */ /* 0x000fe20007ffe0ff */
[----:B------:R-:W-:Y:S06]  /*6920*/  @P0 BRA `(.L_x_2364) ;  /* 0xfffffffc00180947 */ /* 0x000fec000383ffff */
.L_x_2361:
[----:B01----:R-:W-:Y:S05]  /*6930*/  BSYNC.RECONVERGENT B1 ;  /* 0x0000000000017941 */ /* 0x003fea0003800200 */
.L_x_2360:
[----:B------:R-:W-:-:S13]  /*6940*/  ISETP.GE.U32.AND P0, PT, R21, 0xc, PT ;  /* 0x0000000c1500780c */ /* 0x000fda0003f06070 */
[----:B------:R-:W-:Y:S05]  /*6950*/  @!P0 BRA `(.L_x_2359) ;  /* 0x0000000c00748947 */ /* 0x000fea0003800000 */
[----:B------:R-:W0:Y:S02]  /*6960*/  LDC R6, c[0x0][0x3f4] ;  /* 0x0000fd00ff067b82 */ /* 0x000e240000000800 */
.L_x_2373:
[CC--:B0-----:R-:W-:Y:S01]  /*6970*/  ISETP.GE.AND P3, PT, R35.reuse, R6.reuse, PT ;  /* 0x000000062300720c */ /* 0x0c1fe20003f66270 */
        /* <DEDUP_REMOVED lines=8> */
[----:B------:R-:W-:Y:S01]  /*6a00*/  LEA R21, R21, UR7, 0x1 ;  /* 0x0000000715157c11 */ /* 0x000fe2000f8e08ff */
        /* <DEDUP_REMOVED lines=34> */
[----:B--2---:R-:W-:Y:S02]  /*6c30*/  HADD2.F32 R29, -RZ, R18.H0_H0 ;  /* 0x20000012ff1d7230 */ /* 0x004fe40000004100 */
        /* <DEDUP_REMOVED lines=15> */
.L_x_2366:
[----:B------:R-:W-:Y:S05]  /*6d30*/  BSYNC.RECONVERGENT B1 ;  /* 0x0000000000017941 */ /* 0x000fea0003800200 */
.L_x_2365:
        /* <DEDUP_REMOVED lines=26> */
[----:B------:R-:W-:Y:S01]  /*6ee0*/  IMAD.X R18, RZ, RZ, R34, P0 ;  /* 0x000000ffff127224 */ /* 0x000fe200000e0622 */
        /* <DEDUP_REMOVED lines=24> */
.L_x_2368:
[----:B------:R-:W-:Y:S05]  /*7070*/  BSYNC.RECONVERGENT B1 ;  /* 0x0000000000017941 */ /* 0x000fea0003800200 */
.L_x_2367:
        /* <DEDUP_REMOVED lines=51> */
.L_x_2370:
[----:B------:R-:W-:Y:S05]  /*73b0*/  BSYNC.RECONVERGENT B1 ;  /* 0x0000000000017941 */ /* 0x000fea0003800200 */
.L_x_2369:
        /* <DEDUP_REMOVED lines=51> */
.L_x_2372:
[----:B------:R-:W-:Y:S05]  /*76f0*/  BSYNC.RECONVERGENT B1 ;  /* 0x0000000000017941 */ /* 0x000fea0003800200 */
.L_x_2371:
[----:B------:R-:W-:-:S04]  /*7700*/  IADD3 R35, PT, PT, R35, 0x10, RZ ;  /* 0x0000001023237810 */ /* 0x000fc80007ffe0ff */
[----:B------:R-:W-:-:S13]  /*7710*/  ISETP.GE.AND P0, PT, R35, UR42, PT ;  /* 0x0000002a23007c0c */ /* 0x000fda000bf06270 */
[----:B------:R-:W-:Y:S05]  /*7720*/  @!P0 BRA `(.L_x_2373) ;  /* 0xfffffff000908947 */ /* 0x000fea000383ffff */
.L_x_2359:
[----:B01----:R-:W-:Y:S05]  /*7730*/  BSYNC.RECONVERGENT B0 ;  /* 0x0000000000007941 */ /* 0x003fea0003800200 */
.L_x_2358:
[----:B------:R-:W-:Y:S01]  /*7740*/  ISETP.NE.AND P0, PT, R0, UR4, PT ;  /* 0x0000000400007c0c */ /* 0x000fe2000bf05270 */
[----:B------:R-:W-:-:S12]  /*7750*/  BSSY.RECONVERGENT B0, `(.L_x_2374) ;  /* 0x0000072000007945 */ /* 0x000fd80003800200 */
[----:B------:R-:W-:Y:S05]  /*7760*/  @P0 BRA `(.L_x_2375) ;  /* 0x0000000400c00947 */ /* 0x000fea0003800000 */
[----:B------:R-:W0:Y:S01]  /*7770*/  LDCU UR4, c[0x0][0x478] ;  /* 0x00008f00ff0477ac */ /* 0x000e220008000800 */
[----:B------:R-:W-:Y:S01]  /*7780*/  IADD3 R19, PT, PT, R5, UR43, RZ ;  /* 0x0000002b05137c10 */ /* 0x000fe2000fffe0ff */
[----:B0-----:R-:W-:-:S09]  /*7790*/  UISETP.NE.AND UP0, UPT, UR4, 0x2, UPT ;  /* 0x000000020400788c */ /* 0x001fd2000bf05270 */
[----:B------:R-:W-:Y:S05]  /*77a0*/  BRA.U UP0, `(.L_x_2376) ;  /* 0x0000000100d87547 */ /* 0x000fea000b800000 */
[----:B------:R-:W0:Y:S02]  /*77b0*/  LDCU.64 UR8, c[0x0][0x3a8] ;  /* 0x00007500ff0877ac */ /* 0x000e240008000a00 */
[----:B0-----:R-:W-:-:S04]  /*77c0*/  IADD3 R16, P0, PT, R19, UR8, RZ ;  /* 0x0000000813107c10 */ /* 0x001fc8000ff1e0ff */
[----:B------:R-:W-:-:S06]  /*77d0*/  LEA.HI.X.SX32 R17, R19, UR9, 0x1, P0 ;  /* 0x0000000913117c11 */ /* 0x000fcc00080f0eff */
[----:B------:R-:W2:Y:S01]  /*77e0*/  LDG.E.64 R16, desc[UR36][R16.64] ;  /* 0x0000002410107981 */ /* 0x000ea2000c1e1b00 */
[----:B------:R-:W0:Y:S03]  /*77f0*/  LDC.64 R18, c[0x0][0x468] ;  /* 0x00011a00ff127b82 */ /* 0x000e260000000a00 */
[----:B0-----:R-:W3:Y:S01]  /*7800*/  LDG.E R18, desc[UR36][R18.64+0x8] ;  /* 0x0000082412127981 */ /* 0x001ee2000c1e1900 */
[----:B--2---:R-:W-:Y:S01]  /*7810*/  LOP3.LUT R28, R17, 0xff, RZ, 0xc0, !PT ;  /* 0x000000ff111c7812 */ /* 0x004fe200078ec0ff */
[----:B------:R0:W3:Y:S01]  /*7820*/  I2F.S8 R21, R16 ;  /* 0x0000001000157306 */ /* 0x0000e20000001400 */
[--C-:B------:R-:W-:Y:S02]  /*7830*/  SHF.R.S32.HI R31, RZ, 0x18, R17.reuse ;  /* 0x00000018ff1f7819 */ /* 0x100fe40000011411 */
[----:B------:R-:W-:Y:S02]  /*7840*/  SHF.R.U64 R22, R28, 0x7, RZ ;  /* 0x000000071c167819 */ /* 0x000fe400000012ff */
[----:B------:R-:W-:-:S02]  /*7850*/  SHF.R.S64 R30, R16, 0x10, R17 ;  /* 0x00000010101e7819 */ /* 0x000fc40000001011 */
[----:B------:R-:W-:Y:S01]  /*7860*/  ISETP.NE.U32.AND P1, PT, R22, RZ, PT ;  /* 0x000000ff1600720c */ /* 0x000fe20003f25070 */
[----:B------:R-:W1:Y:S01]  /*7870*/  I2F.S16 R31, R31 ;  /* 0x0000001f001f7306 */ /* 0x000e620000101400 */
[----:B------:R-:W-:Y:S02]  /*7880*/  PRMT R23, R17, 0x9910, RZ ;  /* 0x0000991011177816 */ /* 0x000fe400000000ff */
[--C-:B------:R-:W-:Y:S02]  /*7890*/  SHF.R.U64 R22, R16, 0x10, R17.reuse ;  /* 0x0000001010167819 */ /* 0x100fe40000001211 */
[----:B------:R-:W-:Y:S02]  /*78a0*/  SHF.R.S32.HI R17, RZ, 0x10, R17 ;  /* 0x00000010ff117819 */ /* 0x000fe40000011411 */
[----:B------:R-:W-:Y:S02]  /*78b0*/  LOP3.LUT R30, R30, 0xff, RZ, 0xc0, !PT ;  /* 0x000000ff1e1e7812 */ /* 0x000fe400078ec0ff */
[----:B------:R-:W-:-:S02]  /*78c0*/  LOP3.LUT R29, R17, 0xff, RZ, 0xc0, !PT ;  /* 0x000000ff111d7812 */ /* 0x000fc400078ec0ff */
[----:B------:R-:W-:Y:S02]  /*78d0*/  PRMT R20, R16, 0x9910, RZ ;  /* 0x0000991010147816 */ /* 0x000fe400000000ff */
[----:B------:R-:W-:Y:S02]  /*78e0*/  SHF.R.U64 R17, R29, 0x7, RZ ;  /* 0x000000071d117819 */ /* 0x000fe400000012ff */
[----:B0-----:R-:W-:Y:S01]  /*78f0*/  SHF.R.U64 R16, R30, 0x7, RZ ;  /* 0x000000071e107819 */ /* 0x001fe200000012ff */
[C---:B---3--:R-:W-:Y:S01]  /*7900*/  FMUL.FTZ R21, R18.reuse, R21 ;  /* 0x0000001512157220 */ /* 0x048fe20000410000 */
[----:B------:R-:W-:Y:S01]  /*7910*/  ISETP.NE.U32.AND P2, PT, R17, RZ, PT ;  /* 0x000000ff1100720c */ /* 0x000fe20003f45070 */
[----:B-1----:R-:W-:Y:S01]  /*7920*/  FMUL.FTZ R26, R18, R31 ;  /* 0x0000001f121a7220 */ /* 0x002fe20000410000 */
[----:B------:R-:W-:Y:S02]  /*7930*/  ISETP.NE.U32.AND P0, PT, R16, RZ, PT ;  /* 0x000000ff1000720c */ /* 0x000fe40003f05070 */
[----:B------:R-:W-:-:S02]  /*7940*/  ISETP.NE.U32.AND.EX P2, PT, RZ, RZ, PT, P2 ;  /* 0x000000ffff00720c */ /* 0x000fc40003f45120 */
[----:B------:R-:W-:Y:S02]  /*7950*/  ISETP.NE.U32.AND.EX P1, PT, RZ, RZ, PT, P1 ;  /* 0x000000ffff00720c */ /* 0x000fe40003f25110 */
[----:B------:R-:W-:Y:S02]  /*7960*/  ISETP.NE.U32.AND.EX P0, PT, RZ, RZ, PT, P0 ;  /* 0x000000ffff00720c */ /* 0x000fe40003f05100 */
[----:B------:R-:W-:Y:S02]  /*7970*/  PRMT R22, R22, 0x9910, RZ ;  /* 0x0000991016167816 */ /* 0x000fe400000000ff */
[----:B------:R-:W-:Y:S01]  /*7980*/  SHF.R.S32.HI R19, RZ, 0x8, R20 ;  /* 0x00000008ff137819 */ /* 0x000fe20000011414 */
[----:B------:R-:W-:Y:S01]  /*7990*/  IMAD.MOV.U32 R20, RZ, RZ, R23 ;  /* 0x000000ffff147224 */ /* 0x000fe200078e0017 */
[----:B------:R-:W-:-:S03]  /*79a0*/  MOV R16, R22 ;  /* 0x0000001600107202 */ /* 0x000fc60000000f00 */
[----:B------:R-:W-:Y:S01]  /*79b0*/  @P2 LOP3.LUT R29, R29, 0xffffff00, RZ, 0xfc, !PT ;  /* 0xffffff001d1d2812 */ /* 0x000fe200078efcff */
[----:B------:R-:W0:Y:S01]  /*79c0*/  I2F.S16 R19, R19 ;  /* 0x0000001300137306 */ /* 0x000e220000101400 */
[----:B------:R-:W-:Y:S02]  /*79d0*/  SHF.R.S32.HI R20, RZ, 0x8, R20 ;  /* 0x00000008ff147819 */ /* 0x000fe40000011414 */
[----:B------:R-:W-:Y:S02]  /*79e0*/  SHF.R.S32.HI R16, RZ, 0x8, R16 ;  /* 0x00000008ff107819 */ /* 0x000fe40000011410 */
[----:B------:R-:W-:Y:S02]  /*79f0*/  @P1 LOP3.LUT R28, R28, 0xffffff00, RZ, 0xfc, !PT ;  /* 0xffffff001c1c1812 */ /* 0x000fe400078efcff */
[----:B------:R-:W-:Y:S01]  /*7a00*/  @P0 LOP3.LUT R30, R30, 0xffffff00, RZ, 0xfc, !PT ;  /* 0xffffff001e1e0812 */ /* 0x000fe200078efcff */
[----:B------:R0:W1:Y:S08]  /*7a10*/  I2F.S16 R27, R20 ;  /* 0x00000014001b7306 */ /* 0x0000700000101400 */
[----:B------:R2:W3:Y:S01]  /*7a20*/  I2F.S16 R23, R16 ;  /* 0x0000001000177306 */ /* 0x0004e20000101400 */
[C---:B0-----:R-:W-:Y:S01]  /*7a30*/  FMUL.FTZ R20, R18.reuse, R19 ;  /* 0x0000001312147220 */ /* 0x041fe20000410000 */
[----:B-1----:R-:W-:-:S06]  /*7a40*/  FMUL.FTZ R24, R18, R27 ;  /* 0x0000001b12187220 */ /* 0x002fcc0000410000 */
[----:B------:R-:W0:Y:S01]  /*7a50*/  I2F.S8 R25, R28 ;  /* 0x0000001c00197306 */ /* 0x000e220000001400 */
[----:B--2---:R-:W-:Y:S01]  /*7a60*/  F2FP.F16.F32.PACK_AB R16, R20, R21 ;  /* 0x000000151410723e */ /* 0x004fe200000000ff */
[----:B---3--:R-:W-:-:S06]  /*7a70*/  FMUL.FTZ R22, R18, R23 ;  /* 0x0000001712167220 */ /* 0x008fcc0000410000 */
[----:B------:R-:W1:Y:S01]  /*7a80*/  I2F.S8 R17, R30 ;  /* 0x0000001e00117306 */ /* 0x000e620000001400 */
[----:B0-----:R-:W-:-:S07]  /*7a90*/  FMUL.FTZ R25, R18, R25 ;  /* 0x0000001912197220 */ /* 0x001fce0000410000 */
[----:B------:R-:W0:Y:S01]  /*7aa0*/  I2F.S8 R29, R29 ;  /* 0x0000001d001d7306 */ /* 0x000e220000001400 */
[----:B-1----:R-:W-:-:S05]  /*7ab0*/  FMUL.FTZ R17, R18, R17 ;  /* 0x0000001112117220 */ /* 0x002fca0000410000 */
[----:B------:R-:W-:Y:S01]  /*7ac0*/  F2FP.F16.F32.PACK_AB R17, R22, R17 ;  /* 0x000000111611723e */ /* 0x000fe200000000ff */
[----:B0-----:R-:W-:Y:S01]  /*7ad0*/  FMUL.FTZ R19, R18, R29 ;  /* 0x0000001d12137220 */ /* 0x001fe20000410000 */
[----:B------:R-:W-:-:S04]  /*7ae0*/  F2FP.F16.F32.PACK_AB R18, R24, R25 ;  /* 0x000000191812723e */ /* 0x000fc800000000ff */
[----:B------:R-:W-:Y:S01]  /*7af0*/  F2FP.F16.F32.PACK_AB R19, R26, R19 ;  /* 0x000000131a13723e */ /* 0x000fe200000000ff */
[----:B------:R-:W-:Y:S06]  /*7b00*/  BRA `(.L_x_2377) ;  /* 0x00000000000c7947 */ /* 0x000fec0003800000 */
.L_x_2376:
[----:B------:R-:W0:Y:S02]  /*7b10*/  LDC.64 R16, c[0x0][0x3a8] ;  /* 0x0000ea00ff107b82 */ /* 0x000e240000000a00 */
[----:B0-----:R-:W-:-:S06]  /*7b20*/  IMAD.WIDE R16, R19, 0x2, R16 ;  /* 0x0000000213107825 */ /* 0x001fcc00078e0210 */
[----:B------:R-:W5:Y:S02]  /*7b30*/  LDG.E.128 R16, desc[UR36][R16.64] ;  /* 0x0000002410107981 */ /* 0x000f64000c1e1d00 */
.L_x_2377:
        /* <DEDUP_REMOVED lines=9> */
[----:B------:R-:W-:Y:S01]  /*7bd0*/  MOV R22, UR4 ;  /* 0x0000000400167c02 */ /* 0x000fe20008000f00 */
[----:B------:R-:W0:Y:S03]  /*7be0*/  LDCU.64 UR8, c[0x0][0x3c0] ;  /* 0x00007800ff0877ac */ /* 0x000e260008000a00 */
[----:B------:R-:W-:-:S05]  /*7bf0*/  @P1 LEA R23, R22, R5, 0x7 ;  /* 0x0000000516171211 */ /* 0x000fca00078e38ff */
[----:B------:R-:W-:-:S06]  /*7c00*/  @P1 IMAD.WIDE R20, R23, 0x2, R20 ;  /* 0x0000000217141825 */ /* 0x000fcc00078e0214 */
[----:B------:R-:W2:Y:S01]  /*7c10*/  @P1 LDG.E.128 R20, desc[UR36][R20.64] ;  /* 0x0000002414141981 */ /* 0x000ea2000c1e1d00 */
[----:B------:R-:W-:Y:S01]  /*7c20*/  IADD3 R3, PT, PT, -R3, UR42, RZ ;  /* 0x0000002a03037c10 */ /* 0x000fe2000fffe1ff */
[----:B------:R-:W-:Y:S01]  /*7c30*/  USHF.L.U32 UR4, UR41, 0x7, URZ ;  /* 0x0000000729047899 */ /* 0x000fe200080006ff */
[----:B------:R-:W-:Y:S02]  /*7c40*/  IMAD R6, R6, UR40, R5 ;  /* 0x0000002806067c24 */ /* 0x000fe4000f8e0205 */
[----:B-----5:R-:W-:Y:S01]  /*7c50*/  HFMA2 R12, R16, 1, 1, R12 ;  /* 0x3c003c00100c7831 */ /* 0x020fe2000000000c */
[----:B------:R-:W-:Y:S01]  /*7c60*/  LEA R3, R3, UR7, 0x1 ;  /* 0x0000000703037c11 */ /* 0x000fe2000f8e08ff */
[----:B------:R-:W-:Y:S02]  /*7c70*/  HFMA2 R14, R18, 1, 1, R14 ;  /* 0x3c003c00120e7831 */ /* 0x000fe4000000000e */
[----:B------:R-:W-:Y:S01]  /*7c80*/  HADD2 R13, R17, R13 ;  /* 0x0000000d110d7230 */ /* 0x000fe20000000000 */
[----:B------:R-:W-:Y:S01]  /*7c90*/  SHF.R.S32.HI R24, RZ, 0x1f, R6 ;  /* 0x0000001fff187819 */ /* 0x000fe20000011406 */
[----:B------:R-:W-:Y:S01]  /*7ca0*/  IMAD.U32 R25, RZ, RZ, UR4 ;  /* 0x00000004ff197e24 */ /* 0x000fe2000f8e00ff */
[----:B------:R-:W-:Y:S01]  /*7cb0*/  IADD3 R6, P0, PT, R6, UR4, RZ ;  /* 0x0000000406067c10 */ /* 0x000fe2000ff1e0ff */
[----:B------:R-:W1:Y:S01]  /*7cc0*/  LDS.U16 R3, [R3] ;  /* 0x0000000003037984 */ /* 0x000e620000000400 */
[----:B------:R-:W-:-:S02]  /*7cd0*/  HADD2 R15, R19, R15 ;  /* 0x0000000f130f7230 */ /* 0x000fc40000000000 */
[----:B------:R-:W-:Y:S02]  /*7ce0*/  LEA.HI.X.SX32 R25, R25, R24, 0x1, P0 ;  /* 0x0000001819197211 */ /* 0x000fe400000f0eff */
[----:B0-----:R-:W-:-:S04]  /*7cf0*/  LEA R16, P0, R6, UR8, 0x1 ;  /* 0x0000000806107c11 */ /* 0x001fc8000f8008ff */
[----:B------:R-:W-:Y:S01]  /*7d00*/  LEA.HI.X R17, R6, UR9, R25, 0x1, P0 ;  /* 0x0000000906117c11 */ /* 0x000fe200080f0c19 */
[----:B-1----:R-:W-:Y:S02]  /*7d10*/  HADD2.F32 R3, -RZ, R3.H0_H0 ;  /* 0x20000003ff037230 */ /* 0x002fe40000004100 */
        /* <DEDUP_REMOVED lines=21> */
.L_x_2375:
[----:B------:R-:W-:Y:S05]  /*7e70*/  BSYNC.RECONVERGENT B0 ;  /* 0x0000000000007941 */ /* 0x000fea0003800200 */
.L_x_2374:
        /* <DEDUP_REMOVED lines=11> */
[----:B-----5:R-:W-:Y:S02]  /*7f30*/  F2FP.F16.F32.PACK_AB R12, R11, R32 ;  /* 0x000000200b0c723e */ /* 0x020fe400000000ff */
[----:B------:R-:W-:Y:S02]  /*7f40*/  F2FP.F16.F32.PACK_AB R13, R9, R10 ;  /* 0x0000000a090d723e */ /* 0x000fe400000000ff */
[----:B------:R-:W-:Y:S02]  /*7f50*/  F2FP.F16.F32.PACK_AB R14, R7, R8 ;  /* 0x00000008070e723e */ /* 0x000fe400000000ff */
[----:B------:R-:W-:-:S05]  /*7f60*/  F2FP.F16.F32.PACK_AB R15, R33, R4 ;  /* 0x00000004210f723e */ /* 0x000fca00000000ff */
[----:B------:R0:W-:Y:S02]  /*7f70*/  STS.128 [R0+UR5+-0x200], R12 ;  /* 0xfffe000c00007988 */ /* 0x0001e40008000c05 */
.L_x_2379:
[----:B------:R-:W-:Y:S05]  /*7f80*/  BSYNC.RECONVERGENT B0 ;  /* 0x0000000000007941 */ /* 0x000fea0003800200 */
.L_x_2378:
[----:B------:R-:W-:Y:S06]  /*7f90*/  BAR.SYNC.DEFER_BLOCKING 0x0 ;  /* 0x0000000000007b1d */ /* 0x000fec0000010000 */
[----:B------:R-:W-:Y:S04]  /*7fa0*/  BSSY.RECONVERGENT B0, `(.L_x_2380) ;  /* 0x0000013000007945 */ /* 0x000fe80003800200 */
[----:B------:R-:W-:Y:S05]  /*7fb0*/  @P3 BRA `(.L_x_2381) ;  /* 0x0000000000443947 */ /* 0x000fea0003800000 */
[----:B0----5:R-:W0:Y:S02]  /*7fc0*/  LDS.128 R12, [R0+UR5] ;  /* 0x00000005000c7984 */ /* 0x021e240008000c00 */
        /* <DEDUP_REMOVED lines=16> */
.L_x_2381:
[----:B------:R-:W-:Y:S05]  /*80d0*/  BSYNC.RECONVERGENT B0 ;  /* 0x0000000000007941 */ /* 0x000fea0003800200 */
.L_x_2380:
[----:B------:R-:W-:Y:S06]  /*80e0*/  BAR.SYNC.DEFER_BLOCKING 0x0 ;  /* 0x0000000000007b1d */ /* 0x000fec0000010000 */
[----:B------:R-:W-:Y:S04]  /*80f0*/  BSSY.RECONVERGENT B0, `(.L_x_2382) ;  /* 0x0000007000007945 */ /* 0x000fe80003800200 */
[----:B------:R-:W-:Y:S05]  /*8100*/  @P1 BRA `(.L_x_2383) ;  /* 0x0000000000141947 */ /* 0x000fea0003800000 */
[----:B0----5:R-:W-:Y:S02]  /*8110*/  F2FP.F16.F32.PACK_AB R12, R11, R32 ;  /* 0x000000200b0c723e */ /* 0x021fe400000000ff */
[----:B------:R-:W-:Y:S02]  /*8120*/  F2FP.F16.F32.PACK_AB R13, R9, R10 ;  /* 0x0000000a090d723e */ /* 0x000fe400000000ff */
[----:B------:R-:W-:Y:S02]  /*8130*/  F2FP.F16.F32.PACK_AB R14, R7, R8 ;  /* 0x00000008070e723e */ /* 0x000fe400000000ff */
[----:B------:R-:W-:-:S05]  /*8140*/  F2FP.F16.F32.PACK_AB R15, R33, R4 ;  /* 0x00000004210f723e */ /* 0x000fca00000000ff */
[----:B------:R1:W-:Y:S02]  /*8150*/  STS.128 [R3+UR5], R12 ;  /* 0x0000000c03007988 */ /* 0x0003e40008000c05 */
.L_x_2383:
[----:B------:R-:W-:Y:S05]  /*8160*/  BSYNC.RECONVERGENT B0 ;  /* 0x0000000000007941 */ /* 0x000fea0003800200 */
.L_x_2382:
[----:B------:R-:W-:Y:S06]  /*8170*/  BAR.SYNC.DEFER_BLOCKING 0x0 ;  /* 0x0000000000007b1d */ /* 0x000fec0000010000 */
[----:B------:R-:W-:Y:S04]  /*8180*/  BSSY.RECONVERGENT B0, `(.L_x_2384) ;  /* 0x0000013000007945 */ /* 0x000fe80003800200 */
[----:B------:R-:W-:Y:S05]  /*8190*/  @P2 BRA `(.L_x_2385) ;  /* 0x0000000000442947 */ /* 0x000fea0003800000 */
[----:B01---5:R-:W0:Y:S02]  /*81a0*/  LDS.128 R12, [R0+UR5] ;  /* 0x00000005000c7984 */ /* 0x023e240008000c00 */
        /* <DEDUP_REMOVED lines=16> */
.L_x_2385:
[----:B------:R-:W-:Y:S05]  /*82b0*/  BSYNC.RECONVERGENT B0 ;  /* 0x0000000000007941 */ /* 0x000fea0003800200 */
.L_x_2384:
[----:B------:R-:W-:Y:S06]  /*82c0*/  BAR.SYNC.DEFER_BLOCKING 0x0 ;  /* 0x0000000000007b1d */ /* 0x000fec0000010000 */
[----:B------:R-:W-:Y:S05]  /*82d0*/  @P2 EXIT ;  /* 0x000000000000294d */ /* 0x000fea0003800000 */
[----:B------:R-:W2:Y:S02]  /*82e0*/  LDCU UR4, c[0x0][0x478] ;  /* 0x00008f00ff0477ac */ /* 0x000ea40008000800 */
[----:B--2---:R-:W-:-:S09]  /*82f0*/  UISETP.NE.AND UP0, UPT, UR4, 0x2, UPT ;  /* 0x000000020400788c */ /* 0x004fd2000bf05270 */
[----:B------:R-:W-:Y:S05]  /*8300*/  BRA.U UP0, `(.L_x_2386) ;  /* 0x0000000100e07547 */ /* 0x000fea000b800000 */
[----:B-1----:R-:W1:Y:S01]  /*8310*/  LDC.64 R2, c[0x0][0x470] ;  /* 0x00011c00ff027b82 */ /* 0x002e620000000a00 */
[----:B------:R-:W2:Y:S01]  /*8320*/  LDCU.64 UR4, c[0x0][0x380] ;  /* 0x00007000ff0477ac */ /* 0x000ea20008000a00 */
[----:B-1----:R-:W3:Y:S02]  /*8330*/  LDG.E R2, desc[UR36][R2.64] ;  /* 0x0000002402027981 */ /* 0x002ee4000c1e1900 */
[C---:B---3--:R-:W-:Y:S01]  /*8340*/  FMUL.FTZ R4, R2.reuse, R4 ;  /* 0x0000000402047220 */ /* 0x048fe20000410000 */
        /* <DEDUP_REMOVED lines=14> */
[----:B------:R-:W-:-:S05]  /*8430*/  IMAD.U32 R0, R0, 0x10000, RZ ;  /* 0x0001000000007824 */ /* 0x000fca00078e00ff */
[----:B------:R-:W-:Y:S02]  /*8440*/  LOP3.LUT R4, R0, 0xff0000, RZ, 0xc0, !PT ;  /* 0x00ff000000047812 */ /* 0x000fe400078ec0ff */
[----:B------:R-:W3:Y:S01]  /*8450*/  F2I.S8.NTZ R11, R11 ;  /* 0x0000000b000b7305 */ /* 0x000ee20000202100 */
[----:B0-----:R-:W-:Y:S02]  /*8460*/  PRMT R3, R33, 0x8880, RZ ;  /* 0x0000888021037816 */ /* 0x001fe400000000ff */
[----:B------:R-:W-:Y:S02]  /*8470*/  PRMT R0, R7, 0x7710, RZ ;  /* 0x0000771007007816 */ /* 0x000fe400000000ff */
[----:B------:R-:W-:Y:S02]  /*8480*/  PRMT R3, R3, 0x7710, RZ ;  /* 0x0000771003037816 */ /* 0x000fe400000000ff */
[----:B------:R-:W-:Y:S01]  /*8490*/  SHF.L.U32 R0, R0, 0x8, RZ ;  /* 0x0000000800007819 */ /* 0x000fe200000006ff */
[----:B------:R-:W0:Y:S01]  /*84a0*/  F2I.S8.NTZ R10, R10 ;  /* 0x0000000a000a7305 */ /* 0x000e220000202100 */
[----:B------:R-:W-:-:S02]  /*84b0*/  PRMT R3, R4, 0x4210, R3 ;  /* 0x0000421004037816 */ /* 0x000fc40000000003 */
[----:B-1----:R-:W-:Y:S02]  /*84c0*/  PRMT R4, R9, 0x8880, RZ ;  /* 0x0000888009047816 */ /* 0x002fe400000000ff */
[----:B-----5:R-:W-:Y:S02]  /*84d0*/  LOP3.LUT R13, R3, 0xff00, R0, 0xf8, !PT ;  /* 0x0000ff00030d7812 */ /* 0x020fe400078ef800 */
[----:B---3--:R-:W-:Y:S01]  /*84e0*/  PRMT R0, R11, 0x8880, RZ ;  /* 0x000088800b007816 */ /* 0x008fe200000000ff */
[----:B------:R-:W1:Y:S01]  /*84f0*/  F2I.S8.NTZ R8, R8 ;  /* 0x0000000800087305 */ /* 0x000e620000202100 */
[----:B------:R-:W-:Y:S02]  /*8500*/  PRMT R4, R4, 0x7710, RZ ;  /* 0x0000771004047816 */ /* 0x000fe400000000ff */
[----:B------:R-:W-:Y:S02]  /*8510*/  PRMT R0, R0, 0x7710, RZ ;  /* 0x0000771000007816 */ /* 0x000fe400000000ff */
[----:B------:R-:W-:-:S02]  /*8520*/  IADD3 R9, PT, PT, R5, UR40, RZ ;  /* 0x0000002805097c10 */ /* 0x000fc4000fffe0ff */
[----:B0-----:R-:W-:Y:S01]  /*8530*/  PRMT R3, R10, 0x8880, RZ ;  /* 0x000088800a037816 */ /* 0x001fe200000000ff */
[----:B------:R-:W0:Y:S01]  /*8540*/  F2I.S8.NTZ R2, R2 ;  /* 0x0000000200027305 */ /* 0x000e220000202100 */
[----:B------:R-:W-:Y:S02]  /*8550*/  LOP3.LUT R4, R4, 0xff, RZ, 0xc0, !PT ;  /* 0x000000ff04047812 */ /* 0x000fe400078ec0ff */
[----:B------:R-:W-:Y:S02]  /*8560*/  PRMT R3, R3, 0x7710, RZ ;  /* 0x0000771003037816 */ /* 0x000fe400000000ff */
[----:B------:R-:W-:Y:S02]  /*8570*/  LOP3.LUT R6, R0, 0xff, RZ, 0xc0, !PT ;  /* 0x000000ff00067812 */ /* 0x000fe400078ec0ff */
[----:B-1----:R-:W-:Y:S02]  /*8580*/  PRMT R8, R8, 0x8880, RZ ;  /* 0x0000888008087816 */ /* 0x002fe400000000ff */
[----:B------:R-:W-:Y:S01]  /*8590*/  LOP3.LUT R5, R3, 0xff, RZ, 0xc0, !PT ;  /* 0x000000ff03057812 */ /* 0x000fe200078ec0ff */
[----:B------:R-:W-:Y:S01]  /*85a0*/  IMAD.WIDE.U32 R6, R6, 0x100, RZ ;  /* 0x0000010006067825 */ /* 0x000fe200078e00ff */
[----:B------:R-:W-:-:S02]  /*85b0*/  PRMT R0, R8, 0x7710, RZ ;  /* 0x0000771008007816 */ /* 0x000fc400000000ff */
[----:B--2---:R-:W-:Y:S02]  /*85c0*/  IADD3 R8, P0, PT, R9, UR4, RZ ;  /* 0x0000000409087c10 */ /* 0x004fe4000ff1e0ff */
[----:B0-----:R-:W-:Y:S01]  /*85d0*/  PRMT R10, R2, 0x8880, RZ ;  /* 0x00008880020a7816 */ /* 0x001fe200000000ff */
[----:B------:R-:W-:Y:S01]  /*85e0*/  IMAD.WIDE.U32 R2, R4, 0x1000000, RZ ;  /* 0x0100000004027825 */ /* 0x000fe200078e00ff */
[----:B------:R-:W-:Y:S02]  /*85f0*/  LOP3.LUT R13, R13, 0xff, R0, 0xf8, !PT ;  /* 0x000000ff0d0d7812 */ /* 0x000fe400078ef800 */
[----:B------:R-:W-:Y:S01]  /*8600*/  PRMT R0, R10, 0x7710, RZ ;  /* 0x000077100a007816 */ /* 0x000fe200000000ff */
[----:B------:R-:W-:Y:S01]  /*8610*/  IMAD.WIDE.U32 R4, R5, 0x10000, RZ ;  /* 0x0001000005047825 */ /* 0x000fe200078e00ff */
[----:B------:R-:W-:Y:S02]  /*8620*/  LEA.HI.X.SX32 R9, R9, UR5, 0x1, P0 ;  /* 0x0000000509097c11 */ /* 0x000fe400080f0eff */
[----:B------:R-:W-:-:S02]  /*8630*/  LOP3.LUT R11, R6, R2, R4, 0xfe, !PT ;  /* 0x00000002060b7212 */ /* 0x000fc400078efe04 */
[----:B------:R-:W-:Y:S02]  /*8640*/  LOP3.LUT R3, R5, R13, R3, 0xfe, !PT ;  /* 0x0000000d05037212 */ /* 0x000fe400078efe03 */
[----:B------:R-:W-:Y:S02]  /*8650*/  LOP3.LUT R2, R11, 0xff, R0, 0xf8, !PT ;  /* 0x000000ff0b027812 */ /* 0x000fe400078ef800 */
[----:B------:R-:W-:-:S05]  /*8660*/  LOP3.LUT R3, R3, R7, RZ, 0xfc, !PT ;  /* 0x0000000703037212 */ /* 0x000fca00078efcff */
[----:B------:R-:W-:Y:S01]  /*8670*/  STG.E.64 desc[UR36][R8.64], R2 ;  /* 0x0000000208007986 */ /* 0x000fe2000c101b24 */
[----:B------:R-:W-:Y:S05]  /*8680*/  EXIT ;  /* 0x000000000000794d */ /* 0x000fea0003800000 */
.L_x_2386:
[----:B-1----:R-:W1:Y:S01]  /*8690*/  LDC.64 R2, c[0x0][0x380] ;  /* 0x0000e000ff027b82 */ /* 0x002e620000000a00 */
[----:B------:R-:W-:Y:S01]  /*86a0*/  VIADD R5, R5, UR40 ;  /* 0x0000002805057c36 */ /* 0x000fe20008000000 */
[----:B------:R-:W-:Y:S02]  /*86b0*/  F2FP.F16.F32.PACK_AB R11, R11, R32 ;  /* 0x000000200b0b723e */ /* 0x000fe400000000ff */
[----:B------:R-:W-:Y:S02]  /*86c0*/  F2FP.F16.F32.PACK_AB R9, R9, R10 ;  /* 0x0000000a0909723e */ /* 0x000fe400000000ff */
[----:B------:R-:W-:Y:S02]  /*86d0*/  F2FP.F16.F32.PACK_AB R7, R7, R8 ;  /* 0x000000080707723e */ /* 0x000fe400000000ff */
[----:B------:R-:W-:Y:S01]  /*86e0*/  F2FP.F16.F32.PACK_AB R33, R33, R4 ;  /* 0x000000042121723e */ /* 0x000fe200000000ff */
[----:B-1----:R-:W-:-:S05]  /*86f0*/  IMAD.WIDE R2, R5, 0x2, R2 ;  /* 0x0000000205027825 */ /* 0x002fca00078e0202 */
[----:B------:R-:W-:Y:S04]  /*8700*/  STG.E desc[UR36][R2.64], R11 ;  /* 0x0000000b02007986 */ /* 0x000fe8000c101924 */
[----:B------:R-:W-:Y:S04]  /*8710*/  STG.E desc[UR36][R2.64+0x4], R9 ;  /* 0x0000040902007986 */ /* 0x000fe8000c101924 */
[----:B------:R-:W-:Y:S04]  /*8720*/  STG.E desc[UR36][R2.64+0x8], R7 ;  /* 0x0000080702007986 */ /* 0x000fe8000c101924 */
[----:B------:R-:W-:Y:S01]  /*8730*/  STG.E desc[UR36][R2.64+0xc], R33 ;  /* 0x00000c2102007986 */ /* 0x000fe2000c101924 */
[----:B------:R-:W-:Y:S05]  /*8740*/  EXIT ;  /* 0x000000000000794d */ /* 0x000fea0003800000 */
.L_x_2319:
[----:B------:R-:W-:Y:S01]  /*8750*/  MOV R12, 0x10 ;  /* 0x00000010000c7802 */ /* 0x000fe20000000f00 */
[----:B------:R-:W-:Y:S01]  /*8760*/  IMAD.MOV.U32 R15, RZ, RZ, -0x1 ;  /* 0xffffffffff0f7424 */ /* 0x000fe200078e00ff */
[----:B------:R-:W-:-:S07]  /*8770*/  MOV R11, 0x1f ;  /* 0x0000001f000b7802 */ /* 0x000fce0000000f00 */
[----:B0-----:R-:W-:Y:S05]  /*8780*/  WARPSYNC.COLLECTIVE R15, `(.L_x_2387) ;  /* 0x000000000f087348 */ /* 0x001fea0003c00000 */
[----:B------:R1:W2:Y:S02]  /*8790*/  SHFL.BFLY P6, R14, R13, R12, R11 ;  /* 0x0c00000c0d0e7389 */ /* 0x0002a400000c000b */
[----:B012---:R-:W-:Y:S05]  /*87a0*/  ENDCOLLECTIVE ;  /* 0x000000000000791b */ /* 0x007fea0003800000 */
.L_x_2387:
[----:B------:R-:W-:Y:S01]  /*87b0*/  MOV R12, 0x8 ;  /* 0x00000008000c7802 */ /* 0x000fe20000000f00 */
[----:B------:R-:W-:-:S05]  /*87c0*/  FADD.FTZ R0, R13, R14 ;  /* 0x0000000e0d007221 */ /* 0x000fca0000010000 */
[----:B------:R-:W-:-:S07]  /*87d0*/  MOV R13, R0 ;  /* 0x00000000000d7202 */ /* 0x000fce0000000f00 */
[----:B------:R-:W-:Y:S05]  /*87e0*/  WARPSYNC.COLLECTIVE R15, `(.L_x_2388) ;  /* 0x000000000f087348 */ /* 0x000fea0003c00000 */
[----:B------:R0:W1:Y:S02]  /*87f0*/  SHFL.BFLY P6, R14, R13, R12, R11 ;  /* 0x0c00000c0d0e7389 */ /* 0x00006400000c000b */
[----:B01----:R-:W-:Y:S05]  /*8800*/  ENDCOLLECTIVE ;  /* 0x000000000000791b */ /* 0x003fea0003800000 */
.L_x_2388:
[----:B------:R-:W-:Y:S01]  /*8810*/  MOV R12, 0x4 ;  /* 0x00000004000c7802 */ /* 0x000fe20000000f00 */
[----:B------:R-:W-:-:S04]  /*8820*/  FADD.FTZ R3, R0, R14 ;  /* 0x0000000e00037221 */ /* 0x000fc80000010000 */
[----:B------:R-:W-:-:S07]  /*8830*/  IMAD.MOV.U32 R13, RZ, RZ, R3 ;  /* 0x000000ffff0d7224 */ /* 0x000fce00078e0003 */
[----:B------:R-:W-:Y:S05]  /*8840*/  WARPSYNC.COLLECTIVE R15, `(.L_x_2389) ;  /* 0x000000000f087348 */ /* 0x000fea0003c00000 */
[----:B------:R0:W1:Y:S02]  /*8850*/  SHFL.BFLY P6, R14, R13, R12, R11 ;  /* 0x0c00000c0d0e7389 */ /* 0x00006400000c000b */
[----:B01----:R-:W-:Y:S05]  /*8860*/  ENDCOLLECTIVE ;  /* 0x000000000000791b */ /* 0x003fea0003800000 */
.L_x_2389:
[----:B------:R-:W-:Y:S02]  /*8870*/  IMAD.MOV.U32 R12, RZ, RZ, 0x2 ;  /* 0x00000002ff0c7424 */ /* 0x000fe400078e00ff */
[----:B------:R-:W-:-:S05]  /*8880*/  FADD.FTZ R4, R3, R14 ;  /* 0x0000000e03047221 */ /* 0x000fca0000010000 */
[----:B------:R-:W-:-:S07]  /*8890*/  MOV R13, R4 ;  /* 0x00000004000d7202 */ /* 0x000fce0000000f00 */
[----:B------:R-:W-:Y:S05]  /*88a0*/  WARPSYNC.COLLECTIVE R15, `(.L_x_2390) ;  /* 0x000000000f087348 */ /* 0x000fea0003c00000 */
[----:B------:R0:W1:Y:S02]  /*88b0*/  SHFL.BFLY P6, R14, R13, R12, R11 ;  /* 0x0c00000c0d0e7389 */ /* 0x00006400000c000b */
[----:B01----:R-:W-:Y:S05]  /*88c0*/  ENDCOLLECTIVE ;  /* 0x000000000000791b */ /* 0x003fea0003800000 */
.L_x_2390:
[----:B------:R-:W-:Y:S01]  /*88d0*/  MOV R12, 0x1 ;  /* 0x00000001000c7802 */ /* 0x000fe20000000f00 */
[----:B------:R-:W-:-:S05]  /*88e0*/  FADD.FTZ R5, R4, R14 ;  /* 0x0000000e04057221 */ /* 0x000fca0000010000 */
[----:B------:R-:W-:-:S07]  /*88f0*/  MOV R13, R5 ;  /* 0x00000005000d7202 */ /* 0x000fce0000000f00 */
[----:B------:R-:W-:Y:S05]  /*8900*/  WARPSYNC.COLLECTIVE R15, `(.L_x_2391) ;  /* 0x000000000f087348 */ /* 0x000fea0003c00000 */
[----:B------:R0:W1:Y:S02]  /*8910*/  SHFL.BFLY P6, R14, R13, R12, R11 ;  /* 0x0c00000c0d0e7389 */ /* 0x00006400000c000b */
[----:B01----:R-:W-:Y:S05]  /*8920*/  ENDCOLLECTIVE ;  /* 0x000000000000791b */ /* 0x003fea0003800000 */
.L_x_2391:
[----:B------:R-:W-:Y:S05]  /*8930*/  BRA `(.L_x_2392) ;  /* 0xffffff9000d47947 */ /* 0x000fea000383ffff */
.L_x_2324:
[----:B------:R-:W-:Y:S01]  /*8940*/  BSSY B1, `(.L_x_2393) ;  /* 0x0000007000017945 */ /* 0x000fe20003800000 */
[----:B------:R-:W-:Y:S01]  /*8950*/  IMAD.MOV.U32 R12, RZ, RZ, 0x2 ;  /* 0x00000002ff0c7424 */ /* 0x000fe200078e00ff */
[----:B------:R-:W-:Y:S02]  /*8960*/  MOV R11, 0x1f ;  /* 0x0000001f000b7802 */ /* 0x000fe40000000f00 */
[----:B------:R-:W-:-:S07]  /*8970*/  MOV R15, 0xffffffff ;  /* 0xffffffff000f7802 */ /* 0x000fce0000000f00 */
[----:B------:R-:W-:Y:S05]  /*8980*/  WARPSYNC.COLLECTIVE R15, `(.L_x_2394) ;  /* 0x000000000f087348 */ /* 0x000fea0003c00000 */
[----:B------:R0:W1:Y:S02]  /*8990*/  SHFL.BFLY P6, R14, R13, R12, R11 ;  /* 0x0c00000c0d0e7389 */ /* 0x00006400000c000b */
[----:B01----:R-:W-:Y:S05]  /*89a0*/  ENDCOLLECTIVE ;  /* 0x000000000000791b */ /* 0x003fea0003800000 */
.L_x_2394:
[----:B------:R-:W-:Y:S05]  /*89b0*/  BSYNC B1 ;  /* 0x0000000000017941 */ /* 0x000fea0003800000 */
.L_x_2393:
[----:B------:R-:W-:Y:S02]  /*89c0*/  HFMA2 R11, -RZ, RZ, 0, 1.847743988037109375e-06 ;  /* 0x0000001fff0b7431 */ /* 0x000fe400000001ff */
[----:B------:R-:W-:Y:S01]  /*89d0*/  FADD.FTZ R13, R13, R14 ;  /* 0x0000000e0d0d7221 */ /* 0x000fe20000010000 */
[----:B------:R-:W-:Y:S01]  /*89e0*/  IMAD.MOV.U32 R12, RZ, RZ, 0x1 ;  /* 0x00000001ff0c7424 */ /* 0x000fe200078e00ff */
[----:B------:R-:W-:-:S07]  /*89f0*/  MOV R15, 0xffffffff ;  /* 0xffffffff000f7802 */ /* 0x000fce0000000f00 */
[----:B------:R-:W-:Y:S05]  /*8a00*/  WARPSYNC.COLLECTIVE R15, `(.L_x_2395) ;  /* 0x000000000f087348 */ /* 0x000fea0003c00000 */
[----:B------:R0:W1:Y:S02]  /*8a10*/  SHFL.BFLY P6, R14, R13, R12, R11 ;  /* 0x0c00000c0d0e7389 */ /* 0x00006400000c000b */
[----:B01----:R-:W-:Y:S05]  /*8a20*/  ENDCOLLECTIVE ;  /* 0x000000000000791b */ /* 0x003fea0003800000 */
.L_x_2395:
[----:B------:R-:W-:Y:S05]  /*8a30*/  BRA `(.L_x_2396) ;  /* 0xffffffa400847947 */ /* 0x000fea000383ffff */
.L_x_2328:
[----:B------:R-:W-:Y:S01]  /*8a40*/  HFMA2 R12, -RZ, RZ, 0, 9.5367431640625e-07 ;  /* 0x00000010ff0c7431 */ /* 0x000fe200000001ff */
[----:B------:R-:W-:Y:S01]  /*8a50*/  BSSY B0, `(.L_x_2397) ;  /* 0x0000007000007945 */ /* 0x000fe20003800000 */
[----:B------:R-:W-:Y:S01]  /*8a60*/  IMAD.MOV.U32 R13, RZ, RZ, R54 ;  /* 0x000000ffff0d7224 */ /* 0x000fe200078e0036 */
[----:B------:R-:W-:Y:S01]  /*8a70*/  MOV R11, 0x1f ;  /* 0x0000001f000b7802 */ /* 0x000fe20000000f00 */
[----:B------:R-:W-:-:S07]  /*8a80*/  IMAD.MOV.U32 R15, RZ, RZ, -0x1 ;  /* 0xffffffffff0f7424 */ /* 0x000fce00078e00ff */
[----:B--2-4-:R-:W-:Y:S05]  /*8a90*/  WARPSYNC.COLLECTIVE R15, `(.L_x_2398) ;  /* 0x000000000f087348 */ /* 0x014fea0003c00000 */
[----:B------:R0:W1:Y:S02]  /*8aa0*/  SHFL.BFLY P6, R14, R13, R12, R11 ;  /* 0x0c00000c0d0e7389 */ /* 0x00006400000c000b */
[----:B012-4-:R-:W-:Y:S05]  /*8ab0*/  ENDCOLLECTIVE ;  /* 0x000000000000791b */ /* 0x017fea0003800000 */
.L_x_2398:
[----:B------:R-:W-:Y:S05]  /*8ac0*/  BSYNC B0 ;  /* 0x0000000000007941 */ /* 0x000fea0003800000 */
.L_x_2397:
[----:B------:R-:W-:Y:S01]  /*8ad0*/  HFMA2 R12, -RZ, RZ, 0, 4.76837158203125e-07 ;  /* 0x00000008ff0c7431 */ /* 0x000fe200000001ff */
[----:B------:R-:W-:Y:S01]  /*8ae0*/  FMNMX.FTZ R13, R14, R54, !PT ;  /* 0x000000360e0d7209 */ /* 0x000fe20007810000 */
[----:B------:R-:W-:Y:S01]  /*8af0*/  IMAD.MOV.U32 R15, RZ, RZ, -0x1 ;  /* 0xffffffffff0f7424 */ /* 0x000fe200078e00ff */
[----:B------:R-:W-:-:S07]  /*8b00*/  MOV R11, 0x1f ;  /* 0x0000001f000b7802 */ /* 0x000fce0000000f00 */
[----:B------:R-:W-:Y:S05]  /*8b10*/  WARPSYNC.COLLECTIVE R15, `(.L_x_2399) ;  /* 0x000000000f087348 */ /* 0x000fea0003c00000 */
[----:B------:R0:W1:Y:S02]  /*8b20*/  SHFL.BFLY P6, R14, R13, R12, R11 ;  /* 0x0c00000c0d0e7389 */ /* 0x00006400000c000b */
[----:B01----:R-:W-:Y:S05]  /*8b30*/  ENDCOLLECTIVE ;  /* 0x000000000000791b */ /* 0x003fea0003800000 */
.L_x_2399:
[----:B------:R-:W-:Y:S01]  /*8b40*/  HFMA2 R12, -RZ, RZ, 0, 2.384185791015625e-07 ;  /* 0x00000004ff0c7431 */ /* 0x000fe200000001ff */
[----:B------:R-:W-:-:S04]  /*8b50*/  FMNMX.FTZ R0, R13, R14, !PT ;  /* 0x0000000e0d007209 */ /* 0x000fc80007810000 */
[----:B------:R-:W-:-:S07]  /*8b60*/  MOV R13, R0 ;  /* 0x00000000000d7202 */ /* 0x000fce0000000f00 */
[----:B------:R-:W-:Y:S05]  /*8b70*/  WARPSYNC.COLLECTIVE R15, `(.L_x_2400) ;  /* 0x000000000f087348 */ /* 0x000fea0003c00000 */
[----:B------:R0:W1:Y:S02]  /*8b80*/  SHFL.BFLY P6, R14, R13, R12, R11 ;  /* 0x0c00000c0d0e7389 */ /* 0x00006400000c000b */
[----:B01----:R-:W-:Y:S05]  /*8b90*/  ENDCOLLECTIVE ;  /* 0x000000000000791b */ /* 0x003fea0003800000 */
.L_x_2400:
[----:B------:R-:W-:Y:S05]  /*8ba0*/  BRA `(.L_x_2401) ;  /* 0xffffffa400f47947 */ /* 0x000fea000383ffff */
.L_x_2402:
        /* <DEDUP_REMOVED lines=13> */
.L_x_3507:


//--------------------- .text._ZN4mmha33masked_multihead_attention_kernelItLi128ELi128ELi1ELi16ELi256ELb0ELb0EEEv26Multihead_attention_paramsIT_XT5_EE --------------------------
	.section	.text._ZN4mmha33masked_multihead_attention_kernelItLi128ELi128ELi1ELi16ELi256ELb0ELb0EEEv26Multihead_attention_paramsIT_XT5_EE,"ax",@progbits
	.align	128
        .global         _ZN4mmha33masked_multihead_attention_kernelItLi128ELi128ELi1ELi16ELi256ELb0ELb0EEEv26Multihead_attention_paramsIT_XT5_EE
        .type           _ZN4mmha33masked_multihead_attention_kernelItLi128ELi128ELi1ELi16ELi256ELb0ELb0EEEv26Multihead_attention_paramsIT_XT5_EE,@function
        .size           _ZN4mmha33masked_multihead_attention_kernelItLi128ELi128ELi1ELi16ELi256ELb0ELb0EEEv26Multihead_attention_paramsIT_XT5_EE,(.L_x_3508 - _ZN4mmha33masked_multihead_attention_kernelItLi128ELi128ELi1ELi16ELi256ELb0ELb0EEEv26Multihead_attention_paramsIT_XT5_EE)
        .other          _ZN4mmha33masked_multihead_attention_kernelItLi128ELi128ELi1ELi16ELi256ELb0ELb0EEEv26Multihead_attention_paramsIT_XT5_EE,@"STO_CUDA_ENTRY STV_DEFAULT"
_ZN4mmha33masked_multihead_attention_kernelItLi128ELi128ELi1ELi16ELi256ELb0ELb0EEEv26Multihead_attention_paramsIT_XT5_EE:
.text._ZN4mmha33masked_multihead_attention_kernelItLi128ELi128ELi1ELi16ELi256ELb0ELb0EEEv26Multihead_attention_paramsIT_XT5_EE:
        /* <DEDUP_REMOVED lines=12> */
.L_x_2403:
        /* <DEDUP_REMOVED lines=18> */
[----:B------:R-:W-:-:S05]  /*01e0*/  HFMA2 R4, -RZ, RZ, 0, 0 ;  /* 0x00000000ff047431 */ /* 0x000fca00000001ff */
[----:B------:R-:W-:Y:S02]  /*01f0*/  IMAD.HI.U32 R0, R5, R9, R4 ;  /* 0x0000000905007227 */ /* 0x000fe400078e0004 */
[----:B------:R-:W0:Y:S04]  /*0200*/  LDC.64 R4, c[0x0][0x460] ;  /* 0x00011800ff047b82 */ /* 0x000e280000000a00 */
[----:B------:R-:W-:-:S04]  /*0210*/  IMAD.HI.U32 R0, R0, R8, RZ ;  /* 0x0000000800007227 */ /* 0x000fc800078e00ff */
[----:B------:R-:W-:-:S04]  /*0220*/  IMAD.MOV R6, RZ, RZ, -R0 ;  /* 0x000000ffff067224 */ /* 0x000fc800078e0a00 */
[----:B------:R-:W-:-:S05]  /*0230*/  IMAD R6, R7, R6, R8 ;  /* 0x0000000607067224 */ /* 0x000fca00078e0208 */
[----:B------:R-:W-:-:S13]  /*0240*/  ISETP.GT.U32.AND P3, PT, R7, R6, PT ;  /* 0x000000060700720c */ /* 0x000fda0003f64070 */
[----:B------:R-:W-:-:S04]  /*0250*/  @!P3 IADD3 R6, PT, PT, R6, -R7, RZ ;  /* 0x800000070606b210 */ /* 0x000fc80007ffe0ff */
[----:B------:R-:W-:Y:S02]  /*0260*/  ISETP.GE.U32.AND P2, PT, R6, R7, PT ;  /* 0x000000070600720c */ /* 0x000fe40003f46070 */
[----:B------:R-:W-:Y:S02]  /*0270*/  @!P3 IADD3 R0, PT, PT, R0, 0x1, RZ ;  /* 0x000000010000b810 */ /* 0x000fe40007ffe0ff */
[----:B---3--:R-:W-:-:S09]  /*0280*/  IABS R21, R14 ;  /* 0x0000000e00157213 */ /* 0x008fd20000000000 */
[----:B------:R-:W-:-:S04]  /*0290*/  @P2 IADD3 R0, PT, PT, R0, 0x1, RZ ;  /* 0x0000000100002810 */ /* 0x000fc80007ffe0ff */
[----:B------:R-:W-:Y:S02]  /*02a0*/  MOV R25, R0 ;  /* 0x0000000000197202 */ /* 0x000fe40000000f00 */
[----:B------:R-:W3:Y:S01]  /*02b0*/  I2F.RP R0, R21 ;  /* 0x0000001500007306 */ /* 0x000ee20000209400 */
[----:B0-----:R-:W-:-:S04]  /*02c0*/  ISETP.NE.U32.AND P1, PT, R4, RZ, PT ;  /* 0x000000ff0400720c */ /* 0x001fc80003f25070 */
[----:B------:R-:W-:Y:S02]  /*02d0*/  ISETP.NE.AND.EX P1, PT, R5, RZ, PT, P1 ;  /* 0x000000ff0500720c */ /* 0x000fe40003f25310 */
[-C--:B------:R-:W-:Y:S02]  /*02e0*/  LOP3.LUT R8, R23, R10.reuse, RZ, 0x3c, !PT ;  /* 0x0000000a17087212 */ /* 0x080fe400078e3cff */
[----:B------:R-:W-:Y:S02]  /*02f0*/  ISETP.NE.AND P3, PT, R10, RZ, PT ;  /* 0x000000ff0a00720c */ /* 0x000fe40003f65270 */
[----:B------:R-:W-:Y:S01]  /*0300*/  ISETP.GE.AND P4, PT, R8, RZ, PT ;  /* 0x000000ff0800720c */ /* 0x000fe20003f86270 */
[----:B---3--:R-:W0:Y:S06]  /*0310*/  MUFU.RCP R0, R0 ;  /* 0x0000000000007308 */ /* 0x008e2c0000001000 */
[----:B------:R-:W3:Y:S06]  /*0320*/  @P1 LDC.64 R6, c[0x0][0x460] ;  /* 0x00011800ff061b82 */ /* 0x000eec0000000a00 */
[----:B------:R-:W-:Y:S01]  /*0330*/  @!P4 IMAD.MOV R25, RZ, RZ, -R25 ;  /* 0x000000ffff19c224 */ /* 0x000fe200078e0a19 */
[----:B------:R-:W-:Y:S01]  /*0340*/  @!P3 LOP3.LUT R25, RZ, R10, RZ, 0x33, !PT ;  /* 0x0000000aff19b212 */ /* 0x000fe200078e33ff */
[----:B------:R-:W4:Y:S01]  /*0350*/  @!P0 LDC R16, c[0x0][0x40c] ;  /* 0x00010300ff108b82 */ /* 0x000f220000000800 */
[----:B0-----:R-:W-:-:S07]  /*0360*/  IADD3 R8, PT, PT, R0, 0xffffffe, RZ ;  /* 0x0ffffffe00087810 */ /* 0x001fce0007ffe0ff */
[----:B------:R-:W4:Y:S01]  /*0370*/  @P0 LDC R10, c[0x0][0x430] ;  /* 0x00010c00ff0a0b82 */ /* 0x000f220000000800 */
[----:B------:R0:W1:Y:S01]  /*0380*/  F2I.FTZ.U32.TRUNC.NTZ R9, R8 ;  /* 0x0000000800097305 */ /* 0x000062000021f000 */
[----:B--2---:R-:W-:Y:S02]  /*0390*/  HFMA2 R2, -RZ, RZ, 0, 0 ;  /* 0x00000000ff027431 */ /* 0x004fe400000001ff */
[----:B---3--:R-:W-:-:S05]  /*03a0*/  @P1 IMAD.WIDE R6, R25, 0x4, R6 ;  /* 0x0000000419061825 */ /* 0x008fca00078e0206 */
[----:B------:R1:W5:Y:S01]  /*03b0*/  @P1 LDG.E R2, desc[UR36][R6.64] ;  /* 0x0000002406021981 */ /* 0x000362000c1e1900 */
[----:B0-----:R-:W-:Y:S01]  /*03c0*/  IMAD.MOV.U32 R8, RZ, RZ, RZ ;  /* 0x000000ffff087224 */ /* 0x001fe200078e00ff */
        /* <DEDUP_REMOVED lines=11> */
[----:B------:R-:W-:-:S05]  /*0480*/  IMAD.HI.U32 R9, R9, R18, RZ ;  /* 0x0000001209097227 */ /* 0x000fca00078e00ff */
[----:B------:R-:W-:-:S05]  /*0490*/  IADD3 R9, PT, PT, -R9, RZ, RZ ;  /* 0x000000ff09097210 */ /* 0x000fca0007ffe1ff */
        /* <DEDUP_REMOVED lines=32> */
.L_x_2405:
[----:B------:R-:W-:Y:S05]  /*06a0*/  BSYNC.RECONVERGENT B0 ;  /* 0x0000000000007941 */ /* 0x000fea0003800200 */
.L_x_2404:
[----:B------:R-:W1:Y:S01]  /*06b0*/  LDCU UR4, c[0x0][0x478] ;  /* 0x00008f00ff0477ac */ /* 0x000e620008000800 */
[----:B------:R-:W-:Y:S01]  /*06c0*/  ISETP.GE.AND P3, PT, R16, RZ, PT ;  /* 0x000000ff1000720c */ /* 0x000fe20003f66270 */
[----:B------:R-:W-:Y:S01]  /*06d0*/  IMAD R76, R23, R14, RZ ;  /* 0x0000000e174c7224 */ /* 0x000fe200078e02ff */
[----:B------:R-:W-:Y:S01]  /*06e0*/  ISETP.NE.AND P1, PT, R14, RZ, PT ;  /* 0x000000ff0e00720c */ /* 0x000fe20003f25270 */
[----:B------:R-:W-:Y:S01]  /*06f0*/  IMAD R28, R25, R12, RZ ;  /* 0x0000000c191c7224 */ /* 0x000fe200078e02ff */
[----:B------:R-:W-:Y:S02]  /*0700*/  @!P2 IADD3 R18, PT, PT, R18, -R21, RZ ;  /* 0x800000151212a210 */ /* 0x000fe40007ffe0ff */
[----:B------:R-:W-:Y:S02]  /*0710*/  IADD3 R19, PT, PT, R16, 0x1, -R14 ;  /* 0x0000000110137810 */ /* 0x000fe40007ffe80e */
[----:B------:R-:W-:Y:S02]  /*0720*/  LEA R3, R77, R144, 0x7 ;  /* 0x000000904d037211 */ /* 0x000fe400078e38ff */
[----:B------:R-:W-:-:S02]  /*0730*/  SHF.R.S32.HI R141, RZ, 0x1f, R76 ;  /* 0x0000001fff8d7819 */ /* 0x000fc4000001144c */
[----:B------:R-:W-:Y:S02]  /*0740*/  VIMNMX R19, PT, PT, RZ, R19, !PT ;  /* 0x00000013ff137248 */ /* 0x000fe40007fe0100 */
        /* <DEDUP_REMOVED lines=21> */
.L_x_2406:
[----:B------:R-:W-:Y:S01]  /*08a0*/  BSSY.RECONVERGENT B0, `(.L_x_2407) ;  /* 0x0000006000007945 */ /* 0x000fe20003800200 */
[----:B------:R-:W-:-:S03]  /*08b0*/  CS2R R26, SRZ ;  /* 0x00000000001a7805 */ /* 0x000fc6000001ff00 */
[----:B------:R-:W-:Y:S05]  /*08c0*/  @P0 BRA `(.L_x_2408) ;  /* 0x00000000000c0947 */ /* 0x000fea0003800000 */
[----:B0-----:R-:W0:Y:S02]  /*08d0*/  LDC.64 R6, c[0x0][0x398] ;  /* 0x0000e600ff067b82 */ /* 0x001e240000000a00 */
[----:B0-----:R-:W-:-:S05]  /*08e0*/  IMAD.WIDE R6, R29, 0x2, R6 ;  /* 0x000000021d067825 */ /* 0x001fca00078e0206 */
[----:B------:R1:W5:Y:S02]  /*08f0*/  LDG.E.64 R26, desc[UR36][R6.64] ;  /* 0x00000024061a7981 */ /* 0x000364000c1e1b00 */
.L_x_2408:
[----:B------:R-:W-:Y:S05]  /*0900*/  BSYNC.RECONVERGENT B0 ;  /* 0x0000000000007941 */ /* 0x000fea0003800200 */
.L_x_2407:
        /* <DEDUP_REMOVED lines=12> */
[----:B------:R-:W-:Y:S01]  /*09d0*/  @!P0 IMAD R21, R0, 0x80, R3 ;  /* 0x0000008000158824 */ /* 0x000fe200078e0203 */
[----:B------:R-:W-:Y:S01]  /*09e0*/  ISETP.GT.U32.OR P2, PT, R22, 0x1f, !P2 ;  /* 0x0000001f1600780c */ /* 0x000fe20005744470 */
[----:B------:R-:W1:Y:S01]  /*09f0*/  LDCU.U8 UR4, c[0x0][0x404] ;  /* 0x00008080ff0477ac */ /* 0x000e620008000000 */
[----:B------:R-:W-:-:S02]  /*0a00*/  ISETP.NE.AND.EX P1, PT, RZ, UR5, PT, P1 ;  /* 0x00000005ff007c0c */ /* 0x000fc4000bf25310 */
[----:B0-----:R-:W-:Y:S02]  /*0a10*/  ISETP.NE.U32.AND P3, PT, R6, RZ, PT ;  /* 0x000000ff0600720c */ /* 0x001fe40003f65070 */
[----:B------:R-:W-:Y:S02]  /*0a20*/  ISETP.GT.U32.OR P1, PT, R22, 0x1f, !P1 ;  /* 0x0000001f1600780c */ /* 0x000fe40004f24470 */
[----:B------:R-:W-:-:S05]  /*0a30*/  ISETP.NE.AND.EX P3, PT, R7, RZ, PT, P3 ;  /* 0x000000ff0700720c */ /* 0x000fca0003f65330 */
[----:B------:R-:W0:Y:S01]  /*0a40*/  @!P2 LDC.64 R6, c[0x0][0x3a0] ;  /* 0x0000e800ff06ab82 */ /* 0x000e220000000a00 */
[----:B--2---:R-:W-:-:S07]  /*0a50*/  @!P0 IMAD.WIDE R8, R21, 0x2, R8 ;  /* 0x0000000215088825 */ /* 0x004fce00078e0208 */
        /* <DEDUP_REMOVED lines=74> */
.L_x_2410:
        /* <DEDUP_REMOVED lines=27> */
[----:B------:R-:W-:Y:S01]  /*10b0*/  @P0 VIADD R5, R5, 0x1 ;  /* 0x0000000105050836 */ /* 0x000fe20000000000 */
[----:B------:R-:W-:-:S04]  /*10c0*/  ISETP.GE.AND P0, PT, R144, R3, PT ;  /* 0x000000039000720c */ /* 0x000fc80003f06270 */
        /* <DEDUP_REMOVED lines=20> */
[----:B------:R-:W-:Y:S02]  /*1210*/  MOV R7, UR7 ;  /* 0x0000000700077c02 */ /* 0x000fe40008000f00 */
[----:B----4-:R-:W-:Y:S02]  /*1220*/  MOV R10, UR8 ;  /* 0x00000008000a7c02 */ /* 0x010fe40008000f00 */
[----:B-1----:R-:W-:-:S07]  /*1230*/  MOV R11, UR9 ;  /* 0x00000009000b7c02 */ /* 0x002fce0008000f00 */
[----:B------:R-:W-:-:S07]  /*1240*/  LEPC R20, `(.L_x_2412) ;  /* 0x000000001014794e */ /* 0x000fce0000000000 */
[----:B--2--5:R-:W-:Y:S05]  /*1250*/  CALL.ABS.NOINC R14 ;  /* 0x000000000e007343 */ /* 0x024fea0003c00000 */
.L_x_2412:
        /* <DEDUP_REMOVED lines=22> */
[C---:B------:R-:W-:Y:S02]  /*13c0*/  LEA R20, R4.reuse, R3, 0x1 ;  /* 0x0000000304147211 */ /* 0x040fe400078e08ff */
[C---:B------:R-:W-:Y:S02]  /*13d0*/  LEA R14, R4.reuse, R0, 0x1 ;  /* 0x00000000040e7211 */ /* 0x040fe400078e08ff */
[----:B------:R-:W-:Y:S01]  /*13e0*/  LEA.HI R4, R4, R4, RZ, 0x1 ;  /* 0x0000000404047211 */ /* 0x000fe200078f08ff */
        /* <DEDUP_REMOVED lines=64> */
.L_x_2416:
[----:B------:R-:W-:Y:S05]  /*17f0*/  BSYNC.RECONVERGENT B1 ;  /* 0x0000000000017941 */ /* 0x000fea0003800200 */
.L_x_2415:
        /* <DEDUP_REMOVED lines=8> */
.L_x_2414:
[----:B------:R-:W-:Y:S05]  /*1880*/  BSYNC.RECONVERGENT B0 ;  /* 0x0000000000007941 */ /* 0x000fea0003800200 */
.L_x_2413:
[----:B------:R-:W-:Y:S01]  /*1890*/  BAR.SYNC.DEFER_BLOCKING 0x0 ;  /* 0x0000000000007b1d */ /* 0x000fe20000010000 */
[----:B------:R-:W-:-:S05]  /*18a0*/  @!P6 IMAD R25, R25, R32, R29 ;  /* 0x000000201919e224 */ /* 0x000fca00078e021d */
[C---:B------:R-:W-:Y:S02]  /*18b0*/  @!P6 LEA R0, R25.reuse, R0, 0x1 ;  /* 0x000000001900e211 */ /* 0x040fe400078e08ff */
[----:B------:R-:W-:-:S03]  /*18c0*/  @!P6 LEA R3, R25, R3, 0x1 ;  /* 0x000000031903e211 */ /* 0x000fc600078e08ff */
[----:B------:R0:W2:Y:S04]  /*18d0*/  @!P6 LDS.64 R30, [R0] ;  /* 0x00000000001ee984 */ /* 0x0000a80000000a00 */
[----:B------:R0:W3:Y:S01]  /*18e0*/  @!P6 LDS.64 R26, [R3] ;  /* 0x00000000031ae984 */ /* 0x0000e20000000a00 */
[----:B------:R-:W-:Y:S06]  /*18f0*/  BAR.SYNC.DEFER_BLOCKING 0x0 ;  /* 0x0000000000007b1d */ /* 0x000fec0000010000 */
.L_x_2411:
[----:B------:R-:W-:Y:S05]  /*1900*/  BSYNC.RECONVERGENT B6 ;  /* 0x0000000000067941 */ /* 0x000fea0003800200 */
.L_x_2409:
        /* <DEDUP_REMOVED lines=8> */
[----:B------:R-:W-:Y:S02]  /*1990*/  LOP3.LUT R6, R144, 0x4, RZ, 0xc0, !PT ;  /* 0x0000000490067812 */ /* 0x000fe400078ec0ff */
[----:B------:R-:W-:Y:S01]  /*19a0*/  MOV R9, 0x400 ;  /* 0x0000040000097802 */ /* 0x000fe20000000f00 */
        /* <DEDUP_REMOVED lines=12> */
[----:B------:R-:W-:Y:S01]  /*1a70*/  LEA R3, R22, R3, 0x3 ;  /* 0x0000000316037211 */ /* 0x000fe200078e18ff */
        /* <DEDUP_REMOVED lines=12> */
.L_x_2495:
        /* <DEDUP_REMOVED lines=8> */
[----:B-----5:R-:W-:-:S07]  /*1bc0*/  @P0 IMAD.IADD R0, R16, 0x1, -R23 ;  /* 0x0000000110000824 */ /* 0x020fce00078e0a17 */
        /* <DEDUP_REMOVED lines=8> */
[----:B------:R-:W-:-:S04]  /*1c50*/  LEA R7, R10, R9, 0x18 ;  /* 0x000000090a077211 */ /* 0x000fc800078ec0ff */
[----:B------:R-:W-:Y:S01]  /*1c60*/  LEA R7, R6, R7, 0x2 ;  /* 0x0000000706077211 */ /* 0x000fe200078e10ff */
[----:B--2---:R-:W-:-:S05]  /*1c70*/  @P0 HADD2.F32 R3, -RZ, R4.H0_H0 ;  /* 0x20000004ff030230 */ /* 0x004fca0000004100 */
[----:B------:R-:W-:-:S05]  /*1c80*/  @P0 FADD.FTZ R0, R0, R3 ;  /* 0x0000000300000221 */ /* 0x000fca0000010000 */
[----:B------:R4:W-:Y:S02]  /*1c90*/  STS [R7], R0 ;  /* 0x0000000007007388 */ /* 0x0009e40000000800 */
.L_x_2417:
[----:B------:R-:W-:Y:S05]  /*1ca0*/  WARPSYNC.ALL ;  /* 0x0000000000007948 */ /* 0x000fea0003800000 */
[----:B------:R-:W-:Y:S01]  /*1cb0*/  IADD3 R3, PT, PT, -R19, R16, RZ ;  /* 0x0000001013037210 */ /* 0x000fe20007ffe1ff */
[----:B------:R-:W0:Y:S01]  /*1cc0*/  LDCU UR4, c[0x0][0x3f0] ;  /* 0x00007e00ff0477ac */ /* 0x000e220008000800 */
[----:B------:R-:W-:Y:S03]  /*1cd0*/  BSSY.RECONVERGENT B0, `(.L_x_2419) ;  /* 0x0000146000007945 */ /* 0x000fe60003800200 */
[----:B-1----:R-:W-:Y:S01]  /*1ce0*/  VIADD R4, R3, 0x1f ;  /* 0x0000001f03047836 */ /* 0x002fe20000000000 */
[----:B------:R-:W1:Y:S04]  /*1cf0*/  LDCU UR11, c[0x0][0x410] ;  /* 0x00008200ff0b77ac */ /* 0x000e680008000800 */
[----:B------:R-:W-:Y:S01]  /*1d00*/  SHF.R.S32.HI R5, RZ, 0x1f, R4 ;  /* 0x0000001fff057819 */ /* 0x000fe20000011404 */
[----:B------:R-:W1:Y:S03]  /*1d10*/  LDCU.64 UR12, c[0x0][0x438] ;  /* 0x00008700ff0c77ac */ /* 0x000e660008000a00 */
[----:B------:R-:W-:Y:S01]  /*1d20*/  LEA.HI R5, R5, R4, RZ, 0x5 ;  /* 0x0000000405057211 */ /* 0x000fe200078f28ff */
[----:B------:R-:W1:Y:S03]  /*1d30*/  LDCU.64 UR8, c[0x0][0x448] ;  /* 0x00008900ff0877ac */ /* 0x000e660008000a00 */
[----:B------:R-:W-:Y:S01]  /*1d40*/  LOP3.LUT R142, R5, 0xffffffe0, RZ, 0xc0, !PT ;  /* 0xffffffe0058e7812 */ /* 0x000fe200078ec0ff */
[----:B0-----:R-:W-:Y:S01]  /*1d50*/  IMAD R20, R28, UR4, R77 ;  /* 0x000000041c147c24 */ /* 0x001fe2000f8e024d */
[----:B------:R-:W-:Y:S02]  /*1d60*/  BAR.SYNC.DEFER_BLOCKING 0x0 ;  /* 0x0000000000007b1d */ /* 0x000fe40000010000 */
[----:B------:R-:W-:-:S02]  /*1d70*/  ISETP.GE.AND P0, PT, R22, R142, PT ;  /* 0x0000008e1600720c */ /* 0x000fc40003f06270 */
[----:B------:R-:W-:-:S11]  /*1d80*/  SHF.L.U32 R20, R20, 0x7, RZ ;  /* 0x0000000714147819 */ /* 0x000fd600000006ff */
[----:B-1----:R-:W-:Y:S05]  /*1d90*/  @P0 BRA `(.L_x_2420) ;  /* 0x0000001000e40947 */ /* 0x002fea0003800000 */
[----:B------:R-:W0:Y:S01]  /*1da0*/  LDC R4, c[0x0][0x3f4] ;  /* 0x0000fd00ff047b82 */ /* 0x000e220000000800 */
[----:B------:R-:W-:Y:S01]  /*1db0*/  UMOV UR4, 0x400 ;  /* 0x0000040000047882 */ /* 0x000fe20000000000 */
[----:B------:R-:W1:Y:S01]  /*1dc0*/  LDCU UR10, c[0x0][0x440] ;  /* 0x00008800ff0a77ac */ /* 0x000e620008000800 */
[C---:B------:R-:W-:Y:S02]  /*1dd0*/  IADD3 R151, PT, PT, R19.reuse, R22, RZ ;  /* 0x0000001613977210 */ /* 0x040fe40007ffe0ff */
[----:B------:R-:W-:-:S03]  /*1de0*/  IADD3 R142, PT, PT, R19, R142, RZ ;  /* 0x0000008e138e7210 */ /* 0x000fc60007ffe0ff */
[----:B------:R-:W2:Y:S01]  /*1df0*/  S2UR UR5, SR_CgaCtaId ;  /* 0x00000000000579c3 */ /* 0x000ea20000008800 */
[----:B-1----:R-:W-:Y:S01]  /*1e00*/  IMAD R80, R77, UR10, R16 ;  /* 0x0000000a4d507c24 */ /* 0x002fe2000f8e0210 */
[----:B0-----:R-:W-:-:S03]  /*1e10*/  IABS R21, R4 ;  /* 0x0000000400157213 */ /* 0x001fc60000000000 */
[----:B------:R-:W-:Y:S01]  /*1e20*/  IMAD R143, R80, UR10, R151 ;  /* 0x0000000a508f7c24 */ /* 0x000fe2000f8e0297 */
[----:B------:R-:W0:Y:S01]  /*1e30*/  I2F.RP R48, R21 ;  /* 0x0000001500307306 */ /* 0x000e220000209400 */
[----:B--2---:R-:W-:Y:S02]  /*1e40*/  ULEA UR6, UR5, UR4, 0x18 ;  /* 0x0000000405067291 */ /* 0x004fe4000f8ec0ff */
[----:B------:R-:W-:-:S04]  /*1e50*/  UIADD3 UR4, UPT, UPT, UR4, 0x140, URZ ;  /* 0x0000014004047890 */ /* 0x000fc8000fffe0ff */
[----:B------:R-:W-:-:S03]  /*1e60*/  ULEA UR4, UR5, UR4, 0x18 ;  /* 0x0000000405047291 */ /* 0x000fc6000f8ec0ff */
[----:B----4-:R-:W1:Y:S01]  /*1e70*/  LDS.128 R4, [UR6+0x40] ;  /* 0x00004006ff047984 */ /* 0x010e620008000c00 */
[----:B0-----:R-:W0:Y:S02]  /*1e80*/  MUFU.RCP R64, R48 ;  /* 0x0000003000407308 */ /* 0x001e240000001000 */
[----:B------:R-:W-:Y:S01]  /*1e90*/  IADD3 R144, PT, PT, R144, UR4, RZ ;  /* 0x0000000490907c10 */ /* 0x000fe2000fffe0ff */
[----:B------:R-:W2:Y:S04]  /*1ea0*/  LDS.128 R8, [UR6+0x50] ;  /* 0x00005006ff087984 */ /* 0x000ea80008000c00 */
[----:B------:R-:W4:Y:S04]  /*1eb0*/  LDS.128 R12, [UR6+0x60] ;  /* 0x00006006ff0c7984 */ /* 0x000f280008000c00 */
[----:B---3--:R-:W3:Y:S04]  /*1ec0*/  LDS.128 R24, [UR6+0x70] ;  /* 0x00007006ff187984 */ /* 0x008ee80008000c00 */
[----:B------:R-:W1:Y:S01]  /*1ed0*/  LDS.128 R28, [UR6+0x80] ;  /* 0x00008006ff1c7984 */ /* 0x000e620008000c00 */
[----:B0-----:R-:W-:-:S03]  /*1ee0*/  IADD3 R78, PT, PT, R64, 0xffffffe, RZ ;  /* 0x0ffffffe404e7810 */ /* 0x001fc60007ffe0ff */
[----:B------:R-:W0:Y:S01]  /*1ef0*/  LDS.128 R32, [UR6+0x90] ;  /* 0x00009006ff207984 */ /* 0x000e220008000c00 */
[----:B------:R2:W2:Y:S03]  /*1f00*/  F2I.FTZ.U32.TRUNC.NTZ R79, R78 ;  /* 0x0000004e004f7305 */ /* 0x0004a6000021f000 */
[----:B------:R-:W0:Y:S04]  /*1f10*/  LDS.128 R36, [UR6+0xa0] ;  /* 0x0000a006ff247984 */ /* 0x000e280008000c00 */
[----:B------:R-:W0:Y:S04]  /*1f20*/  LDS.128 R40, [UR6+0xb0] ;  /* 0x0000b006ff287984 */ /* 0x000e280008000c00 */
[----:B------:R-:W0:Y:S01]  /*1f30*/  LDS.128 R44, [UR6+0xc0] ;  /* 0x0000c006ff2c7984 */ /* 0x000e220008000c00 */
[----:B--2---:R-:W-:-:S03]  /*1f40*/  IMAD.MOV.U32 R78, RZ, RZ, RZ ;  /* 0x000000ffff4e7224 */ /* 0x004fc600078e00ff */
[----:B------:R-:W2:Y:S01]  /*1f50*/  LDS.128 R48, [UR6+0xd0] ;  /* 0x0000d006ff307984 */ /* 0x000ea20008000c00 */
[----:B------:R-:W-:-:S03]  /*1f60*/  IADD3 R82, PT, PT, RZ, -R79, RZ ;  /* 0x8000004fff527210 */ /* 0x000fc60007ffe0ff */
[----:B------:R-:W0:Y:S02]  /*1f70*/  LDS.128 R52, [UR6+0xe0] ;  /* 0x0000e006ff347984 */ /* 0x000e240008000c00 */
[----:B------:R-:W-:Y:S02]  /*1f80*/  IMAD R77, R82, R21, RZ ;  /* 0x00000015524d7224 */ /* 0x000fe400078e02ff */
[----:B------:R-:W0:Y:S02]  /*1f90*/  LDS.128 R56, [UR6+0xf0] ;  /* 0x0000f006ff387984 */ /* 0x000e240008000c00 */
[----:B------:R-:W-:Y:S02]  /*1fa0*/  IMAD.HI.U32 R140, R79, R77, R78 ;  /* 0x0000004d4f8c7227 */ /* 0x000fe400078e004e */
[----:B------:R-:W0:Y:S04]  /*1fb0*/  LDS.128 R60, [UR6+0x100] ;  /* 0x00010006ff3c7984 */ /* 0x000e280008000c00 */
[----:B------:R-:W0:Y:S04]  /*1fc0*/  LDS.128 R64, [UR6+0x110] ;  /* 0x00011006ff407984 */ /* 0x000e280008000c00 */
[----:B------:R-:W0:Y:S04]  /*1fd0*/  LDS.128 R68, [UR6+0x120] ;  /* 0x00012006ff447984 */ /* 0x000e280008000c00 */
[----:B------:R-:W0:Y:S01]  /*1fe0*/  LDS.128 R72, [UR6+0x130] ;  /* 0x00013006ff487984 */ /* 0x000e220008000c00 */
[----:B------:R-:W4:Y:S02]  /*1ff0*/  LDCU.64 UR6, c[0x0][0x420] ;  /* 0x00008400ff0677ac */ /* 0x000f240008000a00 */
[----:B----4-:R-:W-:-:S02]  /*2000*/  ISETP.NE.U32.AND P0, PT, RZ, UR6, PT ;  /* 0x00000006ff007c0c */ /* 0x010fc4000bf05070 */
[----:B------:R-:W-:Y:S02]  /*2010*/  IADD3 R22, P1, P2, R76, UR6, R151 ;  /* 0x000000064c167c10 */ /* 0x000fe4000fa3e097 */
[----:B------:R-:W-:Y:S02]  /*2020*/  ISETP.NE.AND.EX P0, PT, RZ, UR7, PT, P0 ;  /* 0x00000007ff007c0c */ /* 0x000fe4000bf05300 */
[----:B-123--:R-:W-:-:S11]  /*2030*/  IADD3.X R141, PT, PT, R141, UR7, RZ, P1, P2 ;  /* 0x000000078d8d7c10 */ /* 0x00efd60008fe44ff */
.L_x_2423:
[----:B------:R-:W1:Y:S01]  /*2040*/  LDC R145, c[0x0][0x3f4] ;  /* 0x0000fd00ff917b82 */ /* 0x000e620000000800 */
[----:B------:R-:W-:Y:S02]  /*2050*/  IABS R147, R151 ;  /* 0x0000009700937213 */ /* 0x000fe40000000000 */
[----:B------:R-:W-:-:S03]  /*2060*/  ISETP.GE.AND P3, PT, R151, RZ, PT ;  /* 0x000000ff9700720c */ /* 0x000fc60003f66270 */
[----:B------:R-:W-:-:S05]  /*2070*/  IMAD.HI.U32 R146, R140, R147, RZ ;  /* 0x000000938c927227 */ /* 0x000fca00078e00ff */
[----:B------:R-:W-:Y:S02]  /*2080*/  IADD3 R146, PT, PT, -R146, RZ, RZ ;  /* 0x000000ff92927210 */ /* 0x000fe40007ffe1ff */
[----:B-1----:R-:W-:Y:S02]  /*2090*/  IABS R149, R145 ;  /* 0x0000009100957213 */ /* 0x002fe40000000000 */
[----:B------:R-:W-:-:S03]  /*20a0*/  ISETP.NE.AND P4, PT, R145, RZ, PT ;  /* 0x000000ff9100720c */ /* 0x000fc60003f85270 */
[----:B------:R-:W-:-:S05]  /*20b0*/  IMAD R156, R149, R146, R147 ;  /* 0x00000092959c7224 */ /* 0x000fca00078e0293 */
[----:B------:R-:W-:-:S13]  /*20c0*/  ISETP.GT.U32.AND P1, PT, R21, R156, PT ;  /* 0x0000009c1500720c */ /* 0x000fda0003f24070 */
[----:B------:R-:W-:Y:S02]  /*20d0*/  @!P1 IADD3 R156, PT, PT, R156, -R149, RZ ;  /* 0x800000959c9c9210 */ /* 0x000fe40007ffe0ff */
[----:B------:R-:W-:Y:S02]  /*20e0*/  ISETP.GE.AND P1, PT, R151, R16, PT ;  /* 0x000000109700720c */ /* 0x000fe40003f26270 */
[----:B------:R-:W-:-:S11]  /*20f0*/  ISETP.GT.U32.AND P2, PT, R21, R156, PT ;  /* 0x0000009c1500720c */ /* 0x000fd60003f44070 */
[----:B------:R-:W1:Y:S01]  /*2100*/  @!P1 LDC.64 R146, c[0x0][0x3b8] ;  /* 0x0000ee00ff929b82 */ /* 0x000e620000000a00 */
[----:B------:R-:W-:Y:S02]  /*2110*/  @!P1 IMAD R154, R20, R145, RZ ;  /* 0x00000091149a9224 */ /* 0x000fe400078e02ff */
[----:B------:R-:W-:-:S03]  /*2120*/  @!P2 IMAD.IADD R156, R156, 0x1, -R149 ;  /* 0x000000019c9ca824 */ /* 0x000fc600078e0a95 */
[----:B------:R-:W-:Y:S02]  /*2130*/  @!P1 SHF.R.S32.HI R152, RZ, 0x1f, R154 ;  /* 0x0000001fff989819 */ /* 0x000fe4000001149a */
[----:B------:R-:W-:Y:S02]  /*2140*/  @!P3 IADD3 R156, PT, PT, -R156, RZ, RZ ;  /* 0x000000ff9c9cb210 */ /* 0x000fe40007ffe1ff */
[----:B------:R-:W-:-:S04]  /*2150*/  @!P4 LOP3.LUT R156, RZ, R145, RZ, 0x33, !PT ;  /* 0x00000091ff9cc212 */ /* 0x000fc800078e33ff */
[----:B------:R-:W-:Y:S02]  /*2160*/  IADD3 R150, PT, PT, R156, R145, RZ ;  /* 0x000000919c967210 */ /* 0x000fe40007ffe0ff */
[CC--:B------:R-:W-:Y:S02]  /*2170*/  @!P1 LEA R149, R145.reuse, R156.reuse, 0x1 ;  /* 0x0000009c91959211 */ /* 0x0c0fe400078e08ff */
[----:B------:R-:W-:Y:S01]  /*2180*/  @!P1 LEA R157, R145, R156, 0x2 ;  /* 0x0000009c919d9211 */ /* 0x000fe200078e10ff */
[----:B------:R-:W-:Y:S01]  /*2190*/  @!P1 IMAD.SHL.U32 R148, R150, 0x8, RZ ;  /* 0x0000000896949824 */ /* 0x000fe200078e00ff */
[----:B------:R-:W-:Y:S02]  /*21a0*/  @!P1 SHF.L.U32 R149, R149, 0x3, RZ ;  /* 0x0000000395959819 */ /* 0x000fe400000006ff */
[----:B------:R-:W-:Y:S02]  /*21b0*/  @!P1 SHF.L.U32 R157, R157, 0x3, RZ ;  /* 0x000000039d9d9819 */ /* 0x000fe400000006ff */
[----:B------:R-:W-:-:S02]  /*21c0*/  @!P1 IADD3 R153, P2, PT, R154, R148, RZ ;  /* 0x000000949a999210 */ /* 0x000fc40007f5e0ff */
[----:B------:R-:W-:Y:S02]  /*21d0*/  @!P1 IADD3 R154, P3, PT, R154, R149, RZ ;  /* 0x000000959a9a9210 */ /* 0x000fe40007f7e0ff */
[-C--:B------:R-:W-:Y:S02]  /*21e0*/  @!P1 LEA.HI.X.SX32 R158, R148, R152.reuse, 0x1, P2 ;  /* 0x00000098949e9211 */ /* 0x080fe400010f0eff */
[----:B------:R-:W-:Y:S02]  /*21f0*/  @!P1 LEA.HI.X.SX32 R149, R149, R152, 0x1, P3 ;  /* 0x0000009895959211 */ /* 0x000fe400018f0eff */
[CC--:B-1----:R-:W-:Y:S02]  /*2200*/  @!P1 LEA R152, P2, R153.reuse, R146.reuse, 0x1 ;  /* 0x0000009299989211 */ /* 0x0c2fe400078408ff */
[----:B------:R-:W-:Y:S02]  /*2210*/  @!P1 LEA R148, P3, R154, R146, 0x1 ;  /* 0x000000929a949211 */ /* 0x000fe400078608ff */
[----:B------:R-:W-:Y:S01]  /*2220*/  @!P1 LEA.HI.X R153, R153, R147, R158, 0x1, P2 ;  /* 0x0000009399999211 */ /* 0x000fe200010f0c9e */
[----:B------:R-:W-:Y:S01]  /*2230*/  @!P1 IMAD R158, R20, R145, RZ ;  /* 0x00000091149e9224 */ /* 0x000fe200078e02ff */
[----:B------:R-:W-:-:S02]  /*2240*/  @!P1 LEA.HI.X R149, R154, R147, R149, 0x1, P3 ;  /* 0x000000939a959211 */ /* 0x000fc400018f0c95 */
[----:B------:R-:W1:Y:S01]  /*2250*/  @!P1 LDC.64 R146, c[0x0][0x3b8] ;  /* 0x0000ee00ff929b82 */ /* 0x000e620000000a00 */
[----:B------:R-:W-:Y:S01]  /*2260*/  @!P1 IADD3 R154, PT, PT, R156, R145, RZ ;  /* 0x000000919c9a9210 */ /* 0x000fe20007ffe0ff */
[----:B-----5:R2:W5:Y:S01]  /*2270*/  @!P1 LDG.E.128 R76, desc[UR36][R152.64] ;  /* 0x00000024984c9981 */ /* 0x020562000c1e1d00 */
[----:B------:R-:W-:Y:S02]  /*2280*/  @!P1 SHF.R.S32.HI R160, RZ, 0x1f, R158 ;  /* 0x0000001fffa09819 */ /* 0x000fe4000001149e */
[----:B------:R-:W-:Y:S01]  /*2290*/  @!P1 LEA R155, R145, R154, 0x1 ;  /* 0x0000009a919b9211 */ /* 0x000fe200078e08ff */
[----:B------:R3:W5:Y:S01]  /*22a0*/  @!P1 LDG.E.128 R80, desc[UR36][R148.64] ;  /* 0x0000002494509981 */ /* 0x000762000c1e1d00 */
[----:B------:R-:W-:-:S03]  /*22b0*/  @!P1 IADD3 R154, P3, PT, R158, R157, RZ ;  /* 0x0000009d9e9a9210 */ /* 0x000fc60007f7e0ff */
[----:B------:R-:W-:Y:S01]  /*22c0*/  @!P1 IMAD.SHL.U32 R155, R155, 0x8, RZ ;  /* 0x000000089b9b9824 */ /* 0x000fe200078e00ff */
[----:B------:R-:W-:-:S04]  /*22d0*/  @!P1 LEA.HI.X.SX32 R157, R157, R160, 0x1, P3 ;  /* 0x000000a09d9d9211 */ /* 0x000fc800018f0eff */
[----:B------:R-:W-:-:S04]  /*22e0*/  @!P1 IADD3 R158, P2, PT, R158, R155, RZ ;  /* 0x0000009b9e9e9210 */ /* 0x000fc80007f5e0ff */
[----:B------:R-:W-:Y:S02]  /*22f0*/  @!P1 LEA.HI.X.SX32 R155, R155, R160, 0x1, P2 ;  /* 0x000000a09b9b9211 */ /* 0x000fe400010f0eff */
[-C--:B-1----:R-:W-:Y:S02]  /*2300*/  @!P1 LEA R162, P3, R154, R146.reuse, 0x1 ;  /* 0x000000929aa29211 */ /* 0x082fe400078608ff */
[----:B------:R-:W-:Y:S02]  /*2310*/  @!P1 LEA R160, P2, R158, R146, 0x1 ;  /* 0x000000929ea09211 */ /* 0x000fe400078408ff */
[-C--:B------:R-:W-:Y:S02]  /*2320*/  @!P1 LEA.HI.X R163, R154, R147.reuse, R157, 0x1, P3 ;  /* 0x000000939aa39211 */ /* 0x080fe400018f0c9d */
[----:B------:R-:W-:Y:S02]  /*2330*/  @!P1 LEA.HI.X R161, R158, R147, R155, 0x1, P2 ;  /* 0x000000939ea19211 */ /* 0x000fe400010f0c9b */
[----:B------:R-:W1:Y:S01]  /*2340*/  @!P1 LDC.64 R146, c[0x0][0x3b8] ;  /* 0x0000ee00ff929b82 */ /* 0x000e620000000a00 */
[C---:B------:R-:W-:Y:S01]  /*2350*/  LEA R150, R145.reuse, R150, 0x2 ;  /* 0x0000009691967211 */ /* 0x040fe200078e10ff */
[----:B------:R4:W5:Y:S01]  /*2360*/  @!P1 LDG.E.128 R84, desc[UR36][R162.64] ;  /* 0x00000024a2549981 */ /* 0x000962000c1e1d00 */
[----:B------:R-:W-:-:S02]  /*2370*/  @!P1 LEA R155, R145, R156, 0x3 ;  /* 0x0000009c919b9211 */ /* 0x000fc400078e18ff */
[----:B------:R-:W-:Y:S01]  /*2380*/  LEA R150, R145, R150, 0x1 ;  /* 0x0000009691967211 */ /* 0x000fe200078e08ff */
[----:B------:R-:W-:Y:S01]  /*2390*/  @!P1 IMAD R158, R20, R145, RZ ;  /* 0x00000091149e9224 */ /* 0x000fe200078e02ff */
[----:B------:R-:W-:Y:S01]  /*23a0*/  @!P1 SHF.L.U32 R155, R155, 0x3, RZ ;  /* 0x000000039b9b9819 */ /* 0x000fe200000006ff */
[----:B------:R0:W5:Y:S02]  /*23b0*/  @!P1 LDG.E.128 R88, desc[UR36][R160.64] ;  /* 0x00000024a0589981 */ /* 0x000164000c1e1d00 */
[----:B------:R-:W-:Y:S01]  /*23c0*/  @!P1 IMAD.SHL.U32 R154, R150, 0x8, RZ ;  /* 0x00000008969a9824 */ /* 0x000fe200078e00ff */
[----:B------:R-:W-:Y:S02]  /*23d0*/  @!P1 SHF.R.S32.HI R159, RZ, 0x1f, R158 ;  /* 0x0000001fff9f9819 */ /* 0x000fe4000001149e */
[C---:B------:R-:W-:Y:S02]  /*23e0*/  @!P1 IADD3 R157, P3, PT, R158.reuse, R155, RZ ;  /* 0x0000009b9e9d9210 */ /* 0x040fe40007f7e0ff */
[----:B--2---:R-:W-:-:S02]  /*23f0*/  @!P1 IADD3 R153, P2, PT, R158, R154, RZ ;  /* 0x0000009a9e999210 */ /* 0x004fc40007f5e0ff */
[-C--:B---3--:R-:W-:Y:S02]  /*2400*/  @!P1 LEA.HI.X.SX32 R148, R155, R159.reuse, 0x1, P3 ;  /* 0x0000009f9b949211 */ /* 0x088fe400018f0eff */
[----:B------:R-:W-:Y:S02]  /*2410*/  @!P1 LEA.HI.X.SX32 R154, R154, R159, 0x1, P2 ;  /* 0x0000009f9a9a9211 */ /* 0x000fe400010f0eff */
[----:B-1----:R-:W-:-:S04]  /*2420*/  @!P1 LEA R158, P2, R157, R146, 0x1 ;  /* 0x000000929d9e9211 */ /* 0x002fc800078408ff */
[----:B------:R-:W-:Y:S02]  /*2430*/  @!P1 LEA.HI.X R159, R157, R147, R148, 0x1, P2 ;  /* 0x000000939d9f9211 */ /* 0x000fe400010f0c94 */
[----:B------:R-:W1:Y:S01]  /*2440*/  @!P1 LDC.64 R148, c[0x0][0x3b8] ;  /* 0x0000ee00ff949b82 */ /* 0x000e620000000a00 */
[----:B------:R-:W-:Y:S01]  /*2450*/  @!P1 LEA R152, P2, R153, R146, 0x1 ;  /* 0x0000009299989211 */ /* 0x000fe200078408ff */
[C---:B----4-:R-:W-:Y:S01]  /*2460*/  @!P1 IMAD R163, R20.reuse, R145, RZ ;  /* 0x0000009114a39224 */ /* 0x050fe200078e02ff */
[----:B------:R-:W-:Y:S01]  /*2470*/  LEA R150, R145, R150, 0x1 ;  /* 0x0000009691967211 */ /* 0x000fe200078e08ff */
[----:B------:R2:W5:Y:S01]  /*2480*/  @!P1 LDG.E.128 R92, desc[UR36][R158.64] ;  /* 0x000000249e5c9981 */ /* 0x000562000c1e1d00 */
[----:B------:R-:W-:Y:S01]  /*2490*/  @!P1 LEA.HI.X R153, R153, R147, R154, 0x1, P2 ;  /* 0x0000009399999211 */ /* 0x000fe200010f0c9a */
[----:B------:R-:W-:Y:S01]  /*24a0*/  @!P1 IMAD R147, R20, R145, RZ ;  /* 0x0000009114939224 */ /* 0x000fe200078e02ff */
[----:B0-----:R-:W-:-:S03]  /*24b0*/  @!P1 SHF.L.U32 R160, R150, 0x3, RZ ;  /* 0x0000000396a09819 */ /* 0x001fc600000006ff */
[----:B------:R0:W5:Y:S01]  /*24c0*/  @!P1 LDG.E.128 R96, desc[UR36][R152.64] ;  /* 0x0000002498609981 */ /* 0x000162000c1e1d00 */
[----:B------:R-:W-:-:S04]  /*24d0*/  @!P1 LEA R146, P2, R156, R147, 0x3 ;  /* 0x000000939c929211 */ /* 0x000fc800078418ff */
[----:B------:R-:W-:Y:S02]  /*24e0*/  @!P1 LEA.HI.X.SX32 R147, R147, RZ, 0x1, P2 ;  /* 0x000000ff93939211 */ /* 0x000fe400010f0eff */
[----:B-1----:R-:W-:-:S04]  /*24f0*/  @!P1 LEA R154, P2, R146, R148, 0x1 ;  /* 0x00000094929a9211 */ /* 0x002fc800078408ff */
[----:B------:R-:W-:Y:S02]  /*2500*/  @!P1 LEA.HI.X R155, R146, R149, R147, 0x1, P2 ;  /* 0x00000095929b9211 */ /* 0x000fe400010f0c93 */
[-C--:B------:R-:W-:Y:S01]  /*2510*/  @!P1 IADD3 R146, PT, PT, R156, R145.reuse, RZ ;  /* 0x000000919c929210 */ /* 0x080fe20007ffe0ff */
[----:B------:R-:W-:Y:S01]  /*2520*/  @!P1 IMAD R148, R20, R145, RZ ;  /* 0x0000009114949224 */ /* 0x000fe200078e02ff */
[----:B------:R-:W-:Y:S01]  /*2530*/  @!P1 SHF.R.S32.HI R161, RZ, 0x1f, R160 ;  /* 0x0000001fffa19819 */ /* 0x000fe200000114a0 */
[----:B------:R-:W-:Y:S01]  /*2540*/  IMAD.IADD R150, R150, 0x1, R145 ;  /* 0x0000000196967824 */ /* 0x000fe200078e0291 */
[----:B------:R-:W-:Y:S01]  /*2550*/  @!P1 LEA R146, R145, R146, 0x2 ;  /* 0x0000009291929211 */ /* 0x000fe200078e10ff */
[----:B------:R-:W5:Y:S03]  /*2560*/  @!P1 LDG.E.128 R100, desc[UR36][R154.64] ;  /* 0x000000249a649981 */ /* 0x000f66000c1e1d00 */
[----:B------:R-:W-:-:S04]  /*2570*/  @!P1 SHF.L.U32 R146, R146, 0x3, RZ ;  /* 0x0000000392929819 */ /* 0x000fc800000006ff */
[----:B------:R-:W-:Y:S02]  /*2580*/  @!P1 SHF.R.S32.HI R147, RZ, 0x1f, R146 ;  /* 0x0000001fff939819 */ /* 0x000fe40000011492 */
[----:B------:R-:W-:-:S04]  /*2590*/  @!P1 IADD3 R149, P2, PT, R148, R146, RZ ;  /* 0x0000009294959210 */ /* 0x000fc80007f5e0ff */
[----:B------:R-:W-:Y:S02]  /*25a0*/  @!P1 LEA.HI.X.SX32 R162, R148, R147, 0x1, P2 ;  /* 0x0000009394a29211 */ /* 0x000fe400010f0eff */
[----:B------:R-:W1:Y:S01]  /*25b0*/  @!P1 LDC.64 R146, c[0x0][0x3b8] ;  /* 0x0000ee00ff929b82 */ /* 0x000e620000000a00 */
[----:B------:R-:W-:-:S05]  /*25c0*/  @!P1 IADD3 R156, PT, PT, R156, R145, RZ ;  /* 0x000000919c9c9210 */ /* 0x000fca0007ffe0ff */
[----:B------:R-:W-:Y:S01]  /*25d0*/  @!P1 IMAD R156, R145, 0x4, R156 ;  /* 0x00000004919c9824 */ /* 0x000fe200078e029c */
[----:B-1----:R-:W-:-:S04]  /*25e0*/  @!P1 LEA R148, P2, R149, R146, 0x1 ;  /* 0x0000009295949211 */ /* 0x002fc800078408ff */
[----:B------:R-:W-:Y:S02]  /*25f0*/  @!P1 LEA.HI.X R149, R149, R147, R162, 0x1, P2 ;  /* 0x0000009395959211 */ /* 0x000fe400010f0ca2 */
[----:B------:R-:W1:Y:S01]  /*2600*/  @!P1 LDC.64 R146, c[0x0][0x3b8] ;  /* 0x0000ee00ff929b82 */ /* 0x000e620000000a00 */
[----:B------:R-:W-:Y:S02]  /*2610*/  @!P1 IADD3 R156, PT, PT, R156, R145, RZ ;  /* 0x000000919c9c9210 */ /* 0x000fe40007ffe0ff */
[----:B--2---:R-:W-:Y:S01]  /*2620*/  @!P1 SHF.L.U32 R158, R150, 0x3, RZ ;  /* 0x00000003969e9819 */ /* 0x004fe200000006ff */
[----:B------:R-:W5:Y:S01]  /*2630*/  @!P1 LDG.E.128 R104, desc[UR36][R148.64] ;  /* 0x0000002494689981 */ /* 0x000f62000c1e1d00 */
[----:B------:R-:W-:-:S04]  /*2640*/  @!P1 SHF.L.U32 R156, R156, 0x3, RZ ;  /* 0x000000039c9c9819 */ /* 0x000fc800000006ff */
[----:B------:R-:W-:Y:S02]  /*2650*/  @!P1 SHF.R.S32.HI R157, RZ, 0x1f, R156 ;  /* 0x0000001fff9d9819 */ /* 0x000fe4000001149c */
[----:B------:R-:W-:-:S04]  /*2660*/  @!P1 IADD3 R162, P2, PT, R163, R156, RZ ;  /* 0x0000009ca3a29210 */ /* 0x000fc80007f5e0ff */
[----:B------:R-:W-:Y:S02]  /*2670*/  @!P1 LEA.HI.X.SX32 R157, R163, R157, 0x1, P2 ;  /* 0x0000009da39d9211 */ /* 0x000fe400010f0eff */
[----:B-1----:R-:W-:-:S04]  /*2680*/  @!P1 LEA R156, P2, R162, R146, 0x1 ;  /* 0x00000092a29c9211 */ /* 0x002fc800078408ff */
[----:B------:R-:W-:Y:S02]  /*2690*/  @!P1 LEA.HI.X R157, R162, R147, R157, 0x1, P2 ;  /* 0x00000093a29d9211 */ /* 0x000fe400010f0c9d */
[----:B------:R-:W1:Y:S01]  /*26a0*/  @!P1 LDC.64 R146, c[0x0][0x3b8] ;  /* 0x0000ee00ff929b82 */ /* 0x000e620000000a00 */
[C---:B------:R-:W-:Y:S02]  /*26b0*/  @!P1 IADD3 R162, P2, PT, R163.reuse, R160, RZ ;  /* 0x000000a0a3a29210 */ /* 0x040fe40007f5e0ff */
[----:B------:R-:W-:Y:S01]  /*26c0*/  @!P1 SHF.R.S32.HI R159, RZ, 0x1f, R158 ;  /* 0x0000001fff9f9819 */ /* 0x000fe2000001149e */
[----:B------:R-:W5:Y:S01]  /*26d0*/  @!P1 LDG.E.128 R108, desc[UR36][R156.64] ;  /* 0x000000249c6c9981 */ /* 0x000f62000c1e1d00 */
[----:B------:R-:W-:Y:S02]  /*26e0*/  @!P1 LEA.HI.X.SX32 R161, R163, R161, 0x1, P2 ;  /* 0x000000a1a3a19211 */ /* 0x000fe400010f0eff */
[----:B-1----:R-:W-:-:S04]  /*26f0*/  @!P1 LEA R160, P2, R162, R146, 0x1 ;  /* 0x00000092a2a09211 */ /* 0x002fc800078408ff */
[----:B------:R-:W-:Y:S02]  /*2700*/  @!P1 LEA.HI.X R161, R162, R147, R161, 0x1, P2 ;  /* 0x00000093a2a19211 */ /* 0x000fe400010f0ca1 */
[----:B------:R-:W1:Y:S01]  /*2710*/  @!P1 LDC.64 R146, c[0x0][0x3b8] ;  /* 0x0000ee00ff929b82 */ /* 0x000e620000000a00 */
[C---:B------:R-:W-:Y:S02]  /*2720*/  @!P1 IADD3 R162, P2, PT, R163.reuse, R158, RZ ;  /* 0x0000009ea3a29210 */ /* 0x040fe40007f5e0ff */
[----:B------:R-:W-:Y:S01]  /*2730*/  IADD3 R150, PT, PT, R150, R145, RZ ;  /* 0x0000009196967210 */ /* 0x000fe20007ffe0ff */
[----:B------:R2:W5:Y:S01]  /*2740*/  @!P1 LDG.E.128 R112, desc[UR36][R160.64] ;  /* 0x00000024a0709981 */ /* 0x000562000c1e1d00 */
[----:B------:R-:W-:Y:S02]  /*2750*/  @!P1 LEA.HI.X.SX32 R159, R163, R159, 0x1, P2 ;  /* 0x0000009fa39f9211 */ /* 0x000fe400010f0eff */
[----:B-1----:R-:W-:-:S04]  /*2760*/  @!P1 LEA R158, P2, R162, R146, 0x1 ;  /* 0x00000092a29e9211 */ /* 0x002fc800078408ff */
[----:B------:R-:W-:Y:S02]  /*2770*/  @!P1 LEA.HI.X R159, R162, R147, R159, 0x1, P2 ;  /* 0x00000093a29f9211 */ /* 0x000fe400010f0c9f */
[----:B------:R-:W1:Y:S01]  /*2780*/  @!P1 LDC.64 R146, c[0x0][0x3b8] ;  /* 0x0000ee00ff929b82 */ /* 0x000e620000000a00 */
[----:B0-----:R-:W-:Y:S01]  /*2790*/  @!P1 SHF.L.U32 R152, R150, 0x3, RZ ;  /* 0x0000000396989819 */ /* 0x001fe200000006ff */
[----:B--2---:R-:W-:Y:S01]  /*27a0*/  @!P1 IMAD R160, R20, R145, RZ ;  /* 0x0000009114a09224 */ /* 0x004fe200078e02ff */
[----:B------:R-:W-:Y:S01]  /*27b0*/  @P0 MOV R161, R141 ;  /* 0x0000008d00a10202 */ /* 0x000fe20000000f00 */
[----:B------:R0:W5:Y:S01]  /*27c0*/  @!P1 LDG.E.128 R116, desc[UR36][R158.64] ;  /* 0x000000249e749981 */ /* 0x000162000c1e1d00 */
[----:B------:R-:W-:Y:S02]  /*27d0*/  @!P1 SHF.R.S32.HI R153, RZ, 0x1f, R152 ;  /* 0x0000001fff999819 */ /* 0x000fe40000011498 */
[----:B------:R-:W-:-:S04]  /*27e0*/  @!P1 IADD3 R162, P2, PT, R163, R152, RZ ;  /* 0x00000098a3a29210 */ /* 0x000fc80007f5e0ff */
[----:B------:R-:W-:Y:S02]  /*27f0*/  @!P1 LEA.HI.X.SX32 R153, R163, R153, 0x1, P2 ;  /* 0x00000099a3999211 */ /* 0x000fe400010f0eff */
[----:B-1----:R-:W-:-:S04]  /*2800*/  @!P1 LEA R152, P2, R162, R146, 0x1 ;  /* 0x00000092a2989211 */ /* 0x002fc800078408ff */
[----:B------:R-:W-:Y:S02]  /*2810*/  @!P1 LEA.HI.X R153, R162, R147, R153, 0x1, P2 ;  /* 0x00000093a2999211 */ /* 0x000fe400010f0c99 */
[----:B------:R-:W1:Y:S01]  /*2820*/  @!P1 LDC.64 R146, c[0x0][0x3b8] ;  /* 0x0000ee00ff929b82 */ /* 0x000e620000000a00 */
[----:B------:R-:W-:Y:S02]  /*2830*/  IADD3 R150, PT, PT, R150, R145, RZ ;  /* 0x0000009196967210 */ /* 0x000fe40007ffe0ff */
[----:B------:R0:W5:Y:S03]  /*2840*/  @!P1 LDG.E.128 R120, desc[UR36][R152.64] ;  /* 0x0000002498789981 */ /* 0x000166000c1e1d00 */
[----:B------:R-:W-:-:S05]  /*2850*/  @!P1 IMAD.SHL.U32 R154, R150, 0x8, RZ ;  /* 0x00000008969a9824 */ /* 0x000fca00078e00ff */
[----:B------:R-:W-:Y:S02]  /*2860*/  @!P1 SHF.R.S32.HI R155, RZ, 0x1f, R154 ;  /* 0x0000001fff9b9819 */ /* 0x000fe4000001149a */
[----:B------:R-:W-:-:S04]  /*2870*/  @!P1 IADD3 R162, P2, PT, R163, R154, RZ ;  /* 0x0000009aa3a29210 */ /* 0x000fc80007f5e0ff */
[----:B------:R-:W-:Y:S02]  /*2880*/  @!P1 LEA.HI.X.SX32 R155, R163, R155, 0x1, P2 ;  /* 0x0000009ba39b9211 */ /* 0x000fe400010f0eff */
[----:B-1----:R-:W-:-:S04]  /*2890*/  @!P1 LEA R154, P2, R162, R146, 0x1 ;  /* 0x00000092a29a9211 */ /* 0x002fc800078408ff */
[----:B------:R-:W-:Y:S02]  /*28a0*/  @!P1 LEA.HI.X R155, R162, R147, R155, 0x1, P2 ;  /* 0x00000093a29b9211 */ /* 0x000fe400010f0c9b */
[----:B------:R-:W1:Y:S01]  /*28b0*/  @!P1 LDC.64 R146, c[0x0][0x3b8] ;  /* 0x0000ee00ff929b82 */ /* 0x000e620000000a00 */
[----:B------:R-:W-:Y:S02]  /*28c0*/  IADD3 R150, PT, PT, R150, R145, RZ ;  /* 0x0000009196967210 */ /* 0x000fe40007ffe0ff */
[----:B------:R0:W5:Y:S02]  /*28d0*/  @!P1 LDG.E.128 R124, desc[UR36][R154.64] ;  /* 0x000000249a7c9981 */ /* 0x000164000c1e1d00 */
[----:B------:R-:W-:-:S04]  /*28e0*/  @!P1 SHF.L.U32 R148, R150, 0x3, RZ ;  /* 0x0000000396949819 */ /* 0x000fc800000006ff */
        /* <DEDUP_REMOVED lines=15> */
[----:B------:R-:W-:Y:S02]  /*29e0*/  @!P1 IADD3 R150, PT, PT, R150, R145, RZ ;  /* 0x0000009196969210 */ /* 0x000fe40007ffe0ff */
[----:B------:R0:W5:Y:S03]  /*29f0*/  @!P1 LDG.E.128 R132, desc[UR36][R156.64] ;  /* 0x000000249c849981 */ /* 0x000166000c1e1d00 */
[----:B------:R-:W-:-:S05]  /*2a00*/  @!P1 IMAD.SHL.U32 R150, R150, 0x8, RZ ;  /* 0x0000000896969824 */ /* 0x000fca00078e00ff */
[----:B------:R-:W-:Y:S02]  /*2a10*/  @!P1 SHF.R.S32.HI R145, RZ, 0x1f, R150 ;  /* 0x0000001fff919819 */ /* 0x000fe40000011496 */
[----:B------:R-:W-:-:S04]  /*2a20*/  @!P1 IADD3 R150, P2, PT, R160, R150, RZ ;  /* 0x00000096a0969210 */ /* 0x000fc80007f5e0ff */
[----:B------:R-:W-:Y:S02]  /*2a30*/  @!P1 LEA.HI.X.SX32 R145, R160, R145, 0x1, P2 ;  /* 0x00000091a0919211 */ /* 0x000fe400010f0eff */
[----:B------:R-:W-:Y:S02]  /*2a40*/  @P0 MOV R160, R22 ;  /* 0x0000001600a00202 */ /* 0x000fe40000000f00 */
[----:B-1----:R-:W-:-:S04]  /*2a50*/  @!P1 LEA R146, P2, R150, R146, 0x1 ;  /* 0x0000009296929211 */ /* 0x002fc800078408ff */
[----:B------:R-:W-:Y:S02]  /*2a60*/  @!P1 LEA.HI.X R147, R150, R147, R145, 0x1, P2 ;  /* 0x0000009396939211 */ /* 0x000fe400010f0c91 */
[----:B------:R-:W2:Y:S04]  /*2a70*/  @P0 LDG.E.U8 R145, desc[UR36][R160.64] ;  /* 0x00000024a0910981 */ /* 0x000ea8000c1e1100 */
[----:B------:R0:W5:Y:S01]  /*2a80*/  @!P1 LDG.E.128 R136, desc[UR36][R146.64] ;  /* 0x0000002492889981 */ /* 0x000162000c1e1d00 */
[----:B------:R-:W-:Y:S01]  /*2a90*/  BSSY.RECONVERGENT B1, `(.L_x_2421) ;  /* 0x0000062000017945 */ /* 0x000fe20003800200 */
[----:B--2---:R-:W-:-:S03]  /*2aa0*/  ISETP.NE.AND P3, PT, R145, RZ, P0 ;  /* 0x000000ff9100720c */ /* 0x004fc60000765270 */
[----:B0-----:R-:W-:Y:S10]  /*2ab0*/  @P1 BRA `(.L_x_2422) ;  /* 0x00000004007c1947 */ /* 0x001ff40003800000 */
[----:B------:R-:W-:Y:S02]  /*2ac0*/  ISETP.NE.U32.AND P1, PT, RZ, UR8, PT ;  /* 0x00000008ff007c0c */ /* 0x000fe4000bf25070 */
[----:B------:R-:W-:Y:S02]  /*2ad0*/  ISETP.NE.U32.AND P2, PT, RZ, UR12, PT ;  /* 0x0000000cff007c0c */ /* 0x000fe4000bf45070 */
[----:B------:R-:W-:Y:S02]  /*2ae0*/  ISETP.NE.AND.EX P1, PT, RZ, UR9, PT, P1 ;  /* 0x00000009ff007c0c */ /* 0x000fe4000bf25310 */
[----:B------:R-:W-:-:S11]  /*2af0*/  ISETP.NE.AND.EX P2, PT, RZ, UR13, PT, P2 ;  /* 0x0000000dff007c0c */ /* 0x000fd6000bf45320 */
[----:B------:R-:W0:Y:S01]  /*2b00*/  @P1 S2R R145, SR_CTAID.X ;  /* 0x0000000000911919 */ /* 0x000e220000002500 */
[----:B------:R-:W0:Y:S08]  /*2b10*/  @P1 LDC.64 R148, c[0x0][0x448] ;  /* 0x00011200ff941b82 */ /* 0x000e300000000a00 */
[----:B------:R-:W1:Y:S08]  /*2b20*/  @P2 LDC.64 R146, c[0x0][0x438] ;  /* 0x00010e00ff922b82 */ /* 0x000e700000000a00 */
[----:B------:R-:W2:Y:S08]  /*2b30*/  @P1 LDC R150, c[0x0][0x408] ;  /* 0x00010200ff961b82 */ /* 0x000eb00000000800 */
[----:B------:R-:W2:Y:S01]  /*2b40*/  @P1 LDC R153, c[0x0][0x430] ;  /* 0x00010c00ff991b82 */ /* 0x000ea20000000800 */
[----:B0-----:R-:W-:-:S04]  /*2b50*/  @P1 IMAD.WIDE.U32 R148, R145, 0x2, R148 ;  /* 0x0000000291941825 */ /* 0x001fc800078e0094 */
[----:B-1----:R-:W-:Y:S02]  /*2b60*/  @P2 IMAD.WIDE R146, R143, 0x2, R146 ;  /* 0x000000028f922825 */ /* 0x002fe400078e0292 */
[----:B------:R-:W3:Y:S04]  /*2b70*/  @P1 LDG.E.U16 R148, desc[UR36][R148.64] ;  /* 0x0000002494941981 */ /* 0x000ee8000c1e1500 */
[----:B------:R0:W4:Y:S01]  /*2b80*/  @P2 LDG.E.U16 R146, desc[UR36][R146.64] ;  /* 0x0000002492922981 */ /* 0x000122000c1e1500 */
[----:B-----5:R-:W-:-:S04]  /*2b90*/  HMUL2 R145, R4, R100 ;  /* 0x0000006404917232 */ /* 0x020fc80000000000 */
[----:B------:R-:W-:-:S04]  /*2ba0*/  HFMA2 R145, R8, R76, R145 ;  /* 0x0000004c08917231 */ /* 0x000fc80000000091 */
[----:B------:R-:W-:-:S04]  /*2bb0*/  HFMA2 R145, R12, R80, R145 ;  /* 0x000000500c917231 */ /* 0x000fc80000000091 */
[----:B------:R-:W-:Y:S02]  /*2bc0*/  HFMA2 R145, R24, R88, R145 ;  /* 0x0000005818917231 */ /* 0x000fe40000000091 */
[----:B0-----:R-:W-:Y:S02]  /*2bd0*/  HFMA2 R147, R5, R101, -RZ ;  /* 0x0000006505937231 */ /* 0x001fe400001000ff */
        /* <DEDUP_REMOVED lines=60> */
[----:B------:R-:W-:Y:S01]  /*2fa0*/  HFMA2 R149, R75, R139, R149 ;  /* 0x0000008b4b957231 */ /* 0x000fe20000000095 */
[----:B--2---:R-:W-:-:S03]  /*2fb0*/  @P1 IADD3 R150, PT, PT, R153, R150, RZ ;  /* 0x0000009699961210 */ /* 0x004fc60007ffe0ff */
[----:B------:R-:W-:Y:S01]  /*2fc0*/  HFMA2 R145, R145, 1, 1, R149 ;  /* 0x3c003c0091917831 */ /* 0x000fe20000000095 */
[----:B------:R-:W-:-:S04]  /*2fd0*/  @P1 ISETP.GE.AND P4, PT, R151, R150, PT ;  /* 0x000000969700120c */ /* 0x000fc80003f86270 */
        /* <DEDUP_REMOVED lines=13> */
.L_x_2422:
[----:B------:R-:W-:Y:S05]  /*30b0*/  BSYNC.RECONVERGENT B1 ;  /* 0x0000000000017941 */ /* 0x000fea0003800200 */
.L_x_2421:
[----:B------:R-:W-:Y:S01]  /*30c0*/  IADD3 R151, PT, PT, R151, 0x100, RZ ;  /* 0x0000010097977810 */ /* 0x000fe20007ffe0ff */
[----:B0-----:R-:W-:Y:S01]  /*30d0*/  VIADD R144, R144, 0x400 ;  /* 0x0000040090907836 */ /* 0x001fe20000000000 */
[----:B------:R-:W-:Y:S02]  /*30e0*/  IADD3 R22, P2, PT, R22, 0x100, RZ ;  /* 0x0000010016167810 */ /* 0x000fe40007f5e0ff */
[----:B------:R-:W-:Y:S02]  /*30f0*/  ISETP.GE.AND P1, PT, R151, R142, PT ;  /* 0x0000008e9700720c */ /* 0x000fe40003f26270 */
[----:B------:R-:W-:Y:S02]  /*3100*/  IADD3.X R141, PT, PT, RZ, R141, RZ, P2, !PT ;  /* 0x0000008dff8d7210 */ /* 0x000fe400017fe4ff */
[----:B------:R-:W-:-:S09]  /*3110*/  IADD3 R143, PT, PT, R143, 0x100, RZ ;  /* 0x000001008f8f7810 */ /* 0x000fd20007ffe0ff */
[----:B------:R-:W-:Y:S05]  /*3120*/  @!P1 BRA `(.L_x_2423) ;  /* 0xffffffec00c49947 */ /* 0x000fea000383ffff */
.L_x_2420:
[----:B------:R-:W-:Y:S05]  /*3130*/  BSYNC.RECONVERGENT B0 ;  /* 0x0000000000007941 */ /* 0x000fea0003800200 */
.L_x_2419:
[----:B------:R-:W0:Y:S01]  /*3140*/  SHFL.BFLY PT, R5, R0, 0x10, 0x1f ;  /* 0x0e001f0000057f89 */ /* 0x000e2200000e0000 */
[----:B------:R-:W1:Y:S01]  /*3150*/  S2UR UR6, SR_CgaCtaId ;  /* 0x00000000000679c3 */ /* 0x000e620000008800 */
[----:B------:R-:W-:Y:S01]  /*3160*/  UMOV UR5, 0x400 ;  /* 0x0000040000057882 */ /* 0x000fe20000000000 */
[----:B------:R-:W-:Y:S01]  /*3170*/  MOV R11, 0xff7fffff ;  /* 0xff7fffff000b7802 */ /* 0x000fe20000000f00 */
[----:B------:R-:W2:Y:S01]  /*3180*/  S2R R8, SR_TID.X ;  /* 0x0000000000087919 */ /* 0x000ea20000002100 */
[----:B------:R-:W-:Y:S01]  /*3190*/  BSSY.RECONVERGENT B0, `(.L_x_2424) ;  /* 0x0000183000007945 */ /* 0x000fe20003800200 */
[----:B0-----:R-:W-:Y:S01]  /*31a0*/  FMNMX.FTZ R5, R5, R0, !PT ;  /* 0x0000000005057209 */ /* 0x001fe20007810000 */
[----:B-1----:R-:W-:-:S04]  /*31b0*/  ULEA UR4, UR6, UR5, 0x18 ;  /* 0x0000000506047291 */ /* 0x002fc8000f8ec0ff */
[----:B------:R-:W0:Y:S02]  /*31c0*/  SHFL.BFLY PT, R4, R5, 0x8, 0x1f ;  /* 0x0d001f0005047f89 */ /* 0x000e2400000e0000 */
[----:B0-----:R-:W-:-:S05]  /*31d0*/  FMNMX.FTZ R4, R5, R4, !PT ;  /* 0x0000000405047209 */ /* 0x001fca0007810000 */
[----:B----4-:R-:W0:Y:S02]  /*31e0*/  SHFL.BFLY PT, R7, R4, 0x4, 0x1f ;  /* 0x0c801f0004077f89 */ /* 0x010e2400000e0000 */
[----:B0-----:R-:W-:Y:S02]  /*31f0*/  FMNMX.FTZ R7, R4, R7, !PT ;  /* 0x0000000704077209 */ /* 0x001fe40007810000 */
[----:B--2---:R-:W-:-:S03]  /*3200*/  LEA.HI R4, R8, UR4, RZ, 0x1d ;  /* 0x0000000408047c11 */ /* 0x004fc6000f8fe8ff */
[----:B------:R-:W0:Y:S02]  /*3210*/  SHFL.BFLY PT, R6, R7, 0x2, 0x1f ;  /* 0x0c401f0007067f89 */ /* 0x000e2400000e0000 */
[----:B0-----:R-:W-:Y:S02]  /*3220*/  FMNMX.FTZ R9, R7, R6, !PT ;  /* 0x0000000607097209 */ /* 0x001fe40007810000 */
[----:B------:R-:W-:-:S03]  /*3230*/  LOP3.LUT P0, R6, R8, 0x1f, RZ, 0xc0, !PT ;  /* 0x0000001f08067812 */ /* 0x000fc6000780c0ff */
[----:B------:R-:W0:Y:S01]  /*3240*/  SHFL.BFLY PT, R10, R9, 0x1, 0x1f ;  /* 0x0c201f00090a7f89 */ /* 0x000e2200000e0000 */
[C---:B------:R-:W-:Y:S02]  /*3250*/  ISETP.GT.U32.AND P1, PT, R6.reuse, 0x7, PT ;  /* 0x000000070600780c */ /* 0x040fe40003f24070 */
[----:B------:R-:W-:Y:S02]  /*3260*/  LEA R7, R6, UR4, 0x2 ;  /* 0x0000000406077c11 */ /* 0x000fe4000f8e10ff */
[----:B0-----:R-:W-:Y:S01]  /*3270*/  FMNMX.FTZ R15, R9, R10, !PT ;  /* 0x0000000a090f7209 */ /* 0x001fe20007810000 */
[----:B------:R-:W-:-:S04]  /*3280*/  HFMA2 R10, -RZ, RZ, 0, 0 ;  /* 0x00000000ff0a7431 */ /* 0x000fc800000001ff */
[----:B------:R-:W-:Y:S01]  /*3290*/  @!P0 STS [R4], R15 ;  /* 0x0000000f04008388 */ /* 0x000fe20000000800 */
[----:B------:R-:W-:Y:S06]  /*32a0*/  BAR.SYNC.DEFER_BLOCKING 0x0 ;  /* 0x0000000000007b1d */ /* 0x000fec0000010000 */
[----:B------:R-:W0:Y:S04]  /*32b0*/  @!P1 LDS R11, [R7] ;  /* 0x00000000070b9984 */ /* 0x000e280000000800 */
[----:B0-----:R-:W0:Y:S02]  /*32c0*/  SHFL.BFLY PT, R0, R11, 0x4, 0x1f ;  /* 0x0c801f000b007f89 */ /* 0x001e2400000e0000 */
[----:B0-----:R-:W-:-:S05]  /*32d0*/  FMNMX.FTZ R12, R0, R11, !PT ;  /* 0x0000000b000c7209 */ /* 0x001fca0007810000 */
[----:B------:R-:W0:Y:S02]  /*32e0*/  SHFL.BFLY PT, R5, R12, 0x2, 0x1f ;  /* 0x0c401f000c057f89 */ /* 0x000e2400000e0000 */
[----:B0-----:R-:W-:Y:S02]  /*32f0*/  FMNMX.FTZ R13, R12, R5, !PT ;  /* 0x000000050c0d7209 */ /* 0x001fe40007810000 */
[----:B------:R-:W-:-:S03]  /*3300*/  IADD3 R5, PT, PT, R19, R8, RZ ;  /* 0x0000000813057210 */ /* 0x000fc60007ffe0ff */
[----:B------:R-:W0:Y:S01]  /*3310*/  SHFL.BFLY PT, R0, R13, 0x1, 0x1f ;  /* 0x0c201f000d007f89 */ /* 0x000e2200000e0000 */
[----:B------:R-:W-:Y:S02]  /*3320*/  ISETP.GT.AND P0, PT, R5, R16, PT ;  /* 0x000000100500720c */ /* 0x000fe40003f04270 */
[----:B0-----:R-:W-:Y:S02]  /*3330*/  FMNMX.FTZ R9, R13, R0, !PT ;  /* 0x000000000d097209 */ /* 0x001fe40007810000 */
[----:B------:R-:W-:-:S04]  /*3340*/  IADD3 R0, PT, PT, R16, 0x1, RZ ;  /* 0x0000000110007810 */ /* 0x000fc80007ffe0ff */
        /* <DEDUP_REMOVED lines=21> */
[----:B------:R-:W-:-:S03]  /*34a0*/  HFMA2 R10, -RZ, RZ, 0, 0 ;  /* 0x00000000ff0a7431 */ /* 0x000fc600000001ff */
[----:B------:R-:W-:Y:S02]  /*34b0*/  IADD3 R13, PT, PT, -R12, RZ, RZ ;  /* 0x000000ff0c0d7210 */ /* 0x000fe40007ffe1ff */
[----:B------:R-:W-:-:S07]  /*34c0*/  LEA R12, R8, UR4, 0x2 ;  /* 0x00000004080c7c11 */ /* 0x000fce000f8e10ff */
.L_x_2429:
[----:B------:R-:W0:Y:S01]  /*34d0*/  LDS R14, [R12] ;  /* 0x000000000c0e7984 */ /* 0x000e220000000800 */
[----:B------:R-:W-:Y:S01]  /*34e0*/  IADD3 R13, PT, PT, R13, 0x1, RZ ;  /* 0x000000010d0d7810 */ /* 0x000fe20007ffe0ff */
[----:B------:R-:W-:-:S03]  /*34f0*/  VIADD R11, R11, 0x100 ;  /* 0x000001000b0b7836 */ /* 0x000fc60000000000 */
        /* <DEDUP_REMOVED lines=8> */
.L_x_2428:
[----:B------:R-:W-:Y:S05]  /*3580*/  BSYNC.RECONVERGENT B1 ;  /* 0x0000000000017941 */ /* 0x000fea0003800200 */
.L_x_2427:
[----:B------:R-:W-:Y:S05]  /*3590*/  @!P1 BRA `(.L_x_2425) ;  /* 0x0000001400089947 */ /* 0x000fea0003800000 */
[----:B------:R-:W-:Y:S01]  /*35a0*/  UIADD3 UR4, UPT, UPT, UR5, 0x140, URZ ;  /* 0x0000014005047890 */ /* 0x000fe2000fffe0ff */
[----:B------:R-:W-:Y:S02]  /*35b0*/  SHF.L.U32 R12, R19, 0x2, RZ ;  /* 0x00000002130c7819 */ /* 0x000fe400000006ff */
[C---:B------:R-:W-:Y:S01]  /*35c0*/  IADD3 R25, PT, PT, R11.reuse, 0x400, RZ ;  /* 0x000004000b197810 */ /* 0x040fe20007ffe0ff */
[----:B------:R-:W-:Y:S01]  /*35d0*/  ULEA UR4, UR6, UR4, 0x18 ;  /* 0x0000000406047291 */ /* 0x000fe2000f8ec0ff */
[----:B------:R-:W-:Y:S02]  /*35e0*/  LEA R12, R11, -R12, 0x2 ;  /* 0x8000000c0b0c7211 */ /* 0x000fe400078e10ff */
[----:B------:R-:W-:-:S03]  /*35f0*/  ISETP.GT.AND P0, PT, R25, R16, PT ;  /* 0x000000101900720c */ /* 0x000fc60003f04270 */
[----:B------:R-:W-:-:S03]  /*3600*/  IADD3 R11, PT, PT, R12, UR4, RZ ;  /* 0x000000040c0b7c10 */ /* 0x000fc6000fffe0ff */
[----:B------:R-:W0:Y:S04]  /*3610*/  LDS R14, [R12+UR4] ;  /* 0x000000040c0e7984 */ /* 0x000e280008000800 */
[----:B------:R-:W1:Y:S04]  /*3620*/  LDS R22, [R12+UR4+0x400] ;  /* 0x000400040c167984 */ /* 0x000e680008000800 */
[----:B------:R-:W2:Y:S04]  /*3630*/  LDS R24, [R12+UR4+0x800] ;  /* 0x000800040c187984 */ /* 0x000ea80008000800 */
[----:B---3--:R-:W3:Y:S01]  /*3640*/  LDS R26, [R12+UR4+0xc00] ;  /* 0x000c00040c1a7984 */ /* 0x008ee20008000800 */
        /* <DEDUP_REMOVED lines=21> */
[----:B----4-:R-:W-:Y:S01]  /*37a0*/  IMAD.IADD R12, R16, 0x1, -R25 ;  /* 0x00000001100c7824 */ /* 0x010fe200078e0a19 */
[----:B------:R-:W-:Y:S01]  /*37b0*/  BSSY.RECONVERGENT B1, `(.L_x_2430) ;  /* 0x000006b000017945 */ /* 0x000fe20003800200 */
[----:B------:R-:W-:Y:S02]  /*37c0*/  IADD3 R11, PT, PT, R11, 0x1800, RZ ;  /* 0x000018000b0b7810 */ /* 0x000fe40007ffe0ff */
[----:B------:R-:W-:Y:S02]  /*37d0*/  PLOP3.LUT P0, PT, PT, PT, PT, 0x80, 0x8 ;  /* 0x000000000008781c */ /* 0x000fe40003f0f070 */
[----:B------:R-:W-:-:S13]  /*37e0*/  ISETP.GT.AND P1, PT, R12, 0xbff, PT ;  /* 0x00000bff0c00780c */ /* 0x000fda0003f24270 */
[----:B------:R-:W-:Y:S05]  /*37f0*/  @!P1 BRA `(.L_x_2431) ;  /* 0x0000000400989947 */ /* 0x000fea0003800000 */
[----:B------:R-:W-:Y:S02]  /*3800*/  PLOP3.LUT P0, PT, PT, PT, PT, 0x8, 0x80 ;  /* 0x000000000080781c */ /* 0x000fe40003f0e170 */
[----:B------:R-:W-:-:S11]  /*3810*/  IADD3 R50, PT, PT, R16, -0xbff, RZ ;  /* 0xfffff40110327810 */ /* 0x000fd60007ffe0ff */
.L_x_2432:
        /* <DEDUP_REMOVED lines=100> */
.L_x_2431:
[----:B------:R-:W-:Y:S05]  /*3e60*/  BSYNC.RECONVERGENT B1 ;  /* 0x0000000000017941 */ /* 0x000fea0003800200 */
.L_x_2430:
[----:B------:R-:W-:Y:S01]  /*3e70*/  IADD3 R12, PT, PT, -R25, R16, RZ ;  /* 0x00000010190c7210 */ /* 0x000fe20007ffe1ff */
        /* <DEDUP_REMOVED lines=54> */
.L_x_2434:
[----:B------:R-:W-:Y:S05]  /*41e0*/  BSYNC.RECONVERGENT B1 ;  /* 0x0000000000017941 */ /* 0x000fea0003800200 */
.L_x_2433:
        /* <DEDUP_REMOVED lines=27> */
.L_x_2426:
[----:B------:R-:W1:Y:S01]  /*43a0*/  S2UR UR4, SR_CTAID.Y ;  /* 0x00000000000479c3 */ /* 0x000e620000002600 */
[----:B------:R-:W-:Y:S01]  /*43b0*/  VIADDMNMX R14, R5, 0x100, R0, !PT ;  /* 0x00000100050e7846 */ /* 0x000fe20007800100 */
[----:B------:R-:W-:Y:S01]  /*43c0*/  BSSY.RECONVERGENT B1, `(.L_x_2435) ;  /* 0x0000027000017945 */ /* 0x000fe20003800200 */
[----:B------:R-:W-:-:S04]  /*43d0*/  LOP3.LUT R11, RZ, R8, RZ, 0x33, !PT ;  /* 0x00000008ff0b7212 */ /* 0x000fc800078e33ff */
[----:B------:R-:W-:Y:S01]  /*43e0*/  IADD3 R14, PT, PT, -R19, R14, R11 ;  /* 0x0000000e130e7210 */ /* 0x000fe20007ffe10b */
[----:B------:R-:W1:Y:S03]  /*43f0*/  LDC R10, c[0x0][0x3f4] ;  /* 0x0000fd00ff0a7b82 */ /* 0x000e660000000800 */
[C---:B------:R-:W-:Y:S02]  /*4400*/  LOP3.LUT R11, R14.reuse, 0x300, RZ, 0xc0, !PT ;  /* 0x000003000e0b7812 */ /* 0x040fe400078ec0ff */
[----:B------:R-:W-:Y:S02]  /*4410*/  ISETP.GE.U32.AND P1, PT, R14, 0x300, PT ;  /* 0x000003000e00780c */ /* 0x000fe40003f26070 */
[----:B------:R-:W-:Y:S02]  /*4420*/  ISETP.NE.AND P0, PT, R11, 0x300, PT ;  /* 0x000003000b00780c */ /* 0x000fe40003f05270 */
[----:B------:R-:W-:Y:S01]  /*4430*/  MOV R11, R5 ;  /* 0x00000005000b7202 */ /* 0x000fe20000000f00 */
[----:B-1----:R-:W-:-:S02]  /*4440*/  IMAD R24, R10, UR4, RZ ;  /* 0x000000040a187c24 */ /* 0x002fc4000f8e02ff */
[----:B------:R-:W-:-:S03]  /*4450*/  HFMA2 R10, -RZ, RZ, 0, 0 ;  /* 0x00000000ff0a7431 */ /* 0x000fc600000001ff */
[----:B---3--:R-:W-:-:S05]  /*4460*/  SHF.R.S32.HI R26, RZ, 0x1f, R24 ;  /* 0x0000001fff1a7819 */ /* 0x008fca0000011418 */
[----:B------:R-:W-:Y:S05]  /*4470*/  @!P0 BRA `(.L_x_2436) ;  /* 0x00000000006c8947 */ /* 0x000fea0003800000 */
[----:B------:R-:W-:Y:S01]  /*4480*/  UIADD3 UR4, UPT, UPT, UR5, 0x140, URZ ;  /* 0x0000014005047890 */ /* 0x000fe2000fffe0ff */
[----:B------:R-:W-:Y:S02]  /*4490*/  LEA.HI R10, R14, 0x1, RZ, 0x18 ;  /* 0x000000010e0a7811 */ /* 0x000fe400078fc0ff */
[----:B-----5:R-:W-:Y:S01]  /*44a0*/  IADD3 R23, P0, P2, R24, R12, R5 ;  /* 0x0000000c18177210 */ /* 0x020fe20007a1e005 */
[----:B------:R-:W-:Y:S01]  /*44b0*/  ULEA UR4, UR6, UR4, 0x18 ;  /* 0x0000000406047291 */ /* 0x000fe2000f8ec0ff */
[----:B------:R-:W-:Y:S02]  /*44c0*/  LOP3.LUT R12, R10, 0x3, RZ, 0xc0, !PT ;  /* 0x000000030a0c7812 */ /* 0x000fe400078ec0ff */
[----:B------:R-:W-:Y:S02]  /*44d0*/  IADD3.X R13, PT, PT, R26, R13, RZ, P0, P2 ;  /* 0x0000000d1a0d7210 */ /* 0x000fe400007e44ff */
[----:B------:R-:W-:Y:S01]  /*44e0*/  MOV R10, RZ ;  /* 0x000000ff000a7202 */ /* 0x000fe20000000f00 */
[----:B------:R-:W-:Y:S01]  /*44f0*/  IMAD.MOV R15, RZ, RZ, -R12 ;  /* 0x000000ffff0f7224 */ /* 0x000fe200078e0a0c */
[----:B------:R-:W-:-:S02]  /*4500*/  MOV R11, R5 ;  /* 0x00000005000b7202 */ /* 0x000fc40000000f00 */
[----:B------:R-:W-:-:S07]  /*4510*/  LEA R14, R8, UR4, 0x2 ;  /* 0x00000004080e7c11 */ /* 0x000fce000f8e10ff */
.L_x_2437:
[----:B------:R-:W-:-:S06]  /*4520*/  MOV R12, R23 ;  /* 0x00000017000c7202 */ /* 0x000fcc0000000f00 */
[----:B------:R1:W2:Y:S01]  /*4530*/  LDG.E.U8 R12, desc[UR36][R12.64] ;  /* 0x000000240c0c7981 */ /* 0x0002a2000c1e1100 */
[----:B------:R-:W-:Y:S01]  /*4540*/  HFMA2 R21, -RZ, RZ, 0, 0 ;  /* 0x00000000ff157431 */ /* 0x000fe200000001ff */
[----:B------:R-:W-:Y:S02]  /*4550*/  IADD3 R15, PT, PT, R15, 0x1, RZ ;  /* 0x000000010f0f7810 */ /* 0x000fe40007ffe0ff */
        /* <DEDUP_REMOVED lines=13> */
.L_x_2436:
[----:B------:R-:W-:Y:S05]  /*4630*/  BSYNC.RECONVERGENT B1 ;  /* 0x0000000000017941 */ /* 0x000fea0003800200 */
.L_x_2435:
[----:B------:R-:W-:Y:S05]  /*4640*/  @!P1 BRA `(.L_x_2425) ;  /* 0x0000000000dc9947 */ /* 0x000fea0003800000 */
[----:B------:R-:W1:Y:S01]  /*4650*/  S2R R14, SR_CgaCtaId ;  /* 0x00000000000e7919 */ /* 0x000e620000008800 */
[----:B------:R-:W2:Y:S01]  /*4660*/  LDCU.64 UR8, c[0x0][0x420] ;  /* 0x00008400ff0877ac */ /* 0x000ea20008000a00 */
[----:B------:R-:W-:Y:S02]  /*4670*/  MOV R13, 0x400 ;  /* 0x00000400000d7802 */ /* 0x000fe40000000f00 */
[----:B------:R-:W-:Y:S02]  /*4680*/  SHF.L.U32 R12, R19, 0x2, RZ ;  /* 0x00000002130c7819 */ /* 0x000fe400000006ff */
[----:B------:R-:W-:Y:S02]  /*4690*/  IADD3 R13, PT, PT, R13, 0x140, RZ ;  /* 0x000001400d0d7810 */ /* 0x000fe40007ffe0ff */
[----:B------:R-:W-:Y:S02]  /*46a0*/  LEA R12, R11, -R12, 0x2 ;  /* 0x8000000c0b0c7211 */ /* 0x000fe400078e10ff */
[----:B--2---:R-:W-:-:S04]  /*46b0*/  IADD3 R22, P0, P1, R24, UR8, R11 ;  /* 0x0000000818167c10 */ /* 0x004fc8000f91e00b */
[----:B------:R-:W-:Y:S02]  /*46c0*/  IADD3 R22, P2, PT, R22, 0x200, RZ ;  /* 0x0000020016167810 */ /* 0x000fe40007f5e0ff */
[----:B-1----:R-:W-:Y:S02]  /*46d0*/  LEA R15, R14, R13, 0x18 ;  /* 0x0000000d0e0f7211 */ /* 0x002fe400078ec0ff */
[----:B------:R-:W-:Y:S02]  /*46e0*/  IADD3.X R13, PT, PT, R26, UR9, RZ, P0, P1 ;  /* 0x000000091a0d7c10 */ /* 0x000fe400087e24ff */
[----:B------:R-:W-:Y:S02]  /*46f0*/  IADD3 R14, PT, PT, R12, 0x800, R15 ;  /* 0x000008000c0e7810 */ /* 0x000fe40007ffe00f */
[----:B------:R-:W-:-:S07]  /*4700*/  IADD3.X R13, PT, PT, RZ, R13, RZ, P2, !PT ;  /* 0x0000000dff0d7210 */ /* 0x000fce00017fe4ff */
.L_x_2438:
[----:B------:R-:W-:-:S05]  /*4710*/  MOV R12, R22 ;  /* 0x00000016000c7202 */ /* 0x000fca0000000f00 */
[----:B------:R-:W2:Y:S04]  /*4720*/  LDG.E.U8 R22, desc[UR36][R12.64+-0x200] ;  /* 0xfffe00240c167981 */ /* 0x000ea8000c1e1100 */
[----:B------:R-:W3:Y:S04]  /*4730*/  LDG.E.U8 R15, desc[UR36][R12.64+-0x100] ;  /* 0xffff00240c0f7981 */ /* 0x000ee8000c1e1100 */
[----:B------:R-:W4:Y:S04]  /*4740*/  LDG.E.U8 R21, desc[UR36][R12.64] ;  /* 0x000000240c157981 */ /* 0x000f28000c1e1100 */
[----:B-----5:R-:W4:Y:S01]  /*4750*/  LDG.E.U8 R23, desc[UR36][R12.64+0x100] ;  /* 0x000100240c177981 */ /* 0x020f22000c1e1100 */
[----:B------:R-:W-:Y:S01]  /*4760*/  HFMA2 R25, -RZ, RZ, 0, 0 ;  /* 0x00000000ff197431 */ /* 0x000fe200000001ff */
[----:B------:R-:W-:-:S02]  /*4770*/  IADD3 R11, PT, PT, R11, 0x400, RZ ;  /* 0x000004000b0b7810 */ /* 0x000fc40007ffe0ff */
[----:B--2---:R-:W-:Y:S02]  /*4780*/  ISETP.NE.AND P0, PT, R22, RZ, PT ;  /* 0x000000ff1600720c */ /* 0x004fe40003f05270 */
[----:B---3--:R-:W-:Y:S01]  /*4790*/  ISETP.NE.AND P1, PT, R15, RZ, PT ;  /* 0x000000ff0f00720c */ /* 0x008fe20003f25270 */
[----:B------:R-:W-:Y:S01]  /*47a0*/  IMAD.MOV.U32 R15, RZ, RZ, RZ ;  /* 0x000000ffff0f7224 */ /* 0x000fe200078e00ff */
[----:B----4-:R-:W-:Y:S01]  /*47b0*/  ISETP.NE.AND P2, PT, R21, RZ, PT ;  /* 0x000000ff1500720c */ /* 0x010fe20003f45270 */
[----:B------:R-:W-:Y:S01]  /*47c0*/  HFMA2 R21, -RZ, RZ, 0, 0 ;  /* 0x00000000ff157431 */ /* 0x000fe200000001ff */
        /* <DEDUP_REMOVED lines=31> */
.L_x_2425:
[----:B------:R-:W-:Y:S05]  /*49c0*/  BSYNC.RECONVERGENT B0 ;  /* 0x0000000000007941 */ /* 0x000fea0003800200 */
.L_x_2424:
[----:B0-----:R-:W0:Y:S01]  /*49d0*/  SHFL.BFLY PT, R9, R10, 0x10, 0x1f ;  /* 0x0e001f000a097f89 */ /* 0x001e2200000e0000 */
[C---:B------:R-:W-:Y:S01]  /*49e0*/  ISETP.NE.AND P0, PT, R6.reuse, RZ, PT ;  /* 0x000000ff0600720c */ /* 0x040fe20003f05270 */
[----:B----4-:R-:W1:Y:S01]  /*49f0*/  LDC R15, c[0x0][0x3f4] ;  /* 0x0000fd00ff0f7b82 */ /* 0x010e620000000800 */
[----:B------:R-:W-:Y:S01]  /*4a00*/  ISETP.GT.U32.AND P1, PT, R6, 0x7, PT ;  /* 0x000000070600780c */ /* 0x000fe20003f24070 */
[----:B------:R-:W2:Y:S06]  /*4a10*/  LDCU.U8 UR6, c[0x0][0x48c] ;  /* 0x00009180ff0677ac */ /* 0x000eac0008000000 */
[----:B------:R-:W4:Y:S01]  /*4a20*/  S2UR UR4, SR_CTAID.Y ;  /* 0x00000000000479c3 */ /* 0x000f220000002600 */
[----:B0-----:R-:W-:-:S05]  /*4a30*/  FADD.FTZ R9, R9, R10 ;  /* 0x0000000a09097221 */ /* 0x001fca0000010000 */
[----:B------:R-:W0:Y:S02]  /*4a40*/  SHFL.BFLY PT, R12, R9, 0x8, 0x1f ;  /* 0x0d001f00090c7f89 */ /* 0x000e2400000e0000 */
[----:B0-----:R-:W-:-:S05]  /*4a50*/  FADD.FTZ R12, R9, R12 ;  /* 0x0000000c090c7221 */ /* 0x001fca0000010000 */
[----:B------:R-:W0:Y:S02]  /*4a60*/  SHFL.BFLY PT, R11, R12, 0x4, 0x1f ;  /* 0x0c801f000c0b7f89 */ /* 0x000e2400000e0000 */
[----:B0-----:R-:W-:Y:S02]  /*4a70*/  FADD.FTZ R11, R12, R11 ;  /* 0x0000000b0c0b7221 */ /* 0x001fe40000010000 */
[----:B------:R-:W4:Y:S03]  /*4a80*/  LDC R12, c[0x0][0x3f8] ;  /* 0x0000fe00ff0c7b82 */ /* 0x000f260000000800 */
[----:B------:R-:W0:Y:S02]  /*4a90*/  SHFL.BFLY PT, R14, R11, 0x2, 0x1f ;  /* 0x0c401f000b0e7f89 */ /* 0x000e2400000e0000 */
[----:B0-----:R-:W-:-:S05]  /*4aa0*/  FADD.FTZ R14, R11, R14 ;  /* 0x0000000e0b0e7221 */ /* 0x001fca0000010000 */
[----:B------:R-:W0:Y:S02]  /*4ab0*/  SHFL.BFLY PT, R13, R14, 0x1, 0x1f ;  /* 0x0c201f000e0d7f89 */ /* 0x000e2400000e0000 */
[----:B0-----:R-:W-:Y:S02]  /*4ac0*/  FADD.FTZ R13, R14, R13 ;  /* 0x0000000d0e0d7221 */ /* 0x001fe40000010000 */
[----:B------:R-:W1:Y:S03]  /*4ad0*/  LDC R14, c[0x0][0x40c] ;  /* 0x00010300ff0e7b82 */ /* 0x000e660000000800 */
[----:B------:R-:W-:Y:S05]  /*4ae0*/  @!P0 STS [R4+0x20], R13 ;  /* 0x0000200d04008388 */ /* 0x000fea0000000800 */
[----:B------:R-:W-:Y:S01]  /*4af0*/  BAR.SYNC.DEFER_BLOCKING 0x0 ;  /* 0x0000000000007b1d */ /* 0x000fe20000010000 */
[----:B--2---:R-:W-:-:S05]  /*4b00*/  ISETP.NE.AND P0, PT, RZ, UR6, PT ;  /* 0x00000006ff007c0c */ /* 0x004fca000bf05270 */
[----:B------:R-:W0:Y:S01]  /*4b10*/  @!P1 LDS R13, [R7+0x20] ;  /* 0x00002000070d9984 */ /* 0x000e220000000800 */
[----:B------:R-:W-:-:S03]  /*4b20*/  ISETP.GT.AND P1, PT, R5, R16, PT ;  /* 0x000000100500720c */ /* 0x000fc60003f24270 */
[----:B0-----:R-:W0:Y:S02]  /*4b30*/  SHFL.BFLY PT, R6, R13, 0x4, 0x1f ;  /* 0x0c801f000d067f89 */ /* 0x001e2400000e0000 */
[----:B0-----:R-:W-:-:S05]  /*4b40*/  FADD.FTZ R6, R6, R13 ;  /* 0x0000000d06067221 */ /* 0x001fca0000010000 */
[----:B------:R-:W0:Y:S02]  /*4b50*/  SHFL.BFLY PT, R9, R6, 0x2, 0x1f ;  /* 0x0c401f0006097f89 */ /* 0x000e2400000e0000 */
[----:B0-----:R-:W-:Y:S01]  /*4b60*/  FADD.FTZ R10, R6, R9 ;  /* 0x00000009060a7221 */ /* 0x001fe20000010000 */
[----:B-1----:R-:W-:-:S04]  /*4b70*/  VIMNMX R6, PT, PT, R15, R14, PT ;  /* 0x0000000e0f067248 */ /* 0x002fc80003fe0100 */
[----:B------:R-:W0:Y:S01]  /*4b80*/  SHFL.BFLY PT, R9, R10, 0x1, 0x1f ;  /* 0x0c201f000a097f89 */ /* 0x000e2200000e0000 */
[----:B------:R-:W-:-:S04]  /*4b90*/  IADD3 R6, PT, PT, R6, 0x4, RZ ;  /* 0x0000000406067810 */ /* 0x000fc80007ffe0ff */
[----:B------:R-:W-:Y:S01]  /*4ba0*/  SHF.R.S32.HI R7, RZ, 0x1f, R6 ;  /* 0x0000001fff077819 */ /* 0x000fe20000011406 */
[----:B0-----:R-:W-:-:S03]  /*4bb0*/  FADD.FTZ R11, R10, R9 ;  /* 0x000000090a0b7221 */ /* 0x001fc60000010000 */
[----:B------:R-:W-:Y:S01]  /*4bc0*/  LEA.HI R10, R7, R6, RZ, 0x2 ;  /* 0x00000006070a7211 */ /* 0x000fe200078f10ff */
[----:B------:R-:W4:Y:S01]  /*4bd0*/  S2R R9, SR_CTAID.X ;  /* 0x0000000000097919 */ /* 0x000f220000002500 */
[----:B------:R-:W-:Y:S02]  /*4be0*/  CS2R R6, SRZ ;  /* 0x0000000000067805 */ /* 0x000fe4000001ff00 */
[----:B------:R-:W-:Y:S01]  /*4bf0*/  SHF.L.U32 R10, R10, 0x2, RZ ;  /* 0x000000020a0a7819 */ /* 0x000fe200000006ff */
[----:B------:R-:W0:Y:S02]  /*4c00*/  SHFL.IDX PT, R11, R11, RZ, 0x1f ;  /* 0x00001fff0b0b7589 */ /* 0x000e2400000e0000 */
[----:B0-----:R-:W-:-:S04]  /*4c10*/  FADD.FTZ R4, R11, 9.9999999747524270788e-07 ;  /* 0x358637bd0b047421 */ /* 0x001fc80000010000 */
[----:B------:R0:W1:Y:S01]  /*4c20*/  MUFU.RCP R15, R4 ;  /* 0x00000004000f7308 */ /* 0x0000620000001000 */
[----:B----4-:R-:W-:Y:S01]  /*4c30*/  IMAD R35, R12, UR4, R9 ;  /* 0x000000040c237c24 */ /* 0x010fe2000f8e0209 */
[----:B------:R-:W-:Y:S06]  /*4c40*/  @!P0 BRA `(.L_x_2439) ;  /* 0x0000000000188947 */ /* 0x000fec0003800000 */
[----:B0-----:R-:W0:Y:S08]  /*4c50*/  LDC R4, c[0x0][0x488] ;  /* 0x00012200ff047b82 */ /* 0x001e300000000800 */
[----:B------:R-:W0:Y:S08]  /*4c60*/  LDC R6, c[0x0][0x40c] ;  /* 0x00010300ff067b82 */ /* 0x000e300000000800 */
[----:B------:R-:W2:Y:S01]  /*4c70*/  LDC R7, c[0x0][0x3f4] ;  /* 0x0000fd00ff077b82 */ /* 0x000ea20000000800 */
[----:B0-----:R-:W-:-:S04]  /*4c80*/  IMAD R4, R35, R4, R6 ;  /* 0x0000000423047224 */ /* 0x001fc800078e0206 */
[----:B--2---:R-:W-:-:S05]  /*4c90*/  IMAD R6, R4, R7, RZ ;  /* 0x0000000704067224 */ /* 0x004fca00078e02ff */
[----:B------:R-:W-:-:S07]  /*4ca0*/  SHF.R.S32.HI R7, RZ, 0x1f, R6 ;  /* 0x0000001fff077819 */ /* 0x000fce0000011406 */
.L_x_2439:
        /* <DEDUP_REMOVED lines=24> */
[----:B--2---:R-:W-:-:S04]  /*4e30*/  LEA R13, P1, R14, UR8, 0x2 ;  /* 0x000000080e0d7c11 */ /* 0x004fc8000f8210ff */
[----:B------:R-:W-:Y:S01]  /*4e40*/  LEA.HI.X R14, R14, UR9, R11, 0x2, P1 ;  /* 0x000000090e0e7c11 */ /* 0x000fe200088f140b */
[----:B0-----:R-:W-:-:S06]  /*4e50*/  ULEA UR4, UR5, UR4, 0x18 ;  /* 0x0000000405047291 */ /* 0x001fcc000f8ec0ff */
[----:B------:R-:W-:Y:S02]  /*4e60*/  IADD3 R4, PT, PT, R4, UR4, RZ ;  /* 0x0000000404047c10 */ /* 0x000fe4000fffe0ff */
[----:B------:R-:W-:-:S07]  /*4e70*/  LEA R0, R8, UR4, 0x2 ;  /* 0x0000000408007c11 */ /* 0x000fce000f8e10ff */
.L_x_2444:
[----:B--2---:R0:W1:Y:S01]  /*4e80*/  LDS R10, [R0] ;  /* 0x00000000000a7984 */ /* 0x0040620000000800 */
[----:B------:R-:W-:Y:S02]  /*4e90*/  @P0 MOV R11, R14 ;  /* 0x0000000e000b0202 */ /* 0x000fe40000000f00 */
        /* <DEDUP_REMOVED lines=13> */
.L_x_2443:
[----:B------:R-:W-:Y:S05]  /*4f70*/  BSYNC.RECONVERGENT B1 ;  /* 0x0000000000017941 */ /* 0x000fea0003800200 */
.L_x_2442:
[----:B------:R-:W-:Y:S05]  /*4f80*/  @!P2 BRA `(.L_x_2441) ;  /* 0x0000000000d0a947 */ /* 0x000fea0003800000 */
[----:B--2---:R-:W0:Y:S01]  /*4f90*/  S2R R11, SR_CgaCtaId ;  /* 0x00000000000b7919 */ /* 0x004e220000008800 */
[----:B------:R-:W2:Y:S01]  /*4fa0*/  LDCU.64 UR4, c[0x0][0x480] ;  /* 0x00009000ff0477ac */ /* 0x000ea20008000a00 */
        /* <DEDUP_REMOVED lines=11> */
[----:B--2---:R-:W-:Y:S02]  /*5060*/  LEA R11, P3, R6, UR4, 0x2 ;  /* 0x00000004060b7c11 */ /* 0x004fe4000f8610ff */
[----:B------:R-:W-:Y:S02]  /*5070*/  LEA R0, R5, -R0, 0x2 ;  /* 0x8000000005007211 */ /* 0x000fe400078e10ff */
[----:B------:R-:W-:-:S02]  /*5080*/  IADD3 R11, P2, PT, R11, 0x800, RZ ;  /* 0x000008000b0b7810 */ /* 0x000fc40007f5e0ff */
[----:B------:R-:W-:Y:S02]  /*5090*/  LEA.HI.X R13, R6, UR5, R13, 0x2, P3 ;  /* 0x00000005060d7c11 */ /* 0x000fe400098f140d */
[--C-:B------:R-:W-:Y:S02]  /*50a0*/  IADD3 R0, PT, PT, R0, 0x800, R7.reuse ;  /* 0x0000080000007810 */ /* 0x100fe40007ffe007 */
[----:B------:R-:W-:Y:S02]  /*50b0*/  IADD3 R4, PT, PT, R4, 0x400, R7 ;  /* 0x0000040004047810 */ /* 0x000fe40007ffe007 */
[----:B------:R-:W-:-:S07]  /*50c0*/  IADD3.X R12, PT, PT, RZ, R13, RZ, P2, !PT ;  /* 0x0000000dff0c7210 */ /* 0x000fce00017fe4ff */
.L_x_2445:
        /* <DEDUP_REMOVED lines=32> */
.L_x_2441:
[----:B------:R-:W-:Y:S05]  /*52d0*/  BSYNC.RECONVERGENT B0 ;  /* 0x0000000000007941 */ /* 0x000fea0003800200 */
.L_x_2440:
[----:B------:R-:W4:Y:S01]  /*52e0*/  LDCU.64 UR4, c[0x0][0x3b0] ;  /* 0x00007600ff0477ac */ /* 0x000f220008000a00 */
[----:B------:R-:W-:Y:S02]  /*52f0*/  SHF.R.S32.HI R5, RZ, 0x1f, R16 ;  /* 0x0000001fff057819 */ /* 0x000fe40000011410 */
[----:B------:R-:W-:Y:S02]  /*5300*/  CS2R R6, SRZ ;  /* 0x0000000000067805 */ /* 0x000fe4000001ff00 */
[----:B------:R-:W-:Y:S01]  /*5310*/  SHF.R.U32.HI R32, RZ, 0x4, R8 ;  /* 0x00000004ff207819 */ /* 0x000fe20000011608 */
[----:B--2---:R-:W2:Y:S01]  /*5320*/  LDC.64 R10, c[0x0][0x3c0] ;  /* 0x0000f000ff0a7b82 */ /* 0x004ea20000000a00 */
[----:B------:R-:W-:Y:S02]  /*5330*/  LEA.HI R5, R5, R16, RZ, 0x4 ;  /* 0x0000001005057211 */ /* 0x000fe400078f20ff */
[----:B------:R-:W-:Y:S02]  /*5340*/  SHF.L.U32 R0, R8, 0x3, RZ ;  /* 0x0000000308007819 */ /* 0x000fe400000006ff */
[----:B------:R-:W-:-:S02]  /*5350*/  LOP3.LUT R5, R5, 0xfffffff0, RZ, 0xc0, !PT ;  /* 0xfffffff005057812 */ /* 0x000fc400078ec0ff */
[----:B------:R-:W-:Y:S02]  /*5360*/  LOP3.LUT R0, R0, 0x78, RZ, 0xc0, !PT ;  /* 0x0000007800007812 */ /* 0x000fe400078ec0ff */
[----:B------:R-:W-:Y:S02]  /*5370*/  IADD3 R39, PT, PT, -R5, R16, RZ ;  /* 0x0000001005277210 */ /* 0x000fe40007ffe1ff */
[----:B----4-:R-:W-:Y:S01]  /*5380*/  ISETP.NE.U32.AND P0, PT, RZ, UR4, PT ;  /* 0x00000004ff007c0c */ /* 0x010fe2000bf05070 */
[----:B------:R-:W4:Y:S03]  /*5390*/  LDCU UR4, c[0x0][0x3f4] ;  /* 0x00007e80ff0477ac */ /* 0x000f260008000800 */
[----:B------:R-:W-:-:S04]  /*53a0*/  ISETP.NE.AND.EX P0, PT, RZ, UR5, PT, P0 ;  /* 0x00000005ff007c0c */ /* 0x000fc8000bf05300 */
[----:B------:R-:W-:-:S13]  /*53b0*/  ISETP.NE.OR P0, PT, R32, R39, !P0 ;  /* 0x000000272000720c */ /* 0x000fda0004705670 */
[----:B------:R-:W0:Y:S01]  /*53c0*/  @!P0 LDC.64 R12, c[0x0][0x3b0] ;  /* 0x0000ec00ff0c8b82 */ /* 0x000e220000000a00 */
[----:B------:R-:W-:Y:S01]  /*53d0*/  @!P0 LEA R5, R9, R0, 0x7 ;  /* 0x0000000009058211 */ /* 0x000fe200078e38ff */
[----:B----4-:R-:W-:-:S06]  /*53e0*/  IMAD.U32 R37, RZ, RZ, UR4 ;  /* 0x00000004ff257e24 */ /* 0x010fcc000f8e00ff */
[----:B------:R-:W4:Y:S01]  /*53f0*/  S2UR UR5, SR_CgaCtaId ;  /* 0x00000000000579c3 */ /* 0x000f220000008800 */
[----:B------:R-:W-:Y:S01]  /*5400*/  IADD3 R36, PT, PT, R19, R32, RZ ;  /* 0x0000002013247210 */ /* 0x000fe20007ffe0ff */
[----:B0-----:R-:W-:Y:S01]  /*5410*/  @!P0 IMAD.WIDE.U32 R12, R5, 0x2, R12 ;  /* 0x00000002050c8825 */ /* 0x001fe200078e000c */
[----:B------:R-:W-:-:S06]  /*5420*/  CS2R R4, SRZ ;  /* 0x0000000000047805 */ /* 0x000fcc000001ff00 */
[----:B------:R0:W5:Y:S01]  /*5430*/  @!P0 LDG.E.128 R4, desc[UR36][R12.64] ;  /* 0x000000240c048981 */ /* 0x000162000c1e1d00 */
[----:B------:R-:W-:Y:S01]  /*5440*/  UMOV UR4, 0x400 ;  /* 0x0000040000047882 */ /* 0x000fe20000000000 */
[----:B-1----:R-:W-:Y:S01]  /*5450*/  IMAD R15, R20, R37, R0 ;  /* 0x00000025140f7224 */ /* 0x002fe200078e0200 */
[----:B------:R-:W-:Y:S01]  /*5460*/  UIADD3 UR4, UPT, UPT, UR4, 0x140, URZ ;  /* 0x0000014004047890 */ /* 0x000fe2000fffe0ff */
[----:B------:R-:W-:Y:S01]  /*5470*/  BSSY.RECONVERGENT B0, `(.L_x_2446) ;  /* 0x00000c6000007945 */ /* 0x000fe20003800200 */
[----:B------:R-:W-:Y:S02]  /*5480*/  HFMA2 R41, -RZ, RZ, 0, 0 ;  /* 0x00000000ff297431 */ /* 0x000fe400000001ff */
[----:B--2---:R-:W-:Y:S01]  /*5490*/  IMAD.WIDE R10, R15, 0x2, R10 ;  /* 0x000000020f0a7825 */ /* 0x004fe200078e020a */
[----:B----4-:R-:W-:Y:S01]  /*54a0*/  ULEA UR4, UR5, UR4, 0x18 ;  /* 0x0000000405047291 */ /* 0x010fe2000f8ec0ff */
[----:B------:R-:W-:Y:S02]  /*54b0*/  SHF.L.U32 R35, R35, 0x7, RZ ;  /* 0x0000000723237819 */ /* 0x000fe400000006ff */
[----:B------:R-:W-:-:S02]  /*54c0*/  CS2R R46, SRZ ;  /* 0x00000000002e7805 */ /* 0x000fc4000001ff00 */
[----:B0-----:R-:W-:Y:S02]  /*54d0*/  VIMNMX R13, PT, PT, R16, R37, PT ;  /* 0x00000025100d7248 */ /* 0x001fe40003fe0100 */
[----:B------:R-:W-:Y:S02]  /*54e0*/  CS2R R44, SRZ ;  /* 0x00000000002c7805 */ /* 0x000fe4000001ff00 */
[----:B------:R-:W-:Y:S02]  /*54f0*/  CS2R R42, SRZ ;  /* 0x00000000002a7805 */ /* 0x000fe4000001ff00 */
[----:B------:R-:W-:Y:S01]  /*5500*/  MOV R38, RZ ;  /* 0x000000ff00267202 */ /* 0x000fe20000000f00 */
[----:B------:R-:W-:Y:S01]  /*5510*/  BAR.SYNC.DEFER_BLOCKING 0x0 ;  /* 0x0000000000007b1d */ /* 0x000fe20000010000 */
[----:B------:R-:W-:Y:S02]  /*5520*/  ISETP.GE.AND P0, PT, R36, R13, PT ;  /* 0x0000000d2400720c */ /* 0x000fe40003f06270 */
[----:B------:R-:W-:-:S11]  /*5530*/  IADD3 R34, PT, PT, R33, UR4, RZ ;  /* 0x0000000421227c10 */ /* 0x000fd6000fffe0ff */
[----:B------:R-:W-:Y:S05]  /*5540*/  @P0 BRA `(.L_x_2447) ;  /* 0x0000000800e00947 */ /* 0x000fea0003800000 */
[----:B------:R-:W-:Y:S01]  /*5550*/  VIADDMNMX R13, R36, 0x10, R13, !PT ;  /* 0x00000010240d7846 */ /* 0x000fe2000780010d */
[----:B------:R-:W-:Y:S01]  /*5560*/  BSSY.RECONVERGENT B1, `(.L_x_2448) ;  /* 0x000006b000017945 */ /* 0x000fe20003800200 */
[----:B------:R-:W-:Y:S01]  /*5570*/  LOP3.LUT R12, RZ, R19, RZ, 0x33, !PT ;  /* 0x00000013ff0c7212 */ /* 0x000fe200078e33ff */
[----:B------:R-:W-:Y:S01]  /*5580*/  IMAD.MOV.U32 R38, RZ, RZ, RZ ;  /* 0x000000ffff267224 */ /* 0x000fe200078e00ff */
[----:B------:R-:W-:Y:S02]  /*5590*/  MOV R40, R36 ;  /* 0x0000002400287202 */ /* 0x000fe40000000f00 */
[----:B------:R-:W-:Y:S02]  /*55a0*/  CS2R R42, SRZ ;  /* 0x00000000002a7805 */ /* 0x000fe4000001ff00 */
[----:B------:R-:W-:Y:S02]  /*55b0*/  IADD3 R58, PT, PT, -R32, R13, R12 ;  /* 0x0000000d203a7210 */ /* 0x000fe40007ffe10c */
[----:B------:R-:W-:-:S02]  /*55c0*/  CS2R R44, SRZ ;  /* 0x00000000002c7805 */ /* 0x000fc4000001ff00 */
[----:B------:R-:W-:Y:S02]  /*55d0*/  MOV R41, RZ ;  /* 0x000000ff00297202 */ /* 0x000fe40000000f00 */
[----:B------:R-:W-:Y:S02]  /*55e0*/  CS2R R46, SRZ ;  /* 0x00000000002e7805 */ /* 0x000fe4000001ff00 */
[C---:B------:R-:W-:Y:S02]  /*55f0*/  ISETP.GE.U32.AND P0, PT, R58.reuse, 0x30, PT ;  /* 0x000000303a00780c */ /* 0x040fe40003f06070 */
[----:B------:R-:W-:-:S04]  /*5600*/  LEA.HI R12, R58, 0x1, RZ, 0x1c ;  /* 0x000000013a0c7811 */ /* 0x000fc800078fe0ff */
[----:B------:R-:W-:-:S07]  /*5610*/  LOP3.LUT P1, R60, R12, 0x3, RZ, 0xc0, !PT ;  /* 0x000000030c3c7812 */ /* 0x000fce000782c0ff */
[----:B------:R-:W-:Y:S06]  /*5620*/  @!P0 BRA `(.L_x_2449) ;  /* 0x0000000400788947 */ /* 0x000fec0003800000 */
[----:B------:R-:W-:Y:S01]  /*5630*/  HFMA2 R48, -RZ, RZ, 0, 0 ;  /* 0x00000000ff307431 */ /* 0x000fe200000001ff */
[----:B------:R-:W-:Y:S02]  /*5640*/  LOP3.LUT R59, R12, 0x1ffffffc, RZ, 0xc0, !PT ;  /* 0x1ffffffc0c3b7812 */ /* 0x000fe400078ec0ff */
[----:B------:R-:W-:Y:S02]  /*5650*/  MOV R38, RZ ;  /* 0x000000ff00267202 */ /* 0x000fe40000000f00 */
[----:B------:R-:W-:-:S07]  /*5660*/  MOV R40, R36 ;  /* 0x0000002400287202 */ /* 0x000fce0000000f00 */
.L_x_2450:
[----:B------:R-:W-:-:S04]  /*5670*/  IMAD.SHL.U32 R29, R40, 0x80, RZ ;  /* 0x00000080281d7824 */ /* 0x000fc800078e00ff */
[C---:B------:R-:W-:Y:S01]  /*5680*/  IMAD.WIDE.U32 R12, R29.reuse, 0x2, R10 ;  /* 0x000000021d0c7825 */ /* 0x040fe200078e000a */
[----:B------:R-:W-:-:S05]  /*5690*/  IADD3 R21, PT, PT, R29, 0x800, RZ ;  /* 0x000008001d157810 */ /* 0x000fca0007ffe0ff */
[----:B------:R-:W2:Y:S01]  /*56a0*/  LDG.E.128 R12, desc[UR36][R12.64] ;  /* 0x000000240c0c7981 */ /* 0x000ea2000c1e1d00 */
[----:B------:R-:W-:Y:S01]  /*56b0*/  IMAD.WIDE.U32 R20, R21, 0x2, R10 ;  /* 0x0000000215147825 */ /* 0x000fe200078e000a */
[----:B------:R-:W-:-:S05]  /*56c0*/  IADD3 R25, PT, PT, R29, 0x1000, RZ ;  /* 0x000010001d197810 */ /* 0x000fca0007ffe0ff */
[----:B-----5:R-:W4:Y:S01]  /*56d0*/  LDG.E.128 R20, desc[UR36][R20.64] ;  /* 0x0000002414147981 */ /* 0x020f22000c1e1d00 */
[----:B------:R-:W-:Y:S01]  /*56e0*/  IMAD.WIDE.U32 R24, R25, 0x2, R10 ;  /* 0x0000000219187825 */ /* 0x000fe200078e000a */
[----:B------:R-:W-:-:S05]  /*56f0*/  IADD3 R29, PT, PT, R29, 0x1800, RZ ;  /* 0x000018001d1d7810 */ /* 0x000fca0007ffe0ff */
[----:B---3--:R-:W3:Y:S01]  /*5700*/  LDG.E.128 R24, desc[UR36][R24.64] ;  /* 0x0000002418187981 */ /* 0x008ee2000c1e1d00 */
[----:B------:R-:W-:-:S06]  /*5710*/  IMAD.WIDE.U32 R28, R29, 0x2, R10 ;  /* 0x000000021d1c7825 */ /* 0x000fcc00078e000a */
[----:B------:R-:W3:Y:S01]  /*5720*/  LDG.E.128 R28, desc[UR36][R28.64] ;  /* 0x000000241c1c7981 */ /* 0x000ee2000c1e1d00 */
[----:B------:R-:W-:Y:S01]  /*5730*/  IADD3 R49, PT, PT, -R19, R40, RZ ;  /* 0x0000002813317210 */ /* 0x000fe20007ffe1ff */
[----:B------:R-:W-:Y:S01]  /*5740*/  VIADD R48, R48, 0x4 ;  /* 0x0000000430307836 */ /* 0x000fe20000000000 */
[----:B------:R-:W-:Y:S02]  /*5750*/  IADD3 R40, PT, PT, R40, 0x40, RZ ;  /* 0x0000004028287810 */ /* 0x000fe40007ffe0ff */
[----:B------:R-:W-:Y:S02]  /*5760*/  LEA R49, R49, R34, 0x1 ;  /* 0x0000002231317211 */ /* 0x000fe400078e08ff */
[----:B------:R-:W-:-:S03]  /*5770*/  ISETP.NE.AND P0, PT, R48, R59, PT ;  /* 0x0000003b3000720c */ /* 0x000fc60003f05270 */
[----:B------:R-:W-:Y:S04]  /*5780*/  LDS.U16 R50, [R49] ;  /* 0x0000000031327984 */ /* 0x000fe80000000400 */
[----:B------:R-:W0:Y:S04]  /*5790*/  LDS.U16 R54, [R49+0x20] ;  /* 0x0000200031367984 */ /* 0x000e280000000400 */
[----:B------:R-:W1:Y:S04]  /*57a0*/  LDS.U16 R56, [R49+0x40] ;  /* 0x0000400031387984 */ /* 0x000e680000000400 */
[----:B------:R-:W3:Y:S01]  /*57b0*/  LDS.U16 R49, [R49+0x60] ;  /* 0x0000600031317984 */ /* 0x000ee20000000400 */
[----:B0-----:R-:W-:-:S02]  /*57c0*/  HADD2.F32 R54, -RZ, R54.H0_H0 ;  /* 0x20000036ff367230 */ /* 0x001fc40000004100 */
[----:B-1----:R-:W-:Y:S02]  /*57d0*/  HADD2.F32 R56, -RZ, R56.H0_H0 ;  /* 0x20000038ff387230 */ /* 0x002fe40000004100 */
[--C-:B--2---:R-:W-:Y:S02]  /*57e0*/  HADD2.F32 R52, -RZ, R13.reuse.H0_H0 ;  /* 0x2000000dff347230 */ /* 0x104fe40000004100 */
[----:B------:R-:W-:Y:S02]  /*57f0*/  HADD2.F32 R53, -RZ, R13.H1_H1 ;  /* 0x3000000dff357230 */ /* 0x000fe40000004100 */
[----:B------:R-:W-:Y:S02]  /*5800*/  HADD2.F32 R51, -RZ, R12.H0_H0 ;  /* 0x2000000cff337230 */ /* 0x000fe40000004100 */
[----:B------:R-:W-:Y:S02]  /*5810*/  HADD2.F32 R13, -RZ, R50.H0_H0 ;  /* 0x20000032ff0d7230 */ /* 0x000fe40000004100 */
[----:B------:R-:W-:-:S02]  /*5820*/  HADD2.F32 R55, -RZ, R14.H0_H0 ;  /* 0x2000000eff377230 */ /* 0x000fc40000004100 */
[----:B------:R-:W-:Y:S02]  /*5830*/  HADD2.F32 R12, -RZ, R12.H1_H1 ;  /* 0x3000000cff0c7230 */ /* 0x000fe40000004100 */
[C---:B------:R-:W-:Y:S01]  /*5840*/  FFMA.FTZ R51, R13.reuse, R51, R38 ;  /* 0x000000330d337223 */ /* 0x040fe20000010026 */
[----:B------:R-:W-:Y:S02]  /*5850*/  HADD2.F32 R14, -RZ, R14.H1_H1 ;  /* 0x3000000eff0e7230 */ /* 0x000fe40000004100 */
[C---:B------:R-:W-:Y:S01]  /*5860*/  FFMA.FTZ R52, R13.reuse, R52, R41 ;  /* 0x000000340d347223 */ /* 0x040fe20000010029 */
        /* <DEDUP_REMOVED lines=8> */
[----:B----4-:R-:W-:-:S02]  /*58f0*/  HADD2.F32 R13, -RZ, R20.H0_H0 ;  /* 0x20000014ff0d7230 */ /* 0x010fc40000004100 */
[----:B------:R-:W-:Y:S02]  /*5900*/  HADD2.F32 R15, -RZ, R20.H1_H1 ;  /* 0x30000014ff0f7230 */ /* 0x000fe40000004100 */
[--C-:B------:R-:W-:Y:S02]  /*5910*/  HADD2.F32 R41, -RZ, R21.reuse.H0_H0 ;  /* 0x20000015ff297230 */ /* 0x100fe40000004100 */
[C---:B------:R-:W-:Y:S01]  /*5920*/  FFMA.FTZ R13, R54.reuse, R13, R51 ;  /* 0x0000000d360d7223 */ /* 0x040fe20000010033 */
[----:B------:R-:W-:Y:S02]  /*5930*/  HADD2.F32 R20, -RZ, R21.H1_H1 ;  /* 0x30000015ff147230 */ /* 0x000fe40000004100 */
[C---:B------:R-:W-:Y:S01]  /*5940*/  FFMA.FTZ R12, R54.reuse, R15, R12 ;  /* 0x0000000f360c7223 */ /* 0x040fe2000001000c */
[--C-:B------:R-:W-:Y:S02]  /*5950*/  HADD2.F32 R21, -RZ, R22.reuse.H1_H1 ;  /* 0x30000016ff157230 */ /* 0x100fe40000004100 */
[----:B------:R-:W-:Y:S01]  /*5960*/  FFMA.FTZ R41, R54, R41, R52 ;  /* 0x0000002936297223 */ /* 0x000fe20000010034 */
[----:B------:R-:W-:-:S02]  /*5970*/  HADD2.F32 R38, -RZ, R22.H0_H0 ;  /* 0x20000016ff267230 */ /* 0x000fc40000004100 */
[C---:B------:R-:W-:Y:S01]  /*5980*/  FFMA.FTZ R20, R54.reuse, R20, R53 ;  /* 0x0000001436147223 */ /* 0x040fe20000010035 */
[--C-:B------:R-:W-:Y:S02]  /*5990*/  HADD2.F32 R22, -RZ, R23.reuse.H0_H0 ;  /* 0x20000017ff167230 */ /* 0x100fe40000004100 */
[C---:B------:R-:W-:Y:S01]  /*59a0*/  FFMA.FTZ R14, R54.reuse, R21, R14 ;  /* 0x00000015360e7223 */ /* 0x040fe2000001000e */
[----:B------:R-:W-:Y:S02]  /*59b0*/  HADD2.F32 R23, -RZ, R23.H1_H1 ;  /* 0x30000017ff177230 */ /* 0x000fe40000004100 */
[C---:B------:R-:W-:Y:S01]  /*59c0*/  FFMA.FTZ R38, R54.reuse, R38, R55 ;  /* 0x0000002636267223 */ /* 0x040fe20000010037 */
[--C-:B---3--:R-:W-:Y:S02]  /*59d0*/  HADD2.F32 R15, -RZ, R24.reuse.H0_H0 ;  /* 0x20000018ff0f7230 */ /* 0x108fe40000004100 */
[----:B------:R-:W-:Y:S01]  /*59e0*/  FFMA.FTZ R22, R54, R22, R57 ;  /* 0x0000001636167223 */ /* 0x000fe20000010039 */
[----:B------:R-:W-:-:S02]  /*59f0*/  HADD2.F32 R21, -RZ, R24.H1_H1 ;  /* 0x30000018ff157230 */ /* 0x000fc40000004100 */
[----:B------:R-:W-:Y:S01]  /*5a00*/  FFMA.FTZ R23, R54, R23, R50 ;  /* 0x0000001736177223 */ /* 0x000fe20000010032 */
        /* <DEDUP_REMOVED lines=8> */
[----:B------:R-:W-:Y:S02]  /*5a90*/  HADD2.F32 R25, -RZ, R25.H1_H1 ;  /* 0x30000019ff197230 */ /* 0x000fe40000004100 */
[C---:B------:R-:W-:Y:S01]  /*5aa0*/  FFMA.FTZ R45, R56.reuse, R45, R14 ;  /* 0x0000002d382d7223 */ /* 0x040fe2000001000e */
[----:B------:R-:W-:Y:S02]  /*5ab0*/  HADD2.F32 R47, -RZ, R27.H0_H0 ;  /* 0x2000001bff2f7230 */ /* 0x000fe40000004100 */
[C---:B------:R-:W-:Y:S01]  /*5ac0*/  FFMA.FTZ R23, R56.reuse, R26, R23 ;  /* 0x0000001a38177223 */ /* 0x040fe20000010017 */
[----:B------:R-:W-:Y:S02]  /*5ad0*/  HADD2.F32 R24, -RZ, R29.H0_H0 ;  /* 0x2000001dff187230 */ /* 0x000fe40000004100 */
[----:B------:R-:W-:Y:S01]  /*5ae0*/  FFMA.FTZ R20, R56, R25, R20 ;  /* 0x0000001938147223 */ /* 0x000fe20000010014 */
[----:B------:R-:W-:-:S02]  /*5af0*/  HADD2.F32 R15, -RZ, R30.H0_H0 ;  /* 0x2000001eff0f7230 */ /* 0x000fc40000004100 */
[----:B------:R-:W-:Y:S01]  /*5b00*/  FFMA.FTZ R22, R56, R47, R22 ;  /* 0x0000002f38167223 */ /* 0x000fe20000010016 */
[----:B------:R-:W-:Y:S02]  /*5b10*/  HADD2.F32 R14, -RZ, R49.H0_H0 ;  /* 0x20000031ff0e7230 */ /* 0x000fe40000004100 */
[--C-:B------:R-:W-:Y:S02]  /*5b20*/  HADD2.F32 R38, -RZ, R28.reuse.H0_H0 ;  /* 0x2000001cff267230 */ /* 0x100fe40000004100 */
[----:B------:R-:W-:Y:S02]  /*5b30*/  HADD2.F32 R43, -RZ, R28.H1_H1 ;  /* 0x3000001cff2b7230 */ /* 0x000fe40000004100 */
        /* <DEDUP_REMOVED lines=9> */
[C---:B------:R-:W-:Y:S01]  /*5bd0*/  FFMA.FTZ R45, R14.reuse, R30, R45 ;  /* 0x0000001e0e2d7223 */ /* 0x040fe2000001002d */
[C---:B------:R-:W-:Y:S01]  /*5be0*/  FFMA.FTZ R46, R14.reuse, R21, R22 ;  /* 0x000000150e2e7223 */ /* 0x040fe20000010016 */
[----:B------:R-:W-:Y:S01]  /*5bf0*/  FFMA.FTZ R47, R14, R26, R23 ;  /* 0x0000001a0e2f7223 */ /* 0x000fe20000010017 */
[----:B------:R-:W-:Y:S06]  /*5c00*/  @P0 BRA `(.L_x_2450) ;  /* 0xfffffff800980947 */ /* 0x000fec000383ffff */
.L_x_2449:
[----:B------:R-:W-:Y:S05]  /*5c10*/  BSYNC.RECONVERGENT B1 ;  /* 0x0000000000017941 */ /* 0x000fea0003800200 */
.L_x_2448:
[----:B------:R-:W-:Y:S05]  /*5c20*/  @!P1 BRA `(.L_x_2447) ;  /* 0x0000000400289947 */ /* 0x000fea0003800000 */
[----:B------:R-:W-:Y:S01]  /*5c30*/  ISETP.NE.AND P1, PT, R60, 0x1, PT ;  /* 0x000000013c00780c */ /* 0x000fe20003f25270 */
[----:B------:R-:W-:Y:S01]  /*5c40*/  BSSY.RECONVERGENT B1, `(.L_x_2451) ;  /* 0x0000030000017945 */ /* 0x000fe20003800200 */
[----:B------:R-:W-:-:S11]  /*5c50*/  LOP3.LUT P0, RZ, R58, 0x10, RZ, 0xc0, !PT ;  /* 0x000000103aff7812 */ /* 0x000fd6000780c0ff */
[----:B------:R-:W-:Y:S05]  /*5c60*/  @!P1 BRA `(.L_x_2452) ;  /* 0x0000000000b49947 */ /* 0x000fea0003800000 */
[----:B------:R-:W-:-:S05]  /*5c70*/  SHF.L.U32 R13, R40, 0x7, RZ ;  /* 0x00000007280d7819 */ /* 0x000fca00000006ff */
[C---:B------:R-:W-:Y:S01]  /*5c80*/  IMAD.WIDE.U32 R20, R13.reuse, 0x2, R10 ;  /* 0x000000020d147825 */ /* 0x040fe200078e000a */
[----:B------:R-:W-:-:S05]  /*5c90*/  IADD3 R13, PT, PT, R13, 0x800, RZ ;  /* 0x000008000d0d7810 */ /* 0x000fca0007ffe0ff */
[----:B-----5:R-:W3:Y:S01]  /*5ca0*/  LDG.E.128 R20, desc[UR36][R20.64] ;  /* 0x0000002414147981 */ /* 0x020ee2000c1e1d00 */
[----:B------:R-:W-:-:S06]  /*5cb0*/  IMAD.WIDE.U32 R12, R13, 0x2, R10 ;  /* 0x000000020d0c7825 */ /* 0x000fcc00078e000a */
[----:B------:R-:W2:Y:S01]  /*5cc0*/  LDG.E.128 R12, desc[UR36][R12.64] ;  /* 0x000000240c0c7981 */ /* 0x000ea2000c1e1d00 */
[----:B------:R-:W-:Y:S01]  /*5cd0*/  IADD3 R25, PT, PT, -R19, R40, RZ ;  /* 0x0000002813197210 */ /* 0x000fe20007ffe1ff */
[----:B------:R-:W-:-:S03]  /*5ce0*/  VIADD R40, R40, 0x20 ;  /* 0x0000002028287836 */ /* 0x000fc60000000000 */
[----:B------:R-:W-:-:S05]  /*5cf0*/  LEA R25, R25, R34, 0x1 ;  /* 0x0000002219197211 */ /* 0x000fca00078e08ff */
[----:B------:R-:W0:Y:S04]  /*5d00*/  LDS.U16 R24, [R25] ;  /* 0x0000000019187984 */ /* 0x000e280000000400 */
[----:B------:R-:W1:Y:S01]  /*5d10*/  LDS.U16 R48, [R25+0x20] ;  /* 0x0000200019307984 */ /* 0x000e620000000400 */
[--C-:B---3--:R-:W-:Y:S02]  /*5d20*/  HADD2.F32 R26, -RZ, R20.reuse.H0_H0 ;  /* 0x20000014ff1a7230 */ /* 0x108fe40000004100 */
[----:B------:R-:W-:Y:S02]  /*5d30*/  HADD2.F32 R28, -RZ, R20.H1_H1 ;  /* 0x30000014ff1c7230 */ /* 0x000fe40000004100 */
[--C-:B------:R-:W-:Y:S02]  /*5d40*/  HADD2.F32 R30, -RZ, R21.reuse.H0_H0 ;  /* 0x20000015ff1e7230 */ /* 0x100fe40000004100 */
[----:B------:R-:W-:-:S02]  /*5d50*/  HADD2.F32 R27, -RZ, R21.H1_H1 ;  /* 0x30000015ff1b7230 */ /* 0x000fc40000004100 */
[----:B------:R-:W-:Y:S02]  /*5d60*/  HADD2.F32 R29, -RZ, R22.H0_H0 ;  /* 0x20000016ff1d7230 */ /* 0x000fe40000004100 */
[----:B0-----:R-:W-:Y:S02]  /*5d70*/  HADD2.F32 R21, -RZ, R24.H0_H0 ;  /* 0x20000018ff157230 */ /* 0x001fe40000004100 */
[----:B------:R-:W-:Y:S02]  /*5d80*/  HADD2.F32 R22, -RZ, R22.H1_H1 ;  /* 0x30000016ff167230 */ /* 0x000fe40000004100 */
[--C-:B------:R-:W-:Y:S02]  /*5d90*/  HADD2.F32 R31, -RZ, R23.reuse.H0_H0 ;  /* 0x20000017ff1f7230 */ /* 0x100fe40000004100 */
[C---:B------:R-:W-:Y:S01]  /*5da0*/  FFMA.FTZ R26, R21.reuse, R26, R38 ;  /* 0x0000001a151a7223 */ /* 0x040fe20000010026 */
[----:B------:R-:W-:Y:S02]  /*5db0*/  HADD2.F32 R20, -RZ, R23.H1_H1 ;  /* 0x30000017ff147230 */ /* 0x000fe40000004100 */
        /* <DEDUP_REMOVED lines=8> */
[--C-:B--2---:R-:W-:Y:S02]  /*5e40*/  HADD2.F32 R38, -RZ, R12.reuse.H0_H0 ;  /* 0x2000000cff267230 */ /* 0x104fe40000004100 */
        /* <DEDUP_REMOVED lines=15> */
.L_x_2452:
[----:B------:R-:W-:Y:S05]  /*5f40*/  BSYNC.RECONVERGENT B1 ;  /* 0x0000000000017941 */ /* 0x000fea0003800200 */
.L_x_2451:
[----:B------:R-:W-:Y:S05]  /*5f50*/  @P0 BRA `(.L_x_2447) ;  /* 0x00000000005c0947 */ /* 0x000fea0003800000 */
[----:B------:R-:W-:-:S05]  /*5f60*/  SHF.L.U32 R13, R40, 0x7, RZ ;  /* 0x00000007280d7819 */ /* 0x000fca00000006ff */
[----:B------:R-:W-:-:S06]  /*5f70*/  IMAD.WIDE.U32 R12, R13, 0x2, R10 ;  /* 0x000000020d0c7825 */ /* 0x000fcc00078e000a */
[----:B------:R-:W2:Y:S01]  /*5f80*/  LDG.E.128 R12, desc[UR36][R12.64] ;  /* 0x000000240c0c7981 */ /* 0x000ea2000c1e1d00 */
[----:B------:R-:W-:-:S04]  /*5f90*/  IADD3 R21, PT, PT, -R19, R40, RZ ;  /* 0x0000002813157210 */ /* 0x000fc80007ffe1ff */
[----:B------:R-:W-:-:S06]  /*5fa0*/  LEA R21, R21, R34, 0x1 ;  /* 0x0000002215157211 */ /* 0x000fcc00078e08ff */
[----:B------:R-:W0:Y:S02]  /*5fb0*/  LDS.U16 R21, [R21] ;  /* 0x0000000015157984 */ /* 0x000e240000000400 */
[----:B0----5:R-:W-:Y:S02]  /*5fc0*/  HADD2.F32 R23, -RZ, R21.H0_H0 ;  /* 0x20000015ff177230 */ /* 0x021fe40000004100 */
[--C-:B--2---:R-:W-:Y:S02]  /*5fd0*/  HADD2.F32 R20, -RZ, R12.reuse.H0_H0 ;  /* 0x2000000cff147230 */ /* 0x104fe40000004100 */
[----:B------:R-:W-:Y:S02]  /*5fe0*/  HADD2.F32 R22, -RZ, R12.H1_H1 ;  /* 0x3000000cff167230 */ /* 0x000fe40000004100 */
[--C-:B------:R-:W-:Y:S02]  /*5ff0*/  HADD2.F32 R24, -RZ, R13.reuse.H0_H0 ;  /* 0x2000000dff187230 */ /* 0x100fe40000004100 */
[----:B------:R-:W-:Y:S01]  /*6000*/  FFMA.FTZ R38, R23, R20, R38 ;  /* 0x0000001417267223 */ /* 0x000fe20000010026 */
[----:B------:R-:W-:-:S02]  /*6010*/  HADD2.F32 R25, -RZ, R13.H1_H1 ;  /* 0x3000000dff197230 */ /* 0x000fc40000004100 */
[C---:B------:R-:W-:Y:S01]  /*6020*/  FFMA.FTZ R43, R23.reuse, R22, R43 ;  /* 0x00000016172b7223 */ /* 0x040fe2000001002b */
[--C-:B---3--:R-:W-:Y:S02]  /*6030*/  HADD2.F32 R27, -RZ, R14.reuse.H0_H0 ;  /* 0x2000000eff1b7230 */ /* 0x108fe40000004100 */
        /* <DEDUP_REMOVED lines=9> */
.L_x_2447:
[----:B------:R-:W-:Y:S05]  /*60d0*/  BSYNC.RECONVERGENT B0 ;  /* 0x0000000000007941 */ /* 0x000fea0003800200 */
.L_x_2446:
[----:B------:R-:W-:Y:S01]  /*60e0*/  ISETP.GE.AND P0, PT, R36, R16, PT ;  /* 0x000000102400720c */ /* 0x000fe20003f06270 */
[----:B------:R-:W-:-:S12]  /*60f0*/  BSSY.RECONVERGENT B0, `(.L_x_2453) ;  /* 0x000010b000007945 */ /* 0x000fd80003800200 */
[----:B------:R-:W-:Y:S05]  /*6100*/  @P0 BRA `(.L_x_2454) ;  /* 0x0000001000240947 */ /* 0x000fea0003800000 */
[----:B------:R-:W-:Y:S01]  /*6110*/  VIADDMNMX R13, R36, 0x10, R16, !PT ;  /* 0x00000010240d7846 */ /* 0x000fe20007800110 */
[----:B------:R-:W-:Y:S01]  /*6120*/  BSSY.RECONVERGENT B1, `(.L_x_2455) ;  /* 0x0000040000017945 */ /* 0x000fe20003800200 */
[----:B------:R-:W-:-:S04]  /*6130*/  LOP3.LUT R29, RZ, R19, RZ, 0x33, !PT ;  /* 0x00000013ff1d7212 */ /* 0x000fc800078e33ff */
[----:B------:R-:W-:-:S04]  /*6140*/  IADD3 R29, PT, PT, -R32, R13, R29 ;  /* 0x0000000d201d7210 */ /* 0x000fc80007ffe11d */
[----:B------:R-:W-:-:S04]  /*6150*/  LOP3.LUT R12, R29, 0x30, RZ, 0xc0, !PT ;  /* 0x000000301d0c7812 */ /* 0x000fc800078ec0ff */
[----:B------:R-:W-:-:S13]  /*6160*/  ISETP.NE.AND P0, PT, R12, 0x30, PT ;  /* 0x000000300c00780c */ /* 0x000fda0003f05270 */
[----:B------:R-:W-:Y:S05]  /*6170*/  @!P0 BRA `(.L_x_2456) ;  /* 0x0000000000e88947 */ /* 0x000fea0003800000 */
[----:B------:R-:W0:Y:S01]  /*6180*/  LDC R37, c[0x0][0x3f4] ;  /* 0x0000fd00ff257b82 */ /* 0x000e220000000800 */
[----:B------:R-:W-:Y:S02]  /*6190*/  LEA.HI R12, R29, 0x1, RZ, 0x1c ;  /* 0x000000011d0c7811 */ /* 0x000fe400078fe0ff */
[----:B------:R-:W-:Y:S02]  /*61a0*/  LEA R33, R32, R33, 0x1 ;  /* 0x0000002120217211 */ /* 0x000fe400078e08ff */
[----:B------:R-:W-:Y:S02]  /*61b0*/  LOP3.LUT R12, R12, 0x3, RZ, 0xc0, !PT ;  /* 0x000000030c0c7812 */ /* 0x000fe400078ec0ff */
[----:B------:R-:W-:-:S03]  /*61c0*/  IADD3 R33, PT, PT, R33, UR4, RZ ;  /* 0x0000000421217c10 */ /* 0x000fc6000fffe0ff */
[----:B------:R-:W-:-:S07]  /*61d0*/  IMAD.MOV R14, RZ, RZ, -R12 ;  /* 0x000000ffff0e7224 */ /* 0x000fce00078e0a0c */
.L_x_2459:
[----:B0-----:R-:W-:Y:S01]  /*61e0*/  ISETP.GE.AND P0, PT, R36, R37, PT ;  /* 0x000000252400720c */ /* 0x001fe20003f06270 */
[----:B------:R-:W-:Y:S01]  /*61f0*/  BSSY.RECONVERGENT B2, `(.L_x_2457) ;  /* 0x000002f000027945 */ /* 0x000fe20003800200 */
[----:B------:R-:W-:-:S04]  /*6200*/  IADD3 R14, PT, PT, R14, 0x1, RZ ;  /* 0x000000010e0e7810 */ /* 0x000fc80007ffe0ff */
[----:B------:R-:W-:-:S07]  /*6210*/  ISETP.NE.AND P2, PT, R14, RZ, PT ;  /* 0x000000ff0e00720c */ /* 0x000fce0003f45270 */
[----:B------:R-:W-:Y:S06]  /*6220*/  @!P0 BRA `(.L_x_2458) ;  /* 0x0000000000ac8947 */ /* 0x000fec0003800000 */
        /* <DEDUP_REMOVED lines=9> */
[----:B-----5:R-:W-:Y:S02]  /*62c0*/  IMAD R23, R12, R15, RZ ;  /* 0x0000000f0c177224 */ /* 0x020fe400078e02ff */
        /* <DEDUP_REMOVED lines=9> */
[----:B------:R-:W-:Y:S02]  /*6360*/  @!P0 IADD3 R12, PT, PT, R12, -R15, RZ ;  /* 0x8000000f0c0c8210 */ /* 0x000fe40007ffe0ff */
[----:B------:R-:W0:Y:S02]  /*6370*/  LDS.U16 R15, [R33] ;  /* 0x00000000210f7984 */ /* 0x000e240000000400 */
[----:B------:R-:W-:Y:S02]  /*6380*/  @!P1 IADD3 R12, PT, PT, -R12, RZ, RZ ;  /* 0x000000ff0c0c9210 */ /* 0x000fe40007ffe1ff */
[----:B------:R-:W-:-:S04]  /*6390*/  @!P3 LOP3.LUT R12, RZ, R37, RZ, 0x33, !PT ;  /* 0x00000025ff0cb212 */ /* 0x000fc800078e33ff */
[----:B------:R-:W-:-:S05]  /*63a0*/  SHF.L.U32 R13, R12, 0x7, RZ ;  /* 0x000000070c0d7819 */ /* 0x000fca00000006ff */
[----:B------:R-:W-:-:S05]  /*63b0*/  IMAD.WIDE.U32 R12, R13, 0x2, R10 ;  /* 0x000000020d0c7825 */ /* 0x000fca00078e000a */
[----:B------:R-:W2:Y:S01]  /*63c0*/  LDG.E.128 R20, desc[UR36][R12.64] ;  /* 0x000000240c147981 */ /* 0x000ea2000c1e1d00 */
[----:B0-----:R-:W-:Y:S02]  /*63d0*/  HADD2.F32 R15, -RZ, R15.H0_H0 ;  /* 0x2000000fff0f7230 */ /* 0x001fe40000004100 */
[----:B--2---:R-:W-:Y:S02]  /*63e0*/  HADD2.F32 R24, -RZ, R20.H0_H0 ;  /* 0x20000014ff187230 */ /* 0x004fe40000004100 */
[----:B---3--:R-:W-:Y:S02]  /*63f0*/  HADD2.F32 R26, -RZ, R21.H0_H0 ;  /* 0x20000015ff1a7230 */ /* 0x008fe40000004100 */
[----:B------:R-:W-:Y:S02]  /*6400*/  HADD2.F32 R25, -RZ, R22.H0_H0 ;  /* 0x20000016ff197230 */ /* 0x000fe40000004100 */
[----:B------:R-:W-:Y:S01]  /*6410*/  FFMA.FTZ R38, R15, R24, R38 ;  /* 0x000000180f267223 */ /* 0x000fe20000010026 */
[----:B------:R-:W-:-:S02]  /*6420*/  HADD2.F32 R20, -RZ, R20.H1_H1 ;  /* 0x30000014ff147230 */ /* 0x000fc40000004100 */
        /* <DEDUP_REMOVED lines=11> */
.L_x_2458:
[----:B------:R-:W-:Y:S05]  /*64e0*/  BSYNC.RECONVERGENT B2 ;  /* 0x0000000000027941 */ /* 0x000fea0003800200 */
.L_x_2457:
[----:B------:R-:W-:Y:S01]  /*64f0*/  IADD3 R36, PT, PT, R36, 0x10, RZ ;  /* 0x0000001024247810 */ /* 0x000fe20007ffe0ff */
[----:B------:R-:W-:Y:S01]  /*6500*/  VIADD R33, R33, 0x20 ;  /* 0x0000002021217836 */ /* 0x000fe20000000000 */
[----:B------:R-:W-:Y:S06]  /*6510*/  @P2 BRA `(.L_x_2459) ;  /* 0xfffffffc00302947 */ /* 0x000fec000383ffff */
.L_x_2456:
[----:B------:R-:W-:Y:S05]  /*6520*/  BSYNC.RECONVERGENT B1 ;  /* 0x0000000000017941 */ /* 0x000fea0003800200 */
.L_x_2455:
[----:B------:R-:W-:-:S13]  /*6530*/  ISETP.GE.U32.AND P0, PT, R29, 0x30, PT ;  /* 0x000000301d00780c */ /* 0x000fda0003f06070 */
[----:B------:R-:W-:Y:S05]  /*6540*/  @!P0 BRA `(.L_x_2454) ;  /* 0x0000000c00148947 */ /* 0x000fea0003800000 */
[----:B------:R-:W0:Y:S02]  /*6550*/  LDC R37, c[0x0][0x3f4] ;  /* 0x0000fd00ff257b82 */ /* 0x000e240000000800 */
.L_x_2468:
[CC--:B0-----:R-:W-:Y:S01]  /*6560*/  ISETP.GE.AND P3, PT, R36.reuse, R37.reuse, PT ;  /* 0x000000252400720c */ /* 0x0c1fe20003f66270 */
[----:B------:R-:W-:Y:S01]  /*6570*/  BSSY.RECONVERGENT B1, `(.L_x_2460) ;  /* 0x0000035000017945 */ /* 0x000fe20003800200 */
[C---:B------:R-:W-:Y:S02]  /*6580*/  IADD3 R30, PT, PT, R36.reuse, 0x10, RZ ;  /* 0x00000010241e7810 */ /* 0x040fe40007ffe0ff */
[C---:B------:R-:W-:Y:S02]  /*6590*/  IADD3 R40, PT, PT, R36.reuse, 0x20, RZ ;  /* 0x0000002024287810 */ /* 0x040fe40007ffe0ff */
[----:B------:R-:W-:Y:S02]  /*65a0*/  IADD3 R48, PT, PT, R36, 0x30, RZ ;  /* 0x0000003024307810 */ /* 0x000fe40007ffe0ff */
[----:B------:R-:W-:Y:S02]  /*65b0*/  IADD3 R13, PT, PT, -R19, R36, RZ ;  /* 0x00000024130d7210 */ /* 0x000fe40007ffe1ff */
[----:B------:R-:W-:-:S02]  /*65c0*/  ISETP.GE.AND P2, PT, R30, R37, PT ;  /* 0x000000251e00720c */ /* 0x000fc40003f46270 */
[-C--:B------:R-:W-:Y:S02]  /*65d0*/  ISETP.GE.AND P0, PT, R40, R37.reuse, PT ;  /* 0x000000252800720c */ /* 0x080fe40003f06270 */
        /* <DEDUP_REMOVED lines=36> */
[----:B-----5:R-:W-:Y:S02]  /*6820*/  HADD2.F32 R23, -RZ, R13.H1_H1 ;  /* 0x3000000dff177230 */ /* 0x020fe40000004100 */
[C---:B------:R-:W-:Y:S01]  /*6830*/  FFMA.FTZ R43, R21.reuse, R22, R43 ;  /* 0x00000016152b7223 */ /* 0x040fe2000001002b */
[----:B------:R-:W-:Y:S02]  /*6840*/  HADD2.F32 R14, -RZ, R14.H1_H1 ;  /* 0x3000000eff0e7230 */ /* 0x000fe40000004100 */
[C---:B------:R-:W-:Y:S01]  /*6850*/  FFMA.FTZ R41, R21.reuse, R24, R41 ;  /* 0x0000001815297223 */ /* 0x040fe20000010029 */
[--C-:B---3--:R-:W-:Y:S02]  /*6860*/  HADD2.F32 R27, -RZ, R15.reuse.H0_H0 ;  /* 0x2000000fff1b7230 */ /* 0x108fe40000004100 */
[----:B------:R-:W-:Y:S01]  /*6870*/  FFMA.FTZ R42, R21, R23, R42 ;  /* 0x00000017152a7223 */ /* 0x000fe2000001002a */
[----:B------:R-:W-:-:S02]  /*6880*/  HADD2.F32 R26, -RZ, R15.H1_H1 ;  /* 0x3000000fff1a7230 */ /* 0x000fc40000004100 */
[C---:B------:R-:W-:Y:S01]  /*6890*/  FFMA.FTZ R45, R21.reuse, R14, R45 ;  /* 0x0000000e152d7223 */ /* 0x040fe2000001002d */
[C---:B------:R-:W-:Y:S02]  /*68a0*/  FFMA.FTZ R46, R21.reuse, R27, R46 ;  /* 0x0000001b152e7223 */ /* 0x040fe4000001002e */
[----:B------:R-:W-:-:S07]  /*68b0*/  FFMA.FTZ R47, R21, R26, R47 ;  /* 0x0000001a152f7223 */ /* 0x000fce000001002f */
.L_x_2461:
[----:B------:R-:W-:Y:S05]  /*68c0*/  BSYNC.RECONVERGENT B1 ;  /* 0x0000000000017941 */ /* 0x000fea0003800200 */
.L_x_2460:
        /* <DEDUP_REMOVED lines=45> */
.L_x_2463:
[----:B------:R-:W-:Y:S05]  /*6ba0*/  BSYNC.RECONVERGENT B1 ;  /* 0x0000000000017941 */ /* 0x000fea0003800200 */
.L_x_2462:
        /* <DEDUP_REMOVED lines=10> */
[----:B0-----:R-:W0:Y:S01]  /*6c50*/  LDS.U16 R20, [R28+0x40] ;  /* 0x000040001c147984 */ /* 0x001e220000000400 */
        /* <DEDUP_REMOVED lines=34> */
.L_x_2465:
[----:B------:R-:W-:Y:S05]  /*6e80*/  BSYNC.RECONVERGENT B1 ;  /* 0x0000000000017941 */ /* 0x000fea0003800200 */
.L_x_2464:
        /* <DEDUP_REMOVED lines=45> */
.L_x_2467:
[----:B------:R-:W-:Y:S05]  /*7160*/  BSYNC.RECONVERGENT B1 ;  /* 0x0000000000017941 */ /* 0x000fea0003800200 */
.L_x_2466:
[----:B------:R-:W-:-:S05]  /*7170*/  VIADD R36, R36, 0x40 ;  /* 0x0000004024247836 */ /* 0x000fca0000000000 */
[----:B------:R-:W-:-:S13]  /*7180*/  ISETP.GE.AND P0, PT, R36, R16, PT ;  /* 0x000000102400720c */ /* 0x000fda0003f06270 */
[----:B------:R-:W-:Y:S05]  /*7190*/  @!P0 BRA `(.L_x_2468) ;  /* 0xfffffff000f08947 */ /* 0x000fea000383ffff */
.L_x_2454:
[----:B------:R-:W-:Y:S05]  /*71a0*/  BSYNC.RECONVERGENT B0 ;  /* 0x0000000000007941 */ /* 0x000fea0003800200 */
.L_x_2453:
        /* <DEDUP_REMOVED lines=14> */
[----:B------:R-:W4:Y:S01]  /*7290*/  I2F.S8 R15, R20 ;  /* 0x00000014000f7306 */ /* 0x000f220000001400 */
[----:B---3--:R-:W-:Y:S02]  /*72a0*/  SHF.R.S64 R26, R20, 0x10, R21 ;  /* 0x00000010141a7819 */ /* 0x008fe40000001015 */
        /* <DEDUP_REMOVED lines=11> */
[----:B----4-:R-:W-:Y:S01]  /*7360*/  FMUL.FTZ R15, R12, R15 ;  /* 0x0000000f0c0f7220 */ /* 0x010fe20000410000 */
        /* <DEDUP_REMOVED lines=33> */
.L_x_2471:
[----:B------:R-:W0:Y:S02]  /*7580*/  LDC.64 R10, c[0x0][0x3a8] ;  /* 0x0000ea00ff0a7b82 */ /* 0x000e240000000a00 */
[----:B0-----:R-:W-:-:S05]  /*7590*/  IMAD.WIDE R10, R17, 0x2, R10 ;  /* 0x00000002110a7825 */ /* 0x001fca00078e020a */
[----:B---3--:R0:W5:Y:S02]  /*75a0*/  LDG.E.128 R24, desc[UR36][R10.64] ;  /* 0x000000240a187981 */ /* 0x008164000c1e1d00 */
.L_x_2472:
[----:B------:R-:W1:Y:S02]  /*75b0*/  LDCU.64 UR6, c[0x0][0x460] ;  /* 0x00008c00ff0677ac */ /* 0x000e640008000a00 */
[----:B-1----:R-:W-:-:S04]  /*75c0*/  ISETP.NE.U32.AND P0, PT, RZ, UR6, PT ;  /* 0x00000006ff007c0c */ /* 0x002fc8000bf05070 */
[----:B------:R-:W-:Y:S01]  /*75d0*/  ISETP.NE.AND.EX P0, PT, RZ, UR7, PT, P0 ;  /* 0x00000007ff007c0c */ /* 0x000fe2000bf05300 */
[----:B------:R-:W1:-:S12]  /*75e0*/  LDCU.64 UR6, c[0x0][0x3c0] ;  /* 0x00007800ff0677ac */ /* 0x000e580008000a00 */
[----:B------:R-:W2:Y:S08]  /*75f0*/  @P0 LDC R12, c[0x0][0x3f8] ;  /* 0x0000fe00ff0c0b82 */ /* 0x000eb00000000800 */
[----:B0-----:R-:W0:Y:S01]  /*7600*/  @P0 LDC.64 R10, c[0x0][0x458] ;  /* 0x00011600ff0a0b82 */ /* 0x001e220000000a00 */
[----:B--2---:R-:W-:-:S05]  /*7610*/  @P0 IMAD R9, R2, R12, R9 ;  /* 0x0000000c02090224 */ /* 0x004fca00078e0209 */
[----:B------:R-:W-:-:S05]  /*7620*/  @P0 LEA R9, R9, R0, 0x7 ;  /* 0x0000000009090211 */ /* 0x000fca00078e38ff */
[----:B0-----:R-:W-:-:S05]  /*7630*/  @P0 IMAD.WIDE R10, R9, 0x2, R10 ;  /* 0x00000002090a0825 */ /* 0x001fca00078e020a */
[----:B------:R-:W2:Y:S01]  /*7640*/  @P0 LDG.E.128 R12, desc[UR36][R10.64] ;  /* 0x000000240a0c0981 */ /* 0x000ea2000c1e1d00 */
[----:B------:R-:W-:Y:S01]  /*7650*/  LEA R34, R3, R34, 0x1 ;  /* 0x0000002203227211 */ /* 0x000fe200078e08ff */
[----:B------:R-:W-:Y:S02]  /*7660*/  IMAD R37, R35, R37, R0 ;  /* 0x0000002523257224 */ /* 0x000fe400078e0200 */
[----:B-----5:R-:W-:Y:S02]  /*7670*/  HFMA2 R4, R24, 1, 1, R4 ;  /* 0x3c003c0018047831 */ /* 0x020fe40000000004 */
[----:B------:R-:W-:Y:S02]  /*7680*/  IMAD.SHL.U32 R18, R18, 0x80, RZ ;  /* 0x0000008012127824 */ /* 0x000fe400078e00ff */
[----:B------:R-:W-:Y:S02]  /*7690*/  HFMA2 R6, R26, 1, 1, R6 ;  /* 0x3c003c001a067831 */ /* 0x000fe40000000006 */
[----:B------:R-:W-:Y:S01]  /*76a0*/  HADD2 R5, R25, R5 ;  /* 0x0000000519057230 */ /* 0x000fe20000000000 */
        /* <DEDUP_REMOVED lines=29> */
.L_x_2470:
[----:B------:R-:W-:Y:S05]  /*7880*/  BSYNC.RECONVERGENT B0 ;  /* 0x0000000000007941 */ /* 0x000fea0003800200 */
.L_x_2469:
        /* <DEDUP_REMOVED lines=23> */
.L_x_2474:
[----:B------:R-:W-:Y:S05]  /*7a00*/  BSYNC.RECONVERGENT B0 ;  /* 0x0000000000007941 */ /* 0x000fea0003800200 */
.L_x_2473:
[----:B------:R-:W-:Y:S01]  /*7a10*/  BAR.SYNC.DEFER_BLOCKING 0x0 ;  /* 0x0000000000007b1d */ /* 0x000fe20000010000 */
[----:B------:R-:W-:-:S05]  /*7a20*/  ISETP.GT.U32.AND P6, PT, R8, 0x7f, PT ;  /* 0x0000007f0800780c */ /* 0x000fca0003fc4070 */
[----:B------:R-:W-:Y:S08]  /*7a30*/  BSSY.RECONVERGENT B0, `(.L_x_2475) ;  /* 0x0000013000007945 */ /* 0x000ff00003800200 */
[----:B------:R-:W-:Y:S05]  /*7a40*/  @P6 BRA `(.L_x_2476) ;  /* 0x0000000000446947 */ /* 0x000fea0003800000 */
[----:B0-----:R-:W0:Y:S02]  /*7a50*/  LDS.128 R4, [R32+UR4] ;  /* 0x0000000420047984 */ /* 0x001e240008000c00 */
[----:B0-----:R-:W-:Y:S02]  /*7a60*/  HADD2.F32 R9, -RZ, R4.H0_H0 ;  /* 0x20000004ff097230 */ /* 0x001fe40000004100 */
[--C-:B------:R-:W-:Y:S02]  /*7a70*/  HADD2.F32 R2, -RZ, R5.reuse.H0_H0 ;  /* 0x20000005ff027230 */ /* 0x100fe40000004100 */
[----:B------:R-:W-:Y:S02]  /*7a80*/  HADD2.F32 R11, -RZ, R6.H0_H0 ;  /* 0x20000006ff0b7230 */ /* 0x000fe40000004100 */
[----:B------:R-:W-:Y:S01]  /*7a90*/  FADD.FTZ R38, R38, R9 ;  /* 0x0000000926267221 */ /* 0x000fe20000010000 */
[----:B------:R-:W-:Y:S02]  /*7aa0*/  HADD2.F32 R4, -RZ, R4.H1_H1 ;  /* 0x30000004ff047230 */ /* 0x000fe40000004100 */
        /* <DEDUP_REMOVED lines=11> */
.L_x_2476:
[----:B------:R-:W-:Y:S05]  /*7b60*/  BSYNC.RECONVERGENT B0 ;  /* 0x0000000000007941 */ /* 0x000fea0003800200 */
.L_x_2475:
        /* <DEDUP_REMOVED lines=8> */
.L_x_2478:
[----:B------:R-:W-:Y:S05]  /*7bf0*/  BSYNC.RECONVERGENT B0 ;  /* 0x0000000000007941 */ /* 0x000fea0003800200 */
.L_x_2477:
[----:B------:R-:W-:Y:S06]  /*7c00*/  BAR.SYNC.DEFER_BLOCKING 0x0 ;  /* 0x0000000000007b1d */ /* 0x000fec0000010000 */
[----:B------:R-:W-:Y:S04]  /*7c10*/  BSSY.RECONVERGENT B0, `(.L_x_2479) ;  /* 0x0000013000007945 */ /* 0x000fe80003800200 */
[----:B------:R-:W-:Y:S05]  /*7c20*/  @P1 BRA `(.L_x_2480) ;  /* 0x0000000000441947 */ /* 0x000fea0003800000 */
[----:B01----:R-:W0:Y:S02]  /*7c30*/  LDS.128 R4, [R32+UR4] ;  /* 0x0000000420047984 */ /* 0x003e240008000c00 */
        /* <DEDUP_REMOVED lines=16> */
.L_x_2480:
[----:B------:R-:W-:Y:S05]  /*7d40*/  BSYNC.RECONVERGENT B0 ;  /* 0x0000000000007941 */ /* 0x000fea0003800200 */
.L_x_2479:
        /* <DEDUP_REMOVED lines=8> */
.L_x_2482:
[----:B------:R-:W-:Y:S05]  /*7dd0*/  BSYNC.RECONVERGENT B0 ;  /* 0x0000000000007941 */ /* 0x000fea0003800200 */
.L_x_2481:
[----:B------:R-:W-:Y:S06]  /*7de0*/  BAR.SYNC.DEFER_BLOCKING 0x0 ;  /* 0x0000000000007b1d */ /* 0x000fec0000010000 */
[----:B------:R-:W-:Y:S04]  /*7df0*/  BSSY.RECONVERGENT B0, `(.L_x_2483) ;  /* 0x0000013000007945 */ /* 0x000fe80003800200 */
[----:B------:R-:W-:Y:S05]  /*7e00*/  @P2 BRA `(.L_x_2484) ;  /* 0x0000000000442947 */ /* 0x000fea0003800000 */
[----:B012---:R-:W0:Y:S02]  /*7e10*/  LDS.128 R4, [R32+UR4] ;  /* 0x0000000420047984 */ /* 0x007e240008000c00 */
        /* <DEDUP_REMOVED lines=16> */
.L_x_2484:
[----:B------:R-:W-:Y:S05]  /*7f20*/  BSYNC.RECONVERGENT B0 ;  /* 0x0000000000007941 */ /* 0x000fea0003800200 */
.L_x_2483:
        /* <DEDUP_REMOVED lines=8> */
.L_x_2486:
[----:B------:R-:W-:Y:S05]  /*7fb0*/  BSYNC.RECONVERGENT B0 ;  /* 0x0000000000007941 */ /* 0x000fea0003800200 */
.L_x_2485:
[----:B------:R-:W-:Y:S06]  /*7fc0*/  BAR.SYNC.DEFER_BLOCKING 0x0 ;  /* 0x0000000000007b1d */ /* 0x000fec0000010000 */
[----:B------:R-:W-:Y:S04]  /*7fd0*/  BSSY.RECONVERGENT B0, `(.L_x_2487) ;  /* 0x0000013000007945 */ /* 0x000fe80003800200 */
[----:B------:R-:W-:Y:S05]  /*7fe0*/  @P3 BRA `(.L_x_2488) ;  /* 0x0000000000443947 */ /* 0x000fea0003800000 */
[----:B012-4-:R-:W0:Y:S02]  /*7ff0*/  LDS.128 R4, [R32+UR4] ;  /* 0x0000000420047984 */ /* 0x017e240008000c00 */
        /* <DEDUP_REMOVED lines=16> */
.L_x_2488:
[----:B------:R-:W-:Y:S05]  /*8100*/  BSYNC.RECONVERGENT B0 ;  /* 0x0000000000007941 */ /* 0x000fea0003800200 */
.L_x_2487:
[----:B------:R-:W-:Y:S06]  /*8110*/  BAR.SYNC.DEFER_BLOCKING 0x0 ;  /* 0x0000000000007b1d */ /* 0x000fec0000010000 */
[----:B------:R-:W-:Y:S05]  /*8120*/  @P3 EXIT ;  /* 0x000000000000394d */ /* 0x000fea0003800000 */
[----:B------:R-:W5:Y:S02]  /*8130*/  LDCU UR4, c[0x0][0x478] ;  /* 0x00008f00ff0477ac */ /* 0x000f640008000800 */
[----:B-----5:R-:W-:-:S09]  /*8140*/  UISETP.NE.AND UP0, UPT, UR4, 0x2, UPT ;  /* 0x000000020400788c */ /* 0x020fd2000bf05270 */
[----:B------:R-:W-:Y:S05]  /*8150*/  BRA.U UP0, `(.L_x_2489) ;  /* 0x0000000100e07547 */ /* 0x000fea000b800000 */
[----:B----4-:R-:W4:Y:S01]  /*8160*/  LDC.64 R2, c[0x0][0x470] ;  /* 0x00011c00ff027b82 */ /* 0x010f220000000a00 */
[----:B------:R-:W-:Y:S01]  /*8170*/  IADD3 R35, PT, PT, R35, R0, RZ ;  /* 0x0000000023237210 */ /* 0x000fe20007ffe0ff */
[----:B------:R-:W5:Y:S01]  /*8180*/  LDCU.64 UR4, c[0x0][0x380] ;  /* 0x00007000ff0477ac */ /* 0x000f620008000a00 */
[----:B----4-:R-:W4:Y:S02]  /*8190*/  LDG.E R2, desc[UR36][R2.64] ;  /* 0x0000002402027981 */ /* 0x010f24000c1e1900 */
[----:B-----5:R-:W-:Y:S01]  /*81a0*/  IADD3 R8, P0, PT, R35, UR4, RZ ;  /* 0x0000000423087c10 */ /* 0x020fe2000ff1e0ff */
[C---:B----4-:R-:W-:Y:S01]  /*81b0*/  FMUL.FTZ R46, R2.reuse, R46 ;  /* 0x0000002e022e7220 */ /* 0x050fe20000410000 */
[C---:B------:R-:W-:Y:S01]  /*81c0*/  FMUL.FTZ R47, R2.reuse, R47 ;  /* 0x0000002f022f7220 */ /* 0x040fe20000410000 */
[C---:B------:R-:W-:Y:S01]  /*81d0*/  FMUL.FTZ R45, R2.reuse, R45 ;  /* 0x0000002d022d7220 */ /* 0x040fe20000410000 */
[C---:B------:R-:W-:Y:S01]  /*81e0*/  FMUL.FTZ R42, R2.reuse, R42 ;  /* 0x0000002a022a7220 */ /* 0x040fe20000410000 */
[C---:B------:R-:W-:Y:S01]  /*81f0*/  FMUL.FTZ R43, R2.reuse, R43 ;  /* 0x0000002b022b7220 */ /* 0x040fe20000410000 */
[C---:B------:R-:W-:Y:S01]  /*8200*/  FMUL.FTZ R41, R2.reuse, R41 ;  /* 0x0000002902297220 */ /* 0x040fe20000410000 */
[----:B------:R-:W4:Y:S01]  /*8210*/  F2I.S8.NTZ R46, R46 ;  /* 0x0000002e002e7305 */ /* 0x000f220000202100 */
[C---:B------:R-:W-:Y:S01]  /*8220*/  FMUL.FTZ R44, R2.reuse, R44 ;  /* 0x0000002c022c7220 */ /* 0x040fe20000410000 */
[----:B------:R-:W-:-:S06]  /*8230*/  FMUL.FTZ R2, R2, R38 ;  /* 0x0000002602027220 */ /* 0x000fcc0000410000 */
[----:B------:R-:W0:Y:S01]  /*8240*/  F2I.S8.NTZ R47, R47 ;  /* 0x0000002f002f7305 */ /* 0x000e220000202100 */
[----:B----4-:R-:W-:-:S07]  /*8250*/  PRMT R3, R46, 0x8880, RZ ;  /* 0x000088802e037816 */ /* 0x010fce00000000ff */
[----:B------:R-:W4:Y:S01]  /*8260*/  F2I.S8.NTZ R45, R45 ;  /* 0x0000002d002d7305 */ /* 0x000f220000202100 */
[----:B------:R-:W-:Y:S02]  /*8270*/  PRMT R3, R3, 0x7710, RZ ;  /* 0x0000771003037816 */ /* 0x000fe400000000ff */
[----:B012---:R-:W-:-:S05]  /*8280*/  PRMT R5, R47, 0x8880, RZ ;  /* 0x000088802f057816 */ /* 0x007fca00000000ff */
[----:B------:R-:W0:Y:S01]  /*8290*/  F2I.S8.NTZ R42, R42 ;  /* 0x0000002a002a7305 */ /* 0x000e220000202100 */
[----:B------:R-:W-:Y:S02]  /*82a0*/  SHF.L.U32 R4, R3, 0x10, RZ ;  /* 0x0000001003047819 */ /* 0x000fe400000006ff */
[----:B------:R-:W-:Y:S02]  /*82b0*/  PRMT R3, R5, 0x7710, RZ ;  /* 0x0000771005037816 */ /* 0x000fe400000000ff */
[----:B------:R-:W-:Y:S02]  /*82c0*/  LOP3.LUT R4, R4, 0xff0000, RZ, 0xc0, !PT ;  /* 0x00ff000004047812 */ /* 0x000fe400078ec0ff */
[----:B----4-:R-:W-:Y:S01]  /*82d0*/  PRMT R45, R45, 0x8880, RZ ;  /* 0x000088802d2d7816 */ /* 0x010fe200000000ff */
[----:B------:R-:W1:Y:S01]  /*82e0*/  F2I.S8.NTZ R43, R43 ;  /* 0x0000002b002b7305 */ /* 0x000e620000202100 */
[----:B------:R-:W-:Y:S02]  /*82f0*/  PRMT R3, R4, 0x4210, R3 ;  /* 0x0000421004037816 */ /* 0x000fe40000000003 */
[----:B------:R-:W-:-:S04]  /*8300*/  PRMT R0, R45, 0x7710, RZ ;  /* 0x000077102d007816 */ /* 0x000fc800000000ff */
[----:B------:R-:W-:Y:S01]  /*8310*/  SHF.L.U32 R0, R0, 0x8, RZ ;  /* 0x0000000800007819 */ /* 0x000fe200000006ff */
[----:B------:R-:W2:Y:S01]  /*8320*/  F2I.S8.NTZ R41, R41 ;  /* 0x0000002900297305 */ /* 0x000ea20000202100 */
[----:B0-----:R-:W-:Y:S02]  /*8330*/  PRMT R4, R42, 0x8880, RZ ;  /* 0x000088802a047816 */ /* 0x001fe400000000ff */
[----:B------:R-:W-:Y:S02]  /*8340*/  LOP3.LUT R9, R3, 0xff00, R0, 0xf8, !PT ;  /* 0x0000ff0003097812 */ /* 0x000fe400078ef800 */
[----:B------:R-:W-:Y:S02]  /*8350*/  PRMT R4, R4, 0x7710, RZ ;  /* 0x0000771004047816 */ /* 0x000fe400000000ff */
[----:B-1----:R-:W-:Y:S01]  /*8360*/  PRMT R43, R43, 0x8880, RZ ;  /* 0x000088802b2b7816 */ /* 0x002fe200000000ff */
[----:B------:R-:W0:Y:S01]  /*8370*/  F2I.S8.NTZ R44, R44 ;  /* 0x0000002c002c7305 */ /* 0x000e220000202100 */
[----:B------:R-:W-:-:S02]  /*8380*/  LOP3.LUT R4, R4, 0xff, RZ, 0xc0, !PT ;  /* 0x000000ff04047812 */ /* 0x000fc400078ec0ff */
[----:B------:R-:W-:Y:S02]  /*8390*/  PRMT R0, R43, 0x7710, RZ ;  /* 0x000077102b007816 */ /* 0x000fe400000000ff */
[----:B--2---:R-:W-:-:S03]  /*83a0*/  PRMT R41, R41, 0x8880, RZ ;  /* 0x0000888029297816 */ /* 0x004fc600000000ff */
        /* <DEDUP_REMOVED lines=19> */
.L_x_2489:
[----:B----4-:R-:W4:Y:S01]  /*84e0*/  LDC.64 R2, c[0x0][0x380] ;  /* 0x0000e000ff027b82 */ /* 0x010f220000000a00 */
[----:B------:R-:W-:Y:S01]  /*84f0*/  IMAD.IADD R35, R35, 0x1, R0 ;  /* 0x0000000123237824 */ /* 0x000fe200078e0200 */
[----:B------:R-:W-:Y:S02]  /*8500*/  F2FP.F16.F32.PACK_AB R43, R43, R38 ;  /* 0x000000262b2b723e */ /* 0x000fe400000000ff */
[----:B------:R-:W-:Y:S02]  /*8510*/  F2FP.F16.F32.PACK_AB R41, R42, R41 ;  /* 0x000000292a29723e */ /* 0x000fe400000000ff */
[----:B------:R-:W-:Y:S02]  /*8520*/  F2FP.F16.F32.PACK_AB R45, R45, R44 ;  /* 0x0000002c2d2d723e */ /* 0x000fe400000000ff */
[----:B------:R-:W-:Y:S01]  /*8530*/  F2FP.F16.F32.PACK_AB R47, R47, R46 ;  /* 0x0000002e2f2f723e */ /* 0x000fe200000000ff */
[----:B----4-:R-:W-:-:S05]  /*8540*/  IMAD.WIDE R2, R35, 0x2, R2 ;  /* 0x0000000223027825 */ /* 0x010fca00078e0202 */
[----:B------:R-:W-:Y:S04]  /*8550*/  STG.E desc[UR36][R2.64], R43 ;  /* 0x0000002b02007986 */ /* 0x000fe8000c101924 */
[----:B------:R-:W-:Y:S04]  /*8560*/  STG.E desc[UR36][R2.64+0x4], R41 ;  /* 0x0000042902007986 */ /* 0x000fe8000c101924 */
[----:B------:R-:W-:Y:S04]  /*8570*/  STG.E desc[UR36][R2.64+0x8], R45 ;  /* 0x0000082d02007986 */ /* 0x000fe8000c101924 */
[----:B------:R-:W-:Y:S01]  /*8580*/  STG.E desc[UR36][R2.64+0xc], R47 ;  /* 0x00000c2f02007986 */ /* 0x000fe2000c101924 */
[----:B------:R-:W-:Y:S05]  /*8590*/  EXIT ;  /* 0x000000000000794d */ /* 0x000fea0003800000 */
.L_x_2418:
[----:B------:R-:W-:Y:S02]  /*85a0*/  MOV R12, 0x10 ;  /* 0x00000010000c7802 */ /* 0x000fe40000000f00 */
[----:B------:R-:W-:Y:S02]  /*85b0*/  MOV R11, 0x1f ;  /* 0x0000001f000b7802 */ /* 0x000fe40000000f00 */
[----:B------:R-:W-:-:S07]  /*85c0*/  MOV R15, 0xffffffff ;  /* 0xffffffff000f7802 */ /* 0x000fce0000000f00 */
[----:B0----5:R-:W-:Y:S05]  /*85d0*/  WARPSYNC.COLLECTIVE R15, `(.L_x_2490) ;  /* 0x000000000f087348 */ /* 0x021fea0003c00000 */
[----:B------:R1:W2:Y:S02]  /*85e0*/  SHFL.BFLY P6, R14, R13, R12, R11 ;  /* 0x0c00000c0d0e7389 */ /* 0x0002a400000c000b */
[----:B012--5:R-:W-:Y:S05]  /*85f0*/  ENDCOLLECTIVE ;  /* 0x000000000000791b */ /* 0x027fea0003800000 */
.L_x_2490:
[----:B------:R-:W-:Y:S01]  /*8600*/  MOV R12, 0x8 ;  /* 0x00000008000c7802 */ /* 0x000fe20000000f00 */
[----:B------:R-:W-:-:S05]  /*8610*/  FADD.FTZ R3, R13, R14 ;  /* 0x0000000e0d037221 */ /* 0x000fca0000010000 */
[----:B------:R-:W-:-:S07]  /*8620*/  MOV R13, R3 ;  /* 0x00000003000d7202 */ /* 0x000fce0000000f00 */
[----:B------:R-:W-:Y:S05]  /*8630*/  WARPSYNC.COLLECTIVE R15, `(.L_x_2491) ;  /* 0x000000000f087348 */ /* 0x000fea0003c00000 */
[----:B------:R0:W1:Y:S02]  /*8640*/  SHFL.BFLY P6, R14, R13, R12, R11 ;  /* 0x0c00000c0d0e7389 */ /* 0x00006400000c000b */
[----:B01----:R-:W-:Y:S05]  /*8650*/  ENDCOLLECTIVE ;  /* 0x000000000000791b */ /* 0x003fea0003800000 */
.L_x_2491:
[----:B------:R-:W-:Y:S01]  /*8660*/  MOV R12, 0x4 ;  /* 0x00000004000c7802 */ /* 0x000fe20000000f00 */
[----:B------:R-:W-:-:S04]  /*8670*/  FADD.FTZ R4, R3, R14 ;  /* 0x0000000e03047221 */ /* 0x000fc80000010000 */
[----:B------:R-:W-:-:S07]  /*8680*/  IMAD.MOV.U32 R13, RZ, RZ, R4 ;  /* 0x000000ffff0d7224 */ /* 0x000fce00078e0004 */
[----:B------:R-:W-:Y:S05]  /*8690*/  WARPSYNC.COLLECTIVE R15, `(.L_x_2492) ;  /* 0x000000000f087348 */ /* 0x000fea0003c00000 */
[----:B------:R0:W1:Y:S02]  /*86a0*/  SHFL.BFLY P6, R14, R13, R12, R11 ;  /* 0x0c00000c0d0e7389 */ /* 0x00006400000c000b */
[----:B01----:R-:W-:Y:S05]  /*86b0*/  ENDCOLLECTIVE ;  /* 0x000000000000791b */ /* 0x003fea0003800000 */
.L_x_2492:
[----:B------:R-:W-:Y:S01]  /*86c0*/  MOV R12, 0x2 ;  /* 0x00000002000c7802 */ /* 0x000fe20000000f00 */
[----:B------:R-:W-:-:S05]  /*86d0*/  FADD.FTZ R5, R4, R14 ;  /* 0x0000000e04057221 */ /* 0x000fca0000010000 */
[----:B------:R-:W-:-:S07]  /*86e0*/  MOV R13, R5 ;  /* 0x00000005000d7202 */ /* 0x000fce0000000f00 */
[----:B------:R-:W-:Y:S05]  /*86f0*/  WARPSYNC.COLLECTIVE R15, `(.L_x_2493) ;  /* 0x000000000f087348 */ /* 0x000fea0003c00000 */
[----:B------:R0:W1:Y:S02]  /*8700*/  SHFL.BFLY P6, R14, R13, R12, R11 ;  /* 0x0c00000c0d0e7389 */ /* 0x00006400000c000b */
[----:B01----:R-:W-:Y:S05]  /*8710*/  ENDCOLLECTIVE ;  /* 0x000000000000791b */ /* 0x003fea0003800000 */
.L_x_2493:
[----:B------:R-:W-:Y:S01]  /*8720*/  MOV R12, 0x1 ;  /* 0x00000001000c7802 */ /* 0x000fe20000000f00 */
[----:B------:R-:W-:-:S05]  /*8730*/  FADD.FTZ R6, R5, R14 ;  /* 0x0000000e05067221 */ /* 0x000fca0000010000 */
[----:B------:R-:W-:-:S07]  /*8740*/  MOV R13, R6 ;  /* 0x00000006000d7202 */ /* 0x000fce0000000f00 */
[----:B------:R-:W-:Y:S05]  /*8750*/  WARPSYNC.COLLECTIVE R15, `(.L_x_2494) ;  /* 0x000000000f087348 */ /* 0x000fea0003c00000 */
[----:B------:R0:W1:Y:S02]  /*8760*/  SHFL.BFLY P6, R14, R13, R12, R11 ;  /* 0x0c00000c0d0e7389 */ /* 0x00006400000c000b */
[----:B01----:R-:W-:Y:S05]  /*8770*/  ENDCOLLECTIVE ;  /* 0x000000000000791b */ /* 0x003fea0003800000 */
.L_x_2494:
[----:B------:R-:W-:Y:S05]  /*8780*/  BRA `(.L_x_2495) ;  /* 0xffffff9000ec7947 */ /* 0x000fea000383ffff */
.L_x_2496:
        /* <DEDUP_REMOVED lines=15> */
.L_x_3508:


//--------------------- .text._ZN4mmha33masked_multihead_attention_kernelItLi128ELi128ELi2ELi16ELi128ELb0ELb0EEEv26Multihead_attention_paramsIT_XT5_EE --------------------------
	.section	.text._ZN4mmha33masked_multihead_attention_kernelItLi128ELi128ELi2ELi16ELi128ELb0ELb0EEEv26Multihead_attention_paramsIT_XT5_EE,"ax",@progbits
	.align	128
        .global         _ZN4mmha33masked_multihead_attention_kernelItLi128ELi128ELi2ELi16ELi128ELb0ELb0EEEv26Multihead_attention_paramsIT_XT5_EE
        .type           _ZN4mmha33masked_multihead_attention_kernelItLi128ELi128ELi2ELi16ELi128ELb0ELb0EEEv26Multihead_attention_paramsIT_XT5_EE,@function
        .size           _ZN4mmha33masked_multihead_attention_kernelItLi128ELi128ELi2ELi16ELi128ELb0ELb0EEEv26Multihead_attention_paramsIT_XT5_EE,(.L_x_3509 - _ZN4mmha33masked_multihead_attention_kernelItLi128ELi128ELi2ELi16ELi128ELb0ELb0EEEv26Multihead_attention_paramsIT_XT5_EE)
        .other          _ZN4mmha33masked_multihead_attention_kernelItLi128ELi128ELi2ELi16ELi128ELb0ELb0EEEv26Multihead_attention_paramsIT_XT5_EE,@"STO_CUDA_ENTRY STV_DEFAULT"
_ZN4mmha33masked_multihead_attention_kernelItLi128ELi128ELi2ELi16ELi128ELb0ELb0EEEv26Multihead_attention_paramsIT_XT5_EE:
.text._ZN4mmha33masked_multihead_attention_kernelItLi128ELi128ELi2ELi16ELi128ELb0ELb0EEEv26Multihead_attention_paramsIT_XT5_EE:
        /* <DEDUP_REMOVED lines=12> */
.L_x_2497:
[----:B------:R-:W1:Y:S01]  /*00c0*/  LDC R10, c[0x0][0x3f0] ;  /* 0x0000fc00ff0a7b82 */ /* 0x000e620000000800 */
[----:B--2---:R-:W-:-:S07]  /*00d0*/  IABS R8, R23 ;  /* 0x0000001700087213 */ /* 0x004fce0000000000 */
[----:B------:R-:W2:Y:S08]  /*00e0*/  LDC.64 R4, c[0x0][0x4a0] ;  /* 0x00012800ff047b82 */ /* 0x000eb00000000a00 */
[----:B------:R-:W3:Y:S01]  /*00f0*/  LDC R14, c[0x0][0x3f4] ;  /* 0x0000fd00ff0e7b82 */ /* 0x000ee20000000800 */
[----:B-1----:R-:W-:Y:S02]  /*0100*/  IABS R7, R10 ;  /* 0x0000000a00077213 */ /* 0x002fe40000000000 */
[----:B------:R-:W-:Y:S01]  /*0110*/  MOV R22, RZ ;  /* 0x000000ff00167202 */ /* 0x000fe20000000f00 */
[----:B------:R-:W1:Y:S01]  /*0120*/  S2R R52, SR_CTAID.X ;  /* 0x0000000000347919 */ /* 0x000e620000002500 */
[----:B------:R-:W4:Y:S03]  /*0130*/  I2F.RP R0, R7 ;  /* 0x0000000700007306 */ /* 0x000f260000209400 */
[----:B------:R-:W1:Y:S01]  /*0140*/  LDC R33, c[0x0][0x3f8] ;  /* 0x0000fe00ff217b82 */ /* 0x000e620000000800 */
[----:B--2---:R-:W-:-:S04]  /*0150*/  ISETP.NE.U32.AND P0, PT, R4, RZ, PT ;  /* 0x000000ff0400720c */ /* 0x004fc80003f05070 */
[----:B------:R-:W-:Y:S01]  /*0160*/  ISETP.NE.AND.EX P0, PT, R5, RZ, PT, P0 ;  /* 0x000000ff0500720c */ /* 0x000fe20003f05300 */
[----:B----4-:R-:W2:-:S12]  /*0170*/  MUFU.RCP R0, R0 ;  /* 0x0000000000007308 */ /* 0x010e980000001000 */
[----:B------:R-:W4:Y:S01]  /*0180*/  @P0 LDC.64 R4, c[0x0][0x4a0] ;  /* 0x00012800ff040b82 */ /* 0x000f220000000a00 */
[----:B--2---:R-:W-:-:S04]  /*0190*/  IADD3 R6, PT, PT, R0, 0xffffffe, RZ ;  /* 0x0ffffffe00067810 */ /* 0x004fc80007ffe0ff */
[----:B------:R-:W2:Y:S01]  /*01a0*/  F2I.FTZ.U32.TRUNC.NTZ R3, R6 ;  /* 0x0000000600037305 */ /* 0x000ea2000021f000 */
[----:B----4-:R-:W-:-:S04]  /*01b0*/  @P0 IMAD.WIDE.U32 R4, R23, 0x4, R4 ;  /* 0x0000000417040825 */ /* 0x010fc800078e0004 */
[----:B--2---:R-:W-:-:S04]  /*01c0*/  IMAD.MOV R2, RZ, RZ, -R3 ;  /* 0x000000ffff027224 */ /* 0x004fc800078e0a03 */
[----:B------:R-:W-:Y:S02]  /*01d0*/  IMAD R9, R2, R7, RZ ;  /* 0x0000000702097224 */ /* 0x000fe400078e02ff */
[----:B------:R-:W-:-:S05]  /*01e0*/  HFMA2 R2, -RZ, RZ, 0, 0 ;  /* 0x00000000ff027431 */ /* 0x000fca00000001ff */
[----:B------:R-:W-:Y:S02]  /*01f0*/  IMAD.HI.U32 R0, R3, R9, R2 ;  /* 0x0000000903007227 */ /* 0x000fe400078e0002 */
[----:B------:R2:W4:Y:S01]  /*0200*/  @P0 LDG.E R9, desc[UR36][R4.64] ;  /* 0x0000002404090981 */ /* 0x000522000c1e1900 */
[----:B------:R-:W0:Y:S03]  /*0210*/  LDC.64 R2, c[0x0][0x460] ;  /* 0x00011800ff027b82 */ /* 0x000e260000000a00 */
[----:B------:R-:W-:-:S05]  /*0220*/  IMAD.HI.U32 R0, R0, R8, RZ ;  /* 0x0000000800007227 */ /* 0x000fca00078e00ff */
[----:B------:R-:W-:-:S05]  /*0230*/  IADD3 R6, PT, PT, -R0, RZ, RZ ;  /* 0x000000ff00067210 */ /* 0x000fca0007ffe1ff */
[----:B------:R-:W-:-:S05]  /*0240*/  IMAD R6, R7, R6, R8 ;  /* 0x0000000607067224 */ /* 0x000fca00078e0208 */
[----:B------:R-:W-:-:S13]  /*0250*/  ISETP.GT.U32.AND P3, PT, R7, R6, PT ;  /* 0x000000060700720c */ /* 0x000fda0003f64070 */
[----:B------:R-:W-:-:S05]  /*0260*/  @!P3 IMAD.IADD R6, R6, 0x1, -R7 ;  /* 0x000000010606b824 */ /* 0x000fca00078e0a07 */
[----:B------:R-:W-:Y:S02]  /*0270*/  ISETP.GE.U32.AND P2, PT, R6, R7, PT ;  /* 0x000000070600720c */ /* 0x000fe40003f46070 */
[----:B0-----:R-:W-:Y:S02]  /*0280*/  ISETP.NE.U32.AND P1, PT, R2, RZ, PT ;  /* 0x000000ff0200720c */ /* 0x001fe40003f25070 */
[----:B------:R-:W-:Y:S02]  /*0290*/  @!P3 IADD3 R0, PT, PT, R0, 0x1, RZ ;  /* 0x000000010000b810 */ /* 0x000fe40007ffe0ff */
[----:B------:R-:W-:Y:S02]  /*02a0*/  ISETP.NE.AND.EX P1, PT, R3, RZ, PT, P1 ;  /* 0x000000ff0300720c */ /* 0x000fe40003f25310 */
[----:B---3--:R-:W-:-:S05]  /*02b0*/  IABS R16, R14 ;  /* 0x0000000e00107213 */ /* 0x008fca0000000000 */
[----:B------:R-:W-:-:S05]  /*02c0*/  @P2 IADD3 R0, PT, PT, R0, 0x1, RZ ;  /* 0x0000000100002810 */ /* 0x000fca0007ffe0ff */
[----:B------:R-:W-:Y:S01]  /*02d0*/  IMAD.MOV.U32 R29, RZ, RZ, R0 ;  /* 0x000000ffff1d7224 */ /* 0x000fe200078e0000 */
[----:B------:R-:W2:Y:S01]  /*02e0*/  @P1 LDC.64 R6, c[0x0][0x460] ;  /* 0x00011800ff061b82 */ /* 0x000ea20000000a00 */
[----:B------:R-:W0:Y:S01]  /*02f0*/  I2F.RP R0, R16 ;  /* 0x0000001000007306 */ /* 0x000e220000209400 */
[----:B------:R-:W-:Y:S02]  /*0300*/  LOP3.LUT R8, R23, R10, RZ, 0x3c, !PT ;  /* 0x0000000a17087212 */ /* 0x000fe400078e3cff */
[----:B------:R-:W-:Y:S02]  /*0310*/  ISETP.NE.AND P3, PT, R10, RZ, PT ;  /* 0x000000ff0a00720c */ /* 0x000fe40003f65270 */
[----:B------:R-:W-:Y:S02]  /*0320*/  ISETP.GE.AND P4, PT, R8, RZ, PT ;  /* 0x000000ff0800720c */ /* 0x000fe40003f86270 */
[----:B------:R-:W3:Y:S01]  /*0330*/  @!P0 LDC R19, c[0x0][0x40c] ;  /* 0x00010300ff138b82 */ /* 0x000ee20000000800 */
[----:B0-----:R-:W0:Y:S07]  /*0340*/  MUFU.RCP R0, R0 ;  /* 0x0000000000007308 */ /* 0x001e2e0000001000 */
[----:B------:R-:W4:Y:S03]  /*0350*/  @P0 LDC R8, c[0x0][0x430] ;  /* 0x00010c00ff080b82 */ /* 0x000f260000000800 */
[----:B------:R-:W-:-:S02]  /*0360*/  @!P4 IADD3 R29, PT, PT, -R29, RZ, RZ ;  /* 0x000000ff1d1dc210 */ /* 0x000fc40007ffe1ff */
[----:B------:R-:W-:-:S05]  /*0370*/  @!P3 LOP3.LUT R29, RZ, R10, RZ, 0x33, !PT ;  /* 0x0000000aff1db212 */ /* 0x000fca00078e33ff */
[----:B--2---:R-:W-:-:S05]  /*0380*/  @P1 IMAD.WIDE R4, R29, 0x4, R6 ;  /* 0x000000041d041825 */ /* 0x004fca00078e0206 */
[----:B------:R2:W5:Y:S01]  /*0390*/  @P1 LDG.E R22, desc[UR36][R4.64] ;  /* 0x0000002404161981 */ /* 0x000562000c1e1900 */
[----:B0-----:R-:W-:-:S04]  /*03a0*/  VIADD R6, R0, 0xffffffe ;  /* 0x0ffffffe00067836 */ /* 0x001fc80000000000 */
[----:B------:R0:W1:Y:S01]  /*03b0*/  F2I.FTZ.U32.TRUNC.NTZ R7, R6 ;  /* 0x0000000600077305 */ /* 0x000062000021f000 */
[----:B------:R-:W3:Y:S01]  /*03c0*/  S2R R24, SR_TID.X ;  /* 0x0000000000187919 */ /* 0x000ee20000002100 */
[----:B--2---:R-:W2:Y:S01]  /*03d0*/  LDC R4, c[0x0][0x3e8] ;  /* 0x0000fa00ff047b82 */ /* 0x004ea20000000800 */
[----:B0-----:R-:W-:Y:S01]  /*03e0*/  IMAD.MOV.U32 R6, RZ, RZ, RZ ;  /* 0x000000ffff067224 */ /* 0x001fe200078e00ff */
[----:B-1----:R-:W-:-:S05]  /*03f0*/  IADD3 R5, PT, PT, RZ, -R7, RZ ;  /* 0x80000007ff057210 */ /* 0x002fca0007ffe0ff */
[----:B------:R-:W-:-:S04]  /*0400*/  IMAD R5, R5, R16, RZ ;  /* 0x0000001005057224 */ /* 0x000fc800078e02ff */
[----:B------:R-:W-:Y:S01]  /*0410*/  IMAD.HI.U32 R7, R7, R5, R6 ;  /* 0x0000000507077227 */ /* 0x000fe200078e0006 */
[----:B--2---:R-:W-:-:S03]  /*0420*/  ISETP.NE.AND P2, PT, R4, RZ, PT ;  /* 0x000000ff0400720c */ /* 0x004fc60003f45270 */
[----:B------:R-:W-:Y:S01]  /*0430*/  IMAD R25, R23, R33, R52 ;  /* 0x0000002117197224 */ /* 0x000fe200078e0234 */
[----:B------:R-:W-:Y:S01]  /*0440*/  BSSY.RECONVERGENT B0, `(.L_x_2498) ;  /* 0x0000026000007945 */ /* 0x000fe20003800200 */
[----:B---3--:R-:W-:-:S08]  /*0450*/  SHF.L.U32 R27, R24, 0x2, RZ ;  /* 0x00000002181b7819 */ /* 0x008fd000000006ff */
[----:B------:R-:W-:Y:S02]  /*0460*/  @P2 SHF.L.U32 R0, R52, 0x7, RZ ;  /* 0x0000000734002819 */ /* 0x000fe400000006ff */
[----:B------:R-:W-:-:S03]  /*0470*/  @!P2 SHF.L.U32 R18, R25, 0x7, RZ ;  /* 0x000000071912a819 */ /* 0x000fc600000006ff */
[----:B------:R-:W-:Y:S01]  /*0480*/  @P2 IMAD R18, R23, R4, R0 ;  /* 0x0000000417122224 */ /* 0x000fe200078e0200 */
[----:B------:R-:W-:-:S03]  /*0490*/  CS2R R4, SRZ ;  /* 0x0000000000047805 */ /* 0x000fc6000001ff00 */
[----:B------:R-:W-:Y:S01]  /*04a0*/  IMAD.IADD R35, R27, 0x1, R18 ;  /* 0x000000011b237824 */ /* 0x000fe200078e0212 */
[----:B----4-:R-:W-:-:S04]  /*04b0*/  @P0 IADD3 R19, PT, PT, R9, R8, RZ ;  /* 0x0000000809130210 */ /* 0x010fc80007ffe0ff */
[----:B------:R-:W-:-:S05]  /*04c0*/  IABS R17, R19 ;  /* 0x0000001300117213 */ /* 0x000fca0000000000 */
[----:B------:R-:W-:-:S05]  /*04d0*/  IMAD.HI.U32 R7, R7, R17, RZ ;  /* 0x0000001107077227 */ /* 0x000fca00078e00ff */
[----:B------:R-:W-:-:S05]  /*04e0*/  IADD3 R7, PT, PT, -R7, RZ, RZ ;  /* 0x000000ff07077210 */ /* 0x000fca0007ffe1ff */
        /* <DEDUP_REMOVED lines=27> */
.L_x_2499:
[----:B------:R-:W-:Y:S05]  /*06a0*/  BSYNC.RECONVERGENT B0 ;  /* 0x0000000000007941 */ /* 0x000fea0003800200 */
.L_x_2498:
[----:B------:R-:W1:Y:S01]  /*06b0*/  LDCU UR4, c[0x0][0x478] ;  /* 0x00008f00ff0477ac */ /* 0x000e620008000800 */
[----:B------:R-:W-:Y:S01]  /*06c0*/  ISETP.GE.AND P3, PT, R19, RZ, PT ;  /* 0x000000ff1300720c */ /* 0x000fe20003f66270 */
[----:B------:R-:W-:Y:S01]  /*06d0*/  IMAD R15, R52, 0x80, R27 ;  /* 0x00000080340f7824 */ /* 0x000fe200078e021b */
[----:B------:R-:W-:Y:S01]  /*06e0*/  ISETP.NE.AND P2, PT, R14, RZ, PT ;  /* 0x000000ff0e00720c */ /* 0x000fe20003f45270 */
[----:B------:R-:W-:Y:S01]  /*06f0*/  IMAD R29, R29, R33, RZ ;  /* 0x000000211d1d7224 */ /* 0x000fe200078e02ff */
[----:B------:R-:W-:Y:S02]  /*0700*/  @!P1 IADD3 R17, PT, PT, R17, -R16, RZ ;  /* 0x8000001011119210 */ /* 0x000fe40007ffe0ff */
[----:B------:R-:W-:-:S04]  /*0710*/  IADD3 R16, PT, PT, R19, 0x1, -R14 ;  /* 0x0000000113107810 */ /* 0x000fc80007ffe80e */
        /* <DEDUP_REMOVED lines=22> */
.L_x_2500:
[----:B------:R-:W-:Y:S01]  /*0880*/  BSSY.RECONVERGENT B0, `(.L_x_2501) ;  /* 0x0000006000007945 */ /* 0x000fe20003800200 */
[----:B------:R-:W-:-:S03]  /*0890*/  CS2R R30, SRZ ;  /* 0x00000000001e7805 */ /* 0x000fc6000001ff00 */
[----:B------:R-:W-:Y:S05]  /*08a0*/  @P0 BRA `(.L_x_2502) ;  /* 0x00000000000c0947 */ /* 0x000fea0003800000 */
[----:B0-----:R-:W0:Y:S02]  /*08b0*/  LDC.64 R6, c[0x0][0x398] ;  /* 0x0000e600ff067b82 */ /* 0x001e240000000a00 */
[----:B0-----:R-:W-:-:S05]  /*08c0*/  IMAD.WIDE R6, R35, 0x2, R6 ;  /* 0x0000000223067825 */ /* 0x001fca00078e0206 */
[----:B------:R1:W5:Y:S02]  /*08d0*/  LDG.E.64 R30, desc[UR36][R6.64] ;  /* 0x00000024061e7981 */ /* 0x000364000c1e1b00 */
.L_x_2502:
[----:B------:R-:W-:Y:S05]  /*08e0*/  BSYNC.RECONVERGENT B0 ;  /* 0x0000000000007941 */ /* 0x000fea0003800200 */
.L_x_2501:
[----:B------:R-:W2:Y:S01]  /*08f0*/  LDCU.64 UR4, c[0x0][0x390] ;  /* 0x00007200ff0477ac */ /* 0x000ea20008000a00 */
[----:B------:R-:W3:Y:S01]  /*0900*/  LDC.64 R10, c[0x0][0x418] ;  /* 0x00010600ff0a7b82 */ /* 0x000ee20000000a00 */
[----:B------:R-:W-:Y:S01]  /*0910*/  ISETP.EQ.U32.AND P3, PT, R2, RZ, PT ;  /* 0x000000ff0200720c */ /* 0x000fe20003f62070 */
[----:B------:R-:W4:Y:S03]  /*0920*/  LDCU.64 UR6, c[0x0][0x3a0] ;  /* 0x00007400ff0677ac */ /* 0x000f260008000a00 */
[----:B------:R-:W-:-:S03]  /*0930*/  ISETP.EQ.OR.EX P0, PT, R3, RZ, P0, P3 ;  /* 0x000000ff0300720c */ /* 0x000fc60000702730 */
[----:B------:R-:W0:Y:S01]  /*0940*/  LDC R20, c[0x0][0x400] ;  /* 0x00010000ff147b82 */ /* 0x000e220000000800 */
[----:B--2---:R-:W-:-:S09]  /*0950*/  ISETP.NE.U32.AND P1, PT, RZ, UR4, PT ;  /* 0x00000004ff007c0c */ /* 0x004fd2000bf25070 */
[----:B-----5:R-:W-:Y:S01]  /*0960*/  @!P0 IMAD R0, R22, R33, RZ ;  /* 0x0000002116008224 */ /* 0x020fe200078e02ff */
[----:B------:R-:W-:Y:S01]  /*0970*/  CS2R R32, SRZ ;  /* 0x0000000000207805 */ /* 0x000fe2000001ff00 */
[----:B------:R-:W-:Y:S01]  /*0980*/  HFMA2 R2, -RZ, RZ, 0, 0 ;  /* 0x00000000ff027431 */ /* 0x000fe200000001ff */
[----:B----4-:R-:W-:Y:S01]  /*0990*/  ISETP.NE.U32.AND P2, PT, RZ, UR6, PT ;  /* 0x00000006ff007c0c */ /* 0x010fe2000bf45070 */
[----:B------:R-:W2:Y:S01]  /*09a0*/  LDCU.U8 UR4, c[0x0][0x404] ;  /* 0x00008080ff0477ac */ /* 0x000ea20008000000 */
[----:B------:R-:W-:Y:S02]  /*09b0*/  ISETP.NE.AND.EX P1, PT, RZ, UR5, PT, P1 ;  /* 0x00000005ff007c0c */ /* 0x000fe4000bf25310 */
[----:B------:R-:W-:Y:S02]  /*09c0*/  ISETP.NE.AND.EX P2, PT, RZ, UR7, PT, P2 ;  /* 0x00000007ff007c0c */ /* 0x000fe4000bf45320 */
[C---:B------:R-:W-:Y:S02]  /*09d0*/  ISETP.GT.U32.OR P1, PT, R24.reuse, 0x1f, !P1 ;  /* 0x0000001f1800780c */ /* 0x040fe40004f24470 */
[----:B------:R-:W-:-:S02]  /*09e0*/  ISETP.GT.U32.OR P2, PT, R24, 0x1f, !P2 ;  /* 0x0000001f1800780c */ /* 0x000fc40005744470 */
[----:B---3--:R-:W-:Y:S02]  /*09f0*/  ISETP.NE.U32.AND P3, PT, R10, RZ, PT ;  /* 0x000000ff0a00720c */ /* 0x008fe40003f65070 */
[----:B------:R-:W-:Y:S02]  /*0a00*/  @!P0 LEA R3, R0, R15, 0x7 ;  /* 0x0000000f00038211 */ /* 0x000fe400078e38ff */
[----:B------:R-:W-:Y:S02]  /*0a10*/  ISETP.NE.AND.EX P3, PT, R11, RZ, PT, P3 ;  /* 0x000000ff0b00720c */ /* 0x000fe40003f65330 */
[----:B------:R-:W3:Y:S08]  /*0a20*/  @!P0 LDC.64 R10, c[0x0][0x450] ;  /* 0x00011400ff0a8b82 */ /* 0x000ef00000000a00 */
[----:B01----:R-:W0:Y:S08]  /*0a30*/  @!P1 LDC.64 R6, c[0x0][0x390] ;  /* 0x0000e400ff069b82 */ /* 0x003e300000000a00 */
[----:B------:R-:W1:Y:S08]  /*0a40*/  @!P2 LDC.64 R8, c[0x0][0x3a0] ;  /* 0x0000e800ff08ab82 */ /* 0x000e700000000a00 */
[----:B------:R-:W4:Y:S01]  /*0a50*/  @P3 LDC.64 R12, c[0x0][0x418] ;  /* 0x00010600ff0c3b82 */ /* 0x000f220000000a00 */
[----:B---3--:R-:W-:-:S06]  /*0a60*/  @!P0 IMAD.WIDE R10, R3, 0x2, R10 ;  /* 0x00000002030a8825 */ /* 0x008fcc00078e020a */
[----:B------:R-:W3:Y:S01]  /*0a70*/  @!P0 LDG.E.64 R10, desc[UR36][R10.64] ;  /* 0x000000240a0a8981 */ /* 0x000ee2000c1e1b00 */
[----:B0-----:R-:W-:-:S05]  /*0a80*/  @!P1 IMAD.WIDE.U32 R6, R15, 0x2, R6 ;  /* 0x000000020f069825 */ /* 0x001fca00078e0006 */
[----:B------:R-:W3:Y:S01]  /*0a90*/  @!P1 LDG.E.64 R32, desc[UR36][R6.64] ;  /* 0x0000002406209981 */ /* 0x000ee2000c1e1b00 */
[----:B-1----:R-:W-:Y:S01]  /*0aa0*/  @!P2 IMAD.WIDE.U32 R8, R15, 0x2, R8 ;  /* 0x000000020f08a825 */ /* 0x002fe200078e0008 */
[----:B------:R-:W-:-:S06]  /*0ab0*/  CS2R R14, SRZ ;  /* 0x00000000000e7805 */ /* 0x000fcc000001ff00 */
[----:B------:R-:W3:Y:S01]  /*0ac0*/  @!P2 LDG.E.64 R14, desc[UR36][R8.64] ;  /* 0x00000024080ea981 */ /* 0x000ee2000c1e1b00 */
[----:B----4-:R-:W-:-:S05]  /*0ad0*/  @P3 IMAD.WIDE.U32 R12, R23, 0x4, R12 ;  /* 0x00000004170c3825 */ /* 0x010fca00078e000c */
[----:B------:R0:W5:Y:S01]  /*0ae0*/  @P3 LDG.E R2, desc[UR36][R12.64] ;  /* 0x000000240c023981 */ /* 0x000162000c1e1900 */
[----:B--2---:R-:W-:-:S04]  /*0af0*/  ISETP.NE.AND P1, PT, RZ, UR4, PT ;  /* 0x00000004ff007c0c */ /* 0x004fc8000bf25270 */
[----:B------:R-:W-:Y:S01]  /*0b00*/  ISETP.LT.OR P1, PT, R20, 0x1, P1 ;  /* 0x000000011400780c */ /* 0x000fe20000f21670 */
[----:B------:R-:W-:Y:S01]  /*0b10*/  BSSY.RECONVERGENT B6, `(.L_x_2503) ;  /* 0x00000dc000067945 */ /* 0x000fe20003800200 */
[----:B---3--:R-:W-:Y:S02]  /*0b20*/  HFMA2 R33, R5, 1, 1, R33 ;  /* 0x3c003c0005217831 */ /* 0x008fe40000000021 */
        /* <DEDUP_REMOVED lines=59> */
.L_x_2504:
        /* <DEDUP_REMOVED lines=53> */
.L_x_2506:
        /* <DEDUP_REMOVED lines=89> */
.L_x_2510:
[----:B------:R-:W-:Y:S05]  /*17c0*/  BSYNC.RECONVERGENT B1 ;  /* 0x0000000000017941 */ /* 0x000fea0003800200 */
.L_x_2509:
        /* <DEDUP_REMOVED lines=8> */
.L_x_2508:
[----:B------:R-:W-:Y:S05]  /*1850*/  BSYNC.RECONVERGENT B0 ;  /* 0x0000000000007941 */ /* 0x000fea0003800200 */
.L_x_2507:
[----:B------:R-:W-:Y:S01]  /*1860*/  BAR.SYNC.DEFER_BLOCKING 0x0 ;  /* 0x0000000000007b1d */ /* 0x000fe20000010000 */
[----:B------:R-:W-:-:S04]  /*1870*/  @!P6 IMAD R26, R26, R35, R28 ;  /* 0x000000231a1ae224 */ /* 0x000fc800078e021c */
[C---:B------:R-:W-:Y:S01]  /*1880*/  @!P6 IMAD R0, R26.reuse, 0x2, R0 ;  /* 0x000000021a00e824 */ /* 0x040fe200078e0200 */
[----:B------:R-:W-:-:S04]  /*1890*/  @!P6 LEA R3, R26, R3, 0x1 ;  /* 0x000000031a03e211 */ /* 0x000fc800078e08ff */
[----:B------:R0:W2:Y:S04]  /*18a0*/  @!P6 LDS.64 R32, [R0] ;  /* 0x000000000020e984 */ /* 0x0000a80000000a00 */
[----:B------:R0:W3:Y:S01]  /*18b0*/  @!P6 LDS.64 R30, [R3] ;  /* 0x00000000031ee984 */ /* 0x0000e20000000a00 */
[----:B------:R-:W-:Y:S06]  /*18c0*/  BAR.SYNC.DEFER_BLOCKING 0x0 ;  /* 0x0000000000007b1d */ /* 0x000fec0000010000 */
.L_x_2505:
[----:B------:R-:W-:Y:S05]  /*18d0*/  BSYNC.RECONVERGENT B6 ;  /* 0x0000000000067941 */ /* 0x000fea0003800200 */
.L_x_2503:
[----:B------:R-:W-:Y:S02]  /*18e0*/  ISETP.GT.U32.AND P0, PT, R24, 0x1f, PT ;  /* 0x0000001f1800780c */ /* 0x000fe40003f04070 */
[----:B------:R-:W-:-:S11]  /*18f0*/  MOV R85, 0xff7fffff ;  /* 0xff7fffff00557802 */ /* 0x000fd60000000f00 */
[----:B------:R-:W-:Y:S05]  /*1900*/  @P0 BRA `(.L_x_2511) ;  /* 0x0000000000d80947 */ /* 0x000fea0003800000 */
[----:B------:R-:W4:Y:S01]  /*1910*/  S2R R9, SR_CgaCtaId ;  /* 0x0000000000097919 */ /* 0x000f220000008800 */
[----:B------:R-:W4:Y:S01]  /*1920*/  LDCU UR4, c[0x0][0x3f4] ;  /* 0x00007e80ff0477ac */ /* 0x000f220008000800 */
[----:B-1----:R-:W1:Y:S01]  /*1930*/  LDC.64 R4, c[0x0][0x3b8] ;  /* 0x0000ee00ff047b82 */ /* 0x002e620000000a00 */
[----:B0-----:R-:W-:Y:S01]  /*1940*/  SHF.R.U32.HI R0, RZ, 0x1, R24 ;  /* 0x00000001ff007819 */ /* 0x001fe20000011618 */
[----:B--23--:R-:W-:Y:S01]  /*1950*/  HMUL2 R15, R33, R31 ;  /* 0x0000001f210f7232 */ /* 0x00cfe20000000000 */
[----:B------:R-:W-:Y:S02]  /*1960*/  MOV R8, 0x400 ;  /* 0x0000040000087802 */ /* 0x000fe40000000f00 */
[----:B------:R-:W-:Y:S01]  /*1970*/  LOP3.LUT R27, R27, 0x4, RZ, 0xc0, !PT ;  /* 0x000000041b1b7812 */ /* 0x000fe200078ec0ff */
[----:B------:R-:W-:Y:S02]  /*1980*/  HFMA2 R15, R32, R30, R15 ;  /* 0x0000001e200f7231 */ /* 0x000fe4000000000f */
[----:B----4-:R-:W-:-:S02]  /*1990*/  IMAD R6, R25, UR4, RZ ;  /* 0x0000000419067c24 */ /* 0x010fc4000f8e02ff */
[----:B------:R-:W-:Y:S01]  /*19a0*/  IMAD R7, R0, UR4, R17 ;  /* 0x0000000400077c24 */ /* 0x000fe2000f8e0211 */
[----:B------:R-:W-:Y:S01]  /*19b0*/  UMOV UR4, 0xffffffff ;  /* 0xffffffff00047882 */ /* 0x000fe20000000000 */
[----:B------:R-:W-:Y:S01]  /*19c0*/  VIADD R0, R8, 0x20 ;  /* 0x0000002008007836 */ /* 0x000fe20000000000 */
[----:B------:R-:W-:Y:S01]  /*19d0*/  LEA R6, R6, R27, 0x7 ;  /* 0x0000001b06067211 */ /* 0x000fe200078e38ff */
[----:B------:R-:W-:-:S03]  /*19e0*/  HADD2.F32 R13, -RZ, R15.H0_H0 ;  /* 0x2000000fff0d7230 */ /* 0x000fc60000004100 */
[----:B------:R-:W-:Y:S02]  /*19f0*/  LEA R7, R7, R6, 0x3 ;  /* 0x0000000607077211 */ /* 0x000fe400078e18ff */
[----:B------:R-:W-:-:S03]  /*1a00*/  LEA R3, R9, R0, 0x18 ;  /* 0x0000000009037211 */ /* 0x000fc600078ec0ff */
[----:B-1----:R-:W-:-:S04]  /*1a10*/  IMAD.WIDE R4, R7, 0x2, R4 ;  /* 0x0000000207047825 */ /* 0x002fc800078e0204 */
[----:B------:R-:W-:Y:S01]  /*1a20*/  IMAD R3, R24, 0x8, R3 ;  /* 0x0000000818037824 */ /* 0x000fe200078e0203 */
[----:B------:R0:W-:Y:S01]  /*1a30*/  STG.E.64 desc[UR36][R4.64], R30 ;  /* 0x0000001e04007986 */ /* 0x0001e2000c101b24 */
[----:B------:R-:W-:-:S03]  /*1a40*/  HADD2.F32 R0, -RZ, R15.H1_H1 ;  /* 0x3000000fff007230 */ /* 0x000fc60000004100 */
[----:B------:R0:W-:Y:S02]  /*1a50*/  STS.64 [R3], R32 ;  /* 0x0000002003007388 */ /* 0x0001e40000000a00 */
[----:B------:R-:W-:Y:S01]  /*1a60*/  FADD.FTZ R13, R13, R0 ;  /* 0x000000000d0d7221 */ /* 0x000fe20000010000 */
[----:B------:R-:W-:Y:S06]  /*1a70*/  BRA.DIV UR4, `(.L_x_2512) ;  /* 0x0000006a04747947 */ /* 0x000fec000b800000 */
        /* <DEDUP_REMOVED lines=9> */
.L_x_2593:
        /* <DEDUP_REMOVED lines=8> */
[----:B-----5:R-:W-:-:S07]  /*1b90*/  @P0 IADD3 R3, PT, PT, -R2, R19, RZ ;  /* 0x0000001302030210 */ /* 0x020fce0007ffe1ff */
[----:B0-----:R-:W0:Y:S01]  /*1ba0*/  @P0 LDC.64 R4, c[0x0][0x438] ;  /* 0x00010e00ff040b82 */ /* 0x001e220000000a00 */
[----:B--2---:R-:W-:-:S04]  /*1bb0*/  @P0 IMAD R0, R52, R6, R3 ;  /* 0x0000000634000224 */ /* 0x004fc800078e0203 */
[----:B------:R-:W-:-:S04]  /*1bc0*/  @P0 IMAD R3, R0, R6, R3 ;  /* 0x0000000600030224 */ /* 0x000fc800078e0203 */
[----:B0-----:R-:W-:-:S06]  /*1bd0*/  @P0 IMAD.WIDE R4, R3, 0x2, R4 ;  /* 0x0000000203040825 */ /* 0x001fcc00078e0204 */
        /* <DEDUP_REMOVED lines=9> */
.L_x_2511:
[----:B------:R-:W-:Y:S05]  /*1c70*/  WARPSYNC.ALL ;  /* 0x0000000000007948 */ /* 0x000fea0003800000 */
[----:B0-----:R-:W-:Y:S01]  /*1c80*/  IADD3 R0, PT, PT, -R16, R19, RZ ;  /* 0x0000001310007210 */ /* 0x001fe20007ffe1ff */
[----:B------:R-:W0:Y:S01]  /*1c90*/  LDCU UR4, c[0x0][0x3f0] ;  /* 0x00007e00ff0477ac */ /* 0x000e220008000800 */
[----:B------:R-:W-:Y:S01]  /*1ca0*/  SHF.R.U32.HI R84, RZ, 0x1, R24 ;  /* 0x00000001ff547819 */ /* 0x000fe20000011618 */
[----:B------:R-:W-:Y:S02]  /*1cb0*/  BSSY B0, `(.L_x_2513) ;  /* 0x0000158000007945 */ /* 0x000fe40003800000 */
[----:B------:R-:W-:Y:S01]  /*1cc0*/  VIADD R3, R0, 0xf ;  /* 0x0000000f00037836 */ /* 0x000fe20000000000 */
[----:B------:R-:W2:Y:S04]  /*1cd0*/  LDCU UR14, c[0x0][0x410] ;  /* 0x00008200ff0e77ac */ /* 0x000ea80008000800 */
[----:B-1----:R-:W-:Y:S01]  /*1ce0*/  SHF.R.S32.HI R4, RZ, 0x1f, R3 ;  /* 0x0000001fff047819 */ /* 0x002fe20000011403 */
[----:B------:R-:W1:Y:S03]  /*1cf0*/  LDCU.64 UR12, c[0x0][0x3b8] ;  /* 0x00007700ff0c77ac */ /* 0x000e660008000a00 */
[----:B------:R-:W-:Y:S01]  /*1d00*/  LEA.HI R4, R4, R3, RZ, 0x4 ;  /* 0x0000000304047211 */ /* 0x000fe200078f20ff */
[----:B------:R-:W1:Y:S03]  /*1d10*/  LDCU.64 UR16, c[0x0][0x438] ;  /* 0x00008700ff1077ac */ /* 0x000e660008000a00 */
[----:B------:R-:W-:Y:S01]  /*1d20*/  LOP3.LUT R13, R4, 0xfffffff0, RZ, 0xc0, !PT ;  /* 0xfffffff0040d7812 */ /* 0x000fe200078ec0ff */
[----:B0-----:R-:W-:Y:S01]  /*1d30*/  IMAD R3, R29, UR4, R52 ;  /* 0x000000041d037c24 */ /* 0x001fe2000f8e0234 */
[----:B------:R-:W0:Y:S01]  /*1d40*/  LDCU.64 UR10, c[0x0][0x448] ;  /* 0x00008900ff0a77ac */ /* 0x000e220008000a00 */
[----:B------:R-:W-:Y:S01]  /*1d50*/  BAR.SYNC.DEFER_BLOCKING 0x0 ;  /* 0x0000000000007b1d */ /* 0x000fe20000010000 */
[----:B------:R-:W-:-:S02]  /*1d60*/  ISETP.GE.AND P0, PT, R84, R13, PT ;  /* 0x0000000d5400720c */ /* 0x000fc40003f06270 */
[----:B------:R-:W-:-:S11]  /*1d70*/  SHF.L.U32 R3, R3, 0x7, RZ ;  /* 0x0000000703037819 */ /* 0x000fd600000006ff */
[----:B-12---:R-:W-:Y:S05]  /*1d80*/  @P0 BRA `(.L_x_2514) ;  /* 0x0000001400280947 */ /* 0x006fea0003800000 */
[----:B----4-:R-:W1:Y:S01]  /*1d90*/  LDC R6, c[0x0][0x3f4] ;  /* 0x0000fd00ff067b82 */ /* 0x010e620000000800 */
[----:B------:R-:W2:Y:S01]  /*1da0*/  LDCU UR7, c[0x0][0x440] ;  /* 0x00008800ff0777ac */ /* 0x000ea20008000800 */
[----:B------:R-:W-:Y:S02]  /*1db0*/  SHF.L.U32 R24, R24, 0x3, RZ ;  /* 0x0000000318187819 */ /* 0x000fe400000006ff */
[----:B------:R-:W-:Y:S01]  /*1dc0*/  IADD3 R86, PT, PT, R16, R84, RZ ;  /* 0x0000005410567210 */ /* 0x000fe20007ffe0ff */
[----:B------:R-:W4:Y:S01]  /*1dd0*/  LDCU.64 UR8, c[0x0][0x420] ;  /* 0x00008400ff0877ac */ /* 0x000f220008000a00 */
[----:B------:R-:W-:Y:S02]  /*1de0*/  LOP3.LUT R5, R24, 0x8, RZ, 0xc0, !PT ;  /* 0x0000000818057812 */ /* 0x000fe400078ec0ff */
[----:B------:R-:W0:Y:S01]  /*1df0*/  S2UR UR6, SR_CgaCtaId ;  /* 0x00000000000679c3 */ /* 0x000e220000008800 */
[----:B------:R-:W-:Y:S02]  /*1e00*/  UMOV UR4, 0x400 ;  /* 0x0000040000047882 */ /* 0x000fe40000000000 */
[----:B------:R-:W-:-:S02]  /*1e10*/  UIADD3 UR5, UPT, UPT, UR4, 0x20, URZ ;  /* 0x0000002004057890 */ /* 0x000fc4000fffe0ff */
[----:B------:R-:W-:Y:S01]  /*1e20*/  UIADD3 UR4, UPT, UPT, UR4, 0x120, URZ ;  /* 0x0000012004047890 */ /* 0x000fe2000fffe0ff */
[----:B----4-:R-:W-:Y:S02]  /*1e30*/  ISETP.NE.U32.AND P0, PT, RZ, UR8, PT ;  /* 0x00000008ff007c0c */ /* 0x010fe4000bf05070 */
[----:B-1----:R-:W-:Y:S02]  /*1e40*/  IABS R4, R6 ;  /* 0x0000000600047213 */ /* 0x002fe40000000000 */
[----:B------:R-:W-:Y:S02]  /*1e50*/  ISETP.NE.AND.EX P0, PT, RZ, UR9, PT, P0 ;  /* 0x00000009ff007c0c */ /* 0x000fe4000bf05300 */
[----:B------:R-:W1:Y:S01]  /*1e60*/  I2F.RP R7, R4 ;  /* 0x0000000400077306 */ /* 0x000e620000209400 */
[----:B0-----:R-:W-:Y:S02]  /*1e70*/  ULEA UR5, UR6, UR5, 0x18 ;  /* 0x0000000506057291 */ /* 0x001fe4000f8ec0ff */
[----:B------:R-:W-:-:S06]  /*1e80*/  ULEA UR4, UR6, UR4, 0x18 ;  /* 0x0000000406047291 */ /* 0x000fcc000f8ec0ff */
[----:B------:R-:W-:Y:S01]  /*1e90*/  LEA R84, R84, UR4, 0x2 ;  /* 0x0000000454547c11 */ /* 0x000fe2000f8e10ff */
[----:B------:R-:W0:Y:S01]  /*1ea0*/  LDS.64 R50, [R5+UR5] ;  /* 0x0000000505327984 */ /* 0x000e220008000a00 */
[----:B-1----:R-:W1:Y:S03]  /*1eb0*/  MUFU.RCP R7, R7 ;  /* 0x0000000700077308 */ /* 0x002e660000001000 */
[----:B------:R-:W4:Y:S04]  /*1ec0*/  LDS.64 R48, [R5+UR5+0x10] ;  /* 0x0000100505307984 */ /* 0x000f280008000a00 */
[----:B------:R-:W0:Y:S04]  /*1ed0*/  LDS.64 R46, [R5+UR5+0x20] ;  /* 0x00002005052e7984 */ /* 0x000e280008000a00 */
[----:B------:R-:W0:Y:S04]  /*1ee0*/  LDS.64 R44, [R5+UR5+0x30] ;  /* 0x00003005052c7984 */ /* 0x000e280008000a00 */
[----:B------:R-:W0:Y:S01]  /*1ef0*/  LDS.64 R42, [R5+UR5+0x40] ;  /* 0x00004005052a7984 */ /* 0x000e220008000a00 */
[----:B-1----:R-:W-:-:S03]  /*1f00*/  VIADD R10, R7, 0xffffffe ;  /* 0x0ffffffe070a7836 */ /* 0x002fc60000000000 */
[----:B------:R-:W1:Y:S01]  /*1f10*/  LDS.64 R40, [R5+UR5+0x50] ;  /* 0x0000500505287984 */ /* 0x000e620008000a00 */
[----:B------:R-:W-:Y:S01]  /*1f20*/  IMAD R7, R23, R6, RZ ;  /* 0x0000000617077224 */ /* 0x000fe200078e02ff */
[----:B------:R3:W3:Y:S02]  /*1f30*/  F2I.FTZ.U32.TRUNC.NTZ R11, R10 ;  /* 0x0000000a000b7305 */ /* 0x0006e4000021f000 */
[----:B------:R-:W0:Y:S01]  /*1f40*/  LDS.64 R38, [R5+UR5+0x60] ;  /* 0x0000600505267984 */ /* 0x000e220008000a00 */
[----:B--2---:R-:W-:Y:S01]  /*1f50*/  IMAD R23, R52, UR7, R19 ;  /* 0x0000000734177c24 */ /* 0x004fe2000f8e0213 */
[----:B------:R-:W-:Y:S02]  /*1f60*/  SHF.R.S32.HI R12, RZ, 0x1f, R7 ;  /* 0x0000001fff0c7819 */ /* 0x000fe40000011407 */
[----:B------:R-:W2:Y:S01]  /*1f70*/  LDS.64 R36, [R5+UR5+0x70] ;  /* 0x0000700505247984 */ /* 0x000ea20008000a00 */
[--C-:B------:R-:W-:Y:S01]  /*1f80*/  IADD3 R6, P1, P2, R7, UR8, R86.reuse ;  /* 0x0000000807067c10 */ /* 0x100fe2000fa3e056 */
[----:B------:R-:W-:-:S02]  /*1f90*/  IMAD R23, R23, UR7, R86 ;  /* 0x0000000717177c24 */ /* 0x000fc4000f8e0256 */
[----:B------:R-:W0:Y:S01]  /*1fa0*/  LDS.64 R34, [R5+UR5+0x80] ;  /* 0x0000800505227984 */ /* 0x000e220008000a00 */
[----:B---3--:R-:W-:Y:S01]  /*1fb0*/  IMAD.MOV.U32 R10, RZ, RZ, RZ ;  /* 0x000000ffff0a7224 */ /* 0x008fe200078e00ff */
[----:B------:R-:W-:Y:S02]  /*1fc0*/  IADD3.X R7, PT, PT, R12, UR9, RZ, P1, P2 ;  /* 0x000000090c077c10 */ /* 0x000fe40008fe44ff */
[----:B------:R-:W3:Y:S01]  /*1fd0*/  LDS.64 R32, [R5+UR5+0x90] ;  /* 0x0000900505207984 */ /* 0x000ee20008000a00 */
[----:B------:R-:W-:-:S03]  /*1fe0*/  IADD3 R15, PT, PT, RZ, -R11, RZ ;  /* 0x8000000bff0f7210 */ /* 0x000fc60007ffe0ff */
[----:B------:R-:W0:Y:S04]  /*1ff0*/  LDS.64 R30, [R5+UR5+0xa0] ;  /* 0x0000a005051e7984 */ /* 0x000e280008000a00 */
[----:B------:R-:W0:Y:S04]  /*2000*/  LDS.64 R28, [R5+UR5+0xb0] ;  /* 0x0000b005051c7984 */ /* 0x000e280008000a00 */
[----:B------:R-:W0:Y:S04]  /*2010*/  LDS.64 R26, [R5+UR5+0xc0] ;  /* 0x0000c005051a7984 */ /* 0x000e280008000a00 */
[----:B------:R-:W0:Y:S04]  /*2020*/  LDS.64 R24, [R5+UR5+0xd0] ;  /* 0x0000d00505187984 */ /* 0x000e280008000a00 */
[----:B------:R-:W0:Y:S04]  /*2030*/  LDS.64 R20, [R5+UR5+0xe0] ;  /* 0x0000e00505147984 */ /* 0x000e280008000a00 */
[----:B------:R4:W0:Y:S02]  /*2040*/  LDS.64 R8, [R5+UR5+0xf0] ;  /* 0x0000f00505087984 */ /* 0x0008240008000a00 */
[----:B----4-:R-:W-:-:S04]  /*2050*/  IMAD R5, R15, R4, RZ ;  /* 0x000000040f057224 */ /* 0x010fc800078e02ff */
[----:B------:R-:W-:Y:S01]  /*2060*/  IMAD.HI.U32 R5, R11, R5, R10 ;  /* 0x000000050b057227 */ /* 0x000fe200078e000a */
[----:B-12---:R-:W-:-:S07]  /*2070*/  IADD3 R10, PT, PT, R16, R13, RZ ;  /* 0x0000000d100a7210 */ /* 0x006fce0007ffe0ff */
.L_x_2524:
[----:B------:R-:W1:Y:S01]  /*2080*/  LDC R12, c[0x0][0x3f4] ;  /* 0x0000fd00ff0c7b82 */ /* 0x000e620000000800 */
[----:B------:R-:W-:Y:S02]  /*2090*/  IABS R14, R86 ;  /* 0x00000056000e7213 */ /* 0x000fe40000000000 */
[----:B------:R-:W-:-:S03]  /*20a0*/  ISETP.GE.AND P1, PT, R86, R19, PT ;  /* 0x000000135600720c */ /* 0x000fc60003f26270 */
[----:B------:R-:W-:-:S05]  /*20b0*/  IMAD.HI.U32 R11, R5, R14, RZ ;  /* 0x0000000e050b7227 */ /* 0x000fca00078e00ff */
[----:B------:R-:W-:Y:S02]  /*20c0*/  IADD3 R11, PT, PT, -R11, RZ, RZ ;  /* 0x000000ff0b0b7210 */ /* 0x000fe40007ffe1ff */
[----:B-1----:R-:W-:Y:S02]  /*20d0*/  IABS R88, R12 ;  /* 0x0000000c00587213 */ /* 0x002fe40000000000 */
[----:B------:R-:W-:-:S03]  /*20e0*/  ISETP.NE.AND P3, PT, R12, RZ, PT ;  /* 0x000000ff0c00720c */ /* 0x000fc60003f65270 */
[----:B0-----:R-:W-:Y:S02]  /*20f0*/  IMAD R13, R88, R11, R14 ;  /* 0x0000000b580d7224 */ /* 0x001fe400078e020e */
[----:B------:R-:W1:Y:S01]  /*2100*/  @!P1 S2R R11, SR_TID.X ;  /* 0x00000000000b9919 */ /* 0x000e620000002100 */
[----:B------:R-:W2:Y:S02]  /*2110*/  @!P1 LDC.64 R14, c[0x0][0x3b8] ;  /* 0x0000ee00ff0e9b82 */ /* 0x000ea40000000a00 */
[----:B------:R-:W-:-:S13]  /*2120*/  ISETP.GT.U32.AND P2, PT, R4, R13, PT ;  /* 0x0000000d0400720c */ /* 0x000fda0003f44070 */
[----:B------:R-:W-:-:S05]  /*2130*/  @!P2 IMAD.IADD R13, R13, 0x1, -R88 ;  /* 0x000000010d0da824 */ /* 0x000fca00078e0a58 */
[----:B------:R-:W-:Y:S02]  /*2140*/  ISETP.GT.U32.AND P2, PT, R4, R13, PT ;  /* 0x0000000d0400720c */ /* 0x000fe40003f44070 */
[----:B-1----:R-:W-:-:S11]  /*2150*/  @!P1 SHF.L.U32 R11, R11, 0x2, RZ ;  /* 0x000000020b0b9819 */ /* 0x002fd600000006ff */
[----:B------:R-:W-:Y:S02]  /*2160*/  @!P2 IADD3 R13, PT, PT, R13, -R88, RZ ;  /* 0x800000580d0da210 */ /* 0x000fe40007ffe0ff */
[----:B------:R-:W-:Y:S02]  /*2170*/  ISETP.GE.AND P2, PT, R86, RZ, PT ;  /* 0x000000ff5600720c */ /* 0x000fe40003f46270 */
[----:B------:R-:W-:-:S05]  /*2180*/  @!P1 LOP3.LUT R11, R11, 0x4, RZ, 0xc0, !PT ;  /* 0x000000040b0b9812 */ /* 0x000fca00078ec0ff */
[----:B------:R-:W-:-:S06]  /*2190*/  @!P1 IMAD R88, R3, R12, R11 ;  /* 0x0000000c03589224 */ /* 0x000fcc00078e020b */
[----:B------:R-:W-:Y:S01]  /*21a0*/  @!P2 IMAD.MOV R13, RZ, RZ, -R13 ;  /* 0x000000ffff0da224 */ /* 0x000fe200078e0a0d */
[----:B------:R-:W-:-:S04]  /*21b0*/  @!P3 LOP3.LUT R13, RZ, R12, RZ, 0x33, !PT ;  /* 0x0000000cff0db212 */ /* 0x000fc800078e33ff */
[----:B------:R-:W-:-:S04]  /*21c0*/  @!P1 LEA R11, P2, R13, R88, 0x3 ;  /* 0x000000580d0b9211 */ /* 0x000fc800078418ff */
[----:B------:R-:W-:Y:S02]  /*21d0*/  @!P1 LEA.HI.X.SX32 R88, R88, RZ, 0x1, P2 ;  /* 0x000000ff58589211 */ /* 0x000fe400010f0eff */
[----:B--2---:R-:W-:-:S04]  /*21e0*/  @!P1 LEA R14, P2, R11, R14, 0x1 ;  /* 0x0000000e0b0e9211 */ /* 0x004fc800078408ff */
[----:B------:R-:W-:-:S05]  /*21f0*/  @!P1 LEA.HI.X R15, R11, R15, R88, 0x1, P2 ;  /* 0x0000000f0b0f9211 */ /* 0x000fca00010f0c58 */
[----:B-----5:R1:W5:Y:S01]  /*2200*/  @!P1 LDG.E.64 R52, desc[UR36][R14.64] ;  /* 0x000000240e349981 */ /* 0x020362000c1e1b00 */
[----:B------:R-:W-:Y:S01]  /*2210*/  BSSY.RECONVERGENT B1, `(.L_x_2515) ;  /* 0x0000017000017945 */ /* 0x000fe20003800200 */
[----:B------:R-:W2:Y:S02]  /*2220*/  @!P1 S2R R11, SR_TID.X ;  /* 0x00000000000b9919 */ /* 0x000ea40000002100 */
[----:B--2---:R-:W-:Y:S01]  /*2230*/  @!P1 SHF.L.U32 R11, R11, 0x2, RZ ;  /* 0x000000020b0b9819 */ /* 0x004fe200000006ff */
[----:B-1----:R-:W-:Y:S06]  /*2240*/  @P1 BRA `(.L_x_2516) ;  /* 0x00000000004c1947 */ /* 0x002fec0003800000 */
[----:B------:R-:W1:Y:S01]  /*2250*/  S2R R14, SR_TID.X ;  /* 0x00000000000e7919 */ /* 0x000e620000002100 */
[----:B------:R-:W-:-:S05]  /*2260*/  LEA R15, R12, R13, 0x1 ;  /* 0x0000000d0c0f7211 */ /* 0x000fca00078e08ff */
[----:B------:R-:W-:Y:S01]  /*2270*/  IMAD.SHL.U32 R15, R15, 0x8, RZ ;  /* 0x000000080f0f7824 */ /* 0x000fe200078e00ff */
[----:B-1----:R-:W-:-:S04]  /*2280*/  SHF.L.U32 R14, R14, 0x2, RZ ;  /* 0x000000020e0e7819 */ /* 0x002fc800000006ff */
[----:B------:R-:W-:Y:S01]  /*2290*/  LOP3.LUT R54, R14, 0x4, RZ, 0xc0, !PT ;  /* 0x000000040e367812 */ /* 0x000fe200078ec0ff */
[----:B------:R-:W-:-:S04]  /*22a0*/  IMAD.IADD R14, R13, 0x1, R12 ;  /* 0x000000010d0e7824 */ /* 0x000fc800078e020c */
[----:B------:R-:W-:Y:S01]  /*22b0*/  IMAD R54, R3, R12, R54 ;  /* 0x0000000c03367224 */ /* 0x000fe200078e0236 */
[----:B------:R-:W-:-:S04]  /*22c0*/  SHF.L.U32 R14, R14, 0x3, RZ ;  /* 0x000000030e0e7819 */ /* 0x000fc800000006ff */
[----:B------:R-:W-:Y:S02]  /*22d0*/  SHF.R.S32.HI R87, RZ, 0x1f, R54 ;  /* 0x0000001fff577819 */ /* 0x000fe40000011436 */
[C---:B------:R-:W-:Y:S02]  /*22e0*/  IADD3 R55, P2, PT, R54.reuse, R14, RZ ;  /* 0x0000000e36377210 */ /* 0x040fe40007f5e0ff */
[----:B------:R-:W-:Y:S02]  /*22f0*/  IADD3 R57, P3, PT, R54, R15, RZ ;  /* 0x0000000f36397210 */ /* 0x000fe40007f7e0ff */
[-C--:B------:R-:W-:Y:S02]  /*2300*/  LEA.HI.X.SX32 R56, R14, R87.reuse, 0x1, P2 ;  /* 0x000000570e387211 */ /* 0x080fe400010f0eff */
[----:B------:R-:W-:Y:S02]  /*2310*/  LEA R54, P2, R55, UR12, 0x1 ;  /* 0x0000000c37367c11 */ /* 0x000fe4000f8408ff */
[----:B------:R-:W-:-:S02]  /*2320*/  LEA.HI.X.SX32 R14, R15, R87, 0x1, P3 ;  /* 0x000000570f0e7211 */ /* 0x000fc400018f0eff */
[----:B------:R-:W-:Y:S02]  /*2330*/  LEA.HI.X R55, R55, UR13, R56, 0x1, P2 ;  /* 0x0000000d37377c11 */ /* 0x000fe400090f0c38 */
[----:B------:R-:W-:-:S04]  /*2340*/  LEA R56, P2, R57, UR12, 0x1 ;  /* 0x0000000c39387c11 */ /* 0x000fc8000f8408ff */
[----:B------:R-:W-:Y:S01]  /*2350*/  LEA.HI.X R57, R57, UR13, R14, 0x1, P2 ;  /* 0x0000000d39397c11 */ /* 0x000fe200090f0c0e */
[----:B------:R-:W5:Y:S05]  /*2360*/  LDG.E.64 R54, desc[UR36][R54.64] ;  /* 0x0000002436367981 */ /* 0x000f6a000c1e1b00 */
[----:B------:R-:W5:Y:S03]  /*2370*/  LDG.E.64 R56, desc[UR36][R56.64] ;  /* 0x0000002438387981 */ /* 0x000f66000c1e1b00 */
.L_x_2516:
[----:B------:R-:W-:Y:S05]  /*2380*/  BSYNC.RECONVERGENT B1 ;  /* 0x0000000000017941 */ /* 0x000fea0003800200 */
.L_x_2515:
[----:B------:R-:W-:Y:S04]  /*2390*/  BSSY.RECONVERGENT B1, `(.L_x_2517) ;  /* 0x0000016000017945 */ /* 0x000fe80003800200 */
[----:B------:R-:W-:Y:S05]  /*23a0*/  @P1 BRA `(.L_x_2518) ;  /* 0x0000000000501947 */ /* 0x000fea0003800000 */
[----:B------:R-:W1:Y:S01]  /*23b0*/  S2R R14, SR_TID.X ;  /* 0x00000000000e7919 */ /* 0x000e620000002100 */
[----:B------:R-:W-:Y:S02]  /*23c0*/  IADD3 R15, PT, PT, R13, R12, RZ ;  /* 0x0000000c0d0f7210 */ /* 0x000fe40007ffe0ff */
[----:B-1----:R-:W-:-:S04]  /*23d0*/  SHF.L.U32 R14, R14, 0x2, RZ ;  /* 0x000000020e0e7819 */ /* 0x002fc800000006ff */
[----:B------:R-:W-:Y:S01]  /*23e0*/  LOP3.LUT R58, R14, 0x4, RZ, 0xc0, !PT ;  /* 0x000000040e3a7812 */ /* 0x000fe200078ec0ff */
[C---:B------:R-:W-:Y:S01]  /*23f0*/  IMAD R14, R12.reuse, 0x2, R15 ;  /* 0x000000020c0e7824 */ /* 0x040fe200078e020f */
[----:B------:R-:W-:-:S03]  /*2400*/  LEA R15, R12, R13, 0x2 ;  /* 0x0000000d0c0f7211 */ /* 0x000fc600078e10ff */
[----:B------:R-:W-:Y:S01]  /*2410*/  IMAD R58, R3, R12, R58 ;  /* 0x0000000c033a7224 */ /* 0x000fe200078e023a */
[----:B------:R-:W-:Y:S01]  /*2420*/  SHF.L.U32 R14, R14, 0x3, RZ ;  /* 0x000000030e0e7819 */ /* 0x000fe200000006ff */
[----:B------:R-:W-:-:S03]  /*2430*/  IMAD.SHL.U32 R15, R15, 0x8, RZ ;  /* 0x000000080f0f7824 */ /* 0x000fc600078e00ff */
        /* <DEDUP_REMOVED lines=11> */
.L_x_2518:
[----:B------:R-:W-:Y:S05]  /*24f0*/  BSYNC.RECONVERGENT B1 ;  /* 0x0000000000017941 */ /* 0x000fea0003800200 */
.L_x_2517:
[----:B------:R-:W1:Y:S01]  /*2500*/  @!P1 LDC.64 R14, c[0x0][0x3b8] ;  /* 0x0000ee00ff0e9b82 */ /* 0x000e620000000a00 */
[----:B------:R-:W-:Y:S02]  /*2510*/  IADD3 R87, PT, PT, R13, R12, RZ ;  /* 0x0000000c0d577210 */ /* 0x000fe40007ffe0ff */
[----:B------:R-:W-:Y:S02]  /*2520*/  @!P1 LOP3.LUT R11, R11, 0x4, RZ, 0xc0, !PT ;  /* 0x000000040b0b9812 */ /* 0x000fe400078ec0ff */
[----:B------:R-:W-:-:S03]  /*2530*/  LEA R87, R12, R87, 0x2 ;  /* 0x000000570c577211 */ /* 0x000fc600078e10ff */
[----:B------:R-:W-:Y:S02]  /*2540*/  @!P1 IMAD R90, R3, R12, R11 ;  /* 0x0000000c035a9224 */ /* 0x000fe400078e020b */
[----:B------:R-:W-:-:S05]  /*2550*/  @!P1 IMAD.SHL.U32 R89, R87, 0x8, RZ ;  /* 0x0000000857599824 */ /* 0x000fca00078e00ff */
[----:B------:R-:W-:Y:S02]  /*2560*/  @!P1 SHF.R.S32.HI R11, RZ, 0x1f, R89 ;  /* 0x0000001fff0b9819 */ /* 0x000fe40000011459 */
[----:B------:R-:W-:-:S04]  /*2570*/  @!P1 IADD3 R89, P2, PT, R90, R89, RZ ;  /* 0x000000595a599210 */ /* 0x000fc80007f5e0ff */
[----:B------:R-:W-:Y:S02]  /*2580*/  @!P1 LEA.HI.X.SX32 R90, R90, R11, 0x1, P2 ;  /* 0x0000000b5a5a9211 */ /* 0x000fe400010f0eff */
[----:B------:R-:W5:Y:S01]  /*2590*/  @P0 LDG.E.U8 R11, desc[UR36][R6.64] ;  /* 0x00000024060b0981 */ /* 0x000f62000c1e1100 */
[C---:B-1----:R-:W-:Y:S02]  /*25a0*/  @!P1 LEA R88, P2, R89.reuse, R14, 0x1 ;  /* 0x0000000e59589211 */ /* 0x042fe400078408ff */
[----:B------:R-:W1:Y:S02]  /*25b0*/  @!P1 S2R R14, SR_TID.X ;  /* 0x00000000000e9919 */ /* 0x000e640000002100 */
[----:B------:R-:W-:Y:S01]  /*25c0*/  @!P1 LEA.HI.X R89, R89, R15, R90, 0x1, P2 ;  /* 0x0000000f59599211 */ /* 0x000fe200010f0c5a */
[----:B------:R-:W-:Y:S04]  /*25d0*/  BSSY.RECONVERGENT B1, `(.L_x_2519) ;  /* 0x0000022000017945 */ /* 0x000fe80003800200 */
[----:B------:R2:W5:Y:S01]  /*25e0*/  @!P1 LDG.E.64 R62, desc[UR36][R88.64] ;  /* 0x00000024583e9981 */ /* 0x000562000c1e1b00 */
[----:B-1----:R-:W-:-:S04]  /*25f0*/  @!P1 SHF.L.U32 R14, R14, 0x2, RZ ;  /* 0x000000020e0e9819 */ /* 0x002fc800000006ff */
[----:B------:R-:W-:Y:S02]  /*2600*/  @!P1 LOP3.LUT R15, R14, 0x4, RZ, 0xc0, !PT ;  /* 0x000000040e0f9812 */ /* 0x000fe400078ec0ff */
[----:B------:R-:W-:-:S03]  /*2610*/  @!P1 IADD3 R14, PT, PT, R87, R12, RZ ;  /* 0x0000000c570e9210 */ /* 0x000fc60007ffe0ff */
[----:B------:R-:W-:Y:S02]  /*2620*/  @!P1 IMAD R91, R3, R12, R15 ;  /* 0x0000000c035b9224 */ /* 0x000fe400078e020f */
[----:B------:R-:W-:-:S05]  /*2630*/  @!P1 IMAD.SHL.U32 R14, R14, 0x8, RZ ;  /* 0x000000080e0e9824 */ /* 0x000fca00078e00ff */
[----:B------:R-:W-:Y:S02]  /*2640*/  @!P1 SHF.R.S32.HI R15, RZ, 0x1f, R14 ;  /* 0x0000001fff0f9819 */ /* 0x000fe4000001140e */
[----:B------:R-:W-:-:S04]  /*2650*/  @!P1 IADD3 R90, P2, PT, R91, R14, RZ ;  /* 0x0000000e5b5a9210 */ /* 0x000fc80007f5e0ff */
[----:B------:R-:W-:Y:S02]  /*2660*/  @!P1 LEA.HI.X.SX32 R91, R91, R15, 0x1, P2 ;  /* 0x0000000f5b5b9211 */ /* 0x000fe400010f0eff */
[----:B------:R-:W1:Y:S02]  /*2670*/  @!P1 LDC.64 R14, c[0x0][0x3b8] ;  /* 0x0000ee00ff0e9b82 */ /* 0x000e640000000a00 */
[----:B-1----:R-:W-:-:S04]  /*2680*/  @!P1 LEA R14, P2, R90, R14, 0x1 ;  /* 0x0000000e5a0e9211 */ /* 0x002fc800078408ff */
[----:B------:R-:W-:-:S05]  /*2690*/  @!P1 LEA.HI.X R15, R90, R15, R91, 0x1, P2 ;  /* 0x0000000f5a0f9211 */ /* 0x000fca00010f0c5b */
[----:B------:R1:W5:Y:S01]  /*26a0*/  @!P1 LDG.E.64 R64, desc[UR36][R14.64] ;  /* 0x000000240e409981 */ /* 0x000362000c1e1b00 */
[----:B--2---:R-:W-:Y:S01]  /*26b0*/  LEA R89, R12, R87, 0x1 ;  /* 0x000000570c597211 */ /* 0x004fe200078e08ff */
[----:B------:R-:W-:Y:S06]  /*26c0*/  @P1 BRA `(.L_x_2520) ;  /* 0x0000000000481947 */ /* 0x000fec0003800000 */
[----:B-1----:R-:W1:Y:S02]  /*26d0*/  S2R R14, SR_TID.X ;  /* 0x00000000000e7919 */ /* 0x002e640000002100 */
[----:B-1----:R-:W-:-:S04]  /*26e0*/  SHF.L.U32 R14, R14, 0x2, RZ ;  /* 0x000000020e0e7819 */ /* 0x002fc800000006ff */
[----:B------:R-:W-:Y:S01]  /*26f0*/  LOP3.LUT R15, R14, 0x4, RZ, 0xc0, !PT ;  /* 0x000000040e0f7812 */ /* 0x000fe200078ec0ff */
[----:B------:R-:W-:Y:S01]  /*2700*/  IMAD R14, R12, 0x8, R13 ;  /* 0x000000080c0e7824 */ /* 0x000fe200078e020d */
[----:B------:R-:W-:-:S03]  /*2710*/  SHF.L.U32 R13, R89, 0x3, RZ ;  /* 0x00000003590d7819 */ /* 0x000fc600000006ff */
[----:B------:R-:W-:Y:S01]  /*2720*/  IMAD R15, R3, R12, R15 ;  /* 0x0000000c030f7224 */ /* 0x000fe200078e020f */
[----:B------:R-:W-:-:S04]  /*2730*/  SHF.L.U32 R14, R14, 0x3, RZ ;  /* 0x000000030e0e7819 */ /* 0x000fc800000006ff */
[----:B------:R-:W-:Y:S02]  /*2740*/  SHF.R.S32.HI R66, RZ, 0x1f, R15 ;  /* 0x0000001fff427819 */ /* 0x000fe4000001140f */
        /* <DEDUP_REMOVED lines=10> */
.L_x_2520:
[----:B------:R-:W-:Y:S05]  /*27f0*/  BSYNC.RECONVERGENT B1 ;  /* 0x0000000000017941 */ /* 0x000fea0003800200 */
.L_x_2519:
[----:B------:R-:W2:Y:S01]  /*2800*/  S2R R87, SR_TID.X ;  /* 0x0000000000577919 */ /* 0x000ea20000002100 */
[----:B------:R-:W-:Y:S01]  /*2810*/  LEA R89, R12, R89, 0x1 ;  /* 0x000000590c597211 */ /* 0x000fe200078e08ff */
[----:B--2---:R-:W-:-:S05]  /*2820*/  @!P1 IMAD.SHL.U32 R13, R87, 0x4, RZ ;  /* 0x00000004570d9824 */ /* 0x004fca00078e00ff */
[----:B------:R-:W-:-:S05]  /*2830*/  @!P1 LOP3.LUT R13, R13, 0x4, RZ, 0xc0, !PT ;  /* 0x000000040d0d9812 */ /* 0x000fca00078ec0ff */
[----:B------:R-:W-:Y:S01]  /*2840*/  @!P1 IMAD R88, R3, R12, R13 ;  /* 0x0000000c03589224 */ /* 0x000fe200078e020d */
[----:B------:R-:W-:-:S04]  /*2850*/  @!P1 SHF.L.U32 R13, R89, 0x3, RZ ;  /* 0x00000003590d9819 */ /* 0x000fc800000006ff */
[----:B-1----:R-:W-:Y:S02]  /*2860*/  @!P1 SHF.R.S32.HI R14, RZ, 0x1f, R13 ;  /* 0x0000001fff0e9819 */ /* 0x002fe4000001140d */
[----:B------:R-:W-:-:S04]  /*2870*/  @!P1 IADD3 R13, P2, PT, R88, R13, RZ ;  /* 0x0000000d580d9210 */ /* 0x000fc80007f5e0ff */
[----:B------:R-:W-:Y:S02]  /*2880*/  @!P1 LEA.HI.X.SX32 R88, R88, R14, 0x1, P2 ;  /* 0x0000000e58589211 */ /* 0x000fe400010f0eff */
[----:B------:R-:W1:Y:S02]  /*2890*/  @!P1 LDC.64 R14, c[0x0][0x3b8] ;  /* 0x0000ee00ff0e9b82 */ /* 0x000e640000000a00 */
[----:B-1----:R-:W-:-:S04]  /*28a0*/  @!P1 LEA R90, P2, R13, R14, 0x1 ;  /* 0x0000000e0d5a9211 */ /* 0x002fc800078408ff */
[----:B------:R-:W-:Y:S01]  /*28b0*/  @!P1 LEA.HI.X R91, R13, R15, R88, 0x1, P2 ;  /* 0x0000000f0d5b9211 */ /* 0x000fe200010f0c58 */
[----:B------:R-:W-:-:S04]  /*28c0*/  @!P1 IMAD.SHL.U32 R13, R87, 0x4, RZ ;  /* 0x00000004570d9824 */ /* 0x000fc800078e00ff */
[----:B------:R1:W3:Y:S01]  /*28d0*/  @!P1 LDG.E.64 R70, desc[UR36][R90.64] ;  /* 0x000000245a469981 */ /* 0x0002e2000c1e1b00 */
[----:B------:R-:W-:Y:S02]  /*28e0*/  @!P1 LOP3.LUT R14, R13, 0x4, RZ, 0xc0, !PT ;  /* 0x000000040d0e9812 */ /* 0x000fe400078ec0ff */
[----:B------:R-:W-:-:S03]  /*28f0*/  IADD3 R13, PT, PT, R89, R12, RZ ;  /* 0x0000000c590d7210 */ /* 0x000fc60007ffe0ff */
[----:B------:R-:W-:Y:S01]  /*2900*/  @!P1 IMAD R92, R3, R12, R14 ;  /* 0x0000000c035c9224 */ /* 0x000fe200078e020e */
[----:B------:R-:W-:-:S04]  /*2910*/  @!P1 SHF.L.U32 R14, R13, 0x3, RZ ;  /* 0x000000030d0e9819 */ /* 0x000fc800000006ff */
[----:B------:R-:W-:Y:S02]  /*2920*/  @!P1 SHF.R.S32.HI R15, RZ, 0x1f, R14 ;  /* 0x0000001fff0f9819 */ /* 0x000fe4000001140e */
[----:B------:R-:W-:-:S04]  /*2930*/  @!P1 IADD3 R89, P2, PT, R92, R14, RZ ;  /* 0x0000000e5c599210 */ /* 0x000fc80007f5e0ff */
[----:B------:R-:W-:Y:S02]  /*2940*/  @!P1 LEA.HI.X.SX32 R92, R92, R15, 0x1, P2 ;  /* 0x0000000f5c5c9211 */ /* 0x000fe400010f0eff */
[----:B------:R-:W2:Y:S01]  /*2950*/  @!P1 LDC.64 R14, c[0x0][0x3b8] ;  /* 0x0000ee00ff0e9b82 */ /* 0x000ea20000000a00 */
[----:B------:R-:W-:Y:S02]  /*2960*/  IADD3 R13, PT, PT, R13, R12, RZ ;  /* 0x0000000c0d0d7210 */ /* 0x000fe40007ffe0ff */
[----:B--2---:R-:W-:Y:S01]  /*2970*/  @!P1 LEA R88, P2, R89, R14, 0x1 ;  /* 0x0000000e59589211 */ /* 0x004fe200078408ff */
[----:B------:R-:W-:-:S03]  /*2980*/  @!P1 IMAD.SHL.U32 R14, R87, 0x4, RZ ;  /* 0x00000004570e9824 */ /* 0x000fc600078e00ff */
[----:B------:R-:W-:Y:S02]  /*2990*/  @!P1 LEA.HI.X R89, R89, R15, R92, 0x1, P2 ;  /* 0x0000000f59599211 */ /* 0x000fe400010f0c5c */
[----:B------:R-:W-:-:S03]  /*29a0*/  @!P1 LOP3.LUT R14, R14, 0x4, RZ, 0xc0, !PT ;  /* 0x000000040e0e9812 */ /* 0x000fc600078ec0ff */
[----:B------:R2:W4:Y:S02]  /*29b0*/  @!P1 LDG.E.64 R72, desc[UR36][R88.64] ;  /* 0x0000002458489981 */ /* 0x000524000c1e1b00 */
[----:B------:R-:W-:Y:S01]  /*29c0*/  @!P1 IMAD R92, R3, R12, R14 ;  /* 0x0000000c035c9224 */ /* 0x000fe200078e020e */
[----:B------:R-:W-:-:S04]  /*29d0*/  @!P1 SHF.L.U32 R14, R13, 0x3, RZ ;  /* 0x000000030d0e9819 */ /* 0x000fc800000006ff */
[----:B------:R-:W-:Y:S02]  /*29e0*/  @!P1 SHF.R.S32.HI R15, RZ, 0x1f, R14 ;  /* 0x0000001fff0f9819 */ /* 0x000fe4000001140e */
[----:B-1----:R-:W-:-:S04]  /*29f0*/  @!P1 IADD3 R91, P2, PT, R92, R14, RZ ;  /* 0x0000000e5c5b9210 */ /* 0x002fc80007f5e0ff */
[----:B------:R-:W-:Y:S02]  /*2a00*/  @!P1 LEA.HI.X.SX32 R92, R92, R15, 0x1, P2 ;  /* 0x0000000f5c5c9211 */ /* 0x000fe400010f0eff */
[----:B------:R-:W1:Y:S01]  /*2a10*/  @!P1 LDC.64 R14, c[0x0][0x3b8] ;  /* 0x0000ee00ff0e9b82 */ /* 0x000e620000000a00 */
[----:B------:R-:W-:Y:S02]  /*2a20*/  IADD3 R13, PT, PT, R13, R12, RZ ;  /* 0x0000000c0d0d7210 */ /* 0x000fe40007ffe0ff */
[----:B-1----:R-:W-:Y:S01]  /*2a30*/  @!P1 LEA R90, P2, R91, R14, 0x1 ;  /* 0x0000000e5b5a9211 */ /* 0x002fe200078408ff */
[----:B------:R-:W-:-:S03]  /*2a40*/  @!P1 IMAD.SHL.U32 R14, R87, 0x4, RZ ;  /* 0x00000004570e9824 */ /* 0x000fc600078e00ff */
[----:B------:R-:W-:Y:S02]  /*2a50*/  @!P1 LEA.HI.X R91, R91, R15, R92, 0x1, P2 ;  /* 0x0000000f5b5b9211 */ /* 0x000fe400010f0c5c */
[----:B------:R-:W-:-:S03]  /*2a60*/  @!P1 LOP3.LUT R14, R14, 0x4, RZ, 0xc0, !PT ;  /* 0x000000040e0e9812 */ /* 0x000fc600078ec0ff */
[----:B------:R1:W4:Y:S02]  /*2a70*/  @!P1 LDG.E.64 R74, desc[UR36][R90.64] ;  /* 0x000000245a4a9981 */ /* 0x000324000c1e1b00 */
[----:B------:R-:W-:Y:S01]  /*2a80*/  @!P1 IMAD R92, R3, R12, R14 ;  /* 0x0000000c035c9224 */ /* 0x000fe200078e020e */
[----:B------:R-:W-:-:S04]  /*2a90*/  @!P1 SHF.L.U32 R14, R13, 0x3, RZ ;  /* 0x000000030d0e9819 */ /* 0x000fc800000006ff */
[----:B------:R-:W-:Y:S02]  /*2aa0*/  @!P1 SHF.R.S32.HI R15, RZ, 0x1f, R14 ;  /* 0x0000001fff0f9819 */ /* 0x000fe4000001140e */
[----:B--2---:R-:W-:-:S04]  /*2ab0*/  @!P1 IADD3 R89, P2, PT, R92, R14, RZ ;  /* 0x0000000e5c599210 */ /* 0x004fc80007f5e0ff */
        /* <DEDUP_REMOVED lines=19> */
[----:B------:R-:W4:Y:S02]  /*2bf0*/  @!P1 LDG.E.64 R78, desc[UR36][R90.64] ;  /* 0x000000245a4e9981 */ /* 0x000f24000c1e1b00 */
[-C--:B------:R-:W-:Y:S01]  /*2c00*/  @!P1 IMAD R92, R3, R12.reuse, R14 ;  /* 0x0000000c035c9224 */ /* 0x080fe200078e020e */
[C---:B------:R-:W-:Y:S02]  /*2c10*/  @!P1 SHF.L.U32 R14, R13.reuse, 0x3, RZ ;  /* 0x000000030d0e9819 */ /* 0x040fe400000006ff */
[----:B------:R-:W-:Y:S02]  /*2c20*/  @!P1 IADD3 R13, PT, PT, R13, R12, RZ ;  /* 0x0000000c0d0d9210 */ /* 0x000fe40007ffe0ff */
[----:B------:R-:W-:Y:S02]  /*2c30*/  @!P1 SHF.R.S32.HI R15, RZ, 0x1f, R14 ;  /* 0x0000001fff0f9819 */ /* 0x000fe4000001140e */
[----:B--2---:R-:W-:Y:S02]  /*2c40*/  @!P1 IADD3 R89, P2, PT, R92, R14, RZ ;  /* 0x0000000e5c599210 */ /* 0x004fe40007f5e0ff */
[----:B------:R-:W-:-:S02]  /*2c50*/  @!P1 SHF.L.U32 R13, R13, 0x3, RZ ;  /* 0x000000030d0d9819 */ /* 0x000fc400000006ff */
[----:B------:R-:W-:Y:S02]  /*2c60*/  @!P1 LEA.HI.X.SX32 R92, R92, R15, 0x1, P2 ;  /* 0x0000000f5c5c9211 */ /* 0x000fe400010f0eff */
[----:B------:R-:W1:Y:S02]  /*2c70*/  @!P1 LDC.64 R14, c[0x0][0x3b8] ;  /* 0x0000ee00ff0e9b82 */ /* 0x000e640000000a00 */
[----:B-1----:R-:W-:Y:S01]  /*2c80*/  @!P1 LEA R88, P2, R89, R14, 0x1 ;  /* 0x0000000e59589211 */ /* 0x002fe200078408ff */
[----:B------:R-:W-:-:S03]  /*2c90*/  @!P1 IMAD.SHL.U32 R14, R87, 0x4, RZ ;  /* 0x00000004570e9824 */ /* 0x000fc600078e00ff */
[----:B------:R-:W-:Y:S02]  /*2ca0*/  @!P1 LEA.HI.X R89, R89, R15, R92, 0x1, P2 ;  /* 0x0000000f59599211 */ /* 0x000fe400010f0c5c */
[----:B------:R-:W-:-:S03]  /*2cb0*/  @!P1 LOP3.LUT R14, R14, 0x4, RZ, 0xc0, !PT ;  /* 0x000000040e0e9812 */ /* 0x000fc600078ec0ff */
[----:B------:R-:W2:Y:S02]  /*2cc0*/  @!P1 LDG.E.64 R80, desc[UR36][R88.64] ;  /* 0x0000002458509981 */ /* 0x000ea4000c1e1b00 */
[----:B------:R-:W-:Y:S01]  /*2cd0*/  @!P1 IMAD R14, R3, R12, R14 ;  /* 0x0000000c030e9224 */ /* 0x000fe200078e020e */
[----:B------:R-:W-:-:S04]  /*2ce0*/  @!P1 SHF.R.S32.HI R12, RZ, 0x1f, R13 ;  /* 0x0000001fff0c9819 */ /* 0x000fc8000001140d */
[----:B------:R-:W-:-:S04]  /*2cf0*/  @!P1 IADD3 R13, P2, PT, R14, R13, RZ ;  /* 0x0000000d0e0d9210 */ /* 0x000fc80007f5e0ff */
[----:B------:R-:W-:Y:S02]  /*2d00*/  @!P1 LEA.HI.X.SX32 R12, R14, R12, 0x1, P2 ;  /* 0x0000000c0e0c9211 */ /* 0x000fe400010f0eff */
[----:B------:R-:W1:Y:S02]  /*2d10*/  @!P1 LDC.64 R14, c[0x0][0x3b8] ;  /* 0x0000ee00ff0e9b82 */ /* 0x000e640000000a00 */
[----:B-1----:R-:W-:-:S04]  /*2d20*/  @!P1 LEA R14, P2, R13, R14, 0x1 ;  /* 0x0000000e0d0e9211 */ /* 0x002fc800078408ff */
[----:B------:R-:W-:-:S05]  /*2d30*/  @!P1 LEA.HI.X R15, R13, R15, R12, 0x1, P2 ;  /* 0x0000000f0d0f9211 */ /* 0x000fca00010f0c0c */
[----:B------:R3:W2:Y:S01]  /*2d40*/  @!P1 LDG.E.64 R82, desc[UR36][R14.64] ;  /* 0x000000240e529981 */ /* 0x0006a2000c1e1b00 */
[----:B0----5:R-:W-:-:S04]  /*2d50*/  HMUL2 R12, R50, R52 ;  /* 0x00000034320c7232 */ /* 0x021fc80000000000 */
[----:B------:R-:W-:-:S04]  /*2d60*/  HFMA2 R12, R48, R54, R12 ;  /* 0x00000036300c7231 */ /* 0x000fc8000000000c */
[----:B------:R-:W-:-:S04]  /*2d70*/  HFMA2 R12, R46, R56, R12 ;  /* 0x000000382e0c7231 */ /* 0x000fc8000000000c */
[----:B------:R-:W-:-:S04]  /*2d80*/  HFMA2 R12, R44, R58, R12 ;  /* 0x0000003a2c0c7231 */ /* 0x000fc8000000000c */
[----:B------:R-:W-:-:S04]  /*2d90*/  HFMA2 R12, R42, R60, R12 ;  /* 0x0000003c2a0c7231 */ /* 0x000fc8000000000c */
[----:B------:R-:W-:-:S04]  /*2da0*/  HFMA2 R12, R40, R62, R12 ;  /* 0x0000003e280c7231 */ /* 0x000fc8000000000c */
[----:B------:R-:W-:Y:S02]  /*2db0*/  HFMA2 R12, R38, R64, R12 ;  /* 0x00000040260c7231 */ /* 0x000fe4000000000c */
[----:B------:R-:W-:Y:S02]  /*2dc0*/  HFMA2 R13, R51, R53, -RZ ;  /* 0x00000035330d7231 */ /* 0x000fe400001000ff */
[----:B------:R-:W-:-:S04]  /*2dd0*/  HFMA2 R12, R36, R66, R12 ;  /* 0x00000042240c7231 */ /* 0x000fc8000000000c */
[----:B------:R-:W-:Y:S02]  /*2de0*/  HFMA2 R12, R34, R68, R12 ;  /* 0x00000044220c7231 */ /* 0x000fe4000000000c */
[----:B------:R-:W-:-:S04]  /*2df0*/  HFMA2 R13, R49, R55, R13 ;  /* 0x00000037310d7231 */ /* 0x000fc8000000000d */
[----:B------:R-:W-:Y:S02]  /*2e00*/  HFMA2 R13, R47, R57, R13 ;  /* 0x000000392f0d7231 */ /* 0x000fe4000000000d */
[----:B---3--:R-:W-:Y:S02]  /*2e10*/  HFMA2 R15, R32, R70, R12 ;  /* 0x00000046200f7231 */ /* 0x008fe4000000000c */
[----:B------:R-:W-:-:S04]  /*2e20*/  HFMA2 R13, R45, R59, R13 ;  /* 0x0000003b2d0d7231 */ /* 0x000fc8000000000d */
[----:B------:R-:W-:Y:S02]  /*2e30*/  HFMA2 R13, R43, R61, R13 ;  /* 0x0000003d2b0d7231 */ /* 0x000fe4000000000d */
[----:B----4-:R-:W-:Y:S02]  /*2e40*/  HFMA2 R14, R30, R72, R15 ;  /* 0x000000481e0e7231 */ /* 0x010fe4000000000f */
[----:B------:R-:W-:-:S04]  /*2e50*/  HFMA2 R13, R41, R63, R13 ;  /* 0x0000003f290d7231 */ /* 0x000fc8000000000d */
[----:B------:R-:W-:-:S04]  /*2e60*/  HFMA2 R13, R39, R65, R13 ;  /* 0x00000041270d7231 */ /* 0x000fc8000000000d */
[----:B------:R-:W-:-:S04]  /*2e70*/  HFMA2 R13, R37, R67, R13 ;  /* 0x00000043250d7231 */ /* 0x000fc8000000000d */
[----:B------:R-:W-:-:S04]  /*2e80*/  HFMA2 R13, R35, R69, R13 ;  /* 0x00000045230d7231 */ /* 0x000fc8000000000d */
[----:B------:R-:W-:Y:S02]  /*2e90*/  HFMA2 R13, R33, R71, R13 ;  /* 0x00000047210d7231 */ /* 0x000fe4000000000d */
[----:B------:R-:W-:Y:S02]  /*2ea0*/  HFMA2 R14, R28, R74, R14 ;  /* 0x0000004a1c0e7231 */ /* 0x000fe4000000000e */
[----:B------:R-:W-:-:S04]  /*2eb0*/  HFMA2 R13, R31, R73, R13 ;  /* 0x000000491f0d7231 */ /* 0x000fc8000000000d */
[----:B------:R-:W-:Y:S01]  /*2ec0*/  HFMA2 R13, R29, R75, R13 ;  /* 0x0000004b1d0d7231 */ /* 0x000fe2000000000d */
[----:B------:R-:W-:Y:S01]  /*2ed0*/  UMOV UR4, 0xffffffff ;  /* 0xffffffff00047882 */ /* 0x000fe20000000000 */
[----:B------:R-:W-:Y:S02]  /*2ee0*/  HFMA2 R12, R26, R76, R14 ;  /* 0x0000004c1a0c7231 */ /* 0x000fe4000000000e */
[----:B------:R-:W-:Y:S01]  /*2ef0*/  HFMA2 R13, R27, R77, R13 ;  /* 0x0000004d1b0d7231 */ /* 0x000fe2000000000d */
[----:B------:R-:W-:Y:S02]  /*2f00*/  ISETP.NE.AND P2, PT, R11, RZ, P0 ;  /* 0x000000ff0b00720c */ /* 0x000fe40000745270 */
[----:B------:R-:W-:Y:S01]  /*2f10*/  LOP3.LUT R87, R87, 0x1, RZ, 0xc0, !PT ;  /* 0x0000000157577812 */ /* 0x000fe200078ec0ff */
[----:B------:R-:W-:Y:S02]  /*2f20*/  HFMA2 R12, R24, R78, R12 ;  /* 0x0000004e180c7231 */ /* 0x000fe4000000000c */
[----:B------:R-:W-:-:S02]  /*2f30*/  HFMA2 R13, R25, R79, R13 ;  /* 0x0000004f190d7231 */ /* 0x000fc4000000000d */
[----:B--2---:R-:W-:Y:S02]  /*2f40*/  HFMA2 R12, R20, R80, R12 ;  /* 0x00000050140c7231 */ /* 0x004fe4000000000c */
[----:B------:R-:W-:Y:S02]  /*2f50*/  HFMA2 R13, R21, R81, R13 ;  /* 0x00000051150d7231 */ /* 0x000fe4000000000d */
[----:B------:R-:W-:Y:S02]  /*2f60*/  HFMA2 R12, R8, R82, R12 ;  /* 0x00000052080c7231 */ /* 0x000fe4000000000c */
[----:B------:R-:W-:-:S04]  /*2f70*/  HFMA2 R13, R9, R83, R13 ;  /* 0x00000053090d7231 */ /* 0x000fc8000000000d */
[----:B------:R-:W-:-:S05]  /*2f80*/  HADD2 R12, R12, R13 ;  /* 0x0000000d0c0c7230 */ /* 0x000fca0000000000 */
[--C-:B------:R-:W-:Y:S02]  /*2f90*/  HADD2.F32 R13, -RZ, R12.reuse.H0_H0 ;  /* 0x2000000cff0d7230 */ /* 0x100fe40000004100 */
[----:B------:R-:W-:-:S05]  /*2fa0*/  HADD2.F32 R12, -RZ, R12.H1_H1 ;  /* 0x3000000cff0c7230 */ /* 0x000fca0000004100 */
[----:B------:R-:W-:Y:S01]  /*2fb0*/  FADD.FTZ R13, R13, R12 ;  /* 0x0000000c0d0d7221 */ /* 0x000fe20000010000 */
[----:B------:R-:W-:Y:S06]  /*2fc0*/  BRA.DIV UR4, `(.L_x_2521) ;  /* 0x00000056049c7947 */ /* 0x000fec000b800000 */
[----:B------:R0:W1:Y:S02]  /*2fd0*/  SHFL.BFLY PT, R14, R13, 0x1, 0x1f ;  /* 0x0c201f000d0e7f89 */ /* 0x00006400000e0000 */
.L_x_2596:
        /* <DEDUP_REMOVED lines=18> */
[----:B--2---:R-:W-:-:S05]  /*3100*/  @P1 IMAD.IADD R87, R88, 0x1, R87 ;  /* 0x0000000158571824 */ /* 0x004fca00078e0257 */
        /* <DEDUP_REMOVED lines=10> */
.L_x_2523:
[----:B------:R-:W-:Y:S05]  /*31b0*/  BSYNC.RECONVERGENT B1 ;  /* 0x0000000000017941 */ /* 0x000fea0003800200 */
.L_x_2522:
[----:B------:R-:W-:Y:S01]  /*31c0*/  IADD3 R86, PT, PT, R86, 0x40, RZ ;  /* 0x0000004056567810 */ /* 0x000fe20007ffe0ff */
[----:B------:R-:W-:Y:S01]  /*31d0*/  VIADD R23, R23, 0x40 ;  /* 0x0000004017177836 */ /* 0x000fe20000000000 */
[----:B------:R-:W-:Y:S02]  /*31e0*/  IADD3 R6, P2, PT, R6, 0x40, RZ ;  /* 0x0000004006067810 */ /* 0x000fe40007f5e0ff */
[----:B------:R-:W-:Y:S02]  /*31f0*/  ISETP.GE.AND P1, PT, R86, R10, PT ;  /* 0x0000000a5600720c */ /* 0x000fe40003f26270 */
[----:B-1----:R-:W-:Y:S02]  /*3200*/  IADD3 R84, PT, PT, R84, 0x100, RZ ;  /* 0x0000010054547810 */ /* 0x002fe40007ffe0ff */
[----:B------:R-:W-:-:S09]  /*3210*/  IADD3.X R7, PT, PT, RZ, R7, RZ, P2, !PT ;  /* 0x00000007ff077210 */ /* 0x000fd200017fe4ff */
[----:B------:R-:W-:Y:S05]  /*3220*/  @!P1 BRA `(.L_x_2524) ;  /* 0xffffffec00949947 */ /* 0x000fea000383ffff */
.L_x_2514:
[----:B0-----:R-:W-:Y:S05]  /*3230*/  BSYNC B0 ;  /* 0x0000000000007941 */ /* 0x001fea0003800000 */
.L_x_2513:
        /* <DEDUP_REMOVED lines=9> */
.L_x_2602:
[----:B------:R-:W2:Y:S01]  /*32d0*/  S2R R21, SR_TID.X ;  /* 0x0000000000157919 */ /* 0x000ea20000002100 */
[----:B------:R-:W-:Y:S01]  /*32e0*/  MOV R15, 0x400 ;  /* 0x00000400000f7802 */ /* 0x000fe20000000f00 */
[----:B------:R-:W-:Y:S05]  /*32f0*/  WARPSYNC.ALL ;  /* 0x0000000000007948 */ /* 0x000fea0003800000 */
[----:B------:R-:W4:Y:S01]  /*3300*/  S2R R20, SR_CgaCtaId ;  /* 0x0000000000147919 */ /* 0x000f220000008800 */
[----:B-1----:R-:W-:Y:S02]  /*3310*/  FMNMX.FTZ R7, R4, R14, !PT ;  /* 0x0000000e04077209 */ /* 0x002fe40007810000 */
[----:B--2---:R-:W-:-:S02]  /*3320*/  LOP3.LUT P0, R5, R21, 0x1f, RZ, 0xc0, !PT ;  /* 0x0000001f15057812 */ /* 0x004fc4000780c0ff */
[----:B----4-:R-:W-:-:S04]  /*3330*/  LEA R6, R20, R15, 0x18 ;  /* 0x0000000f14067211 */ /* 0x010fc800078ec0ff */
[----:B0-----:R-:W-:-:S07]  /*3340*/  LEA.HI R4, R21, R6, RZ, 0x1d ;  /* 0x0000000615047211 */ /* 0x001fce00078fe8ff */
[----:B------:R-:W-:Y:S01]  /*3350*/  @!P0 STS [R4], R7 ;  /* 0x0000000704008388 */ /* 0x000fe20000000800 */
[----:B------:R-:W-:Y:S01]  /*3360*/  BAR.SYNC.DEFER_BLOCKING 0x0 ;  /* 0x0000000000007b1d */ /* 0x000fe20000010000 */
[C---:B------:R-:W-:Y:S01]  /*3370*/  ISETP.GT.U32.AND P0, PT, R5.reuse, 0x3, PT ;  /* 0x000000030500780c */ /* 0x040fe20003f04070 */
[----:B------:R-:W-:Y:S01]  /*3380*/  IMAD.MOV.U32 R10, RZ, RZ, -0x800001 ;  /* 0xff7fffffff0a7424 */ /* 0x000fe200078e00ff */
[----:B------:R-:W-:Y:S01]  /*3390*/  LEA R6, R5, R6, 0x2 ;  /* 0x0000000605067211 */ /* 0x000fe200078e10ff */
[----:B------:R-:W-:Y:S02]  /*33a0*/  IMAD.MOV.U32 R9, RZ, RZ, RZ ;  /* 0x000000ffff097224 */ /* 0x000fe400078e00ff */
[----:B------:R-:W-:Y:S08]  /*33b0*/  BSSY.RECONVERGENT B0, `(.L_x_2526) ;  /* 0x0000171000007945 */ /* 0x000ff00003800200 */
[----:B------:R-:W0:Y:S04]  /*33c0*/  @!P0 LDS R10, [R6] ;  /* 0x00000000060a8984 */ /* 0x000e280000000800 */
[----:B0-----:R-:W0:Y:S02]  /*33d0*/  SHFL.BFLY PT, R7, R10, 0x2, 0x1f ;  /* 0x0c401f000a077f89 */ /* 0x001e2400000e0000 */
[----:B0-----:R-:W-:-:S02]  /*33e0*/  FMNMX.FTZ R11, R7, R10, !PT ;  /* 0x0000000a070b7209 */ /* 0x001fc40007810000 */
[----:B------:R-:W-:-:S03]  /*33f0*/  IADD3 R7, PT, PT, R19, 0x1, RZ ;  /* 0x0000000113077810 */ /* 0x000fc60007ffe0ff */
[----:B------:R-:W0:Y:S02]  /*3400*/  SHFL.BFLY PT, R2, R11, 0x1, 0x1f ;  /* 0x0c201f000b027f89 */ /* 0x000e2400000e0000 */
[----:B0-----:R-:W-:Y:S02]  /*3410*/  FMNMX.FTZ R8, R11, R2, !PT ;  /* 0x000000020b087209 */ /* 0x001fe40007810000 */
[----:B------:R-:W-:-:S04]  /*3420*/  IADD3 R2, PT, PT, R16, R21, RZ ;  /* 0x0000001510027210 */ /* 0x000fc80007ffe0ff */
[----:B------:R-:W-:Y:S01]  /*3430*/  ISETP.GT.AND P0, PT, R2, R19, PT ;  /* 0x000000130200720c */ /* 0x000fe20003f04270 */
[----:B------:R-:W0:-:S12]  /*3440*/  SHFL.IDX PT, R8, R8, RZ, 0x1f ;  /* 0x00001fff08087589 */ /* 0x000e1800000e0000 */
        /* <DEDUP_REMOVED lines=17> */
[----:B------:R-:W-:Y:S02]  /*3560*/  MOV R10, R2 ;  /* 0x00000002000a7202 */ /* 0x000fe40000000f00 */
[----:B------:R-:W-:Y:S02]  /*3570*/  LEA R12, R20, R13, 0x18 ;  /* 0x0000000d140c7211 */ /* 0x000fe400078ec0ff */
[----:B------:R-:W-:Y:S02]  /*3580*/  LOP3.LUT R11, R9, 0x3, RZ, 0xc0, !PT ;  /* 0x00000003090b7812 */ /* 0x000fe400078ec0ff */
[----:B------:R-:W-:Y:S01]  /*3590*/  MOV R9, RZ ;  /* 0x000000ff00097202 */ /* 0x000fe20000000f00 */
[----:B------:R-:W-:Y:S01]  /*35a0*/  IMAD R12, R21, 0x4, R12 ;  /* 0x00000004150c7824 */ /* 0x000fe200078e020c */
[----:B------:R-:W-:-:S07]  /*35b0*/  IADD3 R11, PT, PT, -R11, RZ, RZ ;  /* 0x000000ff0b0b7210 */ /* 0x000fce0007ffe1ff */
.L_x_2531:
        /* <DEDUP_REMOVED lines=11> */
.L_x_2530:
[----:B------:R-:W-:Y:S05]  /*3670*/  BSYNC.RECONVERGENT B1 ;  /* 0x0000000000017941 */ /* 0x000fea0003800200 */
.L_x_2529:
[----:B------:R-:W-:Y:S05]  /*3680*/  @!P1 BRA `(.L_x_2527) ;  /* 0x00000014000c9947 */ /* 0x000fea0003800000 */
[----:B------:R-:W-:Y:S01]  /*3690*/  IMAD.SHL.U32 R11, R16, 0x4, RZ ;  /* 0x00000004100b7824 */ /* 0x000fe200078e00ff */
[----:B------:R-:W-:-:S04]  /*36a0*/  IADD3 R15, PT, PT, R15, 0x120, RZ ;  /* 0x000001200f0f7810 */ /* 0x000fc80007ffe0ff */
[----:B------:R-:W-:Y:S02]  /*36b0*/  LEA R20, R20, R15, 0x18 ;  /* 0x0000000f14147211 */ /* 0x000fe400078ec0ff */
[C---:B------:R-:W-:Y:S01]  /*36c0*/  LEA R11, R10.reuse, -R11, 0x2 ;  /* 0x8000000b0a0b7211 */ /* 0x040fe200078e10ff */
[----:B------:R-:W-:-:S03]  /*36d0*/  VIADD R10, R10, 0x200 ;  /* 0x000002000a0a7836 */ /* 0x000fc60000000000 */
        /* <DEDUP_REMOVED lines=27> */
[----:B----4-:R-:W-:Y:S01]  /*3890*/  MOV R12, R10 ;  /* 0x0000000a000c7202 */ /* 0x010fe20000000f00 */
[----:B------:R-:W-:Y:S01]  /*38a0*/  BSSY.RECONVERGENT B1, `(.L_x_2532) ;  /* 0x000006c000017945 */ /* 0x000fe20003800200 */
[----:B------:R-:W-:Y:S02]  /*38b0*/  PLOP3.LUT P0, PT, PT, PT, PT, 0x80, 0x8 ;  /* 0x000000000008781c */ /* 0x000fe40003f0f070 */
[----:B------:R-:W-:-:S04]  /*38c0*/  IADD3 R10, PT, PT, -R12, R19, RZ ;  /* 0x000000130c0a7210 */ /* 0x000fc80007ffe1ff */
[----:B------:R-:W-:Y:S01]  /*38d0*/  ISETP.GT.AND P1, PT, R10, 0x5ff, PT ;  /* 0x000005ff0a00780c */ /* 0x000fe20003f24270 */
[----:B------:R-:W-:-:S12]  /*38e0*/  VIADD R10, R11, 0xc00 ;  /* 0x00000c000b0a7836 */ /* 0x000fd80000000000 */
[----:B------:R-:W-:Y:S05]  /*38f0*/  @!P1 BRA `(.L_x_2533) ;  /* 0x0000000400989947 */ /* 0x000fea0003800000 */
[----:B------:R-:W-:Y:S02]  /*3900*/  PLOP3.LUT P0, PT, PT, PT, PT, 0x8, 0x80 ;  /* 0x000000000080781c */ /* 0x000fe40003f0e170 */
[----:B------:R-:W-:-:S11]  /*3910*/  IADD3 R11, PT, PT, R19, -0x5ff, RZ ;  /* 0xfffffa01130b7810 */ /* 0x000fd60007ffe0ff */
.L_x_2534:
        /* <DEDUP_REMOVED lines=100> */
.L_x_2533:
[----:B------:R-:W-:Y:S05]  /*3f60*/  BSYNC.RECONVERGENT B1 ;  /* 0x0000000000017941 */ /* 0x000fea0003800200 */
.L_x_2532:
        /* <DEDUP_REMOVED lines=55> */
.L_x_2536:
[----:B------:R-:W-:Y:S05]  /*42e0*/  BSYNC.RECONVERGENT B1 ;  /* 0x0000000000017941 */ /* 0x000fea0003800200 */
.L_x_2535:
        /* <DEDUP_REMOVED lines=27> */
.L_x_2528:
        /* <DEDUP_REMOVED lines=11> */
[----:B------:R-:W-:-:S03]  /*4550*/  IMAD.MOV.U32 R9, RZ, RZ, RZ ;  /* 0x000000ffff097224 */ /* 0x000fc600078e00ff */
[----:B------:R-:W-:-:S05]  /*4560*/  SHF.R.S32.HI R24, RZ, 0x1f, R25 ;  /* 0x0000001fff187819 */ /* 0x000fca0000011419 */
[----:B------:R-:W-:Y:S05]  /*4570*/  @!P1 BRA `(.L_x_2538) ;  /* 0x00000000006c9947 */ /* 0x000fea0003800000 */
[----:B------:R-:W-:Y:S01]  /*4580*/  IADD3 R15, PT, PT, R15, 0x120, RZ ;  /* 0x000001200f0f7810 */ /* 0x000fe20007ffe0ff */
[--C-:B------:R-:W-:Y:S01]  /*4590*/  IMAD.MOV.U32 R12, RZ, RZ, R2.reuse ;  /* 0x000000ffff0c7224 */ /* 0x100fe200078e0002 */
[----:B------:R-:W-:Y:S02]  /*45a0*/  LEA.HI R9, R13, 0x1, RZ, 0x19 ;  /* 0x000000010d097811 */ /* 0x000fe400078fc8ff */
[----:B------:R-:W-:Y:S02]  /*45b0*/  IADD3 R23, P1, P2, R25, R10, R2 ;  /* 0x0000000a19177210 */ /* 0x000fe40007a3e002 */
[----:B------:R-:W-:Y:S02]  /*45c0*/  LEA R20, R20, R15, 0x18 ;  /* 0x0000000f14147211 */ /* 0x000fe400078ec0ff */
[----:B------:R-:W-:Y:S01]  /*45d0*/  LOP3.LUT R10, R9, 0x3, RZ, 0xc0, !PT ;  /* 0x00000003090a7812 */ /* 0x000fe200078ec0ff */
[----:B------:R-:W-:Y:S01]  /*45e0*/  HFMA2 R9, -RZ, RZ, 0, 0 ;  /* 0x00000000ff097431 */ /* 0x000fe200000001ff */
[----:B------:R-:W-:-:S02]  /*45f0*/  IADD3.X R11, PT, PT, R24, R11, RZ, P1, P2 ;  /* 0x0000000b180b7210 */ /* 0x000fc40000fe44ff */
[----:B------:R-:W-:Y:S02]  /*4600*/  LEA R13, R21, R20, 0x2 ;  /* 0x00000014150d7211 */ /* 0x000fe400078e10ff */
[----:B------:R-:W-:-:S07]  /*4610*/  IADD3 R14, PT, PT, -R10, RZ, RZ ;  /* 0x000000ff0a0e7210 */ /* 0x000fce0007ffe1ff */
.L_x_2539:
[----:B------:R-:W-:-:S06]  /*4620*/  MOV R10, R23 ;  /* 0x00000017000a7202 */ /* 0x000fcc0000000f00 */
[----:B------:R1:W2:Y:S01]  /*4630*/  LDG.E.U8 R10, desc[UR36][R10.64] ;  /* 0x000000240a0a7981 */ /* 0x0002a2000c1e1100 */
[----:B------:R-:W-:Y:S01]  /*4640*/  IMAD.MOV.U32 R20, RZ, RZ, RZ ;  /* 0x000000ffff147224 */ /* 0x000fe200078e00ff */
        /* <DEDUP_REMOVED lines=14> */
.L_x_2538:
[----:B------:R-:W-:Y:S05]  /*4730*/  BSYNC.RECONVERGENT B1 ;  /* 0x0000000000017941 */ /* 0x000fea0003800200 */
.L_x_2537:
        /* <DEDUP_REMOVED lines=9> */
[----:B------:R-:W-:-:S05]  /*47d0*/  IADD3.X R11, PT, PT, R24, UR5, RZ, P0, P1 ;  /* 0x00000005180b7c10 */ /* 0x000fca00087e24ff */
[----:B------:R-:W-:Y:S01]  /*47e0*/  IMAD.X R11, RZ, RZ, R11, P2 ;  /* 0x000000ffff0b7224 */ /* 0x000fe200010e060b */
[----:B-1----:R-:W-:-:S04]  /*47f0*/  LEA R13, R14, R13, 0x18 ;  /* 0x0000000d0e0d7211 */ /* 0x002fc800078ec0ff */
[----:B------:R-:W-:-:S07]  /*4800*/  IADD3 R13, PT, PT, R10, 0x400, R13 ;  /* 0x000004000a0d7810 */ /* 0x000fce0007ffe00d */
.L_x_2540:
[----:B------:R-:W-:-:S05]  /*4810*/  MOV R10, R15 ;  /* 0x0000000f000a7202 */ /* 0x000fca0000000f00 */
[----:B------:R-:W2:Y:S04]  /*4820*/  LDG.E.U8 R15, desc[UR36][R10.64+-0x100] ;  /* 0xffff00240a0f7981 */ /* 0x000ea8000c1e1100 */
[----:B------:R-:W4:Y:S04]  /*4830*/  LDG.E.U8 R14, desc[UR36][R10.64+-0x80] ;  /* 0xffff80240a0e7981 */ /* 0x000f28000c1e1100 */
[----:B------:R-:W5:Y:S04]  /*4840*/  LDG.E.U8 R20, desc[UR36][R10.64] ;  /* 0x000000240a147981 */ /* 0x000f68000c1e1100 */
[----:B------:R-:W3:Y:S01]  /*4850*/  LDG.E.U8 R24, desc[UR36][R10.64+0x80] ;  /* 0x000080240a187981 */ /* 0x000ee2000c1e1100 */
[----:B------:R-:W-:Y:S01]  /*4860*/  HFMA2 R26, -RZ, RZ, 0, 0 ;  /* 0x00000000ff1a7431 */ /* 0x000fe200000001ff */
[----:B------:R-:W-:-:S02]  /*4870*/  IADD3 R12, PT, PT, R12, 0x200, RZ ;  /* 0x000002000c0c7810 */ /* 0x000fc40007ffe0ff */
[----:B--2---:R-:W-:Y:S02]  /*4880*/  ISETP.NE.AND P0, PT, R15, RZ, PT ;  /* 0x000000ff0f00720c */ /* 0x004fe40003f05270 */
[----:B----4-:R-:W-:Y:S01]  /*4890*/  ISETP.NE.AND P1, PT, R14, RZ, PT ;  /* 0x000000ff0e00720c */ /* 0x010fe20003f25270 */
[----:B------:R-:W-:Y:S01]  /*48a0*/  HFMA2 R14, -RZ, RZ, 0, 0 ;  /* 0x00000000ff0e7431 */ /* 0x000fe200000001ff */
[----:B-----5:R-:W-:Y:S02]  /*48b0*/  ISETP.NE.AND P2, PT, R20, RZ, PT ;  /* 0x000000ff1400720c */ /* 0x020fe40003f45270 */
[----:B------:R-:W-:Y:S02]  /*48c0*/  MOV R20, RZ ;  /* 0x000000ff00147202 */ /* 0x000fe40000000f00 */
[----:B---3--:R-:W-:-:S05]  /*48d0*/  ISETP.NE.AND P3, PT, R24, RZ, PT ;  /* 0x000000ff1800720c */ /* 0x008fca0003f65270 */
        /* <DEDUP_REMOVED lines=30> */
.L_x_2527:
[----:B------:R-:W-:Y:S05]  /*4ac0*/  BSYNC.RECONVERGENT B0 ;  /* 0x0000000000007941 */ /* 0x000fea0003800200 */
.L_x_2526:
[----:B0-----:R-:W0:Y:S01]  /*4ad0*/  SHFL.BFLY PT, R8, R9, 0x10, 0x1f ;  /* 0x0e001f0009087f89 */ /* 0x001e2200000e0000 */
[C---:B------:R-:W-:Y:S01]  /*4ae0*/  ISETP.NE.AND P0, PT, R5.reuse, RZ, PT ;  /* 0x000000ff0500720c */ /* 0x040fe20003f05270 */
[----:B------:R-:W1:Y:S01]  /*4af0*/  LDCU.U8 UR6, c[0x0][0x48c] ;  /* 0x00009180ff0677ac */ /* 0x000e620008000000 */
[----:B------:R-:W-:Y:S01]  /*4b00*/  ISETP.GT.U32.AND P1, PT, R5, 0x3, PT ;  /* 0x000000030500780c */ /* 0x000fe20003f24070 */
[----:B------:R-:W2:Y:S01]  /*4b10*/  S2R R45, SR_CTAID.X ;  /* 0x00000000002d7919 */ /* 0x000ea20000002500 */
[----:B------:R-:W2:Y:S01]  /*4b20*/  S2UR UR4, SR_CTAID.Y ;  /* 0x00000000000479c3 */ /* 0x000ea20000002600 */
[----:B0-----:R-:W-:-:S05]  /*4b30*/  FADD.FTZ R8, R8, R9 ;  /* 0x0000000908087221 */ /* 0x001fca0000010000 */
[----:B----4-:R-:W0:Y:S02]  /*4b40*/  SHFL.BFLY PT, R11, R8, 0x8, 0x1f ;  /* 0x0d001f00080b7f89 */ /* 0x010e2400000e0000 */
[----:B0-----:R-:W-:-:S05]  /*4b50*/  FADD.FTZ R11, R8, R11 ;  /* 0x0000000b080b7221 */ /* 0x001fca0000010000 */
[----:B------:R-:W0:Y:S02]  /*4b60*/  SHFL.BFLY PT, R10, R11, 0x4, 0x1f ;  /* 0x0c801f000b0a7f89 */ /* 0x000e2400000e0000 */
[----:B0-----:R-:W-:Y:S02]  /*4b70*/  FADD.FTZ R10, R11, R10 ;  /* 0x0000000a0b0a7221 */ /* 0x001fe40000010000 */
[----:B------:R-:W0:Y:S03]  /*4b80*/  LDC R11, c[0x0][0x40c] ;  /* 0x00010300ff0b7b82 */ /* 0x000e260000000800 */
[----:B------:R-:W4:Y:S02]  /*4b90*/  SHFL.BFLY PT, R13, R10, 0x2, 0x1f ;  /* 0x0c401f000a0d7f89 */ /* 0x000f2400000e0000 */
[----:B----4-:R-:W-:-:S03]  /*4ba0*/  FADD.FTZ R13, R10, R13 ;  /* 0x0000000d0a0d7221 */ /* 0x010fc60000010000 */
[----:B------:R-:W2:Y:S02]  /*4bb0*/  LDC R10, c[0x0][0x3f8] ;  /* 0x0000fe00ff0a7b82 */ /* 0x000ea40000000800 */
[----:B------:R-:W4:Y:S01]  /*4bc0*/  SHFL.BFLY PT, R12, R13, 0x1, 0x1f ;  /* 0x0c201f000d0c7f89 */ /* 0x000f2200000e0000 */
[----:B--2---:R-:W-:Y:S02]  /*4bd0*/  IMAD R33, R10, UR4, R45 ;  /* 0x000000040a217c24 */ /* 0x004fe4000f8e022d */
[----:B----4-:R-:W-:-:S03]  /*4be0*/  FADD.FTZ R5, R13, R12 ;  /* 0x0000000c0d057221 */ /* 0x010fc60000010000 */
[----:B------:R-:W0:Y:S02]  /*4bf0*/  LDC R12, c[0x0][0x3f4] ;  /* 0x0000fd00ff0c7b82 */ /* 0x000e240000000800 */
[----:B------:R0:W-:Y:S06]  /*4c00*/  @!P0 STS [R4+0x10], R5 ;  /* 0x0000100504008388 */ /* 0x0001ec0000000800 */
[----:B------:R-:W-:Y:S01]  /*4c10*/  BAR.SYNC.DEFER_BLOCKING 0x0 ;  /* 0x0000000000007b1d */ /* 0x000fe20000010000 */
[----:B-1----:R-:W-:Y:S02]  /*4c20*/  ISETP.NE.AND P0, PT, RZ, UR6, PT ;  /* 0x00000006ff007c0c */ /* 0x002fe4000bf05270 */
[----:B0-----:R-:W-:-:S04]  /*4c30*/  VIMNMX R4, PT, PT, R12, R11, PT ;  /* 0x0000000b0c047248 */ /* 0x001fc80003fe0100 */
[----:B------:R-:W-:Y:S01]  /*4c40*/  IADD3 R4, PT, PT, R4, 0x4, RZ ;  /* 0x0000000404047810 */ /* 0x000fe20007ffe0ff */
[----:B------:R-:W0:Y:S01]  /*4c50*/  @!P1 LDS R5, [R6+0x10] ;  /* 0x0000100006059984 */ /* 0x000e220000000800 */
[----:B------:R-:W-:-:S03]  /*4c60*/  ISETP.GT.AND P1, PT, R2, R19, PT ;  /* 0x000000130200720c */ /* 0x000fc60003f24270 */
[----:B0-----:R-:W0:Y:S02]  /*4c70*/  SHFL.BFLY PT, R8, R5, 0x2, 0x1f ;  /* 0x0c401f0005087f89 */ /* 0x001e2400000e0000 */
[----:B0-----:R-:W-:Y:S01]  /*4c80*/  FADD.FTZ R8, R8, R5 ;  /* 0x0000000508087221 */ /* 0x001fe20000010000 */
[----:B------:R-:W-:-:S04]  /*4c90*/  SHF.R.S32.HI R5, RZ, 0x1f, R4 ;  /* 0x0000001fff057819 */ /* 0x000fc80000011404 */
[----:B------:R-:W0:Y:S02]  /*4ca0*/  SHFL.BFLY PT, R9, R8, 0x1, 0x1f ;  /* 0x0c201f0008097f89 */ /* 0x000e2400000e0000 */
[----:B0-----:R-:W-:Y:S01]  /*4cb0*/  FADD.FTZ R9, R8, R9 ;  /* 0x0000000908097221 */ /* 0x001fe20000010000 */
[----:B------:R-:W-:Y:S02]  /*4cc0*/  LEA.HI R8, R5, R4, RZ, 0x2 ;  /* 0x0000000405087211 */ /* 0x000fe400078f10ff */
[----:B------:R-:W-:Y:S02]  /*4cd0*/  CS2R R4, SRZ ;  /* 0x0000000000047805 */ /* 0x000fe4000001ff00 */
[----:B------:R-:W-:Y:S01]  /*4ce0*/  SHF.L.U32 R8, R8, 0x2, RZ ;  /* 0x0000000208087819 */ /* 0x000fe200000006ff */
[----:B------:R-:W0:Y:S02]  /*4cf0*/  SHFL.IDX PT, R9, R9, RZ, 0x1f ;  /* 0x00001fff09097589 */ /* 0x000e2400000e0000 */
[----:B0-----:R-:W-:-:S04]  /*4d00*/  FADD.FTZ R6, R9, 9.9999999747524270788e-07 ;  /* 0x358637bd09067421 */ /* 0x001fc80000010000 */
[----:B------:R0:W1:Y:S01]  /*4d10*/  MUFU.RCP R15, R6 ;  /* 0x00000006000f7308 */ /* 0x0000620000001000 */
[----:B------:R-:W-:Y:S05]  /*4d20*/  @!P0 BRA `(.L_x_2541) ;  /* 0x0000000000188947 */ /* 0x000fea0003800000 */
[----:B------:R-:W2:Y:S08]  /*4d30*/  LDC R4, c[0x0][0x488] ;  /* 0x00012200ff047b82 */ /* 0x000eb00000000800 */
[----:B------:R-:W2:Y:S08]  /*4d40*/  LDC R5, c[0x0][0x40c] ;  /* 0x00010300ff057b82 */ /* 0x000eb00000000800 */
[----:B------:R-:W4:Y:S01]  /*4d50*/  LDC R9, c[0x0][0x3f4] ;  /* 0x0000fd00ff097b82 */ /* 0x000f220000000800 */
[----:B--2---:R-:W-:-:S04]  /*4d60*/  IMAD R4, R33, R4, R5 ;  /* 0x0000000421047224 */ /* 0x004fc800078e0205 */
[----:B----4-:R-:W-:-:S05]  /*4d70*/  IMAD R4, R4, R9, RZ ;  /* 0x0000000904047224 */ /* 0x010fca00078e02ff */
[----:B------:R-:W-:-:S07]  /*4d80*/  SHF.R.S32.HI R5, RZ, 0x1f, R4 ;  /* 0x0000001fff057819 */ /* 0x000fce0000011404 */
.L_x_2541:
        /* <DEDUP_REMOVED lines=16> */
[C---:B------:R-:W-:Y:S01]  /*4e90*/  SHF.L.U32 R7, R6.reuse, 0x7, RZ ;  /* 0x0000000706077819 */ /* 0x040fe200000006ff */
[----:B------:R-:W-:Y:S01]  /*4ea0*/  UIADD3 UR4, UPT, UPT, UR4, 0x120, URZ ;  /* 0x0000012004047890 */ /* 0x000fe2000fffe0ff */
[----:B------:R-:W-:Y:S01]  /*4eb0*/  LOP3.LUT R6, R6, 0x3, RZ, 0xc0, !PT ;  /* 0x0000000306067812 */ /* 0x000fe200078ec0ff */
[----:B------:R-:W-:Y:S01]  /*4ec0*/  IMAD.X R13, RZ, RZ, R5, P2 ;  /* 0x000000ffff0d7224 */ /* 0x000fe200010e0605 */
[----:B------:R-:W-:-:S02]  /*4ed0*/  LOP3.LUT R9, R7, 0x180, RZ, 0xc0, !PT ;  /* 0x0000018007097812 */ /* 0x000fc400078ec0ff */
[----:B------:R-:W-:Y:S02]  /*4ee0*/  LEA R7, R21, R46, 0x1 ;  /* 0x0000002e15077211 */ /* 0x000fe400078e08ff */
[----:B------:R-:W-:Y:S02]  /*4ef0*/  IADD3 R2, PT, PT, R2, R9, RZ ;  /* 0x0000000902027210 */ /* 0x000fe40007ffe0ff */
[----:B------:R-:W-:Y:S02]  /*4f00*/  IADD3 R10, PT, PT, -R6, RZ, RZ ;  /* 0x000000ff060a7210 */ /* 0x000fe40007ffe1ff */
[----:B--2---:R-:W-:-:S04]  /*4f10*/  LEA R11, P2, R12, UR8, 0x2 ;  /* 0x000000080c0b7c11 */ /* 0x004fc8000f8410ff */
[----:B------:R-:W-:Y:S01]  /*4f20*/  LEA.HI.X R12, R12, UR9, R13, 0x2, P2 ;  /* 0x000000090c0c7c11 */ /* 0x000fe200090f140d */
[----:B0-----:R-:W-:-:S06]  /*4f30*/  ULEA UR4, UR5, UR4, 0x18 ;  /* 0x0000000405047291 */ /* 0x001fcc000f8ec0ff */
[----:B------:R-:W-:Y:S01]  /*4f40*/  VIADD R8, R7, UR4 ;  /* 0x0000000407087c36 */ /* 0x000fe20008000000 */
[----:B------:R-:W-:-:S07]  /*4f50*/  LEA R9, R21, UR4, 0x2 ;  /* 0x0000000415097c11 */ /* 0x000fce000f8e10ff */
.L_x_2546:
        /* <DEDUP_REMOVED lines=15> */
.L_x_2545:
[----:B------:R-:W-:Y:S05]  /*5050*/  BSYNC.RECONVERGENT B1 ;  /* 0x0000000000017941 */ /* 0x000fea0003800200 */
.L_x_2544:
[----:B------:R-:W-:Y:S05]  /*5060*/  @!P1 BRA `(.L_x_2543) ;  /* 0x0000000000d09947 */ /* 0x000fea0003800000 */
[----:B--2---:R-:W0:Y:S01]  /*5070*/  S2R R7, SR_CgaCtaId ;  /* 0x0000000000077919 */ /* 0x004e220000008800 */
[----:B------:R-:W2:Y:S01]  /*5080*/  LDCU.64 UR4, c[0x0][0x480] ;  /* 0x00009000ff0477ac */ /* 0x000ea20008000a00 */
[----:B------:R-:W-:Y:S02]  /*5090*/  MOV R6, 0x400 ;  /* 0x0000040000067802 */ /* 0x000fe40000000f00 */
[----:B------:R-:W-:Y:S01]  /*50a0*/  IADD3 R10, P0, PT, R2, R4, RZ ;  /* 0x00000004020a7210 */ /* 0x000fe20007f1e0ff */
[----:B------:R-:W-:Y:S01]  /*50b0*/  UISETP.NE.AND UP0, UPT, UR6, URZ, UPT ;  /* 0x000000ff0600728c */ /* 0x000fe2000bf05270 */
[----:B------:R-:W-:Y:S02]  /*50c0*/  IADD3 R6, PT, PT, R6, 0x120, RZ ;  /* 0x0000012006067810 */ /* 0x000fe40007ffe0ff */
[----:B------:R-:W-:Y:S01]  /*50d0*/  ISETP.NE.AND P1, PT, RZ, UR6, PT ;  /* 0x00000006ff007c0c */ /* 0x000fe2000bf25270 */
[----:B------:R-:W-:Y:S01]  /*50e0*/  IMAD.X R11, RZ, RZ, R5, P0 ;  /* 0x000000ffff0b7224 */ /* 0x000fe200000e0605 */
[----:B------:R-:W-:-:S02]  /*50f0*/  LEA R5, R2, R46, 0x1 ;  /* 0x0000002e02057211 */ /* 0x000fc400078e08ff */
[----:B------:R-:W-:-:S03]  /*5100*/  PLOP3.LUT P0, PT, PT, PT, UP0, 0x80, 0x8 ;  /* 0x000000000008781c */ /* 0x000fc60003f0f008 */
[----:B------:R-:W-:Y:S01]  /*5110*/  IMAD R5, R16, -0x2, R5 ;  /* 0xfffffffe10057824 */ /* 0x000fe200078e0205 */
[----:B--2---:R-:W-:-:S04]  /*5120*/  LEA R9, P3, R10, UR4, 0x2 ;  /* 0x000000040a097c11 */ /* 0x004fc8000f8610ff */
[----:B------:R-:W-:Y:S02]  /*5130*/  IADD3 R9, P2, PT, R9, 0x400, RZ ;  /* 0x0000040009097810 */ /* 0x000fe40007f5e0ff */
[----:B------:R-:W-:-:S05]  /*5140*/  LEA.HI.X R10, R10, UR5, R11, 0x2, P3 ;  /* 0x000000050a0a7c11 */ /* 0x000fca00098f140b */
[----:B------:R-:W-:Y:S01]  /*5150*/  IMAD.X R10, RZ, RZ, R10, P2 ;  /* 0x000000ffff0a7224 */ /* 0x000fe200010e060a */
[----:B0-----:R-:W-:Y:S02]  /*5160*/  LEA R8, R7, R6, 0x18 ;  /* 0x0000000607087211 */ /* 0x001fe400078ec0ff */
[----:B------:R-:W-:-:S04]  /*5170*/  SHF.L.U32 R7, R16, 0x2, RZ ;  /* 0x0000000210077819 */ /* 0x000fc800000006ff */
[----:B------:R-:W-:Y:S02]  /*5180*/  LEA R4, R2, -R7, 0x2 ;  /* 0x8000000702047211 */ /* 0x000fe400078e10ff */
[--C-:B------:R-:W-:Y:S02]  /*5190*/  IADD3 R7, PT, PT, R5, 0x200, R8.reuse ;  /* 0x0000020005077810 */ /* 0x100fe40007ffe008 */
[----:B------:R-:W-:-:S07]  /*51a0*/  IADD3 R6, PT, PT, R4, 0x400, R8 ;  /* 0x0000040004067810 */ /* 0x000fce0007ffe008 */
.L_x_2547:
        /* <DEDUP_REMOVED lines=32> */
.L_x_2543:
[----:B------:R-:W-:Y:S05]  /*53b0*/  BSYNC.RECONVERGENT B0 ;  /* 0x0000000000007941 */ /* 0x000fea0003800200 */
.L_x_2542:
[----:B------:R-:W4:Y:S01]  /*53c0*/  LDCU.64 UR4, c[0x0][0x3b0] ;  /* 0x00007600ff0477ac */ /* 0x000f220008000a00 */
[----:B------:R-:W-:Y:S01]  /*53d0*/  SHF.R.S32.HI R2, RZ, 0x1f, R19 ;  /* 0x0000001fff027819 */ /* 0x000fe20000011413 */
[----:B------:R-:W-:Y:S01]  /*53e0*/  IMAD.SHL.U32 R20, R21, 0x8, RZ ;  /* 0x0000000815147824 */ /* 0x000fe200078e00ff */
[----:B------:R-:W-:Y:S02]  /*53f0*/  SHF.R.U32.HI R23, RZ, 0x4, R21 ;  /* 0x00000004ff177819 */ /* 0x000fe40000011615 */
[----:B0-2---:R-:W-:Y:S02]  /*5400*/  CS2R R6, SRZ ;  /* 0x0000000000067805 */ /* 0x005fe4000001ff00 */
[----:B------:R-:W-:Y:S01]  /*5410*/  LEA.HI R2, R2, R19, RZ, 0x3 ;  /* 0x0000001302027211 */ /* 0x000fe200078f18ff */
[----:B------:R-:W0:Y:S01]  /*5420*/  LDC.64 R10, c[0x0][0x3c0] ;  /* 0x0000f000ff0a7b82 */ /* 0x000e220000000a00 */
[----:B------:R-:W-:Y:S02]  /*5430*/  LOP3.LUT R20, R20, 0x78, RZ, 0xc0, !PT ;  /* 0x0000007814147812 */ /* 0x000fe400078ec0ff */
[----:B------:R-:W-:-:S04]  /*5440*/  LOP3.LUT R2, R2, 0xfffffff8, RZ, 0xc0, !PT ;  /* 0xfffffff802027812 */ /* 0x000fc800078ec0ff */
[----:B------:R-:W-:Y:S02]  /*5450*/  IADD3 R42, PT, PT, -R2, R19, RZ ;  /* 0x00000013022a7210 */ /* 0x000fe40007ffe1ff */
[----:B----4-:R-:W-:Y:S01]  /*5460*/  ISETP.NE.U32.AND P0, PT, RZ, UR4, PT ;  /* 0x00000004ff007c0c */ /* 0x010fe2000bf05070 */
[----:B------:R-:W2:Y:S03]  /*5470*/  LDCU UR4, c[0x0][0x3f4] ;  /* 0x00007e80ff0477ac */ /* 0x000ea60008000800 */
[----:B------:R-:W-:-:S04]  /*5480*/  ISETP.NE.AND.EX P0, PT, RZ, UR5, PT, P0 ;  /* 0x00000005ff007c0c */ /* 0x000fc8000bf05300 */
[----:B------:R-:W-:-:S13]  /*5490*/  ISETP.NE.OR P0, PT, R23, R42, !P0 ;  /* 0x0000002a1700720c */ /* 0x000fda0004705670 */
[----:B------:R-:W4:Y:S01]  /*54a0*/  @!P0 LDC.64 R8, c[0x0][0x3b0] ;  /* 0x0000ec00ff088b82 */ /* 0x000f220000000a00 */
[----:B------:R-:W-:-:S07]  /*54b0*/  @!P0 LEA R5, R45, R20, 0x7 ;  /* 0x000000142d058211 */ /* 0x000fce00078e38ff */
[----:B------:R-:W1:Y:S01]  /*54c0*/  S2UR UR5, SR_CgaCtaId ;  /* 0x00000000000579c3 */ /* 0x000e620000008800 */
[----:B--2---:R-:W-:Y:S02]  /*54d0*/  MOV R38, UR4 ;  /* 0x0000000400267c02 */ /* 0x004fe40008000f00 */
[----:B------:R-:W-:Y:S01]  /*54e0*/  IADD3 R44, PT, PT, R16, R23, RZ ;  /* 0x00000017102c7210 */ /* 0x000fe20007ffe0ff */
[----:B----4-:R-:W-:Y:S01]  /*54f0*/  @!P0 IMAD.WIDE.U32 R8, R5, 0x2, R8 ;  /* 0x0000000205088825 */ /* 0x010fe200078e0008 */
[----:B------:R-:W-:-:S06]  /*5500*/  CS2R R4, SRZ ;  /* 0x0000000000047805 */ /* 0x000fcc000001ff00 */
[----:B------:R2:W5:Y:S01]  /*5510*/  @!P0 LDG.E.128 R4, desc[UR36][R8.64] ;  /* 0x0000002408048981 */ /* 0x000562000c1e1d00 */
[----:B------:R-:W-:Y:S01]  /*5520*/  UMOV UR4, 0x400 ;  /* 0x0000040000047882 */ /* 0x000fe20000000000 */
[----:B------:R-:W-:Y:S01]  /*5530*/  IMAD R3, R3, R38, R20 ;  /* 0x0000002603037224 */ /* 0x000fe200078e0214 */
[----:B------:R-:W-:Y:S01]  /*5540*/  UIADD3 UR4, UPT, UPT, UR4, 0x120, URZ ;  /* 0x0000012004047890 */ /* 0x000fe2000fffe0ff */
[----:B------:R-:W-:Y:S01]  /*5550*/  BSSY.RECONVERGENT B0, `(.L_x_2548) ;  /* 0x00000c6000007945 */ /* 0x000fe20003800200 */
[----:B------:R-:W-:Y:S02]  /*5560*/  HFMA2 R43, -RZ, RZ, 0, 0 ;  /* 0x00000000ff2b7431 */ /* 0x000fe400000001ff */
[----:B0-----:R-:W-:Y:S01]  /*5570*/  IMAD.WIDE R2, R3, 0x2, R10 ;  /* 0x0000000203027825 */ /* 0x001fe200078e020a */
[----:B-1----:R-:W-:Y:S01]  /*5580*/  ULEA UR4, UR5, UR4, 0x18 ;  /* 0x0000000405047291 */ /* 0x002fe2000f8ec0ff */
[----:B------:R-:W-:Y:S02]  /*5590*/  SHF.L.U32 R33, R33, 0x7, RZ ;  /* 0x0000000721217819 */ /* 0x000fe400000006ff */
[----:B------:R-:W-:-:S02]  /*55a0*/  CS2R R34, SRZ ;  /* 0x0000000000227805 */ /* 0x000fc4000001ff00 */
[----:B--2---:R-:W-:Y:S01]  /*55b0*/  VIMNMX R9, PT, PT, R19, R38, PT ;  /* 0x0000002613097248 */ /* 0x004fe20003fe0100 */
[----:B------:R-:W-:Y:S01]  /*55c0*/  IMAD.MOV.U32 R32, RZ, RZ, RZ ;  /* 0x000000ffff207224 */ /* 0x000fe200078e00ff */
[----:B------:R-:W-:Y:S02]  /*55d0*/  CS2R R36, SRZ ;  /* 0x0000000000247805 */ /* 0x000fe4000001ff00 */
[----:B------:R-:W-:Y:S01]  /*55e0*/  CS2R R40, SRZ ;  /* 0x0000000000287805 */ /* 0x000fe2000001ff00 */
[----:B------:R-:W-:Y:S01]  /*55f0*/  BAR.SYNC.DEFER_BLOCKING 0x0 ;  /* 0x0000000000007b1d */ /* 0x000fe20000010000 */
[----:B------:R-:W-:Y:S02]  /*5600*/  ISETP.GE.AND P0, PT, R44, R9, PT ;  /* 0x000000092c00720c */ /* 0x000fe40003f06270 */
[----:B------:R-:W-:-:S11]  /*5610*/  IADD3 R39, PT, PT, R46, UR4, RZ ;  /* 0x000000042e277c10 */ /* 0x000fd6000fffe0ff */
[----:B------:R-:W-:Y:S05]  /*5620*/  @P0 BRA `(.L_x_2549) ;  /* 0x0000000800e00947 */ /* 0x000fea0003800000 */
[----:B------:R-:W-:Y:S01]  /*5630*/  VIADDMNMX R48, R44, 0x8, R9, !PT ;  /* 0x000000082c307846 */ /* 0x000fe20007800109 */
[----:B------:R-:W-:Y:S01]  /*5640*/  BSSY.RECONVERGENT B1, `(.L_x_2550) ;  /* 0x000006b000017945 */ /* 0x000fe20003800200 */
[----:B------:R-:W-:Y:S02]  /*5650*/  LOP3.LUT R8, RZ, R16, RZ, 0x33, !PT ;  /* 0x00000010ff087212 */ /* 0x000fe400078e33ff */
[----:B------:R-:W-:Y:S01]  /*5660*/  CS2R R40, SRZ ;  /* 0x0000000000287805 */ /* 0x000fe2000001ff00 */
[----:B------:R-:W-:Y:S01]  /*5670*/  IMAD.MOV.U32 R47, RZ, RZ, R44 ;  /* 0x000000ffff2f7224 */ /* 0x000fe200078e002c */
[----:B------:R-:W-:Y:S02]  /*5680*/  MOV R43, RZ ;  /* 0x000000ff002b7202 */ /* 0x000fe40000000f00 */
[----:B------:R-:W-:Y:S02]  /*5690*/  CS2R R36, SRZ ;  /* 0x0000000000247805 */ /* 0x000fe4000001ff00 */
[----:B------:R-:W-:-:S02]  /*56a0*/  IADD3 R48, PT, PT, -R23, R48, R8 ;  /* 0x0000003017307210 */ /* 0x000fc40007ffe108 */
[----:B------:R-:W-:Y:S02]  /*56b0*/  CS2R R34, SRZ ;  /* 0x0000000000227805 */ /* 0x000fe4000001ff00 */
[----:B------:R-:W-:Y:S02]  /*56c0*/  MOV R32, RZ ;  /* 0x000000ff00207202 */ /* 0x000fe40000000f00 */
[C---:B------:R-:W-:Y:S02]  /*56d0*/  ISETP.GE.U32.AND P0, PT, R48.reuse, 0x18, PT ;  /* 0x000000183000780c */ /* 0x040fe40003f06070 */
[----:B------:R-:W-:-:S04]  /*56e0*/  LEA.HI R49, R48, 0x1, RZ, 0x1d ;  /* 0x0000000130317811 */ /* 0x000fc800078fe8ff */
[----:B------:R-:W-:-:S07]  /*56f0*/  LOP3.LUT P1, R58, R49, 0x3, RZ, 0xc0, !PT ;  /* 0x00000003313a7812 */ /* 0x000fce000782c0ff */
[----:B------:R-:W-:Y:S06]  /*5700*/  @!P0 BRA `(.L_x_2551) ;  /* 0x0000000400788947 */ /* 0x000fec0003800000 */
[----:B------:R-:W-:Y:S01]  /*5710*/  LOP3.LUT R49, R49, 0x3ffffffc, RZ, 0xc0, !PT ;  /* 0x3ffffffc31317812 */ /* 0x000fe200078ec0ff */
[----:B------:R-:W-:Y:S01]  /*5720*/  IMAD.MOV.U32 R40, RZ, RZ, RZ ;  /* 0x000000ffff287224 */ /* 0x000fe200078e00ff */
[----:B------:R-:W-:Y:S02]  /*5730*/  MOV R50, RZ ;  /* 0x000000ff00327202 */ /* 0x000fe40000000f00 */
[----:B------:R-:W-:-:S07]  /*5740*/  MOV R47, R44 ;  /* 0x0000002c002f7202 */ /* 0x000fce0000000f00 */
.L_x_2552:
[----:B------:R-:W-:-:S05]  /*5750*/  SHF.L.U32 R29, R47, 0x7, RZ ;  /* 0x000000072f1d7819 */ /* 0x000fca00000006ff */
[----:B------:R-:W-:-:S06]  /*5760*/  IMAD.WIDE.U32 R8, R29, 0x2, R2 ;  /* 0x000000021d087825 */ /* 0x000fcc00078e0002 */
[----:B------:R-:W2:Y:S01]  /*5770*/  LDG.E.128 R8, desc[UR36][R8.64] ;  /* 0x0000002408087981 */ /* 0x000ea2000c1e1d00 */
[C---:B------:R-:W-:Y:S01]  /*5780*/  IADD3 R13, PT, PT, R29.reuse, 0x400, RZ ;  /* 0x000004001d0d7810 */ /* 0x040fe20007ffe0ff */
[----:B------:R-:W-:-:S04]  /*5790*/  VIADD R25, R29, 0x800 ;  /* 0x000008001d197836 */ /* 0x000fc80000000000 */
[----:B------:R-:W-:-:S04]  /*57a0*/  IMAD.WIDE.U32 R12, R13, 0x2, R2 ;  /* 0x000000020d0c7825 */ /* 0x000fc800078e0002 */
[----:B------:R-:W-:Y:S02]  /*57b0*/  IMAD.WIDE.U32 R24, R25, 0x2, R2 ;  /* 0x0000000219187825 */ /* 0x000fe400078e0002 */
[----:B------:R-:W4:Y:S01]  /*57c0*/  LDG.E.128 R12, desc[UR36][R12.64] ;  /* 0x000000240c0c7981 */ /* 0x000f22000c1e1d00 */
[----:B------:R-:W-:-:S03]  /*57d0*/  IADD3 R29, PT, PT, R29, 0xc00, RZ ;  /* 0x00000c001d1d7810 */ /* 0x000fc60007ffe0ff */
[----:B------:R-:W4:Y:S02]  /*57e0*/  LDG.E.128 R24, desc[UR36][R24.64] ;  /* 0x0000002418187981 */ /* 0x000f24000c1e1d00 */
[----:B------:R-:W-:-:S06]  /*57f0*/  IMAD.WIDE.U32 R28, R29, 0x2, R2 ;  /* 0x000000021d1c7825 */ /* 0x000fcc00078e0002 */
[----:B---3--:R-:W3:Y:S01]  /*5800*/  LDG.E.128 R28, desc[UR36][R28.64] ;  /* 0x000000241c1c7981 */ /* 0x008ee2000c1e1d00 */
[----:B------:R-:W-:Y:S01]  /*5810*/  IADD3 R52, PT, PT, -R16, R47, RZ ;  /* 0x0000002f10347210 */ /* 0x000fe20007ffe1ff */
[----:B------:R-:W-:Y:S01]  /*5820*/  VIADD R50, R50, 0x4 ;  /* 0x0000000432327836 */ /* 0x000fe20000000000 */
[----:B------:R-:W-:Y:S02]  /*5830*/  IADD3 R47, PT, PT, R47, 0x20, RZ ;  /* 0x000000202f2f7810 */ /* 0x000fe40007ffe0ff */
[----:B------:R-:W-:Y:S02]  /*5840*/  LEA R52, R52, R39, 0x1 ;  /* 0x0000002734347211 */ /* 0x000fe400078e08ff */
[----:B------:R-:W-:-:S03]  /*5850*/  ISETP.NE.AND P0, PT, R50, R49, PT ;  /* 0x000000313200720c */ /* 0x000fc60003f05270 */
[----:B------:R-:W0:Y:S04]  /*5860*/  LDS.U16 R51, [R52] ;  /* 0x0000000034337984 */ /* 0x000e280000000400 */
[----:B------:R-:W-:Y:S04]  /*5870*/  LDS.U16 R57, [R52+0x10] ;  /* 0x0000100034397984 */ /* 0x000fe80000000400 */
[----:B------:R-:W1:Y:S01]  /*5880*/  LDS.U16 R59, [R52+0x20] ;  /* 0x00002000343b7984 */ /* 0x000e620000000400 */
[----:B0-----:R-:W-:Y:S02]  /*5890*/  HADD2.F32 R51, -RZ, R51.H0_H0 ;  /* 0x20000033ff337230 */ /* 0x001fe40000004100 */
[----:B-1----:R-:W-:-:S02]  /*58a0*/  HADD2.F32 R59, -RZ, R59.H0_H0 ;  /* 0x2000003bff3b7230 */ /* 0x002fc40000004100 */
[--C-:B--2---:R-:W-:Y:S02]  /*58b0*/  HADD2.F32 R53, -RZ, R8.reuse.H0_H0 ;  /* 0x20000008ff357230 */ /* 0x104fe40000004100 */
[----:B------:R-:W-:Y:S02]  /*58c0*/  HADD2.F32 R8, -RZ, R8.H1_H1 ;  /* 0x30000008ff087230 */ /* 0x000fe40000004100 */
[--C-:B------:R-:W-:Y:S02]  /*58d0*/  HADD2.F32 R54, -RZ, R9.reuse.H0_H0 ;  /* 0x20000009ff367230 */ /* 0x100fe40000004100 */
[C---:B------:R-:W-:Y:S01]  /*58e0*/  FFMA.FTZ R53, R51.reuse, R53, R40 ;  /* 0x0000003533357223 */ /* 0x040fe20000010028 */
[--C-:B------:R-:W-:Y:S02]  /*58f0*/  HADD2.F32 R56, -RZ, R10.reuse.H0_H0 ;  /* 0x2000000aff387230 */ /* 0x100fe40000004100 */
[----:B------:R-:W-:Y:S01]  /*5900*/  FFMA.FTZ R41, R51, R8, R41 ;  /* 0x0000000833297223 */ /* 0x000fe20000010029 */
[----:B------:R-:W-:Y:S01]  /*5910*/  HADD2.F32 R55, -RZ, R10.H1_H1 ;  /* 0x3000000aff377230 */ /* 0x000fe20000004100 */
[----:B------:R-:W0:Y:S01]  /*5920*/  LDS.U16 R8, [R52+0x30] ;  /* 0x0000300034087984 */ /* 0x000e220000000400 */
[----:B------:R-:W-:-:S02]  /*5930*/  HADD2.F32 R9, -RZ, R9.H1_H1 ;  /* 0x30000009ff097230 */ /* 0x000fc40000004100 */
[C---:B------:R-:W-:Y:S01]  /*5940*/  FFMA.FTZ R56, R51.reuse, R56, R37 ;  /* 0x0000003833387223 */ /* 0x040fe20000010025 */
[--C-:B------:R-:W-:Y:S02]  /*5950*/  HADD2.F32 R10, -RZ, R11.reuse.H0_H0 ;  /* 0x2000000bff0a7230 */ /* 0x100fe40000004100 */
[C---:B------:R-:W-:Y:S01]  /*5960*/  FFMA.FTZ R55, R51.reuse, R55, R34 ;  /* 0x0000003733377223 */ /* 0x040fe20000010022 */
[----:B------:R-:W-:Y:S02]  /*5970*/  HADD2.F32 R11, -RZ, R11.H1_H1 ;  /* 0x3000000bff0b7230 */ /* 0x000fe40000004100 */
[C---:B------:R-:W-:Y:S01]  /*5980*/  FFMA.FTZ R9, R51.reuse, R9, R36 ;  /* 0x0000000933097223 */ /* 0x040fe20000010024 */
[--C-:B----4-:R-:W-:Y:S02]  /*5990*/  HADD2.F32 R36, -RZ, R13.reuse.H1_H1 ;  /* 0x3000000dff247230 */ /* 0x110fe40000004100 */
[----:B------:R-:W-:Y:S01]  /*59a0*/  FFMA.FTZ R10, R51, R10, R35 ;  /* 0x0000000a330a7223 */ /* 0x000fe20000010023 */
[----:B------:R-:W-:-:S02]  /*59b0*/  HADD2.F32 R35, -RZ, R13.H0_H0 ;  /* 0x2000000dff237230 */ /* 0x000fc40000004100 */
[C---:B------:R-:W-:Y:S01]  /*59c0*/  FFMA.FTZ R11, R51.reuse, R11, R32 ;  /* 0x0000000b330b7223 */ /* 0x040fe20000010020 */
[----:B------:R-:W-:Y:S02]  /*59d0*/  HADD2.F32 R32, -RZ, R57.H0_H0 ;  /* 0x20000039ff207230 */ /* 0x000fe40000004100 */
[----:B------:R-:W-:Y:S01]  /*59e0*/  FFMA.FTZ R54, R51, R54, R43 ;  /* 0x0000003633367223 */ /* 0x000fe2000001002b */
[----:B------:R-:W-:Y:S02]  /*59f0*/  HADD2.F32 R34, -RZ, R12.H0_H0 ;  /* 0x2000000cff227230 */ /* 0x000fe40000004100 */
        /* <DEDUP_REMOVED lines=10> */
[C---:B------:R-:W-:Y:S01]  /*5aa0*/  FFMA.FTZ R13, R32.reuse, R13, R56 ;  /* 0x0000000d200d7223 */ /* 0x040fe20000010038 */
[C---:B------:R-:W-:Y:S01]  /*5ab0*/  FFMA.FTZ R14, R32.reuse, R14, R55 ;  /* 0x0000000e200e7223 */ /* 0x040fe20000010037 */
[--C-:B------:R-:W-:Y:S02]  /*5ac0*/  HADD2.F32 R15, -RZ, R24.reuse.H0_H0 ;  /* 0x20000018ff0f7230 */ /* 0x100fe40000004100 */
[----:B------:R-:W-:Y:S01]  /*5ad0*/  FFMA.FTZ R11, R32, R40, R11 ;  /* 0x00000028200b7223 */ /* 0x000fe2000001000b */
[----:B------:R-:W-:-:S02]  /*5ae0*/  HADD2.F32 R37, -RZ, R24.H1_H1 ;  /* 0x30000018ff257230 */ /* 0x000fc40000004100 */
[--C-:B------:R-:W-:Y:S02]  /*5af0*/  HADD2.F32 R24, -RZ, R25.reuse.H0_H0 ;  /* 0x20000019ff187230 */ /* 0x100fe40000004100 */
        /* <DEDUP_REMOVED lines=11> */
[----:B0-----:R-:W-:Y:S02]  /*5bb0*/  HADD2.F32 R8, -RZ, R8.H0_H0 ;  /* 0x20000008ff087230 */ /* 0x001fe40000004100 */
[C---:B------:R-:W-:Y:S01]  /*5bc0*/  FFMA.FTZ R10, R59.reuse, R41, R10 ;  /* 0x000000293b0a7223 */ /* 0x040fe2000001000a */
[--C-:B---3--:R-:W-:Y:S02]  /*5bd0*/  HADD2.F32 R40, -RZ, R28.reuse.H0_H0 ;  /* 0x2000001cff287230 */ /* 0x108fe40000004100 */
        /* <DEDUP_REMOVED lines=15> */
[----:B------:R-:W-:Y:S01]  /*5cd0*/  FFMA.FTZ R32, R8, R32, R11 ;  /* 0x0000002008207223 */ /* 0x000fe2000001000b */
[----:B------:R-:W-:Y:S06]  /*5ce0*/  @P0 BRA `(.L_x_2552) ;  /* 0xfffffff800980947 */ /* 0x000fec000383ffff */
.L_x_2551:
[----:B------:R-:W-:Y:S05]  /*5cf0*/  BSYNC.RECONVERGENT B1 ;  /* 0x0000000000017941 */ /* 0x000fea0003800200 */
.L_x_2550:
        /* <DEDUP_REMOVED lines=8> */
[----:B------:R-:W2:Y:S01]  /*5d80*/  LDG.E.128 R8, desc[UR36][R8.64] ;  /* 0x0000002408087981 */ /* 0x000ea2000c1e1d00 */
[----:B------:R-:W-:-:S06]  /*5d90*/  IMAD.WIDE.U32 R12, R13, 0x2, R2 ;  /* 0x000000020d0c7825 */ /* 0x000fcc00078e0002 */
[----:B------:R-:W4:Y:S01]  /*5da0*/  LDG.E.128 R12, desc[UR36][R12.64] ;  /* 0x000000240c0c7981 */ /* 0x000f22000c1e1d00 */
[C---:B------:R-:W-:Y:S01]  /*5db0*/  IMAD.IADD R24, R47.reuse, 0x1, -R16 ;  /* 0x000000012f187824 */ /* 0x040fe200078e0a10 */
[----:B------:R-:W-:-:S04]  /*5dc0*/  IADD3 R47, PT, PT, R47, 0x10, RZ ;  /* 0x000000102f2f7810 */ /* 0x000fc80007ffe0ff */
[----:B------:R-:W-:-:S05]  /*5dd0*/  LEA R24, R24, R39, 0x1 ;  /* 0x0000002718187211 */ /* 0x000fca00078e08ff */
[----:B------:R-:W0:Y:S04]  /*5de0*/  LDS.U16 R25, [R24] ;  /* 0x0000000018197984 */ /* 0x000e280000000400 */
[----:B------:R-:W1:Y:S01]  /*5df0*/  LDS.U16 R29, [R24+0x10] ;  /* 0x00001000181d7984 */ /* 0x000e620000000400 */
[----:B0-----:R-:W-:Y:S02]  /*5e00*/  HADD2.F32 R25, -RZ, R25.H0_H0 ;  /* 0x20000019ff197230 */ /* 0x001fe40000004100 */
[----:B-1----:R-:W-:Y:S02]  /*5e10*/  HADD2.F32 R29, -RZ, R29.H0_H0 ;  /* 0x2000001dff1d7230 */ /* 0x002fe40000004100 */
[--C-:B--2---:R-:W-:Y:S02]  /*5e20*/  HADD2.F32 R26, -RZ, R8.reuse.H0_H0 ;  /* 0x20000008ff1a7230 */ /* 0x104fe40000004100 */
[----:B------:R-:W-:-:S02]  /*5e30*/  HADD2.F32 R28, -RZ, R8.H1_H1 ;  /* 0x30000008ff1c7230 */ /* 0x000fc40000004100 */
[--C-:B------:R-:W-:Y:S02]  /*5e40*/  HADD2.F32 R8, -RZ, R10.reuse.H0_H0 ;  /* 0x2000000aff087230 */ /* 0x100fe40000004100 */
        /* <DEDUP_REMOVED lines=9> */
[----:B------:R-:W-:Y:S02]  /*5ee0*/  HADD2.F32 R11, -RZ, R11.H1_H1 ;  /* 0x3000000bff0b7230 */ /* 0x000fe40000004100 */
[C---:B------:R-:W-:Y:S01]  /*5ef0*/  FFMA.FTZ R10, R25.reuse, R10, R35 ;  /* 0x0000000a190a7223 */ /* 0x040fe20000010023 */
[----:B----4-:R-:W-:Y:S02]  /*5f00*/  HADD2.F32 R37, -RZ, R14.H0_H0 ;  /* 0x2000000eff257230 */ /* 0x010fe40000004100 */
        /* <DEDUP_REMOVED lines=17> */
.L_x_2554:
[----:B------:R-:W-:Y:S05]  /*6020*/  BSYNC.RECONVERGENT B1 ;  /* 0x0000000000017941 */ /* 0x000fea0003800200 */
.L_x_2553:
[----:B------:R-:W-:Y:S05]  /*6030*/  @P0 BRA `(.L_x_2549) ;  /* 0x00000000005c0947 */ /* 0x000fea0003800000 */
[----:B------:R-:W-:-:S05]  /*6040*/  SHF.L.U32 R9, R47, 0x7, RZ ;  /* 0x000000072f097819 */ /* 0x000fca00000006ff */
[----:B------:R-:W-:-:S06]  /*6050*/  IMAD.WIDE.U32 R8, R9, 0x2, R2 ;  /* 0x0000000209087825 */ /* 0x000fcc00078e0002 */
[----:B------:R-:W2:Y:S01]  /*6060*/  LDG.E.128 R8, desc[UR36][R8.64] ;  /* 0x0000002408087981 */ /* 0x000ea2000c1e1d00 */
[----:B------:R-:W-:-:S05]  /*6070*/  IMAD.IADD R12, R47, 0x1, -R16 ;  /* 0x000000012f0c7824 */ /* 0x000fca00078e0a10 */
[----:B------:R-:W-:-:S06]  /*6080*/  LEA R12, R12, R39, 0x1 ;  /* 0x000000270c0c7211 */ /* 0x000fcc00078e08ff */
[----:B------:R-:W0:Y:S02]  /*6090*/  LDS.U16 R12, [R12] ;  /* 0x000000000c0c7984 */ /* 0x000e240000000400 */
        /* <DEDUP_REMOVED lines=17> */
.L_x_2549:
[----:B------:R-:W-:Y:S05]  /*61b0*/  BSYNC.RECONVERGENT B0 ;  /* 0x0000000000007941 */ /* 0x000fea0003800200 */
.L_x_2548:
        /* <DEDUP_REMOVED lines=16> */
.L_x_2561:
        /* <DEDUP_REMOVED lines=48> */
.L_x_2560:
[----:B------:R-:W-:Y:S05]  /*65c0*/  BSYNC.RECONVERGENT B2 ;  /* 0x0000000000027941 */ /* 0x000fea0003800200 */
.L_x_2559:
[----:B------:R-:W-:Y:S01]  /*65d0*/  IADD3 R44, PT, PT, R44, 0x8, RZ ;  /* 0x000000082c2c7810 */ /* 0x000fe20007ffe0ff */
[----:B------:R-:W-:Y:S01]  /*65e0*/  VIADD R46, R46, 0x10 ;  /* 0x000000102e2e7836 */ /* 0x000fe20000000000 */
[----:B------:R-:W-:Y:S06]  /*65f0*/  @P2 BRA `(.L_x_2561) ;  /* 0xfffffffc00302947 */ /* 0x000fec000383ffff */
.L_x_2558:
[----:B------:R-:W-:Y:S05]  /*6600*/  BSYNC.RECONVERGENT B1 ;  /* 0x0000000000017941 */ /* 0x000fea0003800200 */
.L_x_2557:
[----:B------:R-:W-:-:S13]  /*6610*/  ISETP.GE.U32.AND P0, PT, R27, 0x18, PT ;  /* 0x000000181b00780c */ /* 0x000fda0003f06070 */
[----:B------:R-:W-:Y:S05]  /*6620*/  @!P0 BRA `(.L_x_2556) ;  /* 0x0000000c00148947 */ /* 0x000fea0003800000 */
[----:B------:R-:W0:Y:S02]  /*6630*/  LDC R38, c[0x0][0x3f4] ;  /* 0x0000fd00ff267b82 */ /* 0x000e240000000800 */
.L_x_2570:
[CC--:B0-----:R-:W-:Y:S01]  /*6640*/  ISETP.GE.AND P3, PT, R44.reuse, R38.reuse, PT ;  /* 0x000000262c00720c */ /* 0x0c1fe20003f66270 */
[C---:B------:R-:W-:Y:S01]  /*6650*/  IMAD.IADD R12, R44.reuse, 0x1, -R16 ;  /* 0x000000012c0c7824 */ /* 0x040fe200078e0a10 */
[C---:B---3--:R-:W-:Y:S01]  /*6660*/  IADD3 R31, PT, PT, R44.reuse, 0x8, RZ ;  /* 0x000000082c1f7810 */ /* 0x048fe20007ffe0ff */
[----:B------:R-:W-:Y:S01]  /*6670*/  BSSY.RECONVERGENT B1, `(.L_x_2562) ;  /* 0x0000033000017945 */ /* 0x000fe20003800200 */
[C---:B------:R-:W-:Y:S02]  /*6680*/  IADD3 R15, PT, PT, R44.reuse, 0x10, RZ ;  /* 0x000000102c0f7810 */ /* 0x040fe40007ffe0ff */
[----:B------:R-:W-:Y:S02]  /*6690*/  IADD3 R13, PT, PT, R44, 0x18, RZ ;  /* 0x000000182c0d7810 */ /* 0x000fe40007ffe0ff */
        /* <DEDUP_REMOVED lines=48> */
.L_x_2563:
[----:B------:R-:W-:Y:S05]  /*69a0*/  BSYNC.RECONVERGENT B1 ;  /* 0x0000000000017941 */ /* 0x000fea0003800200 */
.L_x_2562:
        /* <DEDUP_REMOVED lines=45> */
.L_x_2565:
[----:B------:R-:W-:Y:S05]  /*6c80*/  BSYNC.RECONVERGENT B1 ;  /* 0x0000000000017941 */ /* 0x000fea0003800200 */
.L_x_2564:
        /* <DEDUP_REMOVED lines=24> */
[----:B------:R-:W-:-:S05]  /*6e10*/  @!P3 LOP3.LUT R8, RZ, R38, RZ, 0x33, !PT ;  /* 0x00000026ff08b212 */ /* 0x000fca00078e33ff */
[----:B------:R-:W-:-:S04]  /*6e20*/  IMAD.SHL.U32 R9, R8, 0x80, RZ ;  /* 0x0000008008097824 */ /* 0x000fc800078e00ff */
        /* <DEDUP_REMOVED lines=19> */
.L_x_2567:
[----:B------:R-:W-:Y:S05]  /*6f60*/  BSYNC.RECONVERGENT B1 ;  /* 0x0000000000017941 */ /* 0x000fea0003800200 */
.L_x_2566:
        /* <DEDUP_REMOVED lines=9> */
[----:B-1----:R-:W-:-:S06]  /*7000*/  IADD3 R14, PT, PT, R10, 0xffffffe, RZ ;  /* 0x0ffffffe0a0e7810 */ /* 0x002fcc0007ffe0ff */
        /* <DEDUP_REMOVED lines=35> */
.L_x_2569:
[----:B------:R-:W-:Y:S05]  /*7240*/  BSYNC.RECONVERGENT B1 ;  /* 0x0000000000017941 */ /* 0x000fea0003800200 */
.L_x_2568:
[----:B------:R-:W-:-:S04]  /*7250*/  IADD3 R44, PT, PT, R44, 0x20, RZ ;  /* 0x000000202c2c7810 */ /* 0x000fc80007ffe0ff */
[----:B------:R-:W-:-:S13]  /*7260*/  ISETP.GE.AND P0, PT, R44, R19, PT ;  /* 0x000000132c00720c */ /* 0x000fda0003f06270 */
[----:B------:R-:W-:Y:S05]  /*7270*/  @!P0 BRA `(.L_x_2570) ;  /* 0xfffffff000f08947 */ /* 0x000fea000383ffff */
.L_x_2556:
[----:B------:R-:W-:Y:S05]  /*7280*/  BSYNC.RECONVERGENT B0 ;  /* 0x0000000000007941 */ /* 0x000fea0003800200 */
.L_x_2555:
        /* <DEDUP_REMOVED lines=35> */
[----:B------:R-:W-:Y:S01]  /*74c0*/  SHF.R.S32.HI R9, RZ, 0x8, R9 ;  /* 0x00000008ff097819 */ /* 0x000fe20000011409 */
[----:B------:R-:W-:Y:S01]  /*74d0*/  IMAD.MOV.U32 R10, RZ, RZ, R3 ;  /* 0x000000ffff0a7224 */ /* 0x000fe200078e0003 */
[----:B------:R-:W-:Y:S01]  /*74e0*/  SHF.R.S32.HI R27, RZ, 0x18, R19 ;  /* 0x00000018ff1b7819 */ /* 0x000fe20000011413 */
[----:B------:R-:W0:Y:S01]  /*74f0*/  I2F.S16 R3, R2 ;  /* 0x0000000200037306 */ /* 0x000e220000101400 */
[----:B------:R-:W-:-:S02]  /*7500*/  @P1 LOP3.LUT R15, R15, 0xffffff00, RZ, 0xfc, !PT ;  /* 0xffffff000f0f1812 */ /* 0x000fc400078efcff */
[----:B------:R-:W-:Y:S02]  /*7510*/  @P0 LOP3.LUT R13, R13, 0xffffff00, RZ, 0xfc, !PT ;  /* 0xffffff000d0d0812 */ /* 0x000fe400078efcff */
[----:B------:R-:W-:Y:S02]  /*7520*/  SHF.R.S32.HI R10, RZ, 0x8, R10 ;  /* 0x00000008ff0a7819 */ /* 0x000fe4000001140a */
[----:B------:R-:W-:Y:S01]  /*7530*/  @P2 LOP3.LUT R16, R16, 0xffffff00, RZ, 0xfc, !PT ;  /* 0xffffff0010102812 */ /* 0x000fe200078efcff */
[----:B------:R-:W1:Y:S01]  /*7540*/  I2F.S16 R9, R9 ;  /* 0x0000000900097306 */ /* 0x000e620000101400 */
[----:B0-----:R-:W-:-:S07]  /*7550*/  FMUL.FTZ R2, R8, R3 ;  /* 0x0000000308027220 */ /* 0x001fce0000410000 */
[----:B------:R-:W0:Y:S01]  /*7560*/  I2F.S16 R27, R27 ;  /* 0x0000001b001b7306 */ /* 0x000e220000101400 */
[----:B-1----:R-:W-:-:S07]  /*7570*/  FMUL.FTZ R12, R8, R9 ;  /* 0x00000009080c7220 */ /* 0x002fce0000410000 */
[----:B------:R-:W1:Y:S01]  /*7580*/  I2F.S16 R19, R10 ;  /* 0x0000000a00137306 */ /* 0x000e620000101400 */
[----:B0-----:R-:W-:-:S07]  /*7590*/  FMUL.FTZ R14, R8, R27 ;  /* 0x0000001b080e7220 */ /* 0x001fce0000410000 */
[----:B------:R-:W0:Y:S01]  /*75a0*/  I2F.S8 R15, R15 ;  /* 0x0000000f000f7306 */ /* 0x000e220000001400 */
[----:B-1----:R-:W-:-:S07]  /*75b0*/  FMUL.FTZ R19, R8, R19 ;  /* 0x0000001308137220 */ /* 0x002fce0000410000 */
[----:B------:R-:W1:Y:S01]  /*75c0*/  I2F.S8 R13, R13 ;  /* 0x0000000d000d7306 */ /* 0x000e620000001400 */
[----:B0-----:R-:W-:-:S07]  /*75d0*/  FMUL.FTZ R10, R8, R15 ;  /* 0x0000000f080a7220 */ /* 0x001fce0000410000 */
[----:B------:R-:W0:Y:S01]  /*75e0*/  I2F.S8 R25, R16 ;  /* 0x0000001000197306 */ /* 0x000e220000001400 */
[----:B------:R-:W-:Y:S01]  /*75f0*/  F2FP.F16.F32.PACK_AB R10, R19, R10 ;  /* 0x0000000a130a723e */ /* 0x000fe200000000ff */
[----:B-1----:R-:W-:-:S05]  /*7600*/  FMUL.FTZ R9, R8, R13 ;  /* 0x0000000d08097220 */ /* 0x002fca0000410000 */
[----:B------:R-:W-:Y:S01]  /*7610*/  F2FP.F16.F32.PACK_AB R9, R12, R9 ;  /* 0x000000090c09723e */ /* 0x000fe200000000ff */
[----:B0-----:R-:W-:Y:S01]  /*7620*/  FMUL.FTZ R25, R8, R25 ;  /* 0x0000001908197220 */ /* 0x001fe20000410000 */
[----:B------:R-:W-:-:S04]  /*7630*/  F2FP.F16.F32.PACK_AB R8, R2, R11 ;  /* 0x0000000b0208723e */ /* 0x000fc800000000ff */
[----:B------:R-:W-:Y:S01]  /*7640*/  F2FP.F16.F32.PACK_AB R11, R14, R25 ;  /* 0x000000190e0b723e */ /* 0x000fe200000000ff */
[----:B------:R-:W-:Y:S06]  /*7650*/  BRA `(.L_x_2574) ;  /* 0x00000000000c7947 */ /* 0x000fec0003800000 */
.L_x_2573:
[----:B------:R-:W0:Y:S02]  /*7660*/  LDC.64 R8, c[0x0][0x3a8] ;  /* 0x0000ea00ff087b82 */ /* 0x000e240000000a00 */
[----:B0-----:R-:W-:-:S06]  /*7670*/  IMAD.WIDE R8, R3, 0x2, R8 ;  /* 0x0000000203087825 */ /* 0x001fcc00078e0208 */
[----:B------:R-:W5:Y:S02]  /*7680*/  LDG.E.128 R8, desc[UR36][R8.64] ;  /* 0x0000002408087981 */ /* 0x000f64000c1e1d00 */
.L_x_2574:
[----:B------:R-:W0:Y:S02]  /*7690*/  LDCU.64 UR6, c[0x0][0x460] ;  /* 0x00008c00ff0677ac */ /* 0x000e240008000a00 */
[----:B0-----:R-:W-:-:S04]  /*76a0*/  ISETP.NE.U32.AND P0, PT, RZ, UR6, PT ;  /* 0x00000006ff007c0c */ /* 0x001fc8000bf05070 */
[----:B------:R-:W-:Y:S01]  /*76b0*/  ISETP.NE.AND.EX P0, PT, RZ, UR7, PT, P0 ;  /* 0x00000007ff007c0c */ /* 0x000fe2000bf05300 */
[----:B------:R-:W0:-:S12]  /*76c0*/  LDCU.64 UR6, c[0x0][0x3c0] ;  /* 0x00007800ff0677ac */ /* 0x000e180008000a00 */
[----:B------:R-:W1:Y:S08]  /*76d0*/  @P0 LDC R2, c[0x0][0x3f8] ;  /* 0x0000fe00ff020b82 */ /* 0x000e700000000800 */
[----:B------:R-:W2:Y:S01]  /*76e0*/  @P0 LDC.64 R12, c[0x0][0x458] ;  /* 0x00011600ff0c0b82 */ /* 0x000ea20000000a00 */
[----:B-1----:R-:W-:-:S05]  /*76f0*/  @P0 IMAD R45, R22, R2, R45 ;  /* 0x00000002162d0224 */ /* 0x002fca00078e022d */
[----:B------:R-:W-:-:S05]  /*7700*/  @P0 LEA R45, R45, R20, 0x7 ;  /* 0x000000142d2d0211 */ /* 0x000fca00078e38ff */
[----:B--2---:R-:W-:-:S06]  /*7710*/  @P0 IMAD.WIDE R12, R45, 0x2, R12 ;  /* 0x000000022d0c0825 */ /* 0x004fcc00078e020c */
[----:B------:R-:W2:Y:S01]  /*7720*/  @P0 LDG.E.128 R12, desc[UR36][R12.64] ;  /* 0x000000240c0c0981 */ /* 0x000ea2000c1e1d00 */
[----:B------:R-:W-:Y:S01]  /*7730*/  LEA R0, R0, R39, 0x1 ;  /* 0x0000002700007211 */ /* 0x000fe200078e08ff */
[----:B------:R-:W-:Y:S02]  /*7740*/  IMAD R38, R33, R38, R20 ;  /* 0x0000002621267224 */ /* 0x000fe400078e0214 */
[----:B-----5:R-:W-:Y:S02]  /*7750*/  HFMA2 R4, R8, 1, 1, R4 ;  /* 0x3c003c0008047831 */ /* 0x020fe40000000004 */
[----:B------:R-:W-:Y:S02]  /*7760*/  IMAD.SHL.U32 R17, R17, 0x80, RZ ;  /* 0x0000008011117824 */ /* 0x000fe400078e00ff */
[----:B------:R-:W-:Y:S02]  /*7770*/  HFMA2 R6, R10, 1, 1, R6 ;  /* 0x3c003c000a067831 */ /* 0x000fe40000000006 */
[----:B------:R-:W-:Y:S01]  /*7780*/  HADD2 R5, R9, R5 ;  /* 0x0000000509057230 */ /* 0x000fe20000000000 */
[----:B------:R-:W1:Y:S01]  /*7790*/  LDS.U16 R0, [R0] ;  /* 0x0000000000007984 */ /* 0x000e620000000400 */
[----:B------:R-:W-:Y:S01]  /*77a0*/  SHF.R.S32.HI R2, RZ, 0x1f, R38 ;  /* 0x0000001fff027819 */ /* 0x000fe20000011426 */
[----:B------:R-:W-:Y:S01]  /*77b0*/  HADD2 R7, R11, R7 ;  /* 0x000000070b077230 */ /* 0x000fe20000000000 */
[----:B------:R-:W-:-:S04]  /*77c0*/  IADD3 R38, P1, PT, R17, R38, RZ ;  /* 0x0000002611267210 */ /* 0x000fc80007f3e0ff */
        /* <DEDUP_REMOVED lines=25> */
.L_x_2572:
[----:B------:R-:W-:Y:S05]  /*7960*/  BSYNC.RECONVERGENT B0 ;  /* 0x0000000000007941 */ /* 0x000fea0003800200 */
.L_x_2571:
[C---:B------:R-:W-:Y:S01]  /*7970*/  LOP3.LUT R0, R21.reuse, 0x3c0, RZ, 0xc0, !PT ;  /* 0x000003c015007812 */ /* 0x040fe200078ec0ff */
[----:B------:R-:W-:Y:S01]  /*7980*/  BAR.SYNC.DEFER_BLOCKING 0x0 ;  /* 0x0000000000007b1d */ /* 0x000fe20000010000 */
[C---:B------:R-:W-:Y:S02]  /*7990*/  LOP3.LUT R2, R21.reuse, 0x3e0, RZ, 0xc0, !PT ;  /* 0x000003e015027812 */ /* 0x040fe400078ec0ff */
[----:B------:R-:W-:Y:S02]  /*79a0*/  ISETP.NE.AND P0, PT, R0, 0x40, PT ;  /* 0x000000400000780c */ /* 0x000fe40003f05270 */
[C---:B------:R-:W-:Y:S01]  /*79b0*/  LOP3.LUT R3, R21.reuse, 0x3f0, RZ, 0xc0, !PT ;  /* 0x000003f015037812 */ /* 0x040fe200078ec0ff */
[----:B------:R-:W-:Y:S01]  /*79c0*/  BSSY.RECONVERGENT B0, `(.L_x_2575) ;  /* 0x000000e000007945 */ /* 0x000fe20003800200 */
[----:B------:R-:W-:Y:S02]  /*79d0*/  SHF.L.U32 R0, R20, 0x1, RZ ;  /* 0x0000000114007819 */ /* 0x000fe400000006ff */
[----:B------:R-:W-:-:S02]  /*79e0*/  ISETP.GT.U32.AND P1, PT, R21, 0x3f, PT ;  /* 0x0000003f1500780c */ /* 0x000fc40003f24070 */
[C---:B------:R-:W-:Y:S02]  /*79f0*/  ISETP.GT.U32.AND P5, PT, R21.reuse, 0x1f, PT ;  /* 0x0000001f1500780c */ /* 0x040fe40003fa4070 */
[----:B------:R-:W-:Y:S02]  /*7a00*/  ISETP.GT.U32.AND P4, PT, R21, 0xf, PT ;  /* 0x0000000f1500780c */ /* 0x000fe40003f84070 */
[----:B------:R-:W-:Y:S02]  /*7a10*/  ISETP.NE.AND P2, PT, R2, 0x20, PT ;  /* 0x000000200200780c */ /* 0x000fe40003f45270 */
[----:B------:R-:W-:Y:S02]  /*7a20*/  ISETP.NE.AND P3, PT, R3, 0x10, PT ;  /* 0x000000100300780c */ /* 0x000fe40003f65270 */
[----:B------:R-:W-:Y:S01]  /*7a30*/  LEA R23, R23, R0, 0x8 ;  /* 0x0000000017177211 */ /* 0x000fe200078e40ff */
[----:B------:R-:W-:Y:S10]  /*7a40*/  @P0 BRA `(.L_x_2576) ;  /* 0x0000000000140947 */ /* 0x000ff40003800000 */
[----:B-----5:R-:W-:Y:S02]  /*7a50*/  F2FP.F16.F32.PACK_AB R4, R41, R40 ;  /* 0x000000282904723e */ /* 0x020fe400000000ff */
[----:B------:R-:W-:Y:S02]  /*7a60*/  F2FP.F16.F32.PACK_AB R5, R36, R43 ;  /* 0x0000002b2405723e */ /* 0x000fe400000000ff */
[----:B------:R-:W-:Y:S02]  /*7a70*/  F2FP.F16.F32.PACK_AB R6, R34, R37 ;  /* 0x000000252206723e */ /* 0x000fe400000000ff */
[----:B------:R-:W-:-:S05]  /*7a80*/  F2FP.F16.F32.PACK_AB R7, R32, R35 ;  /* 0x000000232007723e */ /* 0x000fca00000000ff */
[----:B------:R0:W-:Y:S02]  /*7a90*/  STS.128 [R23+UR4+-0x400], R4 ;  /* 0xfffc000417007988 */ /* 0x0001e40008000c04 */
.L_x_2576:
[----:B------:R-:W-:Y:S05]  /*7aa0*/  BSYNC.RECONVERGENT B0 ;  /* 0x0000000000007941 */ /* 0x000fea0003800200 */
.L_x_2575:
        /* <DEDUP_REMOVED lines=20> */
.L_x_2578:
[----:B------:R-:W-:Y:S05]  /*7bf0*/  BSYNC.RECONVERGENT B0 ;  /* 0x0000000000007941 */ /* 0x000fea0003800200 */
.L_x_2577:
        /* <DEDUP_REMOVED lines=8> */
.L_x_2580:
[----:B------:R-:W-:Y:S05]  /*7c80*/  BSYNC.RECONVERGENT B0 ;  /* 0x0000000000007941 */ /* 0x000fea0003800200 */
.L_x_2579:
        /* <DEDUP_REMOVED lines=20> */
.L_x_2582:
[----:B------:R-:W-:Y:S05]  /*7dd0*/  BSYNC.RECONVERGENT B0 ;  /* 0x0000000000007941 */ /* 0x000fea0003800200 */
.L_x_2581:
        /* <DEDUP_REMOVED lines=8> */
.L_x_2584:
[----:B------:R-:W-:Y:S05]  /*7e60*/  BSYNC.RECONVERGENT B0 ;  /* 0x0000000000007941 */ /* 0x000fea0003800200 */
.L_x_2583:
[----:B------:R-:W-:Y:S06]  /*7e70*/  BAR.SYNC.DEFER_BLOCKING 0x0 ;  /* 0x0000000000007b1d */ /* 0x000fec0000010000 */
[----:B------:R-:W-:Y:S04]  /*7e80*/  BSSY.RECONVERGENT B0, `(.L_x_2585) ;  /* 0x0000013000007945 */ /* 0x000fe80003800200 */
[----:B------:R-:W-:Y:S05]  /*7e90*/  @P4 BRA `(.L_x_2586) ;  /* 0x0000000000444947 */ /* 0x000fea0003800000 */
[----:B012--5:R-:W0:Y:S02]  /*7ea0*/  LDS.128 R4, [R23+UR4] ;  /* 0x0000000417047984 */ /* 0x027e240008000c00 */
        /* <DEDUP_REMOVED lines=16> */
.L_x_2586:
[----:B------:R-:W-:Y:S05]  /*7fb0*/  BSYNC.RECONVERGENT B0 ;  /* 0x0000000000007941 */ /* 0x000fea0003800200 */
.L_x_2585:
[----:B------:R-:W-:Y:S06]  /*7fc0*/  BAR.SYNC.DEFER_BLOCKING 0x0 ;  /* 0x0000000000007b1d */ /* 0x000fec0000010000 */
[----:B------:R-:W-:Y:S05]  /*7fd0*/  @P4 EXIT ;  /* 0x000000000000494d */ /* 0x000fea0003800000 */
[----:B------:R-:W4:Y:S02]  /*7fe0*/  LDCU UR4, c[0x0][0x478] ;  /* 0x00008f00ff0477ac */ /* 0x000f240008000800 */
[----:B----4-:R-:W-:-:S09]  /*7ff0*/  UISETP.NE.AND UP0, UPT, UR4, 0x2, UPT ;  /* 0x000000020400788c */ /* 0x010fd2000bf05270 */
[----:B------:R-:W-:Y:S05]  /*8000*/  BRA.U UP0, `(.L_x_2587) ;  /* 0x0000000100e07547 */ /* 0x000fea000b800000 */
[----:B------:R-:W4:Y:S01]  /*8010*/  LDC.64 R2, c[0x0][0x470] ;  /* 0x00011c00ff027b82 */ /* 0x000f220000000a00 */
[----:B------:R-:W0:Y:S01]  /*8020*/  LDCU.64 UR4, c[0x0][0x380] ;  /* 0x00007000ff0477ac */ /* 0x000e220008000a00 */
[----:B----4-:R-:W4:Y:S01]  /*8030*/  LDG.E R2, desc[UR36][R2.64] ;  /* 0x0000002402027981 */ /* 0x010f22000c1e1900 */
[----:B------:R-:W-:-:S05]  /*8040*/  IMAD.IADD R20, R33, 0x1, R20 ;  /* 0x0000000121147824 */ /* 0x000fca00078e0214 */
[----:B0-----:R-:W-:Y:S01]  /*8050*/  IADD3 R8, P0, PT, R20, UR4, RZ ;  /* 0x0000000414087c10 */ /* 0x001fe2000ff1e0ff */
[C---:B----4-:R-:W-:Y:S01]  /*8060*/  FMUL.FTZ R35, R2.reuse, R35 ;  /* 0x0000002302237220 */ /* 0x050fe20000410000 */
[C---:B------:R-:W-:Y:S01]  /*8070*/  FMUL.FTZ R32, R2.reuse, R32 ;  /* 0x0000002002207220 */ /* 0x040fe20000410000 */
[C---:B------:R-:W-:Y:S01]  /*8080*/  FMUL.FTZ R34, R2.reuse, R34 ;  /* 0x0000002202227220 */ /* 0x040fe20000410000 */
[C---:B------:R-:W-:Y:S01]  /*8090*/  FMUL.FTZ R36, R2.reuse, R36 ;  /* 0x0000002402247220 */ /* 0x040fe20000410000 */
[C---:B------:R-:W-:Y:S01]  /*80a0*/  FMUL.FTZ R41, R2.reuse, R41 ;  /* 0x0000002902297220 */ /* 0x040fe20000410000 */
[C---:B------:R-:W-:Y:S01]  /*80b0*/  FMUL.FTZ R43, R2.reuse, R43 ;  /* 0x0000002b022b7220 */ /* 0x040fe20000410000 */
[----:B------:R-:W2:Y:S01]  /*80c0*/  F2I.S8.NTZ R35, R35 ;  /* 0x0000002300237305 */ /* 0x000ea20000202100 */
[C---:B------:R-:W-:Y:S01]  /*80d0*/  FMUL.FTZ R37, R2.reuse, R37 ;  /* 0x0000002502257220 */ /* 0x040fe20000410000 */
[----:B------:R-:W-:-:S06]  /*80e0*/  FMUL.FTZ R2, R2, R40 ;  /* 0x0000002802027220 */ /* 0x000fcc0000410000 */
[----:B------:R-:W0:Y:S01]  /*80f0*/  F2I.S8.NTZ R32, R32 ;  /* 0x0000002000207305 */ /* 0x000e220000202100 */
[----:B--2---:R-:W-:-:S07]  /*8100*/  PRMT R0, R35, 0x8880, RZ ;  /* 0x0000888023007816 */ /* 0x004fce00000000ff */
[----:B------:R-:W2:Y:S01]  /*8110*/  F2I.S8.NTZ R34, R34 ;  /* 0x0000002200227305 */ /* 0x000ea20000202100 */
[----:B------:R-:W-:Y:S02]  /*8120*/  PRMT R0, R0, 0x7710, RZ ;  /* 0x0000771000007816 */ /* 0x000fe400000000ff */
[----:B0-----:R-:W-:-:S05]  /*8130*/  PRMT R3, R32, 0x8880, RZ ;  /* 0x0000888020037816 */ /* 0x001fca00000000ff */
[----:B------:R-:W0:Y:S01]  /*8140*/  F2I.S8.NTZ R36, R36 ;  /* 0x0000002400247305 */ /* 0x000e220000202100 */
[----:B------:R-:W-:Y:S02]  /*8150*/  SHF.L.U32 R0, R0, 0x10, RZ ;  /* 0x0000001000007819 */ /* 0x000fe400000006ff */
[----:B------:R-:W-:Y:S02]  /*8160*/  PRMT R3, R3, 0x7710, RZ ;  /* 0x0000771003037816 */ /* 0x000fe400000000ff */
[----:B-1---5:R-:W-:Y:S02]  /*8170*/  LOP3.LUT R4, R0, 0xff0000, RZ, 0xc0, !PT ;  /* 0x00ff000000047812 */ /* 0x022fe400078ec0ff */
[----:B--2---:R-:W-:Y:S01]  /*8180*/  PRMT R34, R34, 0x8880, RZ ;  /* 0x0000888022227816 */ /* 0x004fe200000000ff */
        /* <DEDUP_REMOVED lines=32> */
.L_x_2587:
[----:B------:R-:W4:Y:S01]  /*8390*/  LDC.64 R2, c[0x0][0x380] ;  /* 0x0000e000ff027b82 */ /* 0x000f220000000a00 */
[----:B------:R-:W-:Y:S02]  /*83a0*/  IADD3 R33, PT, PT, R33, R20, RZ ;  /* 0x0000001421217210 */ /* 0x000fe40007ffe0ff */
        /* <DEDUP_REMOVED lines=10> */
.L_x_2512:
[----:B------:R-:W-:Y:S01]  /*8450*/  MOV R12, 0x10 ;  /* 0x00000010000c7802 */ /* 0x000fe20000000f00 */
[----:B------:R-:W-:Y:S01]  /*8460*/  IMAD.MOV.U32 R11, RZ, RZ, 0x1f ;  /* 0x0000001fff0b7424 */ /* 0x000fe200078e00ff */
[----:B------:R-:W-:-:S07]  /*8470*/  MOV R15, 0xffffffff ;  /* 0xffffffff000f7802 */ /* 0x000fce0000000f00 */
[----:B0----5:R-:W-:Y:S05]  /*8480*/  WARPSYNC.COLLECTIVE R15, `(.L_x_2588) ;  /* 0x000000000f087348 */ /* 0x021fea0003c00000 */
[----:B------:R1:W2:Y:S02]  /*8490*/  SHFL.BFLY P6, R14, R13, R12, R11 ;  /* 0x0c00000c0d0e7389 */ /* 0x0002a400000c000b */
[----:B012--5:R-:W-:Y:S05]  /*84a0*/  ENDCOLLECTIVE ;  /* 0x000000000000791b */ /* 0x027fea0003800000 */
.L_x_2588:
[----:B------:R-:W-:Y:S01]  /*84b0*/  MOV R12, 0x8 ;  /* 0x00000008000c7802 */ /* 0x000fe20000000f00 */
[----:B------:R-:W-:-:S05]  /*84c0*/  FADD.FTZ R0, R13, R14 ;  /* 0x0000000e0d007221 */ /* 0x000fca0000010000 */
[----:B------:R-:W-:-:S07]  /*84d0*/  MOV R13, R0 ;  /* 0x00000000000d7202 */ /* 0x000fce0000000f00 */
[----:B------:R-:W-:Y:S05]  /*84e0*/  WARPSYNC.COLLECTIVE R15, `(.L_x_2589) ;  /* 0x000000000f087348 */ /* 0x000fea0003c00000 */
[----:B------:R0:W1:Y:S02]  /*84f0*/  SHFL.BFLY P6, R14, R13, R12, R11 ;  /* 0x0c00000c0d0e7389 */ /* 0x00006400000c000b */
[----:B01----:R-:W-:Y:S05]  /*8500*/  ENDCOLLECTIVE ;  /* 0x000000000000791b */ /* 0x003fea0003800000 */
.L_x_2589:
[----:B------:R-:W-:Y:S01]  /*8510*/  MOV R12, 0x4 ;  /* 0x00000004000c7802 */ /* 0x000fe20000000f00 */
[----:B------:R-:W-:-:S04]  /*8520*/  FADD.FTZ R3, R0, R14 ;  /* 0x0000000e00037221 */ /* 0x000fc80000010000 */
[----:B------:R-:W-:-:S07]  /*8530*/  IMAD.MOV.U32 R13, RZ, RZ, R3 ;  /* 0x000000ffff0d7224 */ /* 0x000fce00078e0003 */
[----:B------:R-:W-:Y:S05]  /*8540*/  WARPSYNC.COLLECTIVE R15, `(.L_x_2590) ;  /* 0x000000000f087348 */ /* 0x000fea0003c00000 */
[----:B------:R0:W1:Y:S02]  /*8550*/  SHFL.BFLY P6, R14, R13, R12, R11 ;  /* 0x0c00000c0d0e7389 */ /* 0x00006400000c000b */
[----:B01----:R-:W-:Y:S05]  /*8560*/  ENDCOLLECTIVE ;  /* 0x000000000000791b */ /* 0x003fea0003800000 */
.L_x_2590:
[----:B------:R-:W-:Y:S01]  /*8570*/  MOV R12, 0x2 ;  /* 0x00000002000c7802 */ /* 0x000fe20000000f00 */
[----:B------:R-:W-:-:S05]  /*8580*/  FADD.FTZ R4, R3, R14 ;  /* 0x0000000e03047221 */ /* 0x000fca0000010000 */
[----:B------:R-:W-:-:S07]  /*8590*/  MOV R13, R4 ;  /* 0x00000004000d7202 */ /* 0x000fce0000000f00 */
[----:B------:R-:W-:Y:S05]  /*85a0*/  WARPSYNC.COLLECTIVE R15, `(.L_x_2591) ;  /* 0x000000000f087348 */ /* 0x000fea0003c00000 */
[----:B------:R0:W1:Y:S02]  /*85b0*/  SHFL.BFLY P6, R14, R13, R12, R11 ;  /* 0x0c00000c0d0e7389 */ /* 0x00006400000c000b */
[----:B01----:R-:W-:Y:S05]  /*85c0*/  ENDCOLLECTIVE ;  /* 0x000000000000791b */ /* 0x003fea0003800000 */
.L_x_2591:
[----:B------:R-:W-:Y:S01]  /*85d0*/  MOV R12, 0x1 ;  /* 0x00000001000c7802 */ /* 0x000fe20000000f00 */
[----:B------:R-:W-:-:S04]  /*85e0*/  FADD.FTZ R5, R4, R14 ;  /* 0x0000000e04057221 */ /* 0x000fc80000010000 */
[----:B------:R-:W-:-:S07]  /*85f0*/  IMAD.MOV.U32 R13, RZ, RZ, R5 ;  /* 0x000000ffff0d7224 */ /* 0x000fce00078e0005 */
[----:B------:R-:W-:Y:S05]  /*8600*/  WARPSYNC.COLLECTIVE R15, `(.L_x_2592) ;  /* 0x000000000f087348 */ /* 0x000fea0003c00000 */
[----:B------:R0:W1:Y:S02]  /*8610*/  SHFL.BFLY P6, R14, R13, R12, R11 ;  /* 0x0c00000c0d0e7389 */ /* 0x00006400000c000b */
[----:B01----:R-:W-:Y:S05]  /*8620*/  ENDCOLLECTIVE ;  /* 0x000000000000791b */ /* 0x003fea0003800000 */
.L_x_2592:
[----:B------:R-:W-:Y:S05]  /*8630*/  BRA `(.L_x_2593) ;  /* 0xffffff9400347947 */ /* 0x000fea000383ffff */
.L_x_2521:
[----:B------:R-:W-:Y:S01]  /*8640*/  BSSY B1, `(.L_x_2594) ;  /* 0x0000007000017945 */ /* 0x000fe20003800000 */
[----:B------:R-:W-:Y:S01]  /*8650*/  MOV R12, 0x1 ;  /* 0x00000001000c7802 */ /* 0x000fe20000000f00 */
[----:B------:R-:W-:Y:S01]  /*8660*/  IMAD.MOV.U32 R15, RZ, RZ, -0x1 ;  /* 0xffffffffff0f7424 */ /* 0x000fe200078e00ff */
[----:B------:R-:W-:-:S07]  /*8670*/  MOV R11, 0x1f ;  /* 0x0000001f000b7802 */ /* 0x000fce0000000f00 */
[----:B------:R-:W-:Y:S05]  /*8680*/  WARPSYNC.COLLECTIVE R15, `(.L_x_2595) ;  /* 0x000000000f087348 */ /* 0x000fea0003c00000 */
[----:B------:R0:W1:Y:S02]  /*8690*/  SHFL.BFLY P6, R14, R13, R12, R11 ;  /* 0x0c00000c0d0e7389 */ /* 0x00006400000c000b */
[----:B01----:R-:W-:Y:S05]  /*86a0*/  ENDCOLLECTIVE ;  /* 0x000000000000791b */ /* 0x003fea0003800000 */
.L_x_2595:
[----:B------:R-:W-:Y:S05]  /*86b0*/  BSYNC B1 ;  /* 0x0000000000017941 */ /* 0x000fea0003800000 */
.L_x_2594:
[----:B------:R-:W-:Y:S05]  /*86c0*/  BRA `(.L_x_2596) ;  /* 0xffffffa800447947 */ /* 0x000fea000383ffff */
.L_x_2525:
[----:B------:R-:W-:Y:S01]  /*86d0*/  HFMA2 R12, -RZ, RZ, 0, 9.5367431640625e-07 ;  /* 0x00000010ff0c7431 */ /* 0x000fe200000001ff */
[----:B------:R-:W-:Y:S01]  /*86e0*/  BSSY B0, `(.L_x_2597) ;  /* 0x0000007000007945 */ /* 0x000fe20003800000 */
[----:B------:R-:W-:Y:S01]  /*86f0*/  MOV R13, R85 ;  /* 0x00000055000d7202 */ /* 0x000fe20000000f00 */
[----:B------:R-:W-:Y:S01]  /*8700*/  IMAD.MOV.U32 R15, RZ, RZ, -0x1 ;  /* 0xffffffffff0f7424 */ /* 0x000fe200078e00ff */
[----:B------:R-:W-:-:S07]  /*8710*/  MOV R11, 0x1f ;  /* 0x0000001f000b7802 */ /* 0x000fce0000000f00 */
[----:B---345:R-:W-:Y:S05]  /*8720*/  WARPSYNC.COLLECTIVE R15, `(.L_x_2598) ;  /* 0x000000000f087348 */ /* 0x038fea0003c00000 */
[----:B------:R0:W1:Y:S02]  /*8730*/  SHFL.BFLY P6, R14, R13, R12, R11 ;  /* 0x0c00000c0d0e7389 */ /* 0x00006400000c000b */
[----:B01-345:R-:W-:Y:S05]  /*8740*/  ENDCOLLECTIVE ;  /* 0x000000000000791b */ /* 0x03bfea0003800000 */
.L_x_2598:
[----:B------:R-:W-:Y:S05]  /*8750*/  BSYNC B0 ;  /* 0x0000000000007941 */ /* 0x000fea0003800000 */
.L_x_2597:
[----:B------:R-:W-:Y:S01]  /*8760*/  HFMA2 R12, -RZ, RZ, 0, 4.76837158203125e-07 ;  /* 0x00000008ff0c7431 */ /* 0x000fe200000001ff */
[----:B------:R-:W-:Y:S02]  /*8770*/  FMNMX.FTZ R13, R14, R85, !PT ;  /* 0x000000550e0d7209 */ /* 0x000fe40007810000 */
[----:B------:R-:W-:Y:S02]  /*8780*/  MOV R11, 0x1f ;  /* 0x0000001f000b7802 */ /* 0x000fe40000000f00 */
[----:B------:R-:W-:-:S07]  /*8790*/  MOV R15, 0xffffffff ;  /* 0xffffffff000f7802 */ /* 0x000fce0000000f00 */
[----:B------:R-:W-:Y:S05]  /*87a0*/  WARPSYNC.COLLECTIVE R15, `(.L_x_2599) ;  /* 0x000000000f087348 */ /* 0x000fea0003c00000 */
[----:B------:R0:W1:Y:S02]  /*87b0*/  SHFL.BFLY P6, R14, R13, R12, R11 ;  /* 0x0c00000c0d0e7389 */ /* 0x00006400000c000b */
[----:B01----:R-:W-:Y:S05]  /*87c0*/  ENDCOLLECTIVE ;  /* 0x000000000000791b */ /* 0x003fea0003800000 */
.L_x_2599:
[----:B------:R-:W-:Y:S01]  /*87d0*/  HFMA2 R12, -RZ, RZ, 0, 2.384185791015625e-07 ;  /* 0x00000004ff0c7431 */ /* 0x000fe200000001ff */
[----:B------:R-:W-:-:S05]  /*87e0*/  FMNMX.FTZ R2, R13, R14, !PT ;  /* 0x0000000e0d027209 */ /* 0x000fca0007810000 */
[----:B------:R-:W-:-:S07]  /*87f0*/  IMAD.MOV.U32 R13, RZ, RZ, R2 ;  /* 0x000000ffff0d7224 */ /* 0x000fce00078e0002 */
[----:B------:R-:W-:Y:S05]  /*8800*/  WARPSYNC.COLLECTIVE R15, `(.L_x_2600) ;  /* 0x000000000f087348 */ /* 0x000fea0003c00000 */
[----:B------:R0:W1:Y:S02]  /*8810*/  SHFL.BFLY P6, R14, R13, R12, R11 ;  /* 0x0c00000c0d0e7389 */ /* 0x00006400000c000b */
[----:B01----:R-:W-:Y:S05]  /*8820*/  ENDCOLLECTIVE ;  /* 0x000000000000791b */ /* 0x003fea0003800000 */
.L_x_2600:
[----:B------:R-:W-:Y:S01]  /*8830*/  HFMA2 R12, -RZ, RZ, 0, 1.1920928955078125e-07 ;  /* 0x00000002ff0c7431 */ /* 0x000fe200000001ff */
[----:B------:R-:W-:-:S04]  /*8840*/  FMNMX.FTZ R4, R2, R14, !PT ;  /* 0x0000000e02047209 */ /* 0x000fc80007810000 */
[----:B------:R-:W-:-:S07]  /*8850*/  MOV R13, R4 ;  /* 0x00000004000d7202 */ /* 0x000fce0000000f00 */
[----:B------:R-:W-:Y:S05]  /*8860*/  WARPSYNC.COLLECTIVE R15, `(.L_x_2601) ;  /* 0x000000000f087348 */ /* 0x000fea0003c00000 */
[----:B------:R0:W1:Y:S02]  /*8870*/  SHFL.BFLY P6, R14, R13, R12, R11 ;  /* 0x0c00000c0d0e7389 */ /* 0x00006400000c000b */
[----:B01----:R-:W-:Y:S05]  /*8880*/  ENDCOLLECTIVE ;  /* 0x000000000000791b */ /* 0x003fea0003800000 */
.L_x_2601:
[----:B------:R-:W-:Y:S05]  /*8890*/  BRA `(.L_x_2602) ;  /* 0xffffffa8008c7947 */ /* 0x000fea000383ffff */
.L_x_2603:
        /* <DEDUP_REMOVED lines=14> */
.L_x_3509:


//--------------------- .text._ZN4mmha33masked_multihead_attention_kernelItLi128ELi128ELi4ELi16ELi64ELb0ELb0EEEv26Multihead_attention_paramsIT_XT5_EE --------------------------
	.section	.text._ZN4mmha33masked_multihead_attention_kernelItLi128ELi128ELi4ELi16ELi64ELb0ELb0EEEv26Multihead_attention_paramsIT_XT5_EE,"ax",@progbits
	.align	128
        .global         _ZN4mmha33masked_multihead_attention_kernelItLi128ELi128ELi4ELi16ELi64ELb0ELb0EEEv26Multihead_attention_paramsIT_XT5_EE
        .type           _ZN4mmha33masked_multihead_attention_kernelItLi128ELi128ELi4ELi16ELi64ELb0ELb0EEEv26Multihead_attention_paramsIT_XT5_EE,@function
        .size           _ZN4mmha33masked_multihead_attention_kernelItLi128ELi128ELi4ELi16ELi64ELb0ELb0EEEv26Multihead_attention_paramsIT_XT5_EE,(.L_x_3510 - _ZN4mmha33masked_multihead_attention_kernelItLi128ELi128ELi4ELi16ELi64ELb0ELb0EEEv26Multihead_attention_paramsIT_XT5_EE)
        .other          _ZN4mmha33masked_multihead_attention_kernelItLi128ELi128ELi4ELi16ELi64ELb0ELb0EEEv26Multihead_attention_paramsIT_XT5_EE,@"STO_CUDA_ENTRY STV_DEFAULT"
_ZN4mmha33masked_multihead_attention_kernelItLi128ELi128ELi4ELi16ELi64ELb0ELb0EEEv26Multihead_attention_paramsIT_XT5_EE:
.text._ZN4mmha33masked_multihead_attention_kernelItLi128ELi128ELi4ELi16ELi64ELb0ELb0EEEv26Multihead_attention_paramsIT_XT5_EE:
        /* <DEDUP_REMOVED lines=14> */
.L_x_2604:
        /* <DEDUP_REMOVED lines=14> */
[----:B------:R-:W-:Y:S01]  /*01c0*/  IMAD.U32 R2, RZ, RZ, UR4 ;  /* 0x00000004ff027e24 */ /* 0x000fe2000f8e00ff */
[----:B------:R-:W-:Y:S02]  /*01d0*/  MOV R3, UR5 ;  /* 0x0000000500037c02 */ /* 0x000fe40008000f00 */
[----:B-1----:R-:W-:-:S03]  /*01e0*/  IADD3 R6, PT, PT, R0, 0xffffffe, RZ ;  /* 0x0ffffffe00067810 */ /* 0x002fc60007ffe0ff */
        /* <DEDUP_REMOVED lines=10> */
[----:B------:R-:W-:-:S05]  /*0290*/  IMAD.HI.U32 R0, R0, R8, RZ ;  /* 0x0000000800007227 */ /* 0x000fca00078e00ff */
[----:B-1----:R-:W-:-:S05]  /*02a0*/  IADD3 R2, PT, PT, -R0, RZ, RZ ;  /* 0x000000ff00027210 */ /* 0x002fca0007ffe1ff */
[----:B------:R-:W-:-:S05]  /*02b0*/  IMAD R2, R7, R2, R8 ;  /* 0x0000000207027224 */ /* 0x000fca00078e0208 */
[----:B------:R-:W-:Y:S02]  /*02c0*/  ISETP.GT.U32.AND P3, PT, R7, R2, PT ;  /* 0x000000020700720c */ /* 0x000fe40003f64070 */
[----:B---3--:R-:W-:-:S04]  /*02d0*/  ISETP.NE.U32.AND P1, PT, R4, RZ, PT ;  /* 0x000000ff0400720c */ /* 0x008fc80003f25070 */
[----:B------:R-:W-:-:S07]  /*02e0*/  ISETP.NE.AND.EX P1, PT, R5, RZ, PT, P1 ;  /* 0x000000ff0500720c */ /* 0x000fce0003f25310 */
[----:B------:R-:W-:Y:S01]  /*02f0*/  @!P3 IMAD.IADD R2, R2, 0x1, -R7 ;  /* 0x000000010202b824 */ /* 0x000fe200078e0a07 */
[----:B------:R-:W-:Y:S02]  /*0300*/  @!P3 IADD3 R0, PT, PT, R0, 0x1, RZ ;  /* 0x000000010000b810 */ /* 0x000fe40007ffe0ff */
[----:B------:R-:W-:Y:S02]  /*0310*/  ISETP.NE.AND P3, PT, R11, RZ, PT ;  /* 0x000000ff0b00720c */ /* 0x000fe40003f65270 */
[----:B------:R-:W-:Y:S02]  /*0320*/  ISETP.GE.U32.AND P2, PT, R2, R7, PT ;  /* 0x000000070200720c */ /* 0x000fe40003f46070 */
[----:B------:R-:W-:Y:S01]  /*0330*/  MOV R7, UR9 ;  /* 0x0000000900077c02 */ /* 0x000fe20008000f00 */
[----:B------:R-:W1:Y:S10]  /*0340*/  @P1 LDC.64 R2, c[0x0][0x460] ;  /* 0x00011800ff021b82 */ /* 0x000e740000000a00 */
[----:B------:R-:W-:-:S05]  /*0350*/  @P2 IADD3 R0, PT, PT, R0, 0x1, RZ ;  /* 0x0000000100002810 */ /* 0x000fca0007ffe0ff */
[----:B------:R-:W-:Y:S01]  /*0360*/  IMAD.MOV.U32 R21, RZ, RZ, R0 ;  /* 0x000000ffff157224 */ /* 0x000fe200078e0000 */
[----:B------:R-:W-:-:S04]  /*0370*/  IABS R0, R7 ;  /* 0x0000000700007213 */ /* 0x000fc80000000000 */
[----:B------:R-:W-:Y:S01]  /*0380*/  R2UR UR10, R0 ;  /* 0x00000000000a72ca */ /* 0x000fe200000e0000 */
[----:B------:R-:W0:Y:S01]  /*0390*/  @!UP0 LDCU UR42, c[0x0][0x40c] ;  /* 0x00008180ff2a87ac */ /* 0x000e220008000800 */
[----:B------:R-:W-:Y:S02]  /*03a0*/  @!P4 IADD3 R21, PT, PT, -R21, RZ, RZ ;  /* 0x000000ff1515c210 */ /* 0x000fe40007ffe1ff */
[----:B------:R-:W-:-:S05]  /*03b0*/  @!P3 LOP3.LUT R21, RZ, R11, RZ, 0x33, !PT ;  /* 0x0000000bff15b212 */ /* 0x000fca00078e33ff */
[----:B-1----:R-:W-:-:S04]  /*03c0*/  @P1 IMAD.WIDE R2, R21, 0x4, R2 ;  /* 0x0000000415021825 */ /* 0x002fc800078e0202 */
[----:B------:R-:W1:Y:S02]  /*03d0*/  I2F.RP R0, UR10 ;  /* 0x0000000a00007d06 */ /* 0x000e640008209400 */
[----:B------:R3:W5:Y:S01]  /*03e0*/  @P1 LDG.E R3, desc[UR36][R2.64] ;  /* 0x0000002402031981 */ /* 0x000762000c1e1900 */
[----:B------:R-:W4:Y:S01]  /*03f0*/  S2UR UR43, SR_CTAID.X ;  /* 0x00000000002b79c3 */ /* 0x000f220000002500 */
[----:B------:R-:W-:Y:S01]  /*0400*/  IADD3 R51, PT, PT, RZ, -R7, RZ ;  /* 0x80000007ff337210 */ /* 0x000fe20007ffe0ff */
[----:B------:R-:W-:Y:S01]  /*0410*/  UMOV UR38, URZ ;  /* 0x000000ff00267c82 */ /* 0x000fe20008000000 */
[----:B------:R-:W-:Y:S01]  /*0420*/  UIMAD UR45, UR6, UR9, URZ ;  /* 0x00000009062d72a4 */ /* 0x000fe2000f8e02ff */
[----:B------:R-:W-:Y:S01]  /*0430*/  BSSY.RECONVERGENT B0, `(.L_x_2605) ;  /* 0x000003b000007945 */ /* 0x000fe20003800200 */
[----:B-1----:R-:W1:Y:S02]  /*0440*/  MUFU.RCP R0, R0 ;  /* 0x0000000000007308 */ /* 0x002e640000001000 */
[----:B-1----:R-:W-:-:S06]  /*0450*/  VIADD R6, R0, 0xffffffe ;  /* 0x0ffffffe00067836 */ /* 0x002fcc0000000000 */
        /* <DEDUP_REMOVED lines=24> */
[----:B------:R-:W-:Y:S01]  /*05e0*/  SHF.L.U32 R16, R2, 0x2, RZ ;  /* 0x0000000202107819 */ /* 0x000fe200000006ff */
[----:B------:R-:W-:Y:S02]  /*05f0*/  @!UP1 UIADD3 UR41, UPT, UPT, UR41, -UR10, URZ ;  /* 0x8000000a29299290 */ /* 0x000fe4000fffe0ff */
[----:B------:R-:W-:Y:S02]  /*0600*/  UISETP.GE.AND UP1, UPT, UR42, URZ, UPT ;  /* 0x000000ff2a00728c */ /* 0x000fe4000bf26270 */
[----:B------:R-:W-:Y:S01]  /*0610*/  UISETP.GT.U32.AND UP2, UPT, UR10, UR41, UPT ;  /* 0x000000290a00728c */ /* 0x000fe2000bf44070 */
[----:B------:R-:W-:Y:S01]  /*0620*/  VIADDMNMX R51, R51, UR4, RZ, !PT ;  /* 0x0000000433337c46 */ /* 0x000fe2000f8001ff */
[----:B------:R-:W-:-:S09]  /*0630*/  VIADD R23, R16, UR44 ;  /* 0x0000002c10177c36 */ /* 0x000fd20008000000 */
        /* <DEDUP_REMOVED lines=26> */
.L_x_2606:
[----:B------:R-:W-:Y:S05]  /*07e0*/  BSYNC.RECONVERGENT B0 ;  /* 0x0000000000007941 */ /* 0x000fea0003800200 */
.L_x_2605:
[----:B------:R-:W1:Y:S01]  /*07f0*/  LDCU UR4, c[0x0][0x478] ;  /* 0x00008f00ff0477ac */ /* 0x000e620008000800 */
[----:B-----5:R-:W-:Y:S01]  /*0800*/  @P1 R2UR UR38, R3 ;  /* 0x00000000032612ca */ /* 0x020fe200000e0000 */
[----:B------:R-:W-:Y:S01]  /*0810*/  IMAD R17, R21, UR7, RZ ;  /* 0x0000000715117c24 */ /* 0x000fe2000f8e02ff */
[----:B------:R-:W-:Y:S01]  /*0820*/  MOV R3, UR43 ;  /* 0x0000002b00037c02 */ /* 0x000fe20008000f00 */
[----:B------:R-:W-:-:S03]  /*0830*/  USHF.R.S32.HI UR46, URZ, 0x1f, UR45 ;  /* 0x0000001fff2e7899 */ /* 0x000fc6000801142d */
[----:B------:R-:W-:Y:S01]  /*0840*/  LEA R3, R3, R16, 0x7 ;  /* 0x0000001003037211 */ /* 0x000fe200078e38ff */
        /* <DEDUP_REMOVED lines=19> */
.L_x_2607:
[----:B------:R-:W-:Y:S01]  /*0980*/  BSSY.RECONVERGENT B0, `(.L_x_2608) ;  /* 0x0000006000007945 */ /* 0x000fe20003800200 */
[----:B------:R-:W-:-:S03]  /*0990*/  CS2R R18, SRZ ;  /* 0x0000000000127805 */ /* 0x000fc6000001ff00 */
[----:B------:R-:W-:Y:S05]  /*09a0*/  @P0 BRA `(.L_x_2609) ;  /* 0x00000000000c0947 */ /* 0x000fea0003800000 */
[----:B0-----:R-:W0:Y:S02]  /*09b0*/  LDC.64 R8, c[0x0][0x398] ;  /* 0x0000e600ff087b82 */ /* 0x001e240000000a00 */
[----:B0-----:R-:W-:-:S05]  /*09c0*/  IMAD.WIDE R8, R23, 0x2, R8 ;  /* 0x0000000217087825 */ /* 0x001fca00078e0208 */
[----:B------:R1:W5:Y:S02]  /*09d0*/  LDG.E.64 R18, desc[UR36][R8.64] ;  /* 0x0000002408127981 */ /* 0x000364000c1e1b00 */
.L_x_2609:
[----:B------:R-:W-:Y:S05]  /*09e0*/  BSYNC.RECONVERGENT B0 ;  /* 0x0000000000007941 */ /* 0x000fea0003800200 */
.L_x_2608:
        /* <DEDUP_REMOVED lines=23> */
[----:B------:R-:W-:Y:S01]  /*0b60*/  IMAD.U32 R12, RZ, RZ, UR4 ;  /* 0x00000004ff0c7e24 */ /* 0x000fe2000f8e00ff */
[----:B------:R-:W-:Y:S02]  /*0b70*/  MOV R13, UR5 ;  /* 0x00000005000d7c02 */ /* 0x000fe40008000f00 */
[----:B------:R-:W-:Y:S01]  /*0b80*/  MOV R0, UR6 ;  /* 0x0000000600007c02 */ /* 0x000fe20008000f00 */
[----:B0-----:R-:W-:Y:S02]  /*0b90*/  @!P2 IMAD.WIDE.U32 R8, R3, 0x2, R8 ;  /* 0x000000020308a825 */ /* 0x001fe400078e0008 */
[----:B------:R-:W3:Y:S01]  /*0ba0*/  @P3 LDG.E R12, desc[UR36][R12.64] ;  /* 0x000000240c0c3981 */ /* 0x000ee2000c1e1900 */
[----:B------:R-:W0:Y:S01]  /*0bb0*/  LDCU.U8 UR4, c[0x0][0x404] ;  /* 0x00008080ff0477ac */ /* 0x000e220008000000 */
[----:B------:R-:W-:Y:S02]  /*0bc0*/  @!P0 IMAD R21, R0, 0x80, R3 ;  /* 0x0000008000158824 */ /* 0x000fe400078e0203 */
[----:B------:R-:W4:Y:S02]  /*0bd0*/  @!P2 LDG.E.64 R14, desc[UR36][R8.64] ;  /* 0x00000024080ea981 */ /* 0x000f24000c1e1b00 */
        /* <DEDUP_REMOVED lines=13> */
[----:B------:R-:W-:Y:S02]  /*0cb0*/  @!P0 HMUL2 R18, R18, R10 ;  /* 0x0000000a12128232 */ /* 0x000fe40000000000 */
[----:B------:R-:W-:Y:S02]  /*0cc0*/  HFMA2 R22, R6, 1, 1, R22 ;  /* 0x3c003c0006167831 */ /* 0x000fe40000000016 */
[----:B------:R-:W-:Y:S01]  /*0cd0*/  HADD2 R23, R7, R23 ;  /* 0x0000001707177230 */ /* 0x000fe20000000000 */
        /* <DEDUP_REMOVED lines=54> */
.L_x_2611:
        /* <DEDUP_REMOVED lines=10> */
[----:B0-----:R-:W-:-:S06]  /*10e0*/  IADD3 R4, PT, PT, R0, 0xffffffe, RZ ;  /* 0x0ffffffe00047810 */ /* 0x001fcc0007ffe0ff */
[----:B------:R0:W1:Y:S02]  /*10f0*/  F2I.FTZ.U32.TRUNC.NTZ R5, R4 ;  /* 0x0000000400057305 */ /* 0x000064000021f000 */
[----:B0-----:R-:W-:Y:S02]  /*1100*/  HFMA2 R4, -RZ, RZ, 0, 0 ;  /* 0x00000000ff047431 */ /* 0x001fe400000001ff */
[----:B-1----:R-:W-:-:S04]  /*1110*/  IMAD.MOV R6, RZ, RZ, -R5 ;  /* 0x000000ffff067224 */ /* 0x002fc800078e0a05 */
[----:B------:R-:W-:Y:S01]  /*1120*/  IMAD R9, R6, R7, RZ ;  /* 0x0000000706097224 */ /* 0x000fe200078e02ff */
[----:B------:R-:W-:-:S03]  /*1130*/  MOV R6, R8 ;  /* 0x0000000800067202 */ /* 0x000fc60000000f00 */
[----:B------:R-:W-:-:S04]  /*1140*/  IMAD.HI.U32 R5, R5, R9, R4 ;  /* 0x0000000905057227 */ /* 0x000fc800078e0004 */
[----:B------:R-:W-:Y:S02]  /*1150*/  IMAD.MOV R9, RZ, RZ, -R10 ;  /* 0x000000ffff097224 */ /* 0x000fe400078e0a0a */
        /* <DEDUP_REMOVED lines=10> */
[----:B------:R-:W-:-:S05]  /*1200*/  ISETP.GE.AND P0, PT, R16, R3, PT ;  /* 0x000000031000720c */ /* 0x000fca0003f06270 */
        /* <DEDUP_REMOVED lines=10> */
[----:B------:R-:W-:Y:S01]  /*12b0*/  IMAD.MOV.U32 R8, RZ, RZ, 0x53f ;  /* 0x0000053fff087424 */ /* 0x000fe200078e00ff */
[----:B------:R-:W-:Y:S01]  /*12c0*/  MOV R12, 0x1 ;  /* 0x00000001000c7802 */ /* 0x000fe20000000f00 */
[----:B------:R1:W2:Y:S01]  /*12d0*/  LDC.64 R14, c[0x4][R0] ;  /* 0x01000000000e7b82 */ /* 0x0002a20000000a00 */
[----:B------:R-:W3:Y:S01]  /*12e0*/  LDCU.64 UR6, c[0x4][0xd0] ;  /* 0x01001a00ff0677ac */ /* 0x000ee20008000a00 */
[----:B------:R-:W-:Y:S01]  /*12f0*/  MOV R13, RZ ;  /* 0x000000ff000d7202 */ /* 0x000fe20000000f00 */
[----:B------:R-:W4:Y:S01]  /*1300*/  LDCU.64 UR8, c[0x4][0x38] ;  /* 0x01000700ff0877ac */ /* 0x000f220008000a00 */
[----:B0-----:R-:W-:Y:S01]  /*1310*/  IMAD.U32 R4, RZ, RZ, UR4 ;  /* 0x00000004ff047e24 */ /* 0x001fe2000f8e00ff */
[----:B------:R-:W-:Y:S02]  /*1320*/  MOV R5, UR5 ;  /* 0x0000000500057c02 */ /* 0x000fe40008000f00 */
[----:B---3--:R-:W-:Y:S01]  /*1330*/  MOV R6, UR6 ;  /* 0x0000000600067c02 */ /* 0x008fe20008000f00 */
[----:B------:R-:W-:Y:S01]  /*1340*/  IMAD.U32 R7, RZ, RZ, UR7 ;  /* 0x00000007ff077e24 */ /* 0x000fe2000f8e00ff */
[----:B----4-:R-:W-:-:S02]  /*1350*/  MOV R10, UR8 ;  /* 0x00000008000a7c02 */ /* 0x010fc40008000f00 */
[----:B-1----:R-:W-:-:S07]  /*1360*/  MOV R11, UR9 ;  /* 0x00000009000b7c02 */ /* 0x002fce0008000f00 */
[----:B------:R-:W-:-:S07]  /*1370*/  LEPC R20, `(.L_x_2613) ;  /* 0x000000001014794e */ /* 0x000fce0000000000 */
[----:B--2---:R-:W-:Y:S05]  /*1380*/  CALL.ABS.NOINC R14 ;  /* 0x000000000e007343 */ /* 0x004fea0003c00000 */
.L_x_2613:
        /* <DEDUP_REMOVED lines=9> */
[----:B------:R-:W-:-:S03]  /*1420*/  @!P6 LEA R5, R4, R0, 0x1 ;  /* 0x000000000405e211 */ /* 0x000fc600078e08ff */
[----:B------:R-:W-:Y:S02]  /*1430*/  @!P6 IMAD R4, R4, 0x2, R3 ;  /* 0x000000020404e824 */ /* 0x000fe400078e0203 */
        /* <DEDUP_REMOVED lines=29> */
[----:B------:R-:W-:Y:S01]  /*1610*/  VIADD R7, R11, 0x2 ;  /* 0x000000020b077836 */ /* 0x000fe20000000000 */
[----:B------:R-:W0:Y:S01]  /*1620*/  LDCU UR4, c[0x0][0x40c] ;  /* 0x00008180ff0477ac */ /* 0x000e220008000800 */
        /* <DEDUP_REMOVED lines=47> */
.L_x_2617:
[----:B------:R-:W-:Y:S05]  /*1920*/  BSYNC.RECONVERGENT B1 ;  /* 0x0000000000017941 */ /* 0x000fea0003800200 */
.L_x_2616:
        /* <DEDUP_REMOVED lines=8> */
.L_x_2615:
[----:B------:R-:W-:Y:S05]  /*19b0*/  BSYNC.RECONVERGENT B0 ;  /* 0x0000000000007941 */ /* 0x000fea0003800200 */
.L_x_2614:
[----:B------:R-:W-:Y:S01]  /*19c0*/  BAR.SYNC.DEFER_BLOCKING 0x0 ;  /* 0x0000000000007b1d */ /* 0x000fe20000010000 */
[----:B------:R-:W-:-:S05]  /*19d0*/  @!P6 IMAD R24, R25, R24, R26 ;  /* 0x000000181918e224 */ /* 0x000fca00078e021a */
[C---:B------:R-:W-:Y:S02]  /*19e0*/  @!P6 LEA R0, R24.reuse, R0, 0x1 ;  /* 0x000000001800e211 */ /* 0x040fe400078e08ff */
[----:B------:R-:W-:-:S03]  /*19f0*/  @!P6 LEA R3, R24, R3, 0x1 ;  /* 0x000000031803e211 */ /* 0x000fc600078e08ff */
[----:B------:R0:W2:Y:S04]  /*1a00*/  @!P6 LDS.64 R22, [R0] ;  /* 0x000000000016e984 */ /* 0x0000a80000000a00 */
[----:B------:R0:W3:Y:S01]  /*1a10*/  @!P6 LDS.64 R18, [R3] ;  /* 0x000000000312e984 */ /* 0x0000e20000000a00 */
[----:B------:R-:W-:Y:S06]  /*1a20*/  BAR.SYNC.DEFER_BLOCKING 0x0 ;  /* 0x0000000000007b1d */ /* 0x000fec0000010000 */
.L_x_2612:
[----:B------:R-:W-:Y:S05]  /*1a30*/  BSYNC.RECONVERGENT B6 ;  /* 0x0000000000067941 */ /* 0x000fea0003800200 */
.L_x_2610:
[----:B------:R-:W-:Y:S01]  /*1a40*/  ISETP.GT.U32.AND P0, PT, R2, 0x1f, PT ;  /* 0x0000001f0200780c */ /* 0x000fe20003f04070 */
[----:B------:R-:W-:-:S12]  /*1a50*/  IMAD.MOV.U32 R52, RZ, RZ, -0x800001 ;  /* 0xff7fffffff347424 */ /* 0x000fd800078e00ff */
[----:B------:R-:W-:Y:S05]  /*1a60*/  @P0 BRA `(.L_x_2618) ;  /* 0x0000000000ec0947 */ /* 0x000fea0003800000 */
[----:B------:R-:W4:Y:S01]  /*1a70*/  S2R R21, SR_CgaCtaId ;  /* 0x0000000000157919 */ /* 0x000f220000008800 */
[----:B------:R-:W5:Y:S01]  /*1a80*/  LDCU UR5, c[0x0][0x3f4] ;  /* 0x00007e80ff0577ac */ /* 0x000f620008000800 */
[----:B-1----:R-:W1:Y:S01]  /*1a90*/  LDC.64 R4, c[0x0][0x3b8] ;  /* 0x0000ee00ff047b82 */ /* 0x002e620000000a00 */
[----:B0-----:R-:W-:Y:S01]  /*1aa0*/  SHF.R.U32.HI R0, RZ, 0x1, R2 ;  /* 0x00000001ff007819 */ /* 0x001fe20000011602 */
[----:B--23--:R-:W-:Y:S01]  /*1ab0*/  HMUL2 R9, R23, R19 ;  /* 0x0000001317097232 */ /* 0x00cfe20000000000 */
[----:B------:R-:W-:Y:S02]  /*1ac0*/  MOV R8, 0x400 ;  /* 0x0000040000087802 */ /* 0x000fe40000000f00 */
[----:B------:R-:W-:Y:S01]  /*1ad0*/  LOP3.LUT R3, R16, 0x4, RZ, 0xc0, !PT ;  /* 0x0000000410037812 */ /* 0x000fe200078ec0ff */
[----:B------:R-:W-:Y:S01]  /*1ae0*/  HFMA2 R9, R22, R18, R9 ;  /* 0x0000001216097231 */ /* 0x000fe20000000009 */
[----:B-----5:R-:W-:Y:S02]  /*1af0*/  UIMAD UR4, UR40, UR5, URZ ;  /* 0x00000005280472a4 */ /* 0x020fe4000f8e02ff */
[----:B------:R-:W-:-:S02]  /*1b00*/  MOV R7, UR5 ;  /* 0x0000000500077c02 */ /* 0x000fc40008000f00 */
[----:B------:R-:W-:Y:S02]  /*1b10*/  HADD2.F32 R13, -RZ, R9.H0_H0 ;  /* 0x20000009ff0d7230 */ /* 0x000fe40000004100 */
[----:B------:R-:W-:Y:S01]  /*1b20*/  MOV R10, UR4 ;  /* 0x00000004000a7c02 */ /* 0x000fe20008000f00 */
[----:B------:R-:W-:Y:S01]  /*1b30*/  IMAD R6, R0, R7, UR41 ;  /* 0x0000002900067e24 */ /* 0x000fe2000f8e0207 */
[----:B------:R-:W-:Y:S01]  /*1b40*/  UMOV UR4, 0xffffffff ;  /* 0xffffffff00047882 */ /* 0x000fe20000000000 */
[----:B------:R-:W-:Y:S01]  /*1b50*/  VIADD R0, R8, 0x10 ;  /* 0x0000001008007836 */ /* 0x000fe20000000000 */
[----:B------:R-:W-:-:S04]  /*1b60*/  LEA R7, R10, R3, 0x7 ;  /* 0x000000030a077211 */ /* 0x000fc800078e38ff */
[----:B----4-:R-:W-:Y:S01]  /*1b70*/  LEA R3, R21, R0, 0x18 ;  /* 0x0000000015037211 */ /* 0x010fe200078ec0ff */
[----:B------:R-:W-:Y:S01]  /*1b80*/  HADD2.F32 R0, -RZ, R9.H1_H1 ;  /* 0x30000009ff007230 */ /* 0x000fe20000004100 */
[----:B------:R-:W-:-:S03]  /*1b90*/  LEA R7, R6, R7, 0x3 ;  /* 0x0000000706077211 */ /* 0x000fc600078e18ff */
[----:B------:R-:W-:Y:S02]  /*1ba0*/  IMAD R3, R2, 0x8, R3 ;  /* 0x0000000802037824 */ /* 0x000fe400078e0203 */
[----:B------:R-:W-:Y:S01]  /*1bb0*/  FADD.FTZ R13, R13, R0 ;  /* 0x000000000d0d7221 */ /* 0x000fe20000010000 */
[----:B-1----:R-:W-:Y:S02]  /*1bc0*/  IMAD.WIDE R4, R7, 0x2, R4 ;  /* 0x0000000207047825 */ /* 0x002fe400078e0204 */
        /* <DEDUP_REMOVED lines=12> */
.L_x_2690:
        /* <DEDUP_REMOVED lines=13> */
[----:B------:R-:W-:Y:S02]  /*1d60*/  MOV R4, UR4 ;  /* 0x0000000400047c02 */ /* 0x000fe40008000f00 */
[----:B0-----:R-:W-:-:S03]  /*1d70*/  MOV R5, UR5 ;  /* 0x0000000500057c02 */ /* 0x001fc60008000f00 */
[----:B------:R-:W0:Y:S02]  /*1d80*/  LDCU UR4, c[0x0][0x410] ;  /* 0x00008200ff0477ac */ /* 0x000e240008000800 */
[----:B------:R-:W2:Y:S01]  /*1d90*/  @P0 LDG.E.U16 R4, desc[UR36][R4.64] ;  /* 0x0000002404040981 */ /* 0x000ea2000c1e1500 */
[----:B------:R-:W-:Y:S01]  /*1da0*/  VIADD R8, R8, 0x110 ;  /* 0x0000011008087836 */ /* 0x000fe20000000000 */
[----:B------:R-:W-:-:S04]  /*1db0*/  IADD3 R0, PT, PT, -R51, UR42, RZ ;  /* 0x0000002a33007c10 */ /* 0x000fc8000fffe1ff */
[----:B------:R-:W-:-:S04]  /*1dc0*/  LEA R7, R21, R8, 0x18 ;  /* 0x0000000815077211 */ /* 0x000fc800078ec0ff */
[----:B------:R-:W-:Y:S01]  /*1dd0*/  LEA R7, R0, R7, 0x2 ;  /* 0x0000000700077211 */ /* 0x000fe200078e10ff */
[----:B0-----:R-:W-:Y:S01]  /*1de0*/  FMUL.FTZ R52, R14, UR4 ;  /* 0x000000040e347c20 */ /* 0x001fe20008410000 */
[----:B--2---:R-:W-:-:S05]  /*1df0*/  @P0 HADD2.F32 R3, -RZ, R4.H0_H0 ;  /* 0x20000004ff030230 */ /* 0x004fca0000004100 */
[----:B------:R-:W-:-:S05]  /*1e00*/  @P0 FADD.FTZ R52, R52, R3 ;  /* 0x0000000334340221 */ /* 0x000fca0000010000 */
[----:B------:R4:W-:Y:S02]  /*1e10*/  STS [R7], R52 ;  /* 0x0000003407007388 */ /* 0x0009e40000000800 */
.L_x_2618:
[----:B------:R-:W-:Y:S05]  /*1e20*/  WARPSYNC.ALL ;  /* 0x0000000000007948 */ /* 0x000fea0003800000 */
[----:B0-----:R-:W-:Y:S01]  /*1e30*/  IADD3 R0, PT, PT, -R51, UR42, RZ ;  /* 0x0000002a33007c10 */ /* 0x001fe2000fffe1ff */
[----:B-1--4-:R-:W0:Y:S01]  /*1e40*/  LDC.64 R6, c[0x0][0x3f0] ;  /* 0x0000fc00ff067b82 */ /* 0x012e220000000a00 */
[----:B------:R-:W-:Y:S01]  /*1e50*/  SHF.R.U32.HI R12, RZ, 0x2, R2 ;  /* 0x00000002ff0c7819 */ /* 0x000fe20000011602 */
[----:B------:R-:W-:Y:S01]  /*1e60*/  UMOV UR12, 0x400 ;  /* 0x00000400000c7882 */ /* 0x000fe20000000000 */
[----:B------:R-:W-:Y:S01]  /*1e70*/  IADD3 R0, PT, PT, R0, 0x7, RZ ;  /* 0x0000000700007810 */ /* 0x000fe20007ffe0ff */
[----:B------:R-:W-:Y:S01]  /*1e80*/  UIADD3 UR4, UPT, UPT, UR12, 0x10, URZ ;  /* 0x000000100c047890 */ /* 0x000fe2000fffe0ff */
[----:B------:R-:W-:Y:S01]  /*1e90*/  BSSY B0, `(.L_x_2620) ;  /* 0x0000109000007945 */ /* 0x000fe20003800000 */
[----:B------:R-:W1:Y:S01]  /*1ea0*/  LDCU UR15, c[0x0][0x410] ;  /* 0x00008200ff0f77ac */ /* 0x000e620008000800 */
[----:B------:R-:W-:Y:S01]  /*1eb0*/  SHF.R.S32.HI R3, RZ, 0x1f, R0 ;  /* 0x0000001fff037819 */ /* 0x000fe20000011400 */
[----:B------:R-:W4:Y:S01]  /*1ec0*/  S2UR UR13, SR_CgaCtaId ;  /* 0x00000000000d79c3 */ /* 0x000f220000008800 */
[----:B------:R-:W-:Y:S01]  /*1ed0*/  LOP3.LUT R16, R16, 0xc, RZ, 0xc0, !PT ;  /* 0x0000000c10107812 */ /* 0x000fe200078ec0ff */
[----:B------:R-:W0:Y:S01]  /*1ee0*/  LDCU.64 UR16, c[0x0][0x438] ;  /* 0x00008700ff1077ac */ /* 0x000e220008000a00 */
[----:B------:R-:W-:Y:S01]  /*1ef0*/  LEA.HI R3, R3, R0, RZ, 0x3 ;  /* 0x0000000003037211 */ /* 0x000fe200078f18ff */
[----:B------:R-:W-:Y:S01]  /*1f00*/  IMAD.SHL.U32 R5, R2, 0x2, RZ ;  /* 0x0000000202057824 */ /* 0x000fe200078e00ff */
[----:B------:R-:W0:Y:S02]  /*1f10*/  LDCU.64 UR10, c[0x0][0x448] ;  /* 0x00008900ff0a77ac */ /* 0x000e240008000a00 */
[----:B------:R-:W-:Y:S01]  /*1f20*/  LOP3.LUT R10, R3, 0xfffffff8, RZ, 0xc0, !PT ;  /* 0xfffffff8030a7812 */ /* 0x000fe200078ec0ff */
[----:B------:R-:W-:Y:S03]  /*1f30*/  BAR.SYNC.DEFER_BLOCKING 0x0 ;  /* 0x0000000000007b1d */ /* 0x000fe60000010000 */
[----:B------:R-:W-:Y:S01]  /*1f40*/  ISETP.GE.AND P0, PT, R12, R10, PT ;  /* 0x0000000a0c00720c */ /* 0x000fe20003f06270 */
[----:B0-----:R-:W-:-:S05]  /*1f50*/  IMAD R3, R17, R6, UR43 ;  /* 0x0000002b11037e24 */ /* 0x001fca000f8e0206 */
[----:B------:R-:W-:Y:S01]  /*1f60*/  SHF.L.U32 R3, R3, 0x7, RZ ;  /* 0x0000000703037819 */ /* 0x000fe200000006ff */
[----:B----4-:R-:W-:-:S06]  /*1f70*/  ULEA UR6, UR13, UR4, 0x18 ;  /* 0x000000040d067291 */ /* 0x010fcc000f8ec0ff */
[----:B-1----:R-:W-:Y:S06]  /*1f80*/  @P0 BRA `(.L_x_2621) ;  /* 0x0000000c00e40947 */ /* 0x002fec0003800000 */
[-C--:B------:R-:W-:Y:S01]  /*1f90*/  IABS R0, R7.reuse ;  /* 0x0000000700007213 */ /* 0x080fe20000000000 */
[----:B------:R-:W0:Y:S01]  /*1fa0*/  LDCU.64 UR8, c[0x0][0x420] ;  /* 0x00008400ff0877ac */ /* 0x000e220008000a00 */
[----:B------:R-:W1:Y:S01]  /*1fb0*/  LDC R11, c[0x0][0x430] ;  /* 0x00010c00ff0b7b82 */ /* 0x000e620000000800 */
[----:B------:R-:W-:Y:S01]  /*1fc0*/  LOP3.LUT R6, R5, 0x6, RZ, 0xc0, !PT ;  /* 0x0000000605067812 */ /* 0x000fe200078ec0ff */
[----:B------:R-:W4:Y:S01]  /*1fd0*/  I2F.RP R4, R0 ;  /* 0x0000000000047306 */ /* 0x000f220000209400 */
[----:B------:R-:W5:Y:S01]  /*1fe0*/  LDCU UR14, c[0x0][0x440] ;  /* 0x00008800ff0e77ac */ /* 0x000f620008000800 */
[----:B------:R-:W1:Y:S02]  /*1ff0*/  LDS R50, [R16+UR6] ;  /* 0x0000000610327984 */ /* 0x000e640008000800 */
[----:B------:R-:W-:Y:S01]  /*2000*/  IMAD R6, R3, R7, R6 ;  /* 0x0000000703067224 */ /* 0x000fe200078e0206 */
[----:B------:R-:W1:Y:S01]  /*2010*/  LDCU UR7, c[0x0][0x408] ;  /* 0x00008100ff0777ac */ /* 0x000e620008000800 */
[----:B------:R-:W1:Y:S01]  /*2020*/  LDS R49, [R16+UR6+0x10] ;  /* 0x0000100610317984 */ /* 0x000e620008000800 */
[----:B------:R-:W-:Y:S01]  /*2030*/  SHF.L.U32 R7, R7, 0x4, RZ ;  /* 0x0000000407077819 */ /* 0x000fe200000006ff */
[----:B------:R-:W-:-:S02]  /*2040*/  UIADD3 UR4, UPT, UPT, UR12, 0x110, URZ ;  /* 0x000001100c047890 */ /* 0x000fc4000fffe0ff */
[----:B------:R-:W1:Y:S01]  /*2050*/  LDS R48, [R16+UR6+0x20] ;  /* 0x0000200610307984 */ /* 0x000e620008000800 */
[----:B---3--:R-:W-:Y:S01]  /*2060*/  SHF.R.S32.HI R18, RZ, 0x1f, R6 ;  /* 0x0000001fff127819 */ /* 0x008fe20000011406 */
[----:B------:R-:W-:Y:S02]  /*2070*/  ULEA UR4, UR13, UR4, 0x18 ;  /* 0x000000040d047291 */ /* 0x000fe4000f8ec0ff */
[----:B------:R-:W3:Y:S01]  /*2080*/  LDS R47, [R16+UR6+0x30] ;  /* 0x00003006102f7984 */ /* 0x000ee20008000800 */
[----:B----4-:R-:W4:Y:S01]  /*2090*/  MUFU.RCP R4, R4 ;  /* 0x0000000400047308 */ /* 0x010f220000001000 */
[----:B0-----:R-:W-:Y:S02]  /*20a0*/  ISETP.NE.U32.AND P0, PT, RZ, UR8, PT ;  /* 0x00000008ff007c0c */ /* 0x001fe4000bf05070 */
[----:B------:R-:W-:Y:S01]  /*20b0*/  MOV R19, UR9 ;  /* 0x0000000900137c02 */ /* 0x000fe20008000f00 */
[----:B-----5:R-:W-:Y:S02]  /*20c0*/  UIMAD UR5, UR43, UR14, UR42 ;  /* 0x0000000e2b0572a4 */ /* 0x020fe4000f8e022a */
[----:B------:R-:W-:Y:S01]  /*20d0*/  IMAD.U32 R14, RZ, RZ, UR14 ;  /* 0x0000000eff0e7e24 */ /* 0x000fe2000f8e00ff */
[----:B------:R-:W0:Y:S01]  /*20e0*/  LDS R46, [R16+UR6+0x40] ;  /* 0x00004006102e7984 */ /* 0x000e220008000800 */
[----:B------:R-:W-:-:S03]  /*20f0*/  ISETP.NE.AND.EX P0, PT, RZ, UR9, PT, P0 ;  /* 0x00000009ff007c0c */ /* 0x000fc6000bf05300 */
[----:B------:R-:W0:Y:S04]  /*2100*/  LDS R45, [R16+UR6+0x50] ;  /* 0x00005006102d7984 */ /* 0x000e280008000800 */
[----:B------:R-:W0:Y:S01]  /*2110*/  LDS R44, [R16+UR6+0x60] ;  /* 0x00006006102c7984 */ /* 0x000e220008000800 */
[----:B----4-:R-:W-:-:S03]  /*2120*/  IADD3 R8, PT, PT, R4, 0xffffffe, RZ ;  /* 0x0ffffffe04087810 */ /* 0x010fc60007ffe0ff */
[----:B------:R-:W4:Y:S01]  /*2130*/  LDS R43, [R16+UR6+0x70] ;  /* 0x00007006102b7984 */ /* 0x000f220008000800 */
[----:B------:R5:W2:Y:S03]  /*2140*/  F2I.FTZ.U32.TRUNC.NTZ R9, R8 ;  /* 0x0000000800097305 */ /* 0x000aa6000021f000 */
[----:B------:R-:W0:Y:S04]  /*2150*/  LDS R42, [R16+UR6+0x80] ;  /* 0x00008006102a7984 */ /* 0x000e280008000800 */
[----:B------:R-:W0:Y:S01]  /*2160*/  LDS R41, [R16+UR6+0x90] ;  /* 0x0000900610297984 */ /* 0x000e220008000800 */
[----:B-----5:R-:W-:-:S03]  /*2170*/  HFMA2 R8, -RZ, RZ, 0, 0 ;  /* 0x00000000ff087431 */ /* 0x020fc600000001ff */
[----:B------:R-:W0:Y:S04]  /*2180*/  LDS R40, [R16+UR6+0xa0] ;  /* 0x0000a00610287984 */ /* 0x000e280008000800 */
[----:B------:R-:W0:Y:S01]  /*2190*/  LDS R39, [R16+UR6+0xb0] ;  /* 0x0000b00610277984 */ /* 0x000e220008000800 */
[----:B--2---:R-:W-:-:S03]  /*21a0*/  IMAD.MOV R13, RZ, RZ, -R9 ;  /* 0x000000ffff0d7224 */ /* 0x004fc600078e0a09 */
[----:B------:R-:W2:Y:S01]  /*21b0*/  LDS R38, [R16+UR6+0xc0] ;  /* 0x0000c00610267984 */ /* 0x000ea20008000800 */
[----:B------:R-:W-:-:S03]  /*21c0*/  IMAD R5, R13, R0, RZ ;  /* 0x000000000d057224 */ /* 0x000fc600078e02ff */
[----:B------:R-:W0:Y:S01]  /*21d0*/  LDS R37, [R16+UR6+0xd0] ;  /* 0x0000d00610257984 */ /* 0x000e220008000800 */
[----:B------:R-:W-:-:S03]  /*21e0*/  IMAD.HI.U32 R5, R9, R5, R8 ;  /* 0x0000000509057227 */ /* 0x000fc600078e0008 */
[----:B------:R-:W0:Y:S01]  /*21f0*/  LDS R36, [R16+UR6+0xe0] ;  /* 0x0000e00610247984 */ /* 0x000e220008000800 */
[C---:B------:R-:W-:Y:S01]  /*2200*/  IMAD.IADD R8, R51.reuse, 0x1, R10 ;  /* 0x0000000133087824 */ /* 0x040fe200078e020a */
[----:B------:R-:W-:Y:S02]  /*2210*/  IADD3 R51, PT, PT, R51, R12, RZ ;  /* 0x0000000c33337210 */ /* 0x000fe40007ffe0ff */
[----:B------:R-:W-:Y:S01]  /*2220*/  MOV R10, UR8 ;  /* 0x00000008000a7c02 */ /* 0x000fe20008000f00 */
[----:B------:R5:W0:Y:S02]  /*2230*/  LDS R4, [R16+UR6+0xf0] ;  /* 0x0000f00610047984 */ /* 0x000a240008000800 */
[--C-:B------:R-:W-:Y:S01]  /*2240*/  IMAD R17, R14, UR5, R51.reuse ;  /* 0x000000050e117c24 */ /* 0x100fe2000f8e0233 */
[----:B------:R-:W-:Y:S02]  /*2250*/  IADD3 R9, P1, P2, R10, UR45, R51 ;  /* 0x0000002d0a097c10 */ /* 0x000fe4000fa3e033 */
[----:B-1----:R-:W-:-:S02]  /*2260*/  IADD3 R10, PT, PT, R11, UR7, RZ ;  /* 0x000000070b0a7c10 */ /* 0x002fc4000fffe0ff */
[----:B------:R-:W-:Y:S02]  /*2270*/  IADD3.X R19, PT, PT, R19, UR46, RZ, P1, P2 ;  /* 0x0000002e13137c10 */ /* 0x000fe40008fe44ff */
[----:B---345:R-:W-:-:S07]  /*2280*/  LEA R16, R12, UR4, 0x2 ;  /* 0x000000040c107c11 */ /* 0x038fce000f8e10ff */
.L_x_2625:
[----:B------:R-:W1:Y:S01]  /*2290*/  LDC R11, c[0x0][0x3f4] ;  /* 0x0000fd00ff0b7b82 */ /* 0x000e620000000800 */
        /* <DEDUP_REMOVED lines=8> */
[----:B------:R-:W-:Y:S02]  /*2320*/  @!P1 IADD3 R54, PT, PT, R54, -R15, RZ ;  /* 0x8000000f36369210 */ /* 0x000fe40007ffe0ff */
[----:B------:R-:W-:Y:S02]  /*2330*/  ISETP.GE.AND P1, PT, R51, UR42, PT ;  /* 0x0000002a33007c0c */ /* 0x000fe4000bf26270 */
[----:B------:R-:W-:-:S11]  /*2340*/  ISETP.GT.U32.AND P2, PT, R0, R54, PT ;  /* 0x000000360000720c */ /* 0x000fd60003f44070 */
[----:B------:R-:W1:Y:S02]  /*2350*/  @!P1 LDC.64 R12, c[0x0][0x3b8] ;  /* 0x0000ee00ff0c9b82 */ /* 0x000e640000000a00 */
[----:B------:R-:W-:-:S05]  /*2360*/  @!P2 IADD3 R54, PT, PT, R54, -R15, RZ ;  /* 0x8000000f3636a210 */ /* 0x000fca0007ffe0ff */
[----:B------:R-:W-:Y:S01]  /*2370*/  @!P3 IMAD.MOV R54, RZ, RZ, -R54 ;  /* 0x000000ffff36b224 */ /* 0x000fe200078e0a36 */
[----:B------:R-:W-:-:S04]  /*2380*/  @!P4 LOP3.LUT R54, RZ, R11, RZ, 0x33, !PT ;  /* 0x0000000bff36c212 */ /* 0x000fc800078e33ff */
[C---:B------:R-:W-:Y:S02]  /*2390*/  @!P1 LEA R15, R54.reuse, R7, 0x3 ;  /* 0x00000007360f9211 */ /* 0x040fe400078e18ff */
[----:B------:R-:W-:Y:S02]  /*23a0*/  IADD3 R53, PT, PT, R54, R11, RZ ;  /* 0x0000000b36357210 */ /* 0x000fe40007ffe0ff */
[----:B------:R-:W-:-:S03]  /*23b0*/  @!P1 IADD3 R14, P2, PT, R6, R15, RZ ;  /* 0x0000000f060e9210 */ /* 0x000fc60007f5e0ff */
[----:B------:R-:W-:Y:S01]  /*23c0*/  @!P1 IMAD.SHL.U32 R55, R53, 0x8, RZ ;  /* 0x0000000835379824 */ /* 0x000fe200078e00ff */
[----:B------:R-:W-:Y:S02]  /*23d0*/  @!P1 LEA.HI.X.SX32 R15, R15, R18, 0x1, P2 ;  /* 0x000000120f0f9211 */ /* 0x000fe400010f0eff */
[----:B-1----:R-:W-:-:S04]  /*23e0*/  @!P1 LEA R56, P2, R14, R12, 0x1 ;  /* 0x0000000c0e389211 */ /* 0x002fc800078408ff */
[----:B------:R-:W-:Y:S02]  /*23f0*/  @!P1 LEA.HI.X R57, R14, R13, R15, 0x1, P2 ;  /* 0x0000000d0e399211 */ /* 0x000fe400010f0c0f */
[----:B------:R-:W1:Y:S01]  /*2400*/  @!P1 LDC.64 R14, c[0x0][0x3b8] ;  /* 0x0000ee00ff0e9b82 */ /* 0x000e620000000a00 */
[----:B------:R-:W-:Y:S02]  /*2410*/  @!P1 IADD3 R58, P2, PT, R6, R55, RZ ;  /* 0x00000037063a9210 */ /* 0x000fe40007f5e0ff */
[----:B------:R-:W-:Y:S01]  /*2420*/  @!P1 LEA R59, R11, R54, 0x2 ;  /* 0x000000360b3b9211 */ /* 0x000fe200078e10ff */
[----:B------:R-:W3:Y:S01]  /*2430*/  @!P1 LDG.E R20, desc[UR36][R56.64] ;  /* 0x0000002438149981 */ /* 0x000ee2000c1e1900 */
[----:B------:R-:W-:Y:S02]  /*2440*/  @!P1 LEA.HI.X.SX32 R55, R55, R18, 0x1, P2 ;  /* 0x0000001237379211 */ /* 0x000fe400010f0eff */
[----:B------:R-:W-:-:S04]  /*2450*/  @!P1 LEA R12, P2, R58, R12, 0x1 ;  /* 0x0000000c3a0c9211 */ /* 0x000fc800078408ff */
[----:B------:R-:W-:Y:S02]  /*2460*/  @!P1 LEA.HI.X R13, R58, R13, R55, 0x1, P2 ;  /* 0x0000000d3a0d9211 */ /* 0x000fe400010f0c37 */
[----:B------:R-:W-:Y:S01]  /*2470*/  @!P1 LEA R55, R53, R7, 0x3 ;  /* 0x0000000735379211 */ /* 0x000fe200078e18ff */
[----:B------:R-:W-:Y:S02]  /*2480*/  @!P1 IMAD.SHL.U32 R59, R59, 0x8, RZ ;  /* 0x000000083b3b9824 */ /* 0x000fe400078e00ff */
[----:B------:R1:W4:Y:S01]  /*2490*/  @!P1 LDG.E R21, desc[UR36][R12.64] ;  /* 0x000000240c159981 */ /* 0x000322000c1e1900 */
[----:B------:R-:W-:-:S04]  /*24a0*/  @!P1 IADD3 R58, P2, PT, R6, R55, RZ ;  /* 0x00000037063a9210 */ /* 0x000fc80007f5e0ff */
[----:B------:R-:W-:Y:S02]  /*24b0*/  @!P1 LEA.HI.X.SX32 R55, R55, R18, 0x1, P2 ;  /* 0x0000001237379211 */ /* 0x000fe400010f0eff */
[----:B-1----:R-:W-:-:S04]  /*24c0*/  @!P1 LEA R12, P2, R58, R14, 0x1 ;  /* 0x0000000e3a0c9211 */ /* 0x002fc800078408ff */
[----:B------:R-:W-:Y:S02]  /*24d0*/  @!P1 LEA.HI.X R13, R58, R15, R55, 0x1, P2 ;  /* 0x0000000f3a0d9211 */ /* 0x000fe400010f0c37 */
[----:B------:R-:W-:-:S03]  /*24e0*/  @!P1 IADD3 R55, P2, PT, R6, R59, RZ ;  /* 0x0000003b06379210 */ /* 0x000fc60007f5e0ff */
[----:B------:R1:W5:Y:S01]  /*24f0*/  @!P1 LDG.E R22, desc[UR36][R12.64] ;  /* 0x000000240c169981 */ /* 0x000362000c1e1900 */
[----:B------:R-:W-:Y:S02]  /*2500*/  @!P1 LEA.HI.X.SX32 R58, R59, R18, 0x1, P2 ;  /* 0x000000123b3a9211 */ /* 0x000fe400010f0eff */
[----:B------:R-:W-:Y:S02]  /*2510*/  @!P1 LEA R14, P2, R55, R14, 0x1 ;  /* 0x0000000e370e9211 */ /* 0x000fe400078408ff */
[----:B------:R-:W-:Y:S01]  /*2520*/  LEA R56, R11, R53, 0x2 ;  /* 0x000000350b387211 */ /* 0x000fe200078e10ff */
[----:B-1----:R-:W1:Y:S01]  /*2530*/  @!P1 LDC.64 R12, c[0x0][0x3b8] ;  /* 0x0000ee00ff0c9b82 */ /* 0x002e620000000a00 */
[----:B------:R-:W-:Y:S02]  /*2540*/  @!P1 LEA.HI.X R15, R55, R15, R58, 0x1, P2 ;  /* 0x0000000f370f9211 */ /* 0x000fe400010f0c3a */
[----:B------:R-:W-:Y:S02]  /*2550*/  IADD3 R55, PT, PT, R56, R11, RZ ;  /* 0x0000000b38377210 */ /* 0x000fe40007ffe0ff */
[----:B------:R-:W-:Y:S01]  /*2560*/  @!P1 LEA R61, R11, R54, 0x3 ;  /* 0x000000360b3d9211 */ /* 0x000fe200078e18ff */
[----:B------:R2:W0:Y:S02]  /*2570*/  @!P1 LDG.E R23, desc[UR36][R14.64] ;  /* 0x000000240e179981 */ /* 0x000424000c1e1900 */
[----:B------:R-:W-:-:S05]  /*2580*/  IMAD.IADD R53, R55, 0x1, R11 ;  /* 0x0000000137357824 */ /* 0x000fca00078e020b */
[----:B------:R-:W-:-:S04]  /*2590*/  @!P1 SHF.L.U32 R57, R53, 0x3, RZ ;  /* 0x0000000335399819 */ /* 0x000fc800000006ff */
[----:B------:R-:W-:Y:S01]  /*25a0*/  @!P1 IADD3 R59, P2, PT, R6, R57, RZ ;  /* 0x00000039063b9210 */ /* 0x000fe20007f5e0ff */
[----:B------:R-:W-:-:S03]  /*25b0*/  @!P1 IMAD.SHL.U32 R61, R61, 0x8, RZ ;  /* 0x000000083d3d9824 */ /* 0x000fc600078e00ff */
[----:B------:R-:W-:Y:S02]  /*25c0*/  @!P1 LEA.HI.X.SX32 R60, R57, R18, 0x1, P2 ;  /* 0x00000012393c9211 */ /* 0x000fe400010f0eff */
[----:B-1----:R-:W-:-:S04]  /*25d0*/  @!P1 LEA R58, P2, R59, R12, 0x1 ;  /* 0x0000000c3b3a9211 */ /* 0x002fc800078408ff */
[----:B------:R-:W-:Y:S02]  /*25e0*/  @!P1 LEA.HI.X R59, R59, R13, R60, 0x1, P2 ;  /* 0x0000000d3b3b9211 */ /* 0x000fe400010f0c3c */
[----:B------:R-:W-:-:S03]  /*25f0*/  @!P1 IADD3 R57, P2, PT, R6, R61, RZ ;  /* 0x0000003d06399210 */ /* 0x000fc60007f5e0ff */
[----:B------:R-:W5:Y:S01]  /*2600*/  @!P1 LDG.E R24, desc[UR36][R58.64] ;  /* 0x000000243a189981 */ /* 0x000f62000c1e1900 */
[----:B------:R-:W-:Y:S02]  /*2610*/  @!P1 LEA.HI.X.SX32 R60, R61, R18, 0x1, P2 ;  /* 0x000000123d3c9211 */ /* 0x000fe400010f0eff */
[----:B--2---:R-:W-:-:S04]  /*2620*/  @!P1 LEA R14, P2, R57, R12, 0x1 ;  /* 0x0000000c390e9211 */ /* 0x004fc800078408ff */
[----:B------:R-:W-:Y:S02]  /*2630*/  @!P1 LEA.HI.X R15, R57, R13, R60, 0x1, P2 ;  /* 0x0000000d390f9211 */ /* 0x000fe400010f0c3c */
[----:B------:R-:W1:Y:S01]  /*2640*/  @!P1 LDC.64 R12, c[0x0][0x3b8] ;  /* 0x0000ee00ff0c9b82 */ /* 0x000e620000000a00 */
[----:B------:R-:W-:Y:S02]  /*2650*/  @!P1 LEA R54, P2, R54, R6, 0x3 ;  /* 0x0000000636369211 */ /* 0x000fe400078418ff */
[----:B------:R-:W-:Y:S01]  /*2660*/  @!P1 SHF.L.U32 R57, R56, 0x3, RZ ;  /* 0x0000000338399819 */ /* 0x000fe200000006ff */
[----:B------:R-:W-:Y:S01]  /*2670*/  @!P1 IMAD.SHL.U32 R55, R55, 0x8, RZ ;  /* 0x0000000837379824 */ /* 0x000fe200078e00ff */
[----:B------:R2:W5:Y:S01]  /*2680*/  @!P1 LDG.E R25, desc[UR36][R14.64] ;  /* 0x000000240e199981 */ /* 0x000562000c1e1900 */
[----:B------:R-:W-:Y:S02]  /*2690*/  LEA R60, R11, R53, 0x1 ;  /* 0x000000350b3c7211 */ /* 0x000fe400078e08ff */
[----:B--2---:R-:W2:Y:S01]  /*26a0*/  @!P1 LDC.64 R14, c[0x0][0x3b8] ;  /* 0x0000ee00ff0e9b82 */ /* 0x004ea20000000a00 */
[----:B-1----:R-:W-:-:S02]  /*26b0*/  @!P1 LEA R58, P3, R54, R12, 0x1 ;  /* 0x0000000c363a9211 */ /* 0x002fc400078608ff */
[----:B------:R-:W-:-:S04]  /*26c0*/  @!P1 IADD3.X R12, PT, PT, RZ, R18, RZ, P2, !PT ;  /* 0x00000012ff0c9210 */ /* 0x000fc800017fe4ff */
[----:B------:R-:W-:Y:S02]  /*26d0*/  @!P1 LEA.HI.X R59, R54, R13, R12, 0x1, P3 ;  /* 0x0000000d363b9211 */ /* 0x000fe400018f0c0c */
[----:B------:R-:W1:Y:S01]  /*26e0*/  @!P1 LDC.64 R12, c[0x0][0x3b8] ;  /* 0x0000ee00ff0c9b82 */ /* 0x000e620000000a00 */
[----:B------:R-:W-:Y:S02]  /*26f0*/  @!P1 IADD3 R54, P2, PT, R6, R57, RZ ;  /* 0x0000003906369210 */ /* 0x000fe40007f5e0ff */
[----:B------:R2:W3:Y:S02]  /*2700*/  @!P1 LDG.E R26, desc[UR36][R58.64] ;  /* 0x000000243a1a9981 */ /* 0x0004e4000c1e1900 */
[----:B------:R-:W-:Y:S02]  /*2710*/  @!P1 LEA.HI.X.SX32 R57, R57, R18, 0x1, P2 ;  /* 0x0000001239399211 */ /* 0x000fe400010f0eff */
[----:B-1----:R-:W-:-:S04]  /*2720*/  @!P1 LEA R56, P2, R54, R12, 0x1 ;  /* 0x0000000c36389211 */ /* 0x002fc800078408ff */
[----:B------:R-:W-:Y:S02]  /*2730*/  @!P1 LEA.HI.X R57, R54, R13, R57, 0x1, P2 ;  /* 0x0000000d36399211 */ /* 0x000fe400010f0c39 */
[----:B------:R-:W1:Y:S01]  /*2740*/  @!P1 LDC.64 R12, c[0x0][0x3b8] ;  /* 0x0000ee00ff0c9b82 */ /* 0x000e620000000a00 */
[----:B------:R-:W-:Y:S02]  /*2750*/  @!P1 IADD3 R61, P2, PT, R6, R55, RZ ;  /* 0x00000037063d9210 */ /* 0x000fe40007f5e0ff */
[----:B------:R2:W5:Y:S02]  /*2760*/  @!P1 LDG.E R27, desc[UR36][R56.64] ;  /* 0x00000024381b9981 */ /* 0x000564000c1e1900 */
[----:B------:R-:W-:Y:S02]  /*2770*/  @!P1 LEA.HI.X.SX32 R55, R55, R18, 0x1, P2 ;  /* 0x0000001237379211 */ /* 0x000fe400010f0eff */
[----:B-1----:R-:W-:-:S04]  /*2780*/  @!P1 LEA R54, P2, R61, R12, 0x1 ;  /* 0x0000000c3d369211 */ /* 0x002fc800078408ff */
[----:B------:R-:W-:Y:S02]  /*2790*/  @!P1 LEA.HI.X R55, R61, R13, R55, 0x1, P2 ;  /* 0x0000000d3d379211 */ /* 0x000fe400010f0c37 */
[----:B------:R-:W-:-:S03]  /*27a0*/  @!P1 SHF.L.U32 R13, R60, 0x3, RZ ;  /* 0x000000033c0d9819 */ /* 0x000fc600000006ff */
[----:B------:R-:W5:Y:S01]  /*27b0*/  @!P1 LDG.E R28, desc[UR36][R54.64] ;  /* 0x00000024361c9981 */ /* 0x000f62000c1e1900 */
[----:B------:R-:W-:-:S04]  /*27c0*/  @!P1 IADD3 R53, P2, PT, R6, R13, RZ ;  /* 0x0000000d06359210 */ /* 0x000fc80007f5e0ff */
[----:B--2---:R-:W-:Y:S02]  /*27d0*/  @!P1 LEA.HI.X.SX32 R58, R13, R18, 0x1, P2 ;  /* 0x000000120d3a9211 */ /* 0x004fe400010f0eff */
[----:B------:R-:W1:Y:S01]  /*27e0*/  @!P1 LDC.64 R12, c[0x0][0x3b8] ;  /* 0x0000ee00ff0c9b82 */ /* 0x000e620000000a00 */
[----:B------:R-:W-:-:S04]  /*27f0*/  @!P1 LEA R14, P2, R53, R14, 0x1 ;  /* 0x0000000e350e9211 */ /* 0x000fc800078408ff */
[----:B------:R-:W-:Y:S01]  /*2800*/  @!P1 LEA.HI.X R15, R53, R15, R58, 0x1, P2 ;  /* 0x0000000f350f9211 */ /* 0x000fe200010f0c3a */
[----:B------:R-:W-:-:S04]  /*2810*/  IMAD.IADD R58, R60, 0x1, R11 ;  /* 0x000000013c3a7824 */ /* 0x000fc800078e020b */
[----:B------:R2:W5:Y:S01]  /*2820*/  @!P1 LDG.E R29, desc[UR36][R14.64] ;  /* 0x000000240e1d9981 */ /* 0x000562000c1e1900 */
[----:B------:R-:W-:-:S04]  /*2830*/  @!P1 SHF.L.U32 R53, R58, 0x3, RZ ;  /* 0x000000033a359819 */ /* 0x000fc800000006ff */
[----:B------:R-:W-:Y:S01]  /*2840*/  @!P1 IADD3 R56, P2, PT, R6, R53, RZ ;  /* 0x0000003506389210 */ /* 0x000fe20007f5e0ff */
[----:B--2---:R-:W2:Y:S03]  /*2850*/  @!P1 LDC.64 R14, c[0x0][0x3b8] ;  /* 0x0000ee00ff0e9b82 */ /* 0x004ea60000000a00 */
[----:B------:R-:W-:Y:S02]  /*2860*/  @!P1 LEA.HI.X.SX32 R53, R53, R18, 0x1, P2 ;  /* 0x0000001235359211 */ /* 0x000fe400010f0eff */
[----:B------:R-:W-:Y:S02]  /*2870*/  IADD3 R58, PT, PT, R58, R11, RZ ;  /* 0x0000000b3a3a7210 */ /* 0x000fe40007ffe0ff */
[----:B-1----:R-:W-:-:S04]  /*2880*/  @!P1 LEA R54, P2, R56, R12, 0x1 ;  /* 0x0000000c38369211 */ /* 0x002fc800078408ff */
[----:B------:R-:W-:Y:S01]  /*2890*/  @!P1 LEA.HI.X R55, R56, R13, R53, 0x1, P2 ;  /* 0x0000000d38379211 */ /* 0x000fe200010f0c35 */
[----:B------:R-:W-:Y:S01]  /*28a0*/  @!P1 IMAD.SHL.U32 R53, R58, 0x8, RZ ;  /* 0x000000083a359824 */ /* 0x000fe200078e00ff */
[----:B------:R-:W1:Y:S03]  /*28b0*/  @!P1 LDC.64 R12, c[0x0][0x3b8] ;  /* 0x0000ee00ff0c9b82 */ /* 0x000e660000000a00 */
[----:B------:R-:W5:Y:S01]  /*28c0*/  @!P1 LDG.E R30, desc[UR36][R54.64] ;  /* 0x00000024361e9981 */ /* 0x000f62000c1e1900 */
[----:B------:R-:W-:Y:S02]  /*28d0*/  @!P1 IADD3 R57, P2, PT, R6, R53, RZ ;  /* 0x0000003506399210 */ /* 0x000fe40007f5e0ff */
[----:B------:R-:W-:Y:S02]  /*28e0*/  IADD3 R58, PT, PT, R58, R11, RZ ;  /* 0x0000000b3a3a7210 */ /* 0x000fe40007ffe0ff */
[----:B------:R-:W-:-:S02]  /*28f0*/  @!P1 LEA.HI.X.SX32 R60, R53, R18, 0x1, P2 ;  /* 0x00000012353c9211 */ /* 0x000fc400010f0eff */
[----:B--2---:R-:W-:-:S04]  /*2900*/  @!P1 LEA R56, P2, R57, R14, 0x1 ;  /* 0x0000000e39389211 */ /* 0x004fc800078408ff */
[----:B------:R-:W-:Y:S02]  /*2910*/  @!P1 LEA.HI.X R57, R57, R15, R60, 0x1, P2 ;  /* 0x0000000f39399211 */ /* 0x000fe400010f0c3c */
[C---:B------:R-:W-:Y:S01]  /*2920*/  @!P1 SHF.L.U32 R15, R58.reuse, 0x3, RZ ;  /* 0x000000033a0f9819 */ /* 0x040fe200000006ff */
[----:B------:R-:W-:Y:S02]  /*2930*/  IMAD.IADD R60, R58, 0x1, R11 ;  /* 0x000000013a3c7824 */ /* 0x000fe400078e020b */
[----:B------:R-:W2:Y:S01]  /*2940*/  @!P1 LDG.E R31, desc[UR36][R56.64] ;  /* 0x00000024381f9981 */ /* 0x000ea2000c1e1900 */
[----:B------:R-:W-:-:S04]  /*2950*/  @!P1 IADD3 R14, P2, PT, R6, R15, RZ ;  /* 0x0000000f060e9210 */ /* 0x000fc80007f5e0ff */
[----:B------:R-:W-:Y:S02]  /*2960*/  @!P1 LEA.HI.X.SX32 R15, R15, R18, 0x1, P2 ;  /* 0x000000120f0f9211 */ /* 0x000fe400010f0eff */
[----:B-1----:R-:W-:-:S04]  /*2970*/  @!P1 LEA R12, P2, R14, R12, 0x1 ;  /* 0x0000000c0e0c9211 */ /* 0x002fc800078408ff */
[----:B------:R-:W-:Y:S02]  /*2980*/  @!P1 LEA.HI.X R13, R14, R13, R15, 0x1, P2 ;  /* 0x0000000d0e0d9211 */ /* 0x000fe400010f0c0f */
[----:B------:R-:W1:Y:S01]  /*2990*/  @!P1 LDC.64 R14, c[0x0][0x3b8] ;  /* 0x0000ee00ff0e9b82 */ /* 0x000e620000000a00 */
[----:B------:R-:W-:Y:S02]  /*29a0*/  @!P1 SHF.L.U32 R53, R60, 0x3, RZ ;  /* 0x000000033c359819 */ /* 0x000fe400000006ff */
[----:B------:R4:W2:Y:S02]  /*29b0*/  @!P1 LDG.E R32, desc[UR36][R12.64] ;  /* 0x000000240c209981 */ /* 0x0008a4000c1e1900 */
[----:B------:R-:W-:-:S04]  /*29c0*/  @!P1 IADD3 R58, P2, PT, R6, R53, RZ ;  /* 0x00000035063a9210 */ /* 0x000fc80007f5e0ff */
[----:B------:R-:W-:Y:S01]  /*29d0*/  @!P1 LEA.HI.X.SX32 R53, R53, R18, 0x1, P2 ;  /* 0x0000001235359211 */ /* 0x000fe200010f0eff */
[----:B----4-:R-:W4:Y:S01]  /*29e0*/  @!P1 LDC.64 R12, c[0x0][0x3b8] ;  /* 0x0000ee00ff0c9b82 */ /* 0x010f220000000a00 */
[----:B------:R-:W-:Y:S02]  /*29f0*/  IADD3 R60, PT, PT, R60, R11, RZ ;  /* 0x0000000b3c3c7210 */ /* 0x000fe40007ffe0ff */
[----:B-1----:R-:W-:-:S04]  /*2a00*/  @!P1 LEA R54, P2, R58, R14, 0x1 ;  /* 0x0000000e3a369211 */ /* 0x002fc800078408ff */
[----:B------:R-:W-:Y:S02]  /*2a10*/  @!P1 LEA.HI.X R55, R58, R15, R53, 0x1, P2 ;  /* 0x0000000f3a379211 */ /* 0x000fe400010f0c35 */
[----:B------:R-:W1:Y:S01]  /*2a20*/  @!P1 LDC.64 R14, c[0x0][0x3b8] ;  /* 0x0000ee00ff0e9b82 */ /* 0x000e620000000a00 */
[C---:B------:R-:W-:Y:S01]  /*2a30*/  @!P1 IMAD.SHL.U32 R53, R60.reuse, 0x8, RZ ;  /* 0x000000083c359824 */ /* 0x040fe200078e00ff */
[----:B------:R-:W-:Y:S01]  /*2a40*/  @!P1 IADD3 R11, PT, PT, R60, R11, RZ ;  /* 0x0000000b3c0b9210 */ /* 0x000fe20007ffe0ff */
[----:B------:R-:W2:Y:S03]  /*2a50*/  @!P1 LDG.E R33, desc[UR36][R54.64] ;  /* 0x0000002436219981 */ /* 0x000ea6000c1e1900 */
[----:B------:R-:W-:Y:S02]  /*2a60*/  @!P1 IADD3 R56, P2, PT, R6, R53, RZ ;  /* 0x0000003506389210 */ /* 0x000fe40007f5e0ff */
[----:B------:R-:W-:-:S02]  /*2a70*/  @!P1 SHF.L.U32 R11, R11, 0x3, RZ ;  /* 0x000000030b0b9819 */ /* 0x000fc400000006ff */
[----:B------:R-:W-:Y:S02]  /*2a80*/  @!P1 LEA.HI.X.SX32 R53, R53, R18, 0x1, P2 ;  /* 0x0000001235359211 */ /* 0x000fe400010f0eff */
[----:B----4-:R-:W-:-:S04]  /*2a90*/  @!P1 LEA R12, P2, R56, R12, 0x1 ;  /* 0x0000000c380c9211 */ /* 0x010fc800078408ff */
[----:B------:R-:W-:Y:S02]  /*2aa0*/  @!P1 LEA.HI.X R13, R56, R13, R53, 0x1, P2 ;  /* 0x0000000d380d9211 */ /* 0x000fe400010f0c35 */
[----:B------:R-:W-:-:S03]  /*2ab0*/  @!P1 IADD3 R53, P2, PT, R6, R11, RZ ;  /* 0x0000000b06359210 */ /* 0x000fc60007f5e0ff */
[----:B------:R4:W2:Y:S01]  /*2ac0*/  @!P1 LDG.E R34, desc[UR36][R12.64] ;  /* 0x000000240c229981 */ /* 0x0008a2000c1e1900 */
[----:B------:R-:W-:Y:S02]  /*2ad0*/  @!P1 LEA.HI.X.SX32 R56, R11, R18, 0x1, P2 ;  /* 0x000000120b389211 */ /* 0x000fe400010f0eff */
[----:B-1----:R-:W-:-:S04]  /*2ae0*/  @!P1 LEA R14, P2, R53, R14, 0x1 ;  /* 0x0000000e350e9211 */ /* 0x002fc800078408ff */
[----:B------:R-:W-:-:S05]  /*2af0*/  @!P1 LEA.HI.X R15, R53, R15, R56, 0x1, P2 ;  /* 0x0000000f350f9211 */ /* 0x000fca00010f0c38 */
[----:B------:R-:W2:Y:S01]  /*2b00*/  @!P1 LDG.E R35, desc[UR36][R14.64] ;  /* 0x000000240e239981 */ /* 0x000ea2000c1e1900 */
[----:B----4-:R-:W-:Y:S01]  /*2b10*/  @P0 IMAD.MOV.U32 R12, RZ, RZ, R9 ;  /* 0x000000ffff0c0224 */ /* 0x010fe200078e0009 */
[----:B------:R-:W-:-:S05]  /*2b20*/  @P0 MOV R13, R19 ;  /* 0x00000013000d0202 */ /* 0x000fca0000000f00 */
[----:B------:R3:W4:Y:S02]  /*2b30*/  @P0 LDG.E.U8 R11, desc[UR36][R12.64] ;  /* 0x000000240c0b0981 */ /* 0x000724000c1e1100 */
[----:B---3--:R-:W-:-:S04]  /*2b40*/  HMUL2 R13, R50, R26 ;  /* 0x0000001a320d7232 */ /* 0x008fc80000000000 */
[----:B------:R-:W-:-:S04]  /*2b50*/  HFMA2 R13, R49, R21, R13 ;  /* 0x00000015310d7231 */ /* 0x000fc8000000000d */
[----:B------:R-:W-:-:S04]  /*2b60*/  HFMA2 R13, R48, R20, R13 ;  /* 0x00000014300d7231 */ /* 0x000fc8000000000d */
[----:B-----5:R-:W-:-:S04]  /*2b70*/  HFMA2 R13, R47, R22, R13 ;  /* 0x000000162f0d7231 */ /* 0x020fc8000000000d */
[----:B0-----:R-:W-:-:S04]  /*2b80*/  HFMA2 R13, R46, R23, R13 ;  /* 0x000000172e0d7231 */ /* 0x001fc8000000000d */
[----:B------:R-:W-:-:S04]  /*2b90*/  HFMA2 R13, R45, R27, R13 ;  /* 0x0000001b2d0d7231 */ /* 0x000fc8000000000d */
[----:B------:R-:W-:-:S04]  /*2ba0*/  HFMA2 R13, R44, R28, R13 ;  /* 0x0000001c2c0d7231 */ /* 0x000fc8000000000d */
[----:B------:R-:W-:-:S04]  /*2bb0*/  HFMA2 R13, R43, R24, R13 ;  /* 0x000000182b0d7231 */ /* 0x000fc8000000000d */
[----:B------:R-:W-:-:S04]  /*2bc0*/  HFMA2 R13, R42, R25, R13 ;  /* 0x000000192a0d7231 */ /* 0x000fc8000000000d */
[----:B------:R-:W-:-:S04]  /*2bd0*/  HFMA2 R15, R41, R29, R13 ;  /* 0x0000001d290f7231 */ /* 0x000fc8000000000d */
[----:B------:R-:W-:-:S04]  /*2be0*/  HFMA2 R15, R40, R30, R15 ;  /* 0x0000001e280f7231 */ /* 0x000fc8000000000f */
[----:B--2---:R-:W-:-:S04]  /*2bf0*/  HFMA2 R15, R39, R31, R15 ;  /* 0x0000001f270f7231 */ /* 0x004fc8000000000f */
[----:B------:R-:W-:Y:S01]  /*2c00*/  HFMA2 R15, R38, R32, R15 ;  /* 0x00000020260f7231 */ /* 0x000fe2000000000f */
[----:B------:R-:W-:-:S03]  /*2c10*/  UMOV UR4, 0xffffffff ;  /* 0xffffffff00047882 */ /* 0x000fc60000000000 */
[----:B------:R-:W-:-:S04]  /*2c20*/  HFMA2 R15, R37, R33, R15 ;  /* 0x00000021250f7231 */ /* 0x000fc8000000000f */
[----:B------:R-:W-:-:S04]  /*2c30*/  HFMA2 R15, R36, R34, R15 ;  /* 0x00000022240f7231 */ /* 0x000fc8000000000f */
[----:B------:R-:W-:Y:S01]  /*2c40*/  HFMA2 R15, R4, R35, R15 ;  /* 0x00000023040f7231 */ /* 0x000fe2000000000f */
[----:B------:R-:W-:-:S04]  /*2c50*/  LOP3.LUT P1, RZ, R2, 0x3, RZ, 0xc0, !PT ;  /* 0x0000000302ff7812 */ /* 0x000fc8000782c0ff */
[--C-:B------:R-:W-:Y:S02]  /*2c60*/  HADD2.F32 R13, -RZ, R15.reuse.H0_H0 ;  /* 0x2000000fff0d7230 */ /* 0x100fe40000004100 */
[----:B------:R-:W-:Y:S01]  /*2c70*/  HADD2.F32 R12, -RZ, R15.H1_H1 ;  /* 0x3000000fff0c7230 */ /* 0x000fe20000004100 */
[----:B----4-:R-:W-:-:S04]  /*2c80*/  ISETP.NE.AND P2, PT, R11, RZ, P0 ;  /* 0x000000ff0b00720c */ /* 0x010fc80000745270 */
[----:B------:R-:W-:Y:S01]  /*2c90*/  FADD.FTZ R13, R13, R12 ;  /* 0x0000000c0d0d7221 */ /* 0x000fe20000010000 */
[----:B------:R-:W-:Y:S08]  /*2ca0*/  BRA.DIV UR4, `(.L_x_2622) ;  /* 0x0000005604287947 */ /* 0x000ff0000b800000 */
[----:B------:R-:W0:Y:S02]  /*2cb0*/  SHFL.BFLY PT, R14, R13, 0x2, 0x1f ;  /* 0x0c401f000d0e7f89 */ /* 0x000e2400000e0000 */
[----:B0-----:R-:W-:-:S05]  /*2cc0*/  FADD.FTZ R13, R13, R14 ;  /* 0x0000000e0d0d7221 */ /* 0x001fca0000010000 */
[----:B------:R0:W1:Y:S02]  /*2cd0*/  SHFL.BFLY PT, R14, R13, 0x1, 0x1f ;  /* 0x0c201f000d0e7f89 */ /* 0x00006400000e0000 */
.L_x_2694:
        /* <DEDUP_REMOVED lines=13> */
[----:B------:R-:W-:Y:S01]  /*2db0*/  MOV R12, UR4 ;  /* 0x00000004000c7c02 */ /* 0x000fe20008000f00 */
[----:B--2---:R-:W-:-:S04]  /*2dc0*/  @P1 IMAD.WIDE R14, R17, 0x2, R14 ;  /* 0x00000002110e1825 */ /* 0x004fc800078e020e */
[----:B0-----:R-:W-:Y:S02]  /*2dd0*/  IMAD.U32 R13, RZ, RZ, UR5 ;  /* 0x00000005ff0d7e24 */ /* 0x001fe4000f8e00ff */
[----:B------:R-:W2:Y:S04]  /*2de0*/  @P1 LDG.E.U16 R14, desc[UR36][R14.64] ;  /* 0x000000240e0e1981 */ /* 0x000ea8000c1e1500 */
[----:B------:R-:W3:Y:S01]  /*2df0*/  @P4 LDG.E.U16 R12, desc[UR36][R12.64] ;  /* 0x000000240c0c4981 */ /* 0x000ee2000c1e1500 */
[----:B------:R-:W-:-:S04]  /*2e00*/  @P4 ISETP.GE.AND P3, PT, R51, R10, PT ;  /* 0x0000000a3300420c */ /* 0x000fc80003f66270 */
[----:B------:R-:W-:-:S04]  /*2e10*/  @P4 SEL R54, RZ, UR39, P3 ;  /* 0x00000027ff364c07 */ /* 0x000fc80009800000 */
[----:B------:R-:W-:-:S04]  /*2e20*/  @P4 IADD3 R53, PT, PT, R51, -UR42, R54 ;  /* 0x8000002a33354c10 */ /* 0x000fc8000fffe036 */
[----:B------:R-:W-:Y:S01]  /*2e30*/  @P4 I2FP.F32.S32 R56, R53 ;  /* 0x0000003500384245 */ /* 0x000fe20000201400 */
[----:B--2---:R-:W-:Y:S02]  /*2e40*/  @P1 HADD2.F32 R54, -RZ, R14.H0_H0 ;  /* 0x2000000eff361230 */ /* 0x004fe40000004100 */
[----:B---3--:R-:W-:-:S03]  /*2e50*/  @P4 HADD2.F32 R53, -RZ, R12.H0_H0 ;  /* 0x2000000cff354230 */ /* 0x008fc60000004100 */
[----:B------:R-:W-:-:S04]  /*2e60*/  @P1 FADD.FTZ R11, R11, R54 ;  /* 0x000000360b0b1221 */ /* 0x000fc80000010000 */
[----:B------:R-:W-:-:S05]  /*2e70*/  @P4 FFMA.FTZ R11, R56, R53, R11 ;  /* 0x00000035380b4223 */ /* 0x000fca000001000b */
[----:B------:R1:W-:Y:S01]  /*2e80*/  STS [R16], R11 ;  /* 0x0000000b10007388 */ /* 0x0003e20000000800 */
[----:B------:R-:W-:-:S07]  /*2e90*/  @!P2 FMNMX.FTZ R52, R52, R11, !PT ;  /* 0x0000000b3434a209 */ /* 0x000fce0007810000 */
.L_x_2624:
[----:B------:R-:W-:Y:S05]  /*2ea0*/  BSYNC.RECONVERGENT B1 ;  /* 0x0000000000017941 */ /* 0x000fea0003800200 */
.L_x_2623:
[----:B------:R-:W-:Y:S01]  /*2eb0*/  IADD3 R51, PT, PT, R51, 0x10, RZ ;  /* 0x0000001033337810 */ /* 0x000fe20007ffe0ff */
[----:B------:R-:W-:Y:S01]  /*2ec0*/  VIADD R17, R17, 0x10 ;  /* 0x0000001011117836 */ /* 0x000fe20000000000 */
[----:B------:R-:W-:Y:S02]  /*2ed0*/  IADD3 R9, P2, PT, R9, 0x10, RZ ;  /* 0x0000001009097810 */ /* 0x000fe40007f5e0ff */
[----:B------:R-:W-:Y:S02]  /*2ee0*/  ISETP.GE.AND P1, PT, R51, R8, PT ;  /* 0x000000083300720c */ /* 0x000fe40003f26270 */
[----:B-1----:R-:W-:Y:S02]  /*2ef0*/  IADD3 R16, PT, PT, R16, 0x40, RZ ;  /* 0x0000004010107810 */ /* 0x002fe40007ffe0ff */
[----:B------:R-:W-:-:S09]  /*2f00*/  IADD3.X R19, PT, PT, RZ, R19, RZ, P2, !PT ;  /* 0x00000013ff137210 */ /* 0x000fd200017fe4ff */
[----:B------:R-:W-:Y:S05]  /*2f10*/  @!P1 BRA `(.L_x_2625) ;  /* 0xfffffff000dc9947 */ /* 0x000fea000383ffff */
.L_x_2621:
[----:B------:R-:W-:Y:S05]  /*2f20*/  BSYNC B0 ;  /* 0x0000000000007941 */ /* 0x000fea0003800000 */
.L_x_2620:
[----:B------:R-:W1:Y:S01]  /*2f30*/  LDCU UR4, c[0x0][0x3f4] ;  /* 0x00007e80ff0477ac */ /* 0x000e620008000800 */
[----:B------:R-:W-:Y:S02]  /*2f40*/  MOV R5, UR42 ;  /* 0x0000002a00057c02 */ /* 0x000fe40008000f00 */
[----:B------:R-:W-:-:S03]  /*2f50*/  SHF.L.U32 R6, R2, 0x2, RZ ;  /* 0x0000000202067819 */ /* 0x000fc600000006ff */
[----:B------:R-:W-:-:S05]  /*2f60*/  VIADD R5, R5, 0x1 ;  /* 0x0000000105057836 */ /* 0x000fca0000000000 */
[----:B-1----:R-:W-:Y:S01]  /*2f70*/  VIADDMNMX R0, R5, -UR4, RZ, !PT ;  /* 0x8000000405007c46 */ /* 0x002fe2000f8001ff */
[----:B------:R-:W-:-:S03]  /*2f80*/  UMOV UR4, 0xffffffff ;  /* 0xffffffff00047882 */ /* 0x000fc60000000000 */
[----:B------:R-:W-:Y:S05]  /*2f90*/  BRA.DIV UR4, `(.L_x_2626) ;  /* 0x0000005204ac7947 */ /* 0x000fea000b800000 */
[----:B------:R-:W0:Y:S02]  /*2fa0*/  SHFL.BFLY PT, R14, R52, 0x10, 0x1f ;  /* 0x0e001f00340e7f89 */ /* 0x000e2400000e0000 */
[----:B0-----:R-:W-:-:S05]  /*2fb0*/  FMNMX.FTZ R13, R14, R52, !PT ;  /* 0x000000340e0d7209 */ /* 0x001fca0007810000 */
[----:B------:R-:W0:Y:S02]  /*2fc0*/  SHFL.BFLY PT, R14, R13, 0x8, 0x1f ;  /* 0x0d001f000d0e7f89 */ /* 0x000e2400000e0000 */
[----:B0-----:R-:W-:-:S05]  /*2fd0*/  FMNMX.FTZ R4, R13, R14, !PT ;  /* 0x0000000e0d047209 */ /* 0x001fca0007810000 */
[----:B------:R0:W1:Y:S02]  /*2fe0*/  SHFL.BFLY PT, R14, R4, 0x4, 0x1f ;  /* 0x0c801f00040e7f89 */ /* 0x00006400000e0000 */
.L_x_2699:
[----:B------:R-:W4:Y:S01]  /*2ff0*/  S2R R17, SR_CgaCtaId ;  /* 0x0000000000117919 */ /* 0x000f220000008800 */
[----:B------:R-:W-:Y:S01]  /*3000*/  LOP3.LUT P0, R7, R2, 0x1f, RZ, 0xc0, !PT ;  /* 0x0000001f02077812 */ /* 0x000fe2000780c0ff */
[----:B------:R-:W-:Y:S05]  /*3010*/  WARPSYNC.ALL ;  /* 0x0000000000007948 */ /* 0x000fea0003800000 */
[----:B------:R-:W-:Y:S02]  /*3020*/  MOV R16, 0x400 ;  /* 0x0000040000107802 */ /* 0x000fe40000000f00 */
[----:B-1----:R-:W-:Y:S02]  /*3030*/  FMNMX.FTZ R11, R4, R14, !PT ;  /* 0x0000000e040b7209 */ /* 0x002fe40007810000 */
[----:B----4-:R-:W-:-:S04]  /*3040*/  LEA R9, R17, R16, 0x18 ;  /* 0x0000001011097211 */ /* 0x010fc800078ec0ff */
[----:B------:R-:W-:-:S05]  /*3050*/  LEA.HI R8, R2, R9, RZ, 0x1d ;  /* 0x0000000902087211 */ /* 0x000fca00078fe8ff */
[----:B------:R-:W-:Y:S01]  /*3060*/  @!P0 STS [R8], R11 ;  /* 0x0000000b08008388 */ /* 0x000fe20000000800 */
[----:B------:R-:W-:Y:S01]  /*3070*/  BAR.SYNC.DEFER_BLOCKING 0x0 ;  /* 0x0000000000007b1d */ /* 0x000fe20000010000 */
[C---:B------:R-:W-:Y:S01]  /*3080*/  ISETP.GT.U32.AND P0, PT, R7.reuse, 0x1, PT ;  /* 0x000000010700780c */ /* 0x040fe20003f04070 */
[----:B------:R-:W-:Y:S01]  /*3090*/  IMAD.MOV.U32 R12, RZ, RZ, -0x800001 ;  /* 0xff7fffffff0c7424 */ /* 0x000fe200078e00ff */
[----:B------:R-:W-:Y:S02]  /*30a0*/  LEA R9, R7, R9, 0x2 ;  /* 0x0000000907097211 */ /* 0x000fe400078e10ff */
[----:B0-----:R-:W-:Y:S01]  /*30b0*/  IADD3 R4, PT, PT, R0, R2, RZ ;  /* 0x0000000200047210 */ /* 0x001fe20007ffe0ff */
        /* <DEDUP_REMOVED lines=29> */
[----:B------:R-:W-:-:S07]  /*3290*/  IADD3 R14, PT, PT, R6, R15, RZ ;  /* 0x0000000f060e7210 */ /* 0x000fce0007ffe0ff */
.L_x_2632:
        /* <DEDUP_REMOVED lines=11> */
.L_x_2631:
[----:B------:R-:W-:Y:S05]  /*3350*/  BSYNC.RECONVERGENT B1 ;  /* 0x0000000000017941 */ /* 0x000fea0003800200 */
.L_x_2630:
[----:B------:R-:W-:Y:S05]  /*3360*/  @!P1 BRA `(.L_x_2628) ;  /* 0x0000001400089947 */ /* 0x000fea0003800000 */
[----:B------:R-:W-:Y:S02]  /*3370*/  SHF.L.U32 R13, R0, 0x2, RZ ;  /* 0x00000002000d7819 */ /* 0x000fe400000006ff */
[----:B------:R-:W-:-:S03]  /*3380*/  IADD3 R16, PT, PT, R16, 0x110, RZ ;  /* 0x0000011010107810 */ /* 0x000fc60007ffe0ff */
[C---:B------:R-:W-:Y:S01]  /*3390*/  IMAD R13, R12.reuse, 0x4, -R13 ;  /* 0x000000040c0d7824 */ /* 0x040fe200078e0a0d */
[----:B------:R-:W-:Y:S02]  /*33a0*/  LEA R14, R17, R16, 0x18 ;  /* 0x00000010110e7211 */ /* 0x000fe400078ec0ff */
[----:B------:R-:W-:Y:S02]  /*33b0*/  IADD3 R12, PT, PT, R12, 0x100, RZ ;  /* 0x000001000c0c7810 */ /* 0x000fe40007ffe0ff */
[----:B------:R-:W-:Y:S02]  /*33c0*/  IADD3 R14, PT, PT, R14, R13, RZ ;  /* 0x0000000d0e0e7210 */ /* 0x000fe40007ffe0ff */
[----:B------:R-:W-:-:S03]  /*33d0*/  ISETP.GT.AND P0, PT, R12, UR42, PT ;  /* 0x0000002a0c007c0c */ /* 0x000fc6000bf04270 */
[----:B------:R-:W0:Y:S04]  /*33e0*/  LDS R13, [R14] ;  /* 0x000000000e0d7984 */ /* 0x000e280000000800 */
[----:B------:R-:W1:Y:S04]  /*33f0*/  LDS R15, [R14+0x100] ;  /* 0x000100000e0f7984 */ /* 0x000e680000000800 */
[----:B------:R-:W4:Y:S04]  /*3400*/  LDS R17, [R14+0x200] ;  /* 0x000200000e117984 */ /* 0x000f280000000800 */
[----:B---3--:R-:W3:Y:S01]  /*3410*/  LDS R19, [R14+0x300] ;  /* 0x000300000e137984 */ /* 0x008ee20000000800 */
[C---:B0-----:R-:W-:Y:S01]  /*3420*/  FADD.FTZ R13, -R10.reuse, R13 ;  /* 0x0000000d0a0d7221 */ /* 0x041fe20000010100 */
[----:B-1----:R-:W-:-:S03]  /*3430*/  FADD.FTZ R15, -R10, R15 ;  /* 0x0000000f0a0f7221 */ /* 0x002fc60000010100 */
[----:B------:R-:W-:Y:S01]  /*3440*/  FMUL.FTZ R13, R13, 1.4426950216293334961 ;  /* 0x3fb8aa3b0d0d7820 */ /* 0x000fe20000410000 */
[----:B----4-:R-:W-:Y:S01]  /*3450*/  FADD.FTZ R17, -R10, R17 ;  /* 0x000000110a117221 */ /* 0x010fe20000010100 */
[----:B------:R-:W-:-:S04]  /*3460*/  FMUL.FTZ R15, R15, 1.4426950216293334961 ;  /* 0x3fb8aa3b0f0f7820 */ /* 0x000fc80000410000 */
[----:B------:R-:W0:Y:S01]  /*3470*/  MUFU.EX2 R13, R13 ;  /* 0x0000000d000d7308 */ /* 0x000e220000000800 */
[----:B---3--:R-:W-:Y:S01]  /*3480*/  FADD.FTZ R19, -R10, R19 ;  /* 0x000000130a137221 */ /* 0x008fe20000010100 */
        /* <DEDUP_REMOVED lines=14> */
[----:B----4-:R-:W-:Y:S01]  /*3570*/  IMAD.MOV.U32 R13, RZ, RZ, R12 ;  /* 0x000000ffff0d7224 */ /* 0x010fe200078e000c */
[----:B------:R-:W-:Y:S01]  /*3580*/  BSSY.RECONVERGENT B1, `(.L_x_2633) ;  /* 0x000006d000017945 */ /* 0x000fe20003800200 */
[----:B------:R-:W-:-:S03]  /*3590*/  PLOP3.LUT P0, PT, PT, PT, PT, 0x80, 0x8 ;  /* 0x000000000008781c */ /* 0x000fc60003f0f070 */
[----:B------:R-:W-:-:S04]  /*35a0*/  IADD3 R12, PT, PT, -R13, UR42, RZ ;  /* 0x0000002a0d0c7c10 */ /* 0x000fc8000fffe1ff */
[----:B------:R-:W-:Y:S02]  /*35b0*/  ISETP.GT.AND P1, PT, R12, 0x2ff, PT ;  /* 0x000002ff0c00780c */ /* 0x000fe40003f24270 */
[----:B------:R-:W-:-:S11]  /*35c0*/  IADD3 R12, PT, PT, R14, 0x600, RZ ;  /* 0x000006000e0c7810 */ /* 0x000fd60007ffe0ff */
[----:B------:R-:W-:Y:S05]  /*35d0*/  @!P1 BRA `(.L_x_2634) ;  /* 0x00000004009c9947 */ /* 0x000fea0003800000 */
[----:B------:R-:W-:Y:S02]  /*35e0*/  MOV R14, UR42 ;  /* 0x0000002a000e7c02 */ /* 0x000fe40008000f00 */
[----:B------:R-:W-:-:S03]  /*35f0*/  PLOP3.LUT P0, PT, PT, PT, PT, 0x8, 0x80 ;  /* 0x000000000080781c */ /* 0x000fc60003f0e170 */
[----:B------:R-:W-:-:S10]  /*3600*/  VIADD R14, R14, 0xfffffd01 ;  /* 0xfffffd010e0e7836 */ /* 0x000fd40000000000 */
.L_x_2635:
[----:B------:R-:W0:Y:S01]  /*3610*/  LDS R15, [R12+-0x200] ;  /* 0xfffe00000c0f7984 */ /* 0x000e220000000800 */
[----:B------:R-:W-:-:S03]  /*3620*/  IADD3 R13, PT, PT, R13, 0x400, RZ ;  /* 0x000004000d0d7810 */ /* 0x000fc60007ffe0ff */
[----:B------:R-:W1:Y:S01]  /*3630*/  LDS R17, [R12+-0x100] ;  /* 0xffff00000c117984 */ /* 0x000e620000000800 */
[----:B------:R-:W-:-:S03]  /*3640*/  ISETP.GE.AND P1, PT, R13, R14, PT ;  /* 0x0000000e0d00720c */ /* 0x000fc60003f26270 */
        /* <DEDUP_REMOVED lines=96> */
.L_x_2634:
[----:B------:R-:W-:Y:S05]  /*3c50*/  BSYNC.RECONVERGENT B1 ;  /* 0x0000000000017941 */ /* 0x000fea0003800200 */
.L_x_2633:
        /* <DEDUP_REMOVED lines=55> */
.L_x_2637:
[----:B------:R-:W-:Y:S05]  /*3fd0*/  BSYNC.RECONVERGENT B1 ;  /* 0x0000000000017941 */ /* 0x000fea0003800200 */
.L_x_2636:
        /* <DEDUP_REMOVED lines=27> */
.L_x_2629:
[----:B------:R-:W-:Y:S01]  /*4190*/  VIADDMNMX R11, R4, 0x40, R5, !PT ;  /* 0x00000040040b7846 */ /* 0x000fe20007800105 */
[----:B------:R-:W-:Y:S01]  /*41a0*/  BSSY.RECONVERGENT B1, `(.L_x_2638) ;  /* 0x0000024000017945 */ /* 0x000fe20003800200 */
[----:B------:R-:W-:-:S04]  /*41b0*/  LOP3.LUT R14, RZ, R2, RZ, 0x33, !PT ;  /* 0x00000002ff0e7212 */ /* 0x000fc800078e33ff */
[----:B------:R-:W-:Y:S01]  /*41c0*/  IADD3 R15, PT, PT, -R0, R11, R14 ;  /* 0x0000000b000f7210 */ /* 0x000fe20007ffe10e */
[----:B------:R-:W-:-:S03]  /*41d0*/  IMAD.MOV.U32 R14, RZ, RZ, R4 ;  /* 0x000000ffff0e7224 */ /* 0x000fc600078e0004 */
[C---:B------:R-:W-:Y:S02]  /*41e0*/  LOP3.LUT R11, R15.reuse, 0xc0, RZ, 0xc0, !PT ;  /* 0x000000c00f0b7812 */ /* 0x040fe400078ec0ff */
[----:B------:R-:W-:Y:S02]  /*41f0*/  ISETP.GE.U32.AND P0, PT, R15, 0xc0, PT ;  /* 0x000000c00f00780c */ /* 0x000fe40003f06070 */
[----:B------:R-:W-:Y:S01]  /*4200*/  ISETP.NE.AND P1, PT, R11, 0xc0, PT ;  /* 0x000000c00b00780c */ /* 0x000fe20003f25270 */
[----:B------:R-:W-:-:S12]  /*4210*/  HFMA2 R11, -RZ, RZ, 0, 0 ;  /* 0x00000000ff0b7431 */ /* 0x000fd800000001ff */
[----:B------:R-:W-:Y:S05]  /*4220*/  @!P1 BRA `(.L_x_2639) ;  /* 0x00000000006c9947 */ /* 0x000fea0003800000 */
[----:B------:R-:W-:Y:S01]  /*4230*/  IADD3 R16, PT, PT, R16, 0x110, RZ ;  /* 0x0000011010107810 */ /* 0x000fe20007ffe0ff */
[--C-:B------:R-:W-:Y:S01]  /*4240*/  IMAD.MOV.U32 R14, RZ, RZ, R4.reuse ;  /* 0x000000ffff0e7224 */ /* 0x100fe200078e0004 */
[----:B------:R-:W-:Y:S02]  /*4250*/  LEA.HI R11, R15, 0x1, RZ, 0x1a ;  /* 0x000000010f0b7811 */ /* 0x000fe400078fd0ff */
[----:B---3--:R-:W-:Y:S02]  /*4260*/  IADD3 R19, P1, P2, R12, UR45, R4 ;  /* 0x0000002d0c137c10 */ /* 0x008fe4000fa3e004 */
[----:B------:R-:W-:Y:S02]  /*4270*/  LEA R15, R17, R16, 0x18 ;  /* 0x00000010110f7211 */ /* 0x000fe400078ec0ff */
[----:B------:R-:W-:Y:S02]  /*4280*/  LOP3.LUT R12, R11, 0x3, RZ, 0xc0, !PT ;  /* 0x000000030b0c7812 */ /* 0x000fe400078ec0ff */
[----:B------:R-:W-:-:S02]  /*4290*/  IADD3.X R13, PT, PT, R13, UR46, RZ, P1, P2 ;  /* 0x0000002e0d0d7c10 */ /* 0x000fc40008fe44ff */
[----:B------:R-:W-:Y:S02]  /*42a0*/  MOV R11, RZ ;  /* 0x000000ff000b7202 */ /* 0x000fe40000000f00 */
[----:B------:R-:W-:Y:S02]  /*42b0*/  IADD3 R15, PT, PT, R6, R15, RZ ;  /* 0x0000000f060f7210 */ /* 0x000fe40007ffe0ff */
[----:B------:R-:W-:-:S07]  /*42c0*/  IADD3 R16, PT, PT, -R12, RZ, RZ ;  /* 0x000000ff0c107210 */ /* 0x000fce0007ffe1ff */
.L_x_2640:
[----:B------:R-:W-:-:S06]  /*42d0*/  IMAD.MOV.U32 R12, RZ, RZ, R19 ;  /* 0x000000ffff0c7224 */ /* 0x000fcc00078e0013 */
[----:B------:R1:W3:Y:S01]  /*42e0*/  LDG.E.U8 R12, desc[UR36][R12.64] ;  /* 0x000000240c0c7981 */ /* 0x0002e2000c1e1100 */
[----:B------:R-:W-:Y:S01]  /*42f0*/  MOV R18, RZ ;  /* 0x000000ff00127202 */ /* 0x000fe20000000f00 */
[----:B------:R-:W-:Y:S01]  /*4300*/  VIADD R14, R14, 0x40 ;  /* 0x000000400e0e7836 */ /* 0x000fe20000000000 */
[----:B------:R-:W-:Y:S02]  /*4310*/  IADD3 R16, PT, PT, R16, 0x1, RZ ;  /* 0x0000000110107810 */ /* 0x000fe40007ffe0ff */
[----:B------:R-:W-:-:S04]  /*4320*/  IADD3 R19, P2, PT, R19, 0x40, RZ ;  /* 0x0000004013137810 */ /* 0x000fc80007f5e0ff */
[----:B-1----:R-:W-:Y:S02]  /*4330*/  IADD3.X R13, PT, PT, RZ, R13, RZ, P2, !PT ;  /* 0x0000000dff0d7210 */ /* 0x002fe400017fe4ff */
        /* <DEDUP_REMOVED lines=10> */
.L_x_2639:
[----:B------:R-:W-:Y:S05]  /*43e0*/  BSYNC.RECONVERGENT B1 ;  /* 0x0000000000017941 */ /* 0x000fea0003800200 */
.L_x_2638:
[----:B------:R-:W-:Y:S05]  /*43f0*/  @!P0 BRA `(.L_x_2628) ;  /* 0x0000000000e48947 */ /* 0x000fea0003800000 */
[----:B------:R-:W1:Y:S01]  /*4400*/  S2R R15, SR_CgaCtaId ;  /* 0x00000000000f7919 */ /* 0x000e620000008800 */
[----:B------:R-:W4:Y:S01]  /*4410*/  LDCU.64 UR4, c[0x0][0x420] ;  /* 0x00008400ff0477ac */ /* 0x000f220008000a00 */
[----:B------:R-:W-:Y:S02]  /*4420*/  MOV R12, 0x400 ;  /* 0x00000400000c7802 */ /* 0x000fe40000000f00 */
[----:B------:R-:W-:Y:S02]  /*4430*/  SHF.L.U32 R13, R0, 0x2, RZ ;  /* 0x00000002000d7819 */ /* 0x000fe400000006ff */
[----:B------:R-:W-:Y:S01]  /*4440*/  IADD3 R12, PT, PT, R12, 0x110, RZ ;  /* 0x000001100c0c7810 */ /* 0x000fe20007ffe0ff */
[----:B----4-:R-:W-:Y:S02]  /*4450*/  IMAD.U32 R17, RZ, RZ, UR4 ;  /* 0x00000004ff117e24 */ /* 0x010fe4000f8e00ff */
[----:B------:R-:W-:-:S03]  /*4460*/  IMAD.U32 R16, RZ, RZ, UR5 ;  /* 0x00000005ff107e24 */ /* 0x000fc6000f8e00ff */
[----:B------:R-:W-:-:S04]  /*4470*/  IADD3 R17, P0, P1, R17, UR45, R14 ;  /* 0x0000002d11117c10 */ /* 0x000fc8000f91e00e */
[----:B------:R-:W-:Y:S02]  /*4480*/  IADD3 R17, P2, PT, R17, 0x80, RZ ;  /* 0x0000008011117810 */ /* 0x000fe40007f5e0ff */
[----:B-1----:R-:W-:Y:S02]  /*4490*/  LEA R15, R15, R12, 0x18 ;  /* 0x0000000c0f0f7211 */ /* 0x002fe400078ec0ff */
[----:B------:R-:W-:Y:S02]  /*44a0*/  LEA R12, R14, -R13, 0x2 ;  /* 0x8000000d0e0c7211 */ /* 0x000fe400078e10ff */
[----:B------:R-:W-:Y:S02]  /*44b0*/  IADD3.X R13, PT, PT, R16, UR46, RZ, P0, P1 ;  /* 0x0000002e100d7c10 */ /* 0x000fe400087e24ff */
[----:B------:R-:W-:Y:S02]  /*44c0*/  IADD3 R15, PT, PT, R12, 0x200, R15 ;  /* 0x000002000c0f7810 */ /* 0x000fe40007ffe00f */
[----:B------:R-:W-:-:S07]  /*44d0*/  IADD3.X R13, PT, PT, RZ, R13, RZ, P2, !PT ;  /* 0x0000000dff0d7210 */ /* 0x000fce00017fe4ff */
.L_x_2641:
[----:B------:R-:W-:-:S05]  /*44e0*/  IMAD.MOV.U32 R12, RZ, RZ, R17 ;  /* 0x000000ffff0c7224 */ /* 0x000fca00078e0011 */
[----:B------:R-:W4:Y:S04]  /*44f0*/  LDG.E.U8 R17, desc[UR36][R12.64+-0x80] ;  /* 0xffff80240c117981 */ /* 0x000f28000c1e1100 */
[----:B------:R-:W5:Y:S04]  /*4500*/  LDG.E.U8 R16, desc[UR36][R12.64+-0x40] ;  /* 0xffffc0240c107981 */ /* 0x000f68000c1e1100 */
[----:B---3--:R-:W3:Y:S04]  /*4510*/  LDG.E.U8 R18, desc[UR36][R12.64] ;  /* 0x000000240c127981 */ /* 0x008ee8000c1e1100 */
[----:B------:R-:W3:Y:S01]  /*4520*/  LDG.E.U8 R20, desc[UR36][R12.64+0x40] ;  /* 0x000040240c147981 */ /* 0x000ee2000c1e1100 */
[----:B--2---:R-:W-:Y:S01]  /*4530*/  HFMA2 R22, -RZ, RZ, 0, 0 ;  /* 0x00000000ff167431 */ /* 0x004fe200000001ff */
[----:B------:R-:W-:-:S02]  /*4540*/  IADD3 R14, PT, PT, R14, 0x100, RZ ;  /* 0x000001000e0e7810 */ /* 0x000fc40007ffe0ff */
[----:B----4-:R-:W-:Y:S02]  /*4550*/  ISETP.NE.AND P0, PT, R17, RZ, PT ;  /* 0x000000ff1100720c */ /* 0x010fe40003f05270 */
[----:B-----5:R-:W-:Y:S01]  /*4560*/  ISETP.NE.AND P1, PT, R16, RZ, PT ;  /* 0x000000ff1000720c */ /* 0x020fe20003f25270 */
[----:B------:R-:W-:Y:S01]  /*4570*/  HFMA2 R16, -RZ, RZ, 0, 0 ;  /* 0x00000000ff107431 */ /* 0x000fe200000001ff */
[----:B---3--:R-:W-:Y:S02]  /*4580*/  ISETP.NE.AND P2, PT, R18, RZ, PT ;  /* 0x000000ff1200720c */ /* 0x008fe40003f45270 */
[----:B------:R-:W-:Y:S02]  /*4590*/  MOV R18, RZ ;  /* 0x000000ff00127202 */ /* 0x000fe40000000f00 */
[----:B------:R-:W-:-:S05]  /*45a0*/  ISETP.NE.AND P3, PT, R20, RZ, PT ;  /* 0x000000ff1400720c */ /* 0x000fca0003f65270 */
        /* <DEDUP_REMOVED lines=30> */
.L_x_2628:
[----:B------:R-:W-:Y:S05]  /*4790*/  BSYNC.RECONVERGENT B0 ;  /* 0x0000000000007941 */ /* 0x000fea0003800200 */
.L_x_2627:
[----:B0-----:R-:W0:Y:S01]  /*47a0*/  SHFL.BFLY PT, R10, R11, 0x10, 0x1f ;  /* 0x0e001f000b0a7f89 */ /* 0x001e2200000e0000 */
[C---:B------:R-:W-:Y:S01]  /*47b0*/  ISETP.NE.AND P0, PT, R7.reuse, RZ, PT ;  /* 0x000000ff0700720c */ /* 0x040fe20003f05270 */
[----:B------:R-:W1:Y:S01]  /*47c0*/  LDCU UR4, c[0x0][0x40c] ;  /* 0x00008180ff0477ac */ /* 0x000e620008000800 */
[----:B------:R-:W-:Y:S01]  /*47d0*/  ISETP.GT.U32.AND P1, PT, R7, 0x1, PT ;  /* 0x000000010700780c */ /* 0x000fe20003f24070 */
[----:B------:R-:W1:Y:S01]  /*47e0*/  LDCU UR5, c[0x0][0x3f4] ;  /* 0x00007e80ff0577ac */ /* 0x000e620008000800 */
[----:B------:R-:W5:Y:S01]  /*47f0*/  LDCU.U8 UR8, c[0x0][0x48c] ;  /* 0x00009180ff0877ac */ /* 0x000f620008000000 */
        /* <DEDUP_REMOVED lines=20> */
[----:B-----5:R-:W-:-:S05]  /*4940*/  ISETP.NE.AND P0, PT, RZ, UR8, PT ;  /* 0x00000008ff007c0c */ /* 0x020fca000bf05270 */
        /* <DEDUP_REMOVED lines=8> */
[----:B------:R-:W4:Y:S01]  /*49d0*/  LDCU UR4, c[0x0][0x488] ;  /* 0x00009100ff0477ac */ /* 0x000f220008000800 */
[----:B------:R-:W4:Y:S01]  /*49e0*/  LDCU UR5, c[0x0][0x40c] ;  /* 0x00008180ff0577ac */ /* 0x000f220008000800 */
[----:B------:R-:W5:Y:S01]  /*49f0*/  LDCU UR7, c[0x0][0x3f4] ;  /* 0x00007e80ff0777ac */ /* 0x000f620008000800 */
[----:B----4-:R-:W-:-:S04]  /*4a00*/  UIMAD UR4, UR40, UR4, UR5 ;  /* 0x00000004280472a4 */ /* 0x010fc8000f8e0205 */
[----:B-----5:R-:W-:-:S04]  /*4a10*/  UIMAD UR4, UR4, UR7, URZ ;  /* 0x00000007040472a4 */ /* 0x020fc8000f8e02ff */
[----:B------:R-:W-:-:S12]  /*4a20*/  USHF.R.S32.HI UR5, URZ, 0x1f, UR4 ;  /* 0x0000001fff057899 */ /* 0x000fd80008011404 */
.L_x_2642:
[----:B------:R-:W-:Y:S04]  /*4a30*/  BSSY.RECONVERGENT B0, `(.L_x_2643) ;  /* 0x0000061000007945 */ /* 0x000fe80003800200 */
        /* <DEDUP_REMOVED lines=9> */
[----:B------:R-:W0:Y:S01]  /*4ad0*/  S2R R10, SR_CgaCtaId ;  /* 0x00000000000a7919 */ /* 0x000e220000008800 */
[----:B------:R-:W4:Y:S01]  /*4ae0*/  LDCU.64 UR10, c[0x0][0x480] ;  /* 0x00009000ff0a77ac */ /* 0x000f220008000a00 */
[----:B------:R-:W-:Y:S02]  /*4af0*/  MOV R8, 0x400 ;  /* 0x0000040000087802 */ /* 0x000fe40000000f00 */
[----:B------:R-:W-:Y:S02]  /*4b00*/  LEA.HI R5, R5, 0x1, RZ, 0x1a ;  /* 0x0000000105057811 */ /* 0x000fe400078fd0ff */
[----:B------:R-:W-:Y:S02]  /*4b10*/  IADD3 R9, PT, PT, R8, 0x110, RZ ;  /* 0x0000011008097810 */ /* 0x000fe40007ffe0ff */
[----:B------:R-:W-:Y:S01]  /*4b20*/  IADD3 R12, P2, PT, R4, UR4, RZ ;  /* 0x00000004040c7c10 */ /* 0x000fe2000ff5e0ff */
[C---:B------:R-:W-:Y:S01]  /*4b30*/  IMAD.SHL.U32 R8, R5.reuse, 0x40, RZ ;  /* 0x0000004005087824 */ /* 0x040fe200078e00ff */
[----:B------:R-:W-:-:S02]  /*4b40*/  LOP3.LUT R5, R5, 0x3, RZ, 0xc0, !PT ;  /* 0x0000000305057812 */ /* 0x000fc400078ec0ff */
[----:B------:R-:W-:Y:S02]  /*4b50*/  IADD3.X R13, PT, PT, RZ, UR5, RZ, P2, !PT ;  /* 0x00000005ff0d7c10 */ /* 0x000fe400097fe4ff */
[----:B------:R-:W-:Y:S02]  /*4b60*/  IADD3 R5, PT, PT, -R5, RZ, RZ ;  /* 0x000000ff05057210 */ /* 0x000fe40007ffe1ff */
[----:B----4-:R-:W-:-:S04]  /*4b70*/  LEA R11, P2, R12, UR10, 0x2 ;  /* 0x0000000a0c0b7c11 */ /* 0x010fc8000f8410ff */
[----:B------:R-:W-:Y:S02]  /*4b80*/  LEA.HI.X R12, R12, UR11, R13, 0x2, P2 ;  /* 0x0000000b0c0c7c11 */ /* 0x000fe400090f140d */
[----:B0-----:R-:W-:Y:S02]  /*4b90*/  LEA R15, R10, R9, 0x18 ;  /* 0x000000090a0f7211 */ /* 0x001fe400078ec0ff */
[----:B------:R-:W-:Y:S02]  /*4ba0*/  LOP3.LUT R9, R8, 0xc0, RZ, 0xc0, !PT ;  /* 0x000000c008097812 */ /* 0x000fe400078ec0ff */
[----:B------:R-:W-:Y:S02]  /*4bb0*/  SHF.L.U32 R10, R2, 0x1, RZ ;  /* 0x00000001020a7819 */ /* 0x000fe400000006ff */
[----:B------:R-:W-:Y:S01]  /*4bc0*/  IADD3 R6, PT, PT, R6, R15, RZ ;  /* 0x0000000f06067210 */ /* 0x000fe20007ffe0ff */
[----:B------:R-:W-:Y:S01]  /*4bd0*/  IMAD.IADD R4, R4, 0x1, R9 ;  /* 0x0000000104047824 */ /* 0x000fe200078e0209 */
[----:B------:R-:W-:-:S07]  /*4be0*/  IADD3 R10, PT, PT, R15, UR6, R10 ;  /* 0x000000060f0a7c10 */ /* 0x000fce000fffe00a */
.L_x_2647:
[----:B----4-:R0:W1:Y:S01]  /*4bf0*/  LDS R8, [R6] ;  /* 0x0000000006087984 */ /* 0x0100620000000800 */
        /* <DEDUP_REMOVED lines=14> */
.L_x_2646:
[----:B------:R-:W-:Y:S05]  /*4ce0*/  BSYNC.RECONVERGENT B1 ;  /* 0x0000000000017941 */ /* 0x000fea0003800200 */
.L_x_2645:
[----:B------:R-:W-:Y:S05]  /*4cf0*/  @!P1 BRA `(.L_x_2644) ;  /* 0x0000000000d09947 */ /* 0x000fea0003800000 */
[----:B------:R-:W0:Y:S01]  /*4d00*/  S2R R6, SR_CgaCtaId ;  /* 0x0000000000067919 */ /* 0x000e220000008800 */
[----:B------:R-:W5:Y:S01]  /*4d10*/  LDCU.64 UR10, c[0x0][0x480] ;  /* 0x00009000ff0a77ac */ /* 0x000f620008000a00 */
[----:B------:R-:W-:Y:S02]  /*4d20*/  MOV R5, 0x400 ;  /* 0x0000040000057802 */ /* 0x000fe40000000f00 */
[C---:B----4-:R-:W-:Y:S01]  /*4d30*/  IADD3 R8, P2, PT, R4.reuse, UR4, RZ ;  /* 0x0000000404087c10 */ /* 0x050fe2000ff5e0ff */
[----:B------:R-:W-:Y:S01]  /*4d40*/  UISETP.NE.AND UP0, UPT, UR8, URZ, UPT ;  /* 0x000000ff0800728c */ /* 0x000fe2000bf05270 */
[----:B------:R-:W-:Y:S01]  /*4d50*/  LEA R9, R4, UR6, 0x1 ;  /* 0x0000000604097c11 */ /* 0x000fe2000f8e08ff */
[----:B------:R-:W-:Y:S01]  /*4d60*/  VIADD R5, R5, 0x110 ;  /* 0x0000011005057836 */ /* 0x000fe20000000000 */
[----:B------:R-:W-:Y:S01]  /*4d70*/  ISETP.NE.AND P0, PT, RZ, UR8, PT ;  /* 0x00000008ff007c0c */ /* 0x000fe2000bf05270 */
[----:B------:R-:W-:Y:S02]  /*4d80*/  IMAD.X R13, RZ, RZ, UR5, P2 ;  /* 0x00000005ff0d7e24 */ /* 0x000fe400090e06ff */
[----:B------:R-:W-:Y:S01]  /*4d90*/  IMAD R9, R0, -0x2, R9 ;  /* 0xfffffffe00097824 */ /* 0x000fe200078e0209 */
[----:B------:R-:W-:-:S02]  /*4da0*/  PLOP3.LUT P1, PT, PT, PT, UP0, 0x80, 0x8 ;  /* 0x000000000008781c */ /* 0x000fc40003f2f008 */
[----:B-----5:R-:W-:-:S04]  /*4db0*/  LEA R11, P3, R8, UR10, 0x2 ;  /* 0x0000000a080b7c11 */ /* 0x020fc8000f8610ff */
[----:B------:R-:W-:Y:S02]  /*4dc0*/  IADD3 R11, P2, PT, R11, 0x200, RZ ;  /* 0x000002000b0b7810 */ /* 0x000fe40007f5e0ff */
[----:B------:R-:W-:-:S04]  /*4dd0*/  LEA.HI.X R13, R8, UR11, R13, 0x2, P3 ;  /* 0x0000000b080d7c11 */ /* 0x000fc800098f140d */
[----:B------:R-:W-:Y:S02]  /*4de0*/  IADD3.X R12, PT, PT, RZ, R13, RZ, P2, !PT ;  /* 0x0000000dff0c7210 */ /* 0x000fe400017fe4ff */
[----:B0-----:R-:W-:Y:S02]  /*4df0*/  LEA R6, R6, R5, 0x18 ;  /* 0x0000000506067211 */ /* 0x001fe400078ec0ff */
[----:B------:R-:W-:-:S04]  /*4e00*/  SHF.L.U32 R5, R0, 0x2, RZ ;  /* 0x0000000200057819 */ /* 0x000fc800000006ff */
[----:B------:R-:W-:-:S04]  /*4e10*/  LEA R5, R4, -R5, 0x2 ;  /* 0x8000000504057211 */ /* 0x000fc800078e10ff */
[--C-:B------:R-:W-:Y:S02]  /*4e20*/  IADD3 R5, PT, PT, R5, 0x200, R6.reuse ;  /* 0x0000020005057810 */ /* 0x100fe40007ffe006 */
[----:B------:R-:W-:-:S07]  /*4e30*/  IADD3 R6, PT, PT, R9, 0x100, R6 ;  /* 0x0000010009067810 */ /* 0x000fce0007ffe006 */
.L_x_2648:
        /* <DEDUP_REMOVED lines=32> */
.L_x_2644:
[----:B------:R-:W-:Y:S05]  /*5040*/  BSYNC.RECONVERGENT B0 ;  /* 0x0000000000007941 */ /* 0x000fea0003800200 */
.L_x_2643:
[----:B------:R-:W0:Y:S01]  /*5050*/  LDCU.64 UR8, c[0x0][0x3b0] ;  /* 0x00007600ff0877ac */ /* 0x000e220008000a00 */
[----:B------:R-:W-:Y:S01]  /*5060*/  SHF.R.U32.HI R4, RZ, 0x4, R2 ;  /* 0x00000004ff047819 */ /* 0x000fe20000011602 */
[----:B------:R-:W-:Y:S01]  /*5070*/  IMAD.U32 R6, RZ, RZ, UR43 ;  /* 0x0000002bff067e24 */ /* 0x000fe2000f8e00ff */
[----:B------:R-:W-:Y:S01]  /*5080*/  SHF.L.U32 R5, R2, 0x3, RZ ;  /* 0x0000000302057819 */ /* 0x000fe200000006ff */
[----:B------:R-:W-:Y:S01]  /*5090*/  USHF.R.S32.HI UR4, URZ, 0x1f, UR42 ;  /* 0x0000001fff047899 */ /* 0x000fe2000801142a */
[----:B------:R-:W-:Y:S01]  /*50a0*/  CS2R R14, SRZ ;  /* 0x00000000000e7805 */ /* 0x000fe2000001ff00 */
[----:B------:R-:W2:Y:S01]  /*50b0*/  LDCU UR5, c[0x0][0x3f4] ;  /* 0x00007e80ff0577ac */ /* 0x000ea20008000800 */
[----:B------:R-:W3:Y:S01]  /*50c0*/  S2UR UR7, SR_CgaCtaId ;  /* 0x00000000000779c3 */ /* 0x000ee20000008800 */
[----:B------:R-:W-:Y:S02]  /*50d0*/  LOP3.LUT R5, R5, 0x78, RZ, 0xc0, !PT ;  /* 0x0000007805057812 */ /* 0x000fe400078ec0ff */
[----:B----4-:R-:W-:Y:S01]  /*50e0*/  CS2R R12, SRZ ;  /* 0x00000000000c7805 */ /* 0x010fe2000001ff00 */
[----:B------:R-:W-:-:S04]  /*50f0*/  ULEA.HI UR4, UR4, UR42, URZ, 0x2 ;  /* 0x0000002a04047291 */ /* 0x000fc8000f8f10ff */
[----:B------:R-:W-:Y:S01]  /*5100*/  ULOP3.LUT UR4, UR4, 0xfffffffc, URZ, 0xc0, !UPT ;  /* 0xfffffffc04047892 */ /* 0x000fe2000f8ec0ff */
[----:B------:R-:W4:Y:S01]  /*5110*/  LDC.64 R36, c[0x0][0x3c0] ;  /* 0x0000f000ff247b82 */ /* 0x000f220000000a00 */
[----:B0-----:R-:W-:Y:S02]  /*5120*/  ISETP.NE.U32.AND P0, PT, RZ, UR8, PT ;  /* 0x00000008ff007c0c */ /* 0x001fe4000bf05070 */
[----:B------:R-:W-:Y:S02]  /*5130*/  UIADD3 UR4, UPT, UPT, -UR4, UR42, URZ ;  /* 0x0000002a04047290 */ /* 0x000fe4000fffe1ff */
[----:B------:R-:W-:-:S04]  /*5140*/  ISETP.NE.AND.EX P0, PT, RZ, UR9, PT, P0 ;  /* 0x00000009ff007c0c */ /* 0x000fc8000bf05300 */
[----:B------:R-:W-:-:S13]  /*5150*/  ISETP.NE.OR P0, PT, R4, UR4, !P0 ;  /* 0x0000000404007c0c */ /* 0x000fda000c705670 */
[----:B------:R-:W0:Y:S01]  /*5160*/  @!P0 LDC.64 R8, c[0x0][0x3b0] ;  /* 0x0000ec00ff088b82 */ /* 0x000e220000000a00 */
        /* <DEDUP_REMOVED lines=8> */
[----:B------:R-:W-:Y:S01]  /*51f0*/  ISETP.GE.AND P0, PT, R34, R17, PT ;  /* 0x000000112200720c */ /* 0x000fe20003f06270 */
[----:B------:R-:W-:Y:S01]  /*5200*/  IMAD R3, R3, R6, R5 ;  /* 0x0000000603037224 */ /* 0x000fe200078e0205 */
[----:B---3--:R-:W-:Y:S01]  /*5210*/  ULEA UR5, UR7, UR5, 0x18 ;  /* 0x0000000507057291 */ /* 0x008fe2000f8ec0ff */
[----:B------:R-:W-:Y:S01]  /*5220*/  BSSY.RECONVERGENT B0, `(.L_x_2649) ;  /* 0x00000c3000007945 */ /* 0x000fe20003800200 */
[----:B------:R-:W-:Y:S01]  /*5230*/  USHF.L.U32 UR40, UR40, 0x7, URZ ;  /* 0x0000000728287899 */ /* 0x000fe200080006ff */
[----:B----4-:R-:W-:Y:S01]  /*5240*/  IMAD.WIDE R36, R3, 0x2, R36 ;  /* 0x0000000203247825 */ /* 0x010fe200078e0224 */
[----:B------:R-:W-:-:S03]  /*5250*/  UIADD3 UR7, UPT, UPT, UR5, UR6, URZ ;  /* 0x0000000605077290 */ /* 0x000fc6000fffe0ff */
[----:B------:R-:W-:Y:S01]  /*5260*/  HFMA2 R3, -RZ, RZ, 0, 0 ;  /* 0x00000000ff037431 */ /* 0x000fe200000001ff */
[----:B------:R-:W-:Y:S02]  /*5270*/  CS2R R32, SRZ ;  /* 0x0000000000207805 */ /* 0x000fe4000001ff00 */
[----:B------:R-:W-:Y:S02]  /*5280*/  MOV R7, RZ ;  /* 0x000000ff00077202 */ /* 0x000fe40000000f00 */
[----:B0-----:R-:W-:Y:S02]  /*5290*/  CS2R R8, SRZ ;  /* 0x0000000000087805 */ /* 0x001fe4000001ff00 */
[----:B------:R-:W-:Y:S01]  /*52a0*/  CS2R R10, SRZ ;  /* 0x00000000000a7805 */ /* 0x000fe2000001ff00 */
[----:B------:R-:W-:Y:S06]  /*52b0*/  BAR.SYNC.DEFER_BLOCKING 0x0 ;  /* 0x0000000000007b1d */ /* 0x000fec0000010000 */
[----:B------:R-:W-:Y:S05]  /*52c0*/  @P0 BRA `(.L_x_2650) ;  /* 0x0000000800e00947 */ /* 0x000fea0003800000 */
[----:B------:R-:W-:Y:S01]  /*52d0*/  VIADDMNMX R3, R34, 0x4, R17, !PT ;  /* 0x0000000422037846 */ /* 0x000fe20007800111 */
[----:B------:R-:W-:Y:S01]  /*52e0*/  BSSY.RECONVERGENT B1, `(.L_x_2651) ;  /* 0x000006b000017945 */ /* 0x000fe20003800200 */
[----:B------:R-:W-:Y:S02]  /*52f0*/  LOP3.LUT R38, RZ, R0, RZ, 0x33, !PT ;  /* 0x00000000ff267212 */ /* 0x000fe400078e33ff */
[----:B------:R-:W-:Y:S01]  /*5300*/  CS2R R32, SRZ ;  /* 0x0000000000207805 */ /* 0x000fe2000001ff00 */
[----:B------:R-:W-:Y:S01]  /*5310*/  IMAD.MOV.U32 R35, RZ, RZ, R34 ;  /* 0x000000ffff237224 */ /* 0x000fe200078e0022 */
[----:B------:R-:W-:Y:S02]  /*5320*/  CS2R R10, SRZ ;  /* 0x00000000000a7805 */ /* 0x000fe4000001ff00 */
[----:B------:R-:W-:Y:S02]  /*5330*/  IADD3 R38, PT, PT, -R4, R3, R38 ;  /* 0x0000000304267210 */ /* 0x000fe40007ffe126 */
[----:B------:R-:W-:-:S02]  /*5340*/  CS2R R8, SRZ ;  /* 0x0000000000087805 */ /* 0x000fc4000001ff00 */
[----:B------:R-:W-:Y:S02]  /*5350*/  MOV R7, RZ ;  /* 0x000000ff00077202 */ /* 0x000fe40000000f00 */
[C---:B------:R-:W-:Y:S02]  /*5360*/  ISETP.GE.U32.AND P0, PT, R38.reuse, 0xc, PT ;  /* 0x0000000c2600780c */ /* 0x040fe40003f06070 */
[----:B------:R-:W-:Y:S02]  /*5370*/  LEA.HI R39, R38, 0x1, RZ, 0x1e ;  /* 0x0000000126277811 */ /* 0x000fe400078ff0ff */
[----:B------:R-:W-:Y:S02]  /*5380*/  MOV R3, RZ ;  /* 0x000000ff00037202 */ /* 0x000fe40000000f00 */
[----:B------:R-:W-:-:S07]  /*5390*/  LOP3.LUT P1, R46, R39, 0x3, RZ, 0xc0, !PT ;  /* 0x00000003272e7812 */ /* 0x000fce000782c0ff */
[----:B------:R-:W-:Y:S06]  /*53a0*/  @!P0 BRA `(.L_x_2652) ;  /* 0x0000000400788947 */ /* 0x000fec0003800000 */
[----:B------:R-:W-:Y:S01]  /*53b0*/  HFMA2 R32, -RZ, RZ, 0, 0 ;  /* 0x00000000ff207431 */ /* 0x000fe200000001ff */
[----:B------:R-:W-:Y:S01]  /*53c0*/  LOP3.LUT R39, R39, 0x7ffffffc, RZ, 0xc0, !PT ;  /* 0x7ffffffc27277812 */ /* 0x000fe200078ec0ff */
[----:B------:R-:W-:Y:S01]  /*53d0*/  IMAD.MOV.U32 R40, RZ, RZ, RZ ;  /* 0x000000ffff287224 */ /* 0x000fe200078e00ff */
[----:B------:R-:W-:-:S07]  /*53e0*/  MOV R35, R34 ;  /* 0x0000002200237202 */ /* 0x000fce0000000f00 */
.L_x_2653:
[----:B------:R-:W-:-:S04]  /*53f0*/  IMAD.SHL.U32 R29, R35, 0x80, RZ ;  /* 0x00000080231d7824 */ /* 0x000fc800078e00ff */
[----:B------:R-:W-:-:S06]  /*5400*/  IMAD.WIDE.U32 R16, R29, 0x2, R36 ;  /* 0x000000021d107825 */ /* 0x000fcc00078e0024 */
[----:B------:R-:W2:Y:S01]  /*5410*/  LDG.E.128 R16, desc[UR36][R16.64] ;  /* 0x0000002410107981 */ /* 0x000ea2000c1e1d00 */
[C---:B------:R-:W-:Y:S02]  /*5420*/  IADD3 R21, PT, PT, R29.reuse, 0x200, RZ ;  /* 0x000002001d157810 */ /* 0x040fe40007ffe0ff */
[----:B------:R-:W-:-:S03]  /*5430*/  IADD3 R25, PT, PT, R29, 0x400, RZ ;  /* 0x000004001d197810 */ /* 0x000fc60007ffe0ff */
[----:B------:R-:W-:-:S04]  /*5440*/  IMAD.WIDE.U32 R20, R21, 0x2, R36 ;  /* 0x0000000215147825 */ /* 0x000fc800078e0024 */
[--C-:B------:R-:W-:Y:S02]  /*5450*/  IMAD.WIDE.U32 R24, R25, 0x2, R36.reuse ;  /* 0x0000000219187825 */ /* 0x100fe400078e0024 */
[----:B------:R-:W3:Y:S02]  /*5460*/  LDG.E.128 R20, desc[UR36][R20.64] ;  /* 0x0000002414147981 */ /* 0x000ee4000c1e1d00 */
[----:B------:R-:W-:Y:S02]  /*5470*/  VIADD R29, R29, 0x600 ;  /* 0x000006001d1d7836 */ /* 0x000fe40000000000 */
[----:B------:R-:W4:Y:S02]  /*5480*/  LDG.E.128 R24, desc[UR36][R24.64] ;  /* 0x0000002418187981 */ /* 0x000f24000c1e1d00 */
[----:B------:R-:W-:-:S06]  /*5490*/  IMAD.WIDE.U32 R28, R29, 0x2, R36 ;  /* 0x000000021d1c7825 */ /* 0x000fcc00078e0024 */
[----:B------:R-:W4:Y:S01]  /*54a0*/  LDG.E.128 R28, desc[UR36][R28.64] ;  /* 0x000000241c1c7981 */ /* 0x000f22000c1e1d00 */
[----:B------:R-:W-:Y:S01]  /*54b0*/  IADD3 R41, PT, PT, -R0, R35, RZ ;  /* 0x0000002300297210 */ /* 0x000fe20007ffe1ff */
[----:B------:R-:W-:Y:S01]  /*54c0*/  VIADD R35, R35, 0x10 ;  /* 0x0000001023237836 */ /* 0x000fe20000000000 */
[----:B------:R-:W-:Y:S02]  /*54d0*/  IADD3 R40, PT, PT, R40, 0x4, RZ ;  /* 0x0000000428287810 */ /* 0x000fe40007ffe0ff */
[----:B------:R-:W-:Y:S02]  /*54e0*/  LEA R43, R41, UR7, 0x1 ;  /* 0x00000007292b7c11 */ /* 0x000fe4000f8e08ff */
[----:B------:R-:W-:-:S03]  /*54f0*/  ISETP.NE.AND P0, PT, R40, R39, PT ;  /* 0x000000272800720c */ /* 0x000fc60003f05270 */
[----:B------:R-:W0:Y:S04]  /*5500*/  LDS.U16 R44, [R43] ;  /* 0x000000002b2c7984 */ /* 0x000e280000000400 */
[----:B------:R-:W1:Y:S04]  /*5510*/  LDS.U16 R42, [R43+0x8] ;  /* 0x000008002b2a7984 */ /* 0x000e680000000400 */
[----:B------:R-:W4:Y:S01]  /*5520*/  LDS.U16 R41, [R43+0x10] ;  /* 0x000010002b297984 */ /* 0x000f220000000400 */
[----:B0-----:R-:W-:Y:S02]  /*5530*/  HADD2.F32 R44, -RZ, R44.H0_H0 ;  /* 0x2000002cff2c7230 */ /* 0x001fe40000004100 */
[----:B--2---:R-:W-:-:S02]  /*5540*/  HADD2.F32 R45, -RZ, R16.H0_H0 ;  /* 0x20000010ff2d7230 */ /* 0x004fc40000004100 */
[----:B------:R-:W-:Y:S02]  /*5550*/  HADD2.F32 R16, -RZ, R16.H1_H1 ;  /* 0x30000010ff107230 */ /* 0x000fe40000004100 */
[--C-:B------:R-:W-:Y:S02]  /*5560*/  HADD2.F32 R47, -RZ, R17.reuse.H0_H0 ;  /* 0x20000011ff2f7230 */ /* 0x100fe40000004100 */
[C---:B------:R-:W-:Y:S01]  /*5570*/  FFMA.FTZ R32, R44.reuse, R45, R32 ;  /* 0x0000002d2c207223 */ /* 0x040fe20000010020 */
[----:B------:R-:W-:Y:S02]  /*5580*/  HADD2.F32 R48, -RZ, R17.H1_H1 ;  /* 0x30000011ff307230 */ /* 0x000fe40000004100 */
[C---:B------:R-:W-:Y:S01]  /*5590*/  FFMA.FTZ R11, R44.reuse, R16, R11 ;  /* 0x000000102c0b7223 */ /* 0x040fe2000001000b */
[--C-:B------:R-:W-:Y:S02]  /*55a0*/  HADD2.F32 R17, -RZ, R18.reuse.H0_H0 ;  /* 0x20000012ff117230 */ /* 0x100fe40000004100 */
[----:B------:R-:W-:Y:S01]  /*55b0*/  FFMA.FTZ R16, R44, R47, R10 ;  /* 0x0000002f2c107223 */ /* 0x000fe2000001000a */
[----:B------:R-:W-:Y:S01]  /*55c0*/  HADD2.F32 R18, -RZ, R18.H1_H1 ;  /* 0x30000012ff127230 */ /* 0x000fe20000004100 */
[----:B------:R-:W0:Y:S01]  /*55d0*/  LDS.U16 R10, [R43+0x18] ;  /* 0x000018002b0a7984 */ /* 0x000e220000000400 */
[----:B------:R-:W-:-:S02]  /*55e0*/  HADD2.F32 R52, -RZ, R19.H1_H1 ;  /* 0x30000013ff347230 */ /* 0x000fc40000004100 */
[C---:B------:R-:W-:Y:S01]  /*55f0*/  FFMA.FTZ R48, R44.reuse, R48, R9 ;  /* 0x000000302c307223 */ /* 0x040fe20000010009 */
[----:B------:R-:W-:Y:S02]  /*5600*/  HADD2.F32 R50, -RZ, R19.H0_H0 ;  /* 0x20000013ff327230 */ /* 0x000fe40000004100 */
[C---:B------:R-:W-:Y:S01]  /*5610*/  FFMA.FTZ R18, R44.reuse, R18, R7 ;  /* 0x000000122c127223 */ /* 0x040fe20000010007 */
[C---:B------:R-:W-:Y:S01]  /*5620*/  FFMA.FTZ R17, R44.reuse, R17, R8 ;  /* 0x000000112c117223 */ /* 0x040fe20000010008 */
[C---:B------:R-:W-:Y:S01]  /*5630*/  FFMA.FTZ R52, R44.reuse, R52, R33 ;  /* 0x000000342c347223 */ /* 0x040fe20000010021 */
[----:B---3--:R-:W-:Y:S02]  /*5640*/  HADD2.F32 R7, -RZ, R20.H0_H0 ;  /* 0x20000014ff077230 */ /* 0x008fe40000004100 */
[----:B------:R-:W-:Y:S01]  /*5650*/  FFMA.FTZ R50, R44, R50, R3 ;  /* 0x000000322c327223 */ /* 0x000fe20000010003 */
[----:B------:R-:W-:Y:S02]  /*5660*/  HADD2.F32 R9, -RZ, R21.H0_H0 ;  /* 0x20000015ff097230 */ /* 0x000fe40000004100 */
[----:B------:R-:W-:-:S02]  /*5670*/  HADD2.F32 R33, -RZ, R23.H0_H0 ;  /* 0x20000017ff217230 */ /* 0x000fc40000004100 */
[----:B-1----:R-:W-:Y:S02]  /*5680*/  HADD2.F32 R3, -RZ, R42.H0_H0 ;  /* 0x2000002aff037230 */ /* 0x002fe40000004100 */
[----:B------:R-:W-:Y:S02]  /*5690*/  HADD2.F32 R20, -RZ, R20.H1_H1 ;  /* 0x30000014ff147230 */ /* 0x000fe40000004100 */
        /* <DEDUP_REMOVED lines=8> */
[C---:B------:R-:W-:Y:S01]  /*5720*/  FFMA.FTZ R8, R3.reuse, R8, R17 ;  /* 0x0000000803087223 */ /* 0x040fe20000010011 */
[C---:B------:R-:W-:Y:S01]  /*5730*/  FFMA.FTZ R18, R3.reuse, R19, R18 ;  /* 0x0000001303127223 */ /* 0x040fe20000010012 */
[C---:B------:R-:W-:Y:S01]  /*5740*/  FFMA.FTZ R33, R3.reuse, R33, R50 ;  /* 0x0000002103217223 */ /* 0x040fe20000010032 */
[----:B------:R-:W-:Y:S01]  /*5750*/  FFMA.FTZ R23, R3, R23, R52 ;  /* 0x0000001703177223 */ /* 0x000fe20000010034 */
[----:B----4-:R-:W-:Y:S02]  /*5760*/  HADD2.F32 R3, -RZ, R24.H0_H0 ;  /* 0x20000018ff037230 */ /* 0x010fe40000004100 */
[----:B------:R-:W-:-:S02]  /*5770*/  HADD2.F32 R17, -RZ, R26.H0_H0 ;  /* 0x2000001aff117230 */ /* 0x000fc40000004100 */
[----:B------:R-:W-:Y:S02]  /*5780*/  HADD2.F32 R19, -RZ, R26.H1_H1 ;  /* 0x3000001aff137230 */ /* 0x000fe40000004100 */
[----:B------:R-:W-:Y:S02]  /*5790*/  HADD2.F32 R16, -RZ, R41.H0_H0 ;  /* 0x20000029ff107230 */ /* 0x000fe40000004100 */
        /* <DEDUP_REMOVED lines=9> */
[C---:B------:R-:W-:Y:S01]  /*5830*/  FFMA.FTZ R8, R16.reuse, R17, R8 ;  /* 0x0000001110087223 */ /* 0x040fe20000010008 */
[C---:B------:R-:W-:Y:S01]  /*5840*/  FFMA.FTZ R18, R16.reuse, R19, R18 ;  /* 0x0000001310127223 */ /* 0x040fe20000010012 */
[C---:B------:R-:W-:Y:S01]  /*5850*/  FFMA.FTZ R26, R16.reuse, R26, R33 ;  /* 0x0000001a101a7223 */ /* 0x040fe20000010021 */
[----:B------:R-:W-:Y:S01]  /*5860*/  FFMA.FTZ R23, R16, R32, R23 ;  /* 0x0000002010177223 */ /* 0x000fe20000010017 */
[----:B0-----:R-:W-:Y:S02]  /*5870*/  HADD2.F32 R16, -RZ, R10.H0_H0 ;  /* 0x2000000aff107230 */ /* 0x001fe40000004100 */
[----:B------:R-:W-:-:S02]  /*5880*/  HADD2.F32 R32, -RZ, R28.H0_H0 ;  /* 0x2000001cff207230 */ /* 0x000fc40000004100 */
[--C-:B------:R-:W-:Y:S02]  /*5890*/  HADD2.F32 R10, -RZ, R29.reuse.H0_H0 ;  /* 0x2000001dff0a7230 */ /* 0x100fe40000004100 */
        /* <DEDUP_REMOVED lines=13> */
[----:B------:R-:W-:Y:S01]  /*5970*/  FFMA.FTZ R33, R16, R22, R23 ;  /* 0x0000001610217223 */ /* 0x000fe20000010017 */
[----:B------:R-:W-:Y:S06]  /*5980*/  @P0 BRA `(.L_x_2653) ;  /* 0xfffffff800980947 */ /* 0x000fec000383ffff */
.L_x_2652:
[----:B------:R-:W-:Y:S05]  /*5990*/  BSYNC.RECONVERGENT B1 ;  /* 0x0000000000017941 */ /* 0x000fea0003800200 */
.L_x_2651:
        /* <DEDUP_REMOVED lines=10> */
[----:B------:R-:W3:Y:S01]  /*5a40*/  LDG.E.128 R20, desc[UR36][R20.64] ;  /* 0x0000002414147981 */ /* 0x000ee2000c1e1d00 */
[C---:B------:R-:W-:Y:S01]  /*5a50*/  IMAD.IADD R24, R35.reuse, 0x1, -R0 ;  /* 0x0000000123187824 */ /* 0x040fe200078e0a00 */
[----:B------:R-:W-:-:S04]  /*5a60*/  IADD3 R35, PT, PT, R35, 0x8, RZ ;  /* 0x0000000823237810 */ /* 0x000fc80007ffe0ff */
[----:B------:R-:W-:-:S05]  /*5a70*/  LEA R24, R24, UR7, 0x1 ;  /* 0x0000000718187c11 */ /* 0x000fca000f8e08ff */
        /* <DEDUP_REMOVED lines=36> */
.L_x_2655:
[----:B------:R-:W-:Y:S05]  /*5cc0*/  BSYNC.RECONVERGENT B1 ;  /* 0x0000000000017941 */ /* 0x000fea0003800200 */
.L_x_2654:
[----:B------:R-:W-:Y:S05]  /*5cd0*/  @P0 BRA `(.L_x_2650) ;  /* 0x00000000005c0947 */ /* 0x000fea0003800000 */
[----:B------:R-:W-:-:S05]  /*5ce0*/  SHF.L.U32 R17, R35, 0x7, RZ ;  /* 0x0000000723117819 */ /* 0x000fca00000006ff */
[----:B------:R-:W-:-:S06]  /*5cf0*/  IMAD.WIDE.U32 R16, R17, 0x2, R36 ;  /* 0x0000000211107825 */ /* 0x000fcc00078e0024 */
[----:B------:R-:W2:Y:S01]  /*5d00*/  LDG.E.128 R16, desc[UR36][R16.64] ;  /* 0x0000002410107981 */ /* 0x000ea2000c1e1d00 */
[----:B------:R-:W-:-:S05]  /*5d10*/  IMAD.IADD R20, R35, 0x1, -R0 ;  /* 0x0000000123147824 */ /* 0x000fca00078e0a00 */
[----:B------:R-:W-:-:S06]  /*5d20*/  LEA R20, R20, UR7, 0x1 ;  /* 0x0000000714147c11 */ /* 0x000fcc000f8e08ff */
        /* <DEDUP_REMOVED lines=18> */
.L_x_2650:
[----:B------:R-:W-:Y:S05]  /*5e50*/  BSYNC.RECONVERGENT B0 ;  /* 0x0000000000007941 */ /* 0x000fea0003800200 */
.L_x_2649:
[----:B------:R-:W-:Y:S01]  /*5e60*/  ISETP.GE.AND P0, PT, R34, UR42, PT ;  /* 0x0000002a22007c0c */ /* 0x000fe2000bf06270 */
[----:B------:R-:W-:-:S12]  /*5e70*/  BSSY.RECONVERGENT B0, `(.L_x_2656) ;  /* 0x000010d000007945 */ /* 0x000fd80003800200 */
[----:B------:R-:W-:Y:S05]  /*5e80*/  @P0 BRA `(.L_x_2657) ;  /* 0x00000010002c0947 */ /* 0x000fea0003800000 */
[----:B------:R-:W-:Y:S01]  /*5e90*/  HFMA2 R17, -RZ, RZ, 0, 2.384185791015625e-07 ;  /* 0x00000004ff117431 */ /* 0x000fe200000001ff */
[----:B------:R-:W-:Y:S01]  /*5ea0*/  LOP3.LUT R20, RZ, R0, RZ, 0x33, !PT ;  /* 0x00000000ff147212 */ /* 0x000fe200078e33ff */
[----:B------:R-:W-:Y:S03]  /*5eb0*/  BSSY.RECONVERGENT B1, `(.L_x_2658) ;  /* 0x0000041000017945 */ /* 0x000fe60003800200 */
[----:B------:R-:W-:-:S04]  /*5ec0*/  VIADDMNMX R17, R34, R17, UR42, !PT ;  /* 0x0000002a22117e46 */ /* 0x000fc8000f800111 */
[----:B------:R-:W-:-:S04]  /*5ed0*/  IADD3 R20, PT, PT, -R4, R17, R20 ;  /* 0x0000001104147210 */ /* 0x000fc80007ffe114 */
[----:B------:R-:W-:-:S04]  /*5ee0*/  LOP3.LUT R16, R20, 0xc, RZ, 0xc0, !PT ;  /* 0x0000000c14107812 */ /* 0x000fc800078ec0ff */
[----:B------:R-:W-:-:S13]  /*5ef0*/  ISETP.NE.AND P0, PT, R16, 0xc, PT ;  /* 0x0000000c1000780c */ /* 0x000fda0003f05270 */
[----:B------:R-:W-:Y:S05]  /*5f00*/  @!P0 BRA `(.L_x_2659) ;  /* 0x0000000000ec8947 */ /* 0x000fea0003800000 */
[----:B------:R-:W0:Y:S01]  /*5f10*/  LDC R29, c[0x0][0x3f4] ;  /* 0x0000fd00ff1d7b82 */ /* 0x000e220000000800 */
[----:B------:R-:W-:Y:S02]  /*5f20*/  LEA.HI R16, R20, 0x1, RZ, 0x1e ;  /* 0x0000000114107811 */ /* 0x000fe400078ff0ff */
[----:B------:R-:W-:Y:S02]  /*5f30*/  LEA R6, R4, UR6, 0x1 ;  /* 0x0000000604067c11 */ /* 0x000fe4000f8e08ff */
[----:B------:R-:W-:Y:S02]  /*5f40*/  LOP3.LUT R16, R16, 0x3, RZ, 0xc0, !PT ;  /* 0x0000000310107812 */ /* 0x000fe400078ec0ff */
[----:B------:R-:W-:-:S03]  /*5f50*/  IADD3 R21, PT, PT, R6, UR5, RZ ;  /* 0x0000000506157c10 */ /* 0x000fc6000fffe0ff */
[----:B------:R-:W-:-:S07]  /*5f60*/  IMAD.MOV R22, RZ, RZ, -R16 ;  /* 0x000000ffff167224 */ /* 0x000fce00078e0a10 */
.L_x_2662:
[----:B0-----:R-:W-:Y:S01]  /*5f70*/  MOV R6, R29 ;  /* 0x0000001d00067202 */ /* 0x001fe20000000f00 */
[----:B------:R-:W-:Y:S01]  /*5f80*/  BSSY.RECONVERGENT B2, `(.L_x_2660) ;  /* 0x0000030000027945 */ /* 0x000fe20003800200 */
[----:B------:R-:W-:Y:S02]  /*5f90*/  IADD3 R22, PT, PT, R22, 0x1, RZ ;  /* 0x0000000116167810 */ /* 0x000fe40007ffe0ff */
[----:B------:R-:W-:Y:S02]  /*5fa0*/  ISETP.GE.AND P0, PT, R34, R6, PT ;  /* 0x000000062200720c */ /* 0x000fe40003f06270 */
[----:B------:R-:W-:-:S11]  /*5fb0*/  ISETP.NE.AND P2, PT, R22, RZ, PT ;  /* 0x000000ff1600720c */ /* 0x000fd60003f45270 */
        /* <DEDUP_REMOVED lines=44> */
.L_x_2661:
[----:B------:R-:W-:Y:S05]  /*6280*/  BSYNC.RECONVERGENT B2 ;  /* 0x0000000000027941 */ /* 0x000fea0003800200 */
.L_x_2660:
[----:B------:R-:W-:Y:S01]  /*6290*/  VIADD R34, R34, 0x4 ;  /* 0x0000000422227836 */ /* 0x000fe20000000000 */
[----:B------:R-:W-:Y:S01]  /*62a0*/  IADD3 R21, PT, PT, R21, 0x8, RZ ;  /* 0x0000000815157810 */ /* 0x000fe20007ffe0ff */
[----:B------:R-:W-:Y:S06]  /*62b0*/  @P2 BRA `(.L_x_2662) ;  /* 0xfffffffc002c2947 */ /* 0x000fec000383ffff */
.L_x_2659:
[----:B------:R-:W-:Y:S05]  /*62c0*/  BSYNC.RECONVERGENT B1 ;  /* 0x0000000000017941 */ /* 0x000fea0003800200 */
.L_x_2658:
[----:B------:R-:W-:-:S13]  /*62d0*/  ISETP.GE.U32.AND P0, PT, R20, 0xc, PT ;  /* 0x0000000c1400780c */ /* 0x000fda0003f06070 */
[----:B------:R-:W-:Y:S05]  /*62e0*/  @!P0 BRA `(.L_x_2657) ;  /* 0x0000000c00148947 */ /* 0x000fea0003800000 */
[----:B------:R-:W0:Y:S02]  /*62f0*/  LDC R6, c[0x0][0x3f4] ;  /* 0x0000fd00ff067b82 */ /* 0x000e240000000800 */
.L_x_2671:
        /* <DEDUP_REMOVED lines=54> */
.L_x_2664:
[----:B------:R-:W-:Y:S05]  /*6660*/  BSYNC.RECONVERGENT B1 ;  /* 0x0000000000017941 */ /* 0x000fea0003800200 */
.L_x_2663:
        /* <DEDUP_REMOVED lines=45> */
.L_x_2666:
[----:B------:R-:W-:Y:S05]  /*6940*/  BSYNC.RECONVERGENT B1 ;  /* 0x0000000000017941 */ /* 0x000fea0003800200 */
.L_x_2665:
        /* <DEDUP_REMOVED lines=45> */
.L_x_2668:
[----:B------:R-:W-:Y:S05]  /*6c20*/  BSYNC.RECONVERGENT B1 ;  /* 0x0000000000017941 */ /* 0x000fea0003800200 */
.L_x_2667:
        /* <DEDUP_REMOVED lines=45> */
.L_x_2670:
[----:B------:R-:W-:Y:S05]  /*6f00*/  BSYNC.RECONVERGENT B1 ;  /* 0x0000000000017941 */ /* 0x000fea0003800200 */
.L_x_2669:
[----:B------:R-:W-:-:S04]  /*6f10*/  IADD3 R34, PT, PT, R34, 0x10, RZ ;  /* 0x0000001022227810 */ /* 0x000fc80007ffe0ff */
[----:B------:R-:W-:-:S13]  /*6f20*/  ISETP.GE.AND P0, PT, R34, UR42, PT ;  /* 0x0000002a22007c0c */ /* 0x000fda000bf06270 */
[----:B------:R-:W-:Y:S05]  /*6f30*/  @!P0 BRA `(.L_x_2671) ;  /* 0xfffffff000f08947 */ /* 0x000fea000383ffff */
.L_x_2657:
[----:B------:R-:W-:Y:S05]  /*6f40*/  BSYNC.RECONVERGENT B0 ;  /* 0x0000000000007941 */ /* 0x000fea0003800200 */
.L_x_2656:
[----:B------:R-:W-:Y:S01]  /*6f50*/  ISETP.NE.AND P0, PT, R4, UR4, PT ;  /* 0x0000000404007c0c */ /* 0x000fe2000bf05270 */
[----:B------:R-:W-:-:S12]  /*6f60*/  BSSY.RECONVERGENT B0, `(.L_x_2672) ;  /* 0x0000072000007945 */ /* 0x000fd80003800200 */
[----:B------:R-:W-:Y:S05]  /*6f70*/  @P0 BRA `(.L_x_2673) ;  /* 0x0000000400c00947 */ /* 0x000fea0003800000 */
[----:B------:R-:W0:Y:S01]  /*6f80*/  LDCU UR4, c[0x0][0x478] ;  /* 0x00008f00ff0477ac */ /* 0x000e220008000800 */
[----:B------:R-:W-:Y:S01]  /*6f90*/  VIADD R19, R5, UR44 ;  /* 0x0000002c05137c36 */ /* 0x000fe20008000000 */
        /* <DEDUP_REMOVED lines=31> */
[----:B------:R-:W-:Y:S02]  /*7190*/  SHF.R.S32.HI R19, RZ, 0x8, R20 ;  /* 0x00000008ff137819 */ /* 0x000fe40000011414 */
[----:B------:R-:W-:Y:S02]  /*71a0*/  MOV R20, R23 ;  /* 0x0000001700147202 */ /* 0x000fe40000000f00 */
[----:B------:R-:W-:-:S02]  /*71b0*/  MOV R16, R22 ;  /* 0x0000001600107202 */ /* 0x000fc40000000f00 */
        /* <DEDUP_REMOVED lines=22> */
.L_x_2674:
[----:B------:R-:W0:Y:S02]  /*7320*/  LDC.64 R16, c[0x0][0x3a8] ;  /* 0x0000ea00ff107b82 */ /* 0x000e240000000a00 */
[----:B0-----:R-:W-:-:S06]  /*7330*/  IMAD.WIDE R16, R19, 0x2, R16 ;  /* 0x0000000213107825 */ /* 0x001fcc00078e0210 */
[----:B------:R-:W5:Y:S02]  /*7340*/  LDG.E.128 R16, desc[UR36][R16.64] ;  /* 0x0000002410107981 */ /* 0x000f64000c1e1d00 */
.L_x_2675:
        /* <DEDUP_REMOVED lines=22> */
[----:B------:R-:W-:Y:S01]  /*74b0*/  HADD2 R15, R19, R15 ;  /* 0x0000000f130f7230 */ /* 0x000fe20000000000 */
[----:B------:R-:W-:Y:S01]  /*74c0*/  IADD3 R6, P0, PT, R6, UR4, RZ ;  /* 0x0000000406067c10 */ /* 0x000fe2000ff1e0ff */
[----:B------:R-:W1:Y:S01]  /*74d0*/  LDS.U16 R0, [R0] ;  /* 0x0000000000007984 */ /* 0x000e620000000400 */
[----:B------:R-:W-:-:S04]  /*74e0*/  MOV R25, UR4 ;  /* 0x0000000400197c02 */ /* 0x000fc80008000f00 */
        /* <DEDUP_REMOVED lines=25> */
.L_x_2673:
[----:B------:R-:W-:Y:S05]  /*7680*/  BSYNC.RECONVERGENT B0 ;  /* 0x0000000000007941 */ /* 0x000fea0003800200 */
.L_x_2672:
[C---:B------:R-:W-:Y:S01]  /*7690*/  LOP3.LUT R0, R2.reuse, 0x3e0, RZ, 0xc0, !PT ;  /* 0x000003e002007812 */ /* 0x040fe200078ec0ff */
[----:B------:R-:W-:Y:S01]  /*76a0*/  IMAD.SHL.U32 R17, R5, 0x2, RZ ;  /* 0x0000000205117824 */ /* 0x000fe200078e00ff */
[----:B------:R-:W-:Y:S01]  /*76b0*/  LOP3.LUT R6, R2, 0x3f0, RZ, 0xc0, !PT ;  /* 0x000003f002067812 */ /* 0x000fe200078ec0ff */
[----:B------:R-:W-:Y:S01]  /*76c0*/  BAR.SYNC.DEFER_BLOCKING 0x0 ;  /* 0x0000000000007b1d */ /* 0x000fe20000010000 */
[----:B------:R-:W-:Y:S02]  /*76d0*/  ISETP.NE.AND P0, PT, R0, 0x20, PT ;  /* 0x000000200000780c */ /* 0x000fe40003f05270 */
[C---:B------:R-:W-:Y:S02]  /*76e0*/  ISETP.GT.U32.AND P3, PT, R2.reuse, 0x1f, PT ;  /* 0x0000001f0200780c */ /* 0x040fe40003f64070 */
[----:B------:R-:W-:Y:S01]  /*76f0*/  ISETP.GT.U32.AND P2, PT, R2, 0xf, PT ;  /* 0x0000000f0200780c */ /* 0x000fe20003f44070 */
[----:B------:R-:W-:Y:S01]  /*7700*/  BSSY.RECONVERGENT B0, `(.L_x_2676) ;  /* 0x0000009000007945 */ /* 0x000fe20003800200 */
[----:B------:R-:W-:-:S02]  /*7710*/  ISETP.NE.AND P1, PT, R6, 0x10, PT ;  /* 0x000000100600780c */ /* 0x000fc40003f25270 */
[----:B------:R-:W-:-:S05]  /*7720*/  LEA R4, R4, R17, 0x8 ;  /* 0x0000001104047211 */ /* 0x000fca00078e40ff */
[----:B------:R-:W-:Y:S06]  /*7730*/  @P0 BRA `(.L_x_2677) ;  /* 0x0000000000140947 */ /* 0x000fec0003800000 */
[----:B-----5:R-:W-:Y:S02]  /*7740*/  F2FP.F16.F32.PACK_AB R12, R11, R32 ;  /* 0x000000200b0c723e */ /* 0x020fe400000000ff */
[----:B------:R-:W-:Y:S02]  /*7750*/  F2FP.F16.F32.PACK_AB R13, R9, R10 ;  /* 0x0000000a090d723e */ /* 0x000fe400000000ff */
[----:B------:R-:W-:Y:S02]  /*7760*/  F2FP.F16.F32.PACK_AB R14, R7, R8 ;  /* 0x00000008070e723e */ /* 0x000fe400000000ff */
[----:B------:R-:W-:-:S05]  /*7770*/  F2FP.F16.F32.PACK_AB R15, R33, R3 ;  /* 0x00000003210f723e */ /* 0x000fca00000000ff */
[----:B------:R0:W-:Y:S02]  /*7780*/  STS.128 [R4+UR5+-0x200], R12 ;  /* 0xfffe000c04007988 */ /* 0x0001e40008000c05 */
.L_x_2677:
[----:B------:R-:W-:Y:S05]  /*7790*/  BSYNC.RECONVERGENT B0 ;  /* 0x0000000000007941 */ /* 0x000fea0003800200 */
.L_x_2676:
        /* <DEDUP_REMOVED lines=20> */
.L_x_2679:
[----:B------:R-:W-:Y:S05]  /*78e0*/  BSYNC.RECONVERGENT B0 ;  /* 0x0000000000007941 */ /* 0x000fea0003800200 */
.L_x_2678:
        /* <DEDUP_REMOVED lines=8> */
.L_x_2681:
[----:B------:R-:W-:Y:S05]  /*7970*/  BSYNC.RECONVERGENT B0 ;  /* 0x0000000000007941 */ /* 0x000fea0003800200 */
.L_x_2680:
        /* <DEDUP_REMOVED lines=20> */
.L_x_2683:
[----:B------:R-:W-:Y:S05]  /*7ac0*/  BSYNC.RECONVERGENT B0 ;  /* 0x0000000000007941 */ /* 0x000fea0003800200 */
.L_x_2682:
[----:B------:R-:W-:Y:S06]  /*7ad0*/  BAR.SYNC.DEFER_BLOCKING 0x0 ;  /* 0x0000000000007b1d */ /* 0x000fec0000010000 */
[----:B------:R-:W-:Y:S05]  /*7ae0*/  @P2 EXIT ;  /* 0x000000000000294d */ /* 0x000fea0003800000 */
[----:B------:R-:W2:Y:S02]  /*7af0*/  LDCU UR4, c[0x0][0x478] ;  /* 0x00008f00ff0477ac */ /* 0x000ea40008000800 */
[----:B--2---:R-:W-:-:S09]  /*7b00*/  UISETP.NE.AND UP0, UPT, UR4, 0x2, UPT ;  /* 0x000000020400788c */ /* 0x004fd2000bf05270 */
[----:B------:R-:W-:Y:S05]  /*7b10*/  BRA.U UP0, `(.L_x_2684) ;  /* 0x0000000100e07547 */ /* 0x000fea000b800000 */
[----:B01---5:R-:W0:Y:S01]  /*7b20*/  LDC.64 R12, c[0x0][0x470] ;  /* 0x00011c00ff0c7b82 */ /* 0x023e220000000a00 */
        /* <DEDUP_REMOVED lines=16> */
[----:B------:R-:W3:Y:S01]  /*7c30*/  F2I.S8.NTZ R11, R11 ;  /* 0x0000000b000b7305 */ /* 0x000ee20000202100 */
[----:B--2---:R-:W-:Y:S02]  /*7c40*/  PRMT R7, R7, 0x8880, RZ ;  /* 0x0000888007077816 */ /* 0x004fe400000000ff */
[----:B------:R-:W-:Y:S02]  /*7c50*/  LOP3.LUT R13, R0, 0xff0000, RZ, 0xc0, !PT ;  /* 0x00ff0000000d7812 */ /* 0x000fe400078ec0ff */
[----:B------:R-:W-:Y:S02]  /*7c60*/  PRMT R0, R7, 0x7710, RZ ;  /* 0x0000771007007816 */ /* 0x000fe400000000ff */
[----:B0-----:R-:W-:Y:S01]  /*7c70*/  PRMT R2, R33, 0x8880, RZ ;  /* 0x0000888021027816 */ /* 0x001fe200000000ff */
[----:B------:R-:W0:Y:S01]  /*7c80*/  F2I.S8.NTZ R10, R10 ;  /* 0x0000000a000a7305 */ /* 0x000e220000202100 */
[----:B------:R-:W-:Y:S02]  /*7c90*/  SHF.L.U32 R0, R0, 0x8, RZ ;  /* 0x0000000800007819 */ /* 0x000fe400000006ff */
[----:B------:R-:W-:-:S04]  /*7ca0*/  PRMT R2, R2, 0x7710, RZ ;  /* 0x0000771002027816 */ /* 0x000fc800000000ff */
[----:B------:R-:W-:Y:S01]  /*7cb0*/  PRMT R13, R13, 0x4210, R2 ;  /* 0x000042100d0d7816 */ /* 0x000fe20000000002 */
[----:B------:R-:W2:Y:S03]  /*7cc0*/  F2I.S8.NTZ R9, R9 ;  /* 0x0000000900097305 */ /* 0x000ea60000202100 */
[----:B------:R-:W-:Y:S02]  /*7cd0*/  LOP3.LUT R13, R13, 0xff00, R0, 0xf8, !PT ;  /* 0x0000ff000d0d7812 */ /* 0x000fe400078ef800 */
[----:B---3--:R-:W-:Y:S02]  /*7ce0*/  PRMT R0, R11, 0x8880, RZ ;  /* 0x000088800b007816 */ /* 0x008fe400000000ff */
[----:B0-----:R-:W-:Y:S01]  /*7cf0*/  PRMT R2, R10, 0x8880, RZ ;  /* 0x000088800a027816 */ /* 0x001fe200000000ff */
[----:B------:R-:W0:Y:S01]  /*7d00*/  F2I.S8.NTZ R8, R8 ;  /* 0x0000000800087305 */ /* 0x000e220000202100 */
[----:B------:R-:W-:-:S02]  /*7d10*/  PRMT R0, R0, 0x7710, RZ ;  /* 0x0000771000007816 */ /* 0x000fc400000000ff */
[----:B------:R-:W-:Y:S02]  /*7d20*/  PRMT R2, R2, 0x7710, RZ ;  /* 0x0000771002027816 */ /* 0x000fe400000000ff */
[----:B------:R-:W-:Y:S02]  /*7d30*/  LOP3.LUT R6, R0, 0xff, RZ, 0xc0, !PT ;  /* 0x000000ff00067812 */ /* 0x000fe400078ec0ff */
[----:B--2---:R-:W-:Y:S01]  /*7d40*/  PRMT R3, R9, 0x8880, RZ ;  /* 0x0000888009037816 */ /* 0x004fe200000000ff */
[----:B------:R-:W2:Y:S01]  /*7d50*/  F2I.S8.NTZ R12, R12 ;  /* 0x0000000c000c7305 */ /* 0x000ea20000202100 */
[----:B------:R-:W-:Y:S01]  /*7d60*/  LOP3.LUT R4, R2, 0xff, RZ, 0xc0, !PT ;  /* 0x000000ff02047812 */ /* 0x000fe200078ec0ff */
[----:B------:R-:W-:Y:S01]  /*7d70*/  VIADD R9, R5, UR40 ;  /* 0x0000002805097c36 */ /* 0x000fe20008000000 */
[----:B------:R-:W-:Y:S01]  /*7d80*/  PRMT R3, R3, 0x7710, RZ ;  /* 0x0000771003037816 */ /* 0x000fe200000000ff */
[----:B------:R-:W-:Y:S01]  /*7d90*/  IMAD.WIDE.U32 R6, R6, 0x100, RZ ;  /* 0x0000010006067825 */ /* 0x000fe200078e00ff */
[----:B0-----:R-:W-:-:S03]  /*7da0*/  PRMT R8, R8, 0x8880, RZ ;  /* 0x0000888008087816 */ /* 0x001fc600000000ff */
[----:B------:R-:W-:Y:S01]  /*7db0*/  IMAD.WIDE.U32 R4, R4, 0x10000, RZ ;  /* 0x0001000004047825 */ /* 0x000fe200078e00ff */
[----:B------:R-:W-:Y:S02]  /*7dc0*/  LOP3.LUT R3, R3, 0xff, RZ, 0xc0, !PT ;  /* 0x000000ff03037812 */ /* 0x000fe400078ec0ff */
[----:B------:R-:W-:Y:S02]  /*7dd0*/  PRMT R0, R8, 0x7710, RZ ;  /* 0x0000771008007816 */ /* 0x000fe400000000ff */
[----:B-1----:R-:W-:Y:S01]  /*7de0*/  IADD3 R8, P0, PT, R9, UR4, RZ ;  /* 0x0000000409087c10 */ /* 0x002fe2000ff1e0ff */
[----:B------:R-:W-:Y:S01]  /*7df0*/  IMAD.WIDE.U32 R2, R3, 0x1000000, RZ ;  /* 0x0100000003027825 */ /* 0x000fe200078e00ff */
[----:B--2---:R-:W-:Y:S02]  /*7e00*/  PRMT R12, R12, 0x8880, RZ ;  /* 0x000088800c0c7816 */ /* 0x004fe400000000ff */
[----:B------:R-:W-:Y:S02]  /*7e10*/  LOP3.LUT R13, R13, 0xff, R0, 0xf8, !PT ;  /* 0x000000ff0d0d7812 */ /* 0x000fe400078ef800 */
[----:B------:R-:W-:-:S02]  /*7e20*/  PRMT R0, R12, 0x7710, RZ ;  /* 0x000077100c007816 */ /* 0x000fc400000000ff */
[----:B------:R-:W-:Y:S02]  /*7e30*/  LOP3.LUT R11, R6, R2, R4, 0xfe, !PT ;  /* 0x00000002060b7212 */ /* 0x000fe400078efe04 */
[----:B------:R-:W-:Y:S02]  /*7e40*/  LOP3.LUT R3, R5, R13, R3, 0xfe, !PT ;  /* 0x0000000d05037212 */ /* 0x000fe400078efe03 */
[----:B------:R-:W-:Y:S02]  /*7e50*/  LEA.HI.X.SX32 R9, R9, UR5, 0x1, P0 ;  /* 0x0000000509097c11 */ /* 0x000fe400080f0eff */
[----:B------:R-:W-:Y:S02]  /*7e60*/  LOP3.LUT R2, R11, 0xff, R0, 0xf8, !PT ;  /* 0x000000ff0b027812 */ /* 0x000fe400078ef800 */
[----:B------:R-:W-:-:S05]  /*7e70*/  LOP3.LUT R3, R3, R7, RZ, 0xfc, !PT ;  /* 0x0000000703037212 */ /* 0x000fca00078efcff */
[----:B------:R-:W-:Y:S01]  /*7e80*/  STG.E.64 desc[UR36][R8.64], R2 ;  /* 0x0000000208007986 */ /* 0x000fe2000c101b24 */
[----:B------:R-:W-:Y:S05]  /*7e90*/  EXIT ;  /* 0x000000000000794d */ /* 0x000fea0003800000 */
.L_x_2684:
[----:B01---5:R-:W0:Y:S01]  /*7ea0*/  LDC.64 R12, c[0x0][0x380] ;  /* 0x0000e000ff0c7b82 */ /* 0x023e220000000a00 */
        /* <DEDUP_REMOVED lines=11> */
.L_x_2619:
[----:B------:R-:W-:Y:S01]  /*7f60*/  MOV R12, 0x10 ;  /* 0x00000010000c7802 */ /* 0x000fe20000000f00 */
[----:B------:R-:W-:Y:S01]  /*7f70*/  IMAD.MOV.U32 R15, RZ, RZ, -0x1 ;  /* 0xffffffffff0f7424 */ /* 0x000fe200078e00ff */
[----:B------:R-:W-:-:S07]  /*7f80*/  MOV R11, 0x1f ;  /* 0x0000001f000b7802 */ /* 0x000fce0000000f00 */
[----:B0-----:R-:W-:Y:S05]  /*7f90*/  WARPSYNC.COLLECTIVE R15, `(.L_x_2685) ;  /* 0x000000000f087348 */ /* 0x001fea0003c00000 */
[----:B------:R1:W2:Y:S02]  /*7fa0*/  SHFL.BFLY P6, R14, R13, R12, R11 ;  /* 0x0c00000c0d0e7389 */ /* 0x0002a400000c000b */
[----:B012---:R-:W-:Y:S05]  /*7fb0*/  ENDCOLLECTIVE ;  /* 0x000000000000791b */ /* 0x007fea0003800000 */
.L_x_2685:
[----:B------:R-:W-:Y:S01]  /*7fc0*/  MOV R12, 0x8 ;  /* 0x00000008000c7802 */ /* 0x000fe20000000f00 */
[----:B------:R-:W-:-:S05]  /*7fd0*/  FADD.FTZ R0, R13, R14 ;  /* 0x0000000e0d007221 */ /* 0x000fca0000010000 */
[----:B------:R-:W-:-:S07]  /*7fe0*/  MOV R13, R0 ;  /* 0x00000000000d7202 */ /* 0x000fce0000000f00 */
[----:B------:R-:W-:Y:S05]  /*7ff0*/  WARPSYNC.COLLECTIVE R15, `(.L_x_2686) ;  /* 0x000000000f087348 */ /* 0x000fea0003c00000 */
[----:B------:R0:W1:Y:S02]  /*8000*/  SHFL.BFLY P6, R14, R13, R12, R11 ;  /* 0x0c00000c0d0e7389 */ /* 0x00006400000c000b */
[----:B01----:R-:W-:Y:S05]  /*8010*/  ENDCOLLECTIVE ;  /* 0x000000000000791b */ /* 0x003fea0003800000 */
.L_x_2686:
[----:B------:R-:W-:Y:S02]  /*8020*/  IMAD.MOV.U32 R12, RZ, RZ, 0x4 ;  /* 0x00000004ff0c7424 */ /* 0x000fe400078e00ff */
[----:B------:R-:W-:-:S05]  /*8030*/  FADD.FTZ R3, R0, R14 ;  /* 0x0000000e00037221 */ /* 0x000fca0000010000 */
[----:B------:R-:W-:-:S07]  /*8040*/  MOV R13, R3 ;  /* 0x00000003000d7202 */ /* 0x000fce0000000f00 */
[----:B------:R-:W-:Y:S05]  /*8050*/  WARPSYNC.COLLECTIVE R15, `(.L_x_2687) ;  /* 0x000000000f087348 */ /* 0x000fea0003c00000 */
[----:B------:R0:W1:Y:S02]  /*8060*/  SHFL.BFLY P6, R14, R13, R12, R11 ;  /* 0x0c00000c0d0e7389 */ /* 0x00006400000c000b */
[----:B01----:R-:W-:Y:S05]  /*8070*/  ENDCOLLECTIVE ;  /* 0x000000000000791b */ /* 0x003fea0003800000 */
.L_x_2687:
[----:B------:R-:W-:Y:S01]  /*8080*/  MOV R12, 0x2 ;  /* 0x00000002000c7802 */ /* 0x000fe20000000f00 */
[----:B------:R-:W-:-:S05]  /*8090*/  FADD.FTZ R4, R3, R14 ;  /* 0x0000000e03047221 */ /* 0x000fca0000010000 */
[----:B------:R-:W-:-:S07]  /*80a0*/  MOV R13, R4 ;  /* 0x00000004000d7202 */ /* 0x000fce0000000f00 */
[----:B------:R-:W-:Y:S05]  /*80b0*/  WARPSYNC.COLLECTIVE R15, `(.L_x_2688) ;  /* 0x000000000f087348 */ /* 0x000fea0003c00000 */
[----:B------:R0:W1:Y:S02]  /*80c0*/  SHFL.BFLY P6, R14, R13, R12, R11 ;  /* 0x0c00000c0d0e7389 */ /* 0x00006400000c000b */
[----:B01----:R-:W-:Y:S05]  /*80d0*/  ENDCOLLECTIVE ;  /* 0x000000000000791b */ /* 0x003fea0003800000 */
.L_x_2688:
[----:B------:R-:W-:Y:S02]  /*80e0*/  IMAD.MOV.U32 R12, RZ, RZ, 0x1 ;  /* 0x00000001ff0c7424 */ /* 0x000fe400078e00ff */
[----:B------:R-:W-:-:S05]  /*80f0*/  FADD.FTZ R5, R4, R14 ;  /* 0x0000000e04057221 */ /* 0x000fca0000010000 */
[----:B------:R-:W-:-:S07]  /*8100*/  MOV R13, R5 ;  /* 0x00000005000d7202 */ /* 0x000fce0000000f00 */
[----:B------:R-:W-:Y:S05]  /*8110*/  WARPSYNC.COLLECTIVE R15, `(.L_x_2689) ;  /* 0x000000000f087348 */ /* 0x000fea0003c00000 */
[----:B------:R0:W1:Y:S02]  /*8120*/  SHFL.BFLY P6, R14, R13, R12, R11 ;  /* 0x0c00000c0d0e7389 */ /* 0x00006400000c000b */
[----:B01----:R-:W-:Y:S05]  /*8130*/  ENDCOLLECTIVE ;  /* 0x000000000000791b */ /* 0x003fea0003800000 */
.L_x_2689:
[----:B------:R-:W-:Y:S05]  /*8140*/  BRA `(.L_x_2690) ;  /* 0xffffff9800d07947 */ /* 0x000fea000383ffff */
.L_x_2622:
[----:B------:R-:W-:Y:S01]  /*8150*/  BSSY B1, `(.L_x_2691) ;  /* 0x0000007000017945 */ /* 0x000fe20003800000 */
[----:B------:R-:W-:Y:S02]  /*8160*/  MOV R12, 0x2 ;  /* 0x00000002000c7802 */ /* 0x000fe40000000f00 */
[----:B------:R-:W-:Y:S02]  /*8170*/  MOV R11, 0x1f ;  /* 0x0000001f000b7802 */ /* 0x000fe40000000f00 */
[----:B------:R-:W-:-:S07]  /*8180*/  MOV R15, 0xffffffff ;  /* 0xffffffff000f7802 */ /* 0x000fce0000000f00 */
[----:B------:R-:W-:Y:S05]  /*8190*/  WARPSYNC.COLLECTIVE R15, `(.L_x_2692) ;  /* 0x000000000f087348 */ /* 0x000fea0003c00000 */
[----:B------:R0:W1:Y:S02]  /*81a0*/  SHFL.BFLY P6, R14, R13, R12, R11 ;  /* 0x0c00000c0d0e7389 */ /* 0x00006400000c000b */
[----:B01----:R-:W-:Y:S05]  /*81b0*/  ENDCOLLECTIVE ;  /* 0x000000000000791b */ /* 0x003fea0003800000 */
.L_x_2692:
[----:B------:R-:W-:Y:S05]  /*81c0*/  BSYNC B1 ;  /* 0x0000000000017941 */ /* 0x000fea0003800000 */
.L_x_2691:
[----:B------:R-:W-:Y:S02]  /*81d0*/  HFMA2 R11, -RZ, RZ, 0, 1.847743988037109375e-06 ;  /* 0x0000001fff0b7431 */ /* 0x000fe400000001ff */
[----:B------:R-:W-:Y:S01]  /*81e0*/  FADD.FTZ R13, R13, R14 ;  /* 0x0000000e0d0d7221 */ /* 0x000fe20000010000 */
[----:B------:R-:W-:Y:S01]  /*81f0*/  IMAD.MOV.U32 R12, RZ, RZ, 0x1 ;  /* 0x00000001ff0c7424 */ /* 0x000fe200078e00ff */
[----:B------:R-:W-:-:S07]  /*8200*/  MOV R15, 0xffffffff ;  /* 0xffffffff000f7802 */ /* 0x000fce0000000f00 */
[----:B------:R-:W-:Y:S05]  /*8210*/  WARPSYNC.COLLECTIVE R15, `(.L_x_2693) ;  /* 0x000000000f087348 */ /* 0x000fea0003c00000 */
[----:B------:R0:W1:Y:S02]  /*8220*/  SHFL.BFLY P6, R14, R13, R12, R11 ;  /* 0x0c00000c0d0e7389 */ /* 0x00006400000c000b */
[----:B01----:R-:W-:Y:S05]  /*8230*/  ENDCOLLECTIVE ;  /* 0x000000000000791b */ /* 0x003fea0003800000 */
.L_x_2693:
[----:B------:R-:W-:Y:S05]  /*8240*/  BRA `(.L_x_2694) ;  /* 0xffffffa800a47947 */ /* 0x000fea000383ffff */
.L_x_2626:
[----:B------:R-:W-:Y:S01]  /*8250*/  HFMA2 R11, -RZ, RZ, 0, 1.847743988037109375e-06 ;  /* 0x0000001fff0b7431 */ /* 0x000fe200000001ff */
[----:B------:R-:W-:Y:S01]  /*8260*/  BSSY B0, `(.L_x_2695) ;  /* 0x0000007000007945 */ /* 0x000fe20003800000 */
[----:B0-----:R-:W-:Y:S01]  /*8270*/  MOV R13, R52 ;  /* 0x00000034000d7202 */ /* 0x001fe20000000f00 */
[----:B------:R-:W-:Y:S01]  /*8280*/  IMAD.MOV.U32 R12, RZ, RZ, 0x10 ;  /* 0x00000010ff0c7424 */ /* 0x000fe200078e00ff */
[----:B------:R-:W-:-:S07]  /*8290*/  MOV R15, 0xffffffff ;  /* 0xffffffff000f7802 */ /* 0x000fce0000000f00 */
[----:B--23--:R-:W-:Y:S05]  /*82a0*/  WARPSYNC.COLLECTIVE R15, `(.L_x_2696) ;  /* 0x000000000f087348 */ /* 0x00cfea0003c00000 */
[----:B------:R0:W1:Y:S02]  /*82b0*/  SHFL.BFLY P6, R14, R13, R12, R11 ;  /* 0x0c00000c0d0e7389 */ /* 0x00006400000c000b */
[----:B0123--:R-:W-:Y:S05]  /*82c0*/  ENDCOLLECTIVE ;  /* 0x000000000000791b */ /* 0x00ffea0003800000 */
.L_x_2696:
[----:B------:R-:W-:Y:S05]  /*82d0*/  BSYNC B0 ;  /* 0x0000000000007941 */ /* 0x000fea0003800000 */
.L_x_2695:
[----:B------:R-:W-:Y:S01]  /*82e0*/  HFMA2 R12, -RZ, RZ, 0, 4.76837158203125e-07 ;  /* 0x00000008ff0c7431 */ /* 0x000fe200000001ff */
[----:B------:R-:W-:Y:S01]  /*82f0*/  FMNMX.FTZ R13, R14, R52, !PT ;  /* 0x000000340e0d7209 */ /* 0x000fe20007810000 */
[----:B------:R-:W-:Y:S01]  /*8300*/  IMAD.MOV.U32 R11, RZ, RZ, 0x1f ;  /* 0x0000001fff0b7424 */ /* 0x000fe200078e00ff */
[----:B------:R-:W-:-:S07]  /*8310*/  MOV R15, 0xffffffff ;  /* 0xffffffff000f7802 */ /* 0x000fce0000000f00 */
[----:B------:R-:W-:Y:S05]  /*8320*/  WARPSYNC.COLLECTIVE R15, `(.L_x_2697) ;  /* 0x000000000f087348 */ /* 0x000fea0003c00000 */
[----:B------:R0:W1:Y:S02]  /*8330*/  SHFL.BFLY P6, R14, R13, R12, R11 ;  /* 0x0c00000c0d0e7389 */ /* 0x00006400000c000b */
[----:B01----:R-:W-:Y:S05]  /*8340*/  ENDCOLLECTIVE ;  /* 0x000000000000791b */ /* 0x003fea0003800000 */
.L_x_2697:
[----:B------:R-:W-:Y:S01]  /*8350*/  HFMA2 R12, -RZ, RZ, 0, 2.384185791015625e-07 ;  /* 0x00000004ff0c7431 */ /* 0x000fe200000001ff */
[----:B------:R-:W-:-:S04]  /*8360*/  FMNMX.FTZ R4, R13, R14, !PT ;  /* 0x0000000e0d047209 */ /* 0x000fc80007810000 */
[----:B------:R-:W-:-:S07]  /*8370*/  MOV R13, R4 ;  /* 0x00000004000d7202 */ /* 0x000fce0000000f00 */
[----:B------:R-:W-:Y:S05]  /*8380*/  WARPSYNC.COLLECTIVE R15, `(.L_x_2698) ;  /* 0x000000000f087348 */ /* 0x000fea0003c00000 */
[----:B------:R0:W1:Y:S02]  /*8390*/  SHFL.BFLY P6, R14, R13, R12, R11 ;  /* 0x0c00000c0d0e7389 */ /* 0x00006400000c000b */
[----:B01----:R-:W-:Y:S05]  /*83a0*/  ENDCOLLECTIVE ;  /* 0x000000000000791b */ /* 0x003fea0003800000 */
.L_x_2698:
[----:B------:R-:W-:Y:S05]  /*83b0*/  BRA `(.L_x_2699) ;  /* 0xffffffac000c7947 */ /* 0x000fea000383ffff */
.L_x_2700:
        /* <DEDUP_REMOVED lines=12> */
.L_x_3510:


//--------------------- .text._ZN4mmha33masked_multihead_attention_kernelIfLi128ELi128ELi1ELi32ELi256ELb0ELb1EEEv26Multihead_attention_paramsIT_XT5_EE --------------------------
	.section	.text._ZN4mmha33masked_multihead_attention_kernelIfLi128ELi128ELi1ELi32ELi256ELb0ELb1EEEv26Multihead_attention_paramsIT_XT5_EE,"ax",@progbits
	.align	128
        .global         _ZN4mmha33masked_multihead_attention_kernelIfLi128ELi128ELi1ELi32ELi256ELb0ELb1EEEv26Multihead_attention_paramsIT_XT5_EE
        .type           _ZN4mmha33masked_multihead_attention_kernelIfLi128ELi128ELi1ELi32ELi256ELb0ELb1EEEv26Multihead_attention_paramsIT_XT5_EE,@function
        .size           _ZN4mmha33masked_multihead_attention_kernelIfLi128ELi128ELi1ELi32ELi256ELb0ELb1EEEv26Multihead_attention_paramsIT_XT5_EE,(.L_x_3511 - _ZN4mmha33masked_multihead_attention_kernelIfLi128ELi128ELi1ELi32ELi256ELb0ELb1EEEv26Multihead_attention_paramsIT_XT5_EE)
        .other          _ZN4mmha33masked_multihead_attention_kernelIfLi128ELi128ELi1ELi32ELi256ELb0ELb1EEEv26Multihead_attention_paramsIT_XT5_EE,@"STO_CUDA_ENTRY STV_DEFAULT"
_ZN4mmha33masked_multihead_attention_kernelIfLi128ELi128ELi1ELi32ELi256ELb0ELb1EEEv26Multihead_attention_paramsIT_XT5_EE:
.text._ZN4mmha33masked_multihead_attention_kernelIfLi128ELi128ELi1ELi32ELi256ELb0ELb1EEEv26Multihead_attention_paramsIT_XT5_EE:
[----:B------:R-:W0:Y:S01]  /*0000*/  LDC R1, c[0x0][0x37c] ;  /* 0x0000df00ff017b82 */ /* 0x000e220000000800 */
[----:B------:R-:W1:Y:S07]  /*0010*/  LDCU.64 UR4, c[0x0][0x490] ;  /* 0x00009200ff0477ac */ /* 0x000e6e0008000a00 */
[----:B------:R-:W2:Y:S01]  /*0020*/  S2UR UR6, SR_CTAID.Y ;  /* 0x00000000000679c3 */ /* 0x000ea20000002600 */
[----:B0-----:R-:W-:Y:S01]  /*0030*/  IADD3 R1, PT, PT, R1, -0x50, RZ ;  /* 0xffffffb001017810 */ /* 0x001fe20007ffe0ff */
[----:B------:R-:W0:Y:S01]  /*0040*/  LDCU.64 UR36, c[0x0][0x358] ;  /* 0x00006b00ff2477ac */ /* 0x000e220008000a00 */
[----:B-1----:R-:W-:-:S04]  /*0050*/  UISETP.NE.U32.AND UP0, UPT, UR4, URZ, UPT ;  /* 0x000000ff0400728c */ /* 0x002fc8000bf05070 */
[----:B------:R-:W-:-:S09]  /*0060*/  UISETP.NE.AND.EX UP0, UPT, UR5, URZ, UPT, UP0 ;  /* 0x000000ff0500728c */ /* 0x000fd2000bf05300 */
[----:B--2---:R-:W-:Y:S05]  /*0070*/  BRA.U !UP0, `(.L_x_2701) ;  /* 0x00000001081c7547 */ /* 0x004fea000b800000 */
[----:B------:R-:W-:-:S04]  /*0080*/  UIADD3 UR4, UP0, UPT, UR6, UR4, URZ ;  /* 0x0000000406047290 */ /* 0x000fc8000ff1e0ff */
[----:B------:R-:W-:Y:S02]  /*0090*/  UIADD3.X UR5, UPT, UPT, URZ, UR5, URZ, UP0, !UPT ;  /* 0x00000005ff057290 */ /* 0x000fe400087fe4ff */
[----:B------:R-:W-:-:S04]  /*00a0*/  IMAD.U32 R2, RZ, RZ, UR4 ;  /* 0x00000004ff027e24 */ /* 0x000fc8000f8e00ff */
[----:B------:R-:W-:-:S05]  /*00b0*/  MOV R3, UR5 ;  /* 0x0000000500037c02 */ /* 0x000fca0008000f00 */
[----:B0-----:R-:W2:Y:S02]  /*00c0*/  LDG.E.U8 R2, desc[UR36][R2.64] ;  /* 0x0000002402027981 */ /* 0x001ea4000c1e1100 */
[----:B--2---:R-:W-:-:S13]  /*00d0*/  ISETP.NE.AND P0, PT, R2, 0x1, PT ;  /* 0x000000010200780c */ /* 0x004fda0003f05270 */
[----:B------:R-:W-:Y:S05]  /*00e0*/  @!P0 EXIT ;  /* 0x000000000000894d */ /* 0x000fea0003800000 */
.L_x_2701:
[----:B------:R-:W1:Y:S01]  /*00f0*/  LDCU.64 UR4, c[0x0][0x4a0] ;  /* 0x00009400ff0477ac */ /* 0x000e620008000a00 */
[----:B------:R-:W2:Y:S01]  /*0100*/  LDC R5, c[0x0][0x478] ;  /* 0x00011e00ff057b82 */ /* 0x000ea20000000800 */
[----:B------:R-:W3:Y:S01]  /*0110*/  LDCU UR14, c[0x0][0x3f0] ;  /* 0x00007e00ff0e77ac */ /* 0x000ee20008000800 */
[----:B------:R-:W4:Y:S01]  /*0120*/  S2R R120, SR_TID.X ;  /* 0x0000000000787919 */ /* 0x000f220000002100 */
[----:B------:R-:W2:Y:S05]  /*0130*/  LDCU UR15, c[0x0][0x3e8] ;  /* 0x00007d00ff0f77ac */ /* 0x000eaa0008000800 */
[----:B------:R-:W4:Y:S01]  /*0140*/  S2UR UR42, SR_CTAID.X ;  /* 0x00000000002a79c3 */ /* 0x000f220000002500 */
[----:B------:R-:W4:Y:S01]  /*0150*/  S2R R6, SR_CTAID.Y ;  /* 0x0000000000067919 */ /* 0x000f220000002600 */
[----:B------:R-:W4:Y:S01]  /*0160*/  LDCU UR9, c[0x0][0x3f8] ;  /* 0x00007f00ff0977ac */ /* 0x000f220008000800 */
[----:B------:R-:W4:Y:S01]  /*0170*/  LDCU.64 UR10, c[0x0][0x460] ;  /* 0x00008c00ff0a77ac */ /* 0x000f220008000a00 */
[----:B-1----:R-:W-:Y:S01]  /*0180*/  UISETP.NE.U32.AND UP0, UPT, UR4, URZ, UPT ;  /* 0x000000ff0400728c */ /* 0x002fe2000bf05070 */
[----:B---3--:R-:W-:-:S03]  /*0190*/  IMAD.U32 R0, RZ, RZ, UR14 ;  /* 0x0000000eff007e24 */ /* 0x008fc6000f8e00ff */
[----:B------:R-:W-:Y:S02]  /*01a0*/  UISETP.NE.AND.EX UP0, UPT, UR5, URZ, UPT, UP0 ;  /* 0x000000ff0500728c */ /* 0x000fe4000bf05300 */
[----:B------:R-:W-:-:S04]  /*01b0*/  IABS R0, R0 ;  /* 0x0000000000007213 */ /* 0x000fc80000000000 */
[----:B------:R-:W-:Y:S02]  /*01c0*/  PLOP3.LUT P1, PT, PT, PT, UP0, 0x80, 0x8 ;  /* 0x000000000008781c */ /* 0x000fe40003f2f008 */
[----:B------:R-:W-:-:S03]  /*01d0*/  R2UR UR13, R0 ;  /* 0x00000000000d72ca */ /* 0x000fc600000e0000 */
[----:B------:R-:W1:Y:S10]  /*01e0*/  @UP0 LDCU.64 UR4, c[0x0][0x4a0] ;  /* 0x00009400ff0407ac */ /* 0x000e740008000a00 */
[----:B------:R-:W3:Y:S01]  /*01f0*/  I2F.RP R0, UR13 ;  /* 0x0000000d00007d06 */ /* 0x000ee20008209400 */
[----:B-1----:R-:W-:-:S06]  /*0200*/  @UP0 UIMAD.WIDE.U32 UR4, UR6, 0x4, UR4 ;  /* 0x00000004060408a5 */ /* 0x002fcc000f8e0004 */
[----:B------:R-:W-:Y:S01]  /*0210*/  IMAD.U32 R2, RZ, RZ, UR4 ;  /* 0x00000004ff027e24 */ /* 0x000fe2000f8e00ff */
[----:B------:R-:W-:Y:S01]  /*0220*/  MOV R3, UR5 ;  /* 0x0000000500037c02 */ /* 0x000fe20008000f00 */
[----:B---3--:R-:W1:Y:S04]  /*0230*/  MUFU.RCP R0, R0 ;  /* 0x0000000000007308 */ /* 0x008e680000001000 */
[----:B0-----:R0:W3:Y:S01]  /*0240*/  @P1 LDG.E R7, desc[UR36][R2.64] ;  /* 0x0000002402071981 */ /* 0x0010e2000c1e1900 */
[----:B--2---:R-:W-:Y:S01]  /*0250*/  ISETP.NE.AND P4, PT, R5, 0x2, PT ;  /* 0x000000020500780c */ /* 0x004fe20003f85270 */
[----:B------:R-:W-:Y:S02]  /*0260*/  UISETP.NE.AND UP1, UPT, UR15, URZ, UPT ;  /* 0x000000ff0f00728c */ /* 0x000fe4000bf25270 */
[----:B----4-:R-:W-:Y:S01]  /*0270*/  UIMAD UR44, UR6, UR9, UR42 ;  /* 0x00000009062c72a4 */ /* 0x010fe2000f8e022a */
[----:B-1----:R-:W-:-:S09]  /*0280*/  IADD3 R4, PT, PT, R0, 0xffffffe, RZ ;  /* 0x0ffffffe00047810 */ /* 0x002fd20007ffe0ff */
[----:B0-----:R-:W0:Y:S01]  /*0290*/  @!P4 LDC.64 R2, c[0x0][0x398] ;  /* 0x0000e600ff02cb82 */ /* 0x001e220000000a00 */
[----:B------:R-:W-:Y:S01]  /*02a0*/  @UP1 USHF.L.U32 UR12, UR42, 0x7, URZ ;  /* 0x000000072a0c1899 */ /* 0x000fe200080006ff */
[----:B------:R-:W1:Y:S01]  /*02b0*/  F2I.FTZ.U32.TRUNC.NTZ R4, R4 ;  /* 0x0000000400047305 */ /* 0x000e62000021f000 */
[----:B------:R-:W-:Y:S01]  /*02c0*/  @!UP1 USHF.L.U32 UR43, UR44, 0x7, URZ ;  /* 0x000000072c2b9899 */ /* 0x000fe200080006ff */
[----:B------:R-:W-:Y:S01]  /*02d0*/  IMAD.SHL.U32 R121, R120, 0x4, RZ ;  /* 0x0000000478797824 */ /* 0x000fe200078e00ff */
[----:B------:R-:W-:-:S06]  /*02e0*/  @UP1 UIMAD UR43, UR6, UR15, UR12 ;  /* 0x0000000f062b12a4 */ /* 0x000fcc000f8e020c */
[----:B------:R-:W-:Y:S02]  /*02f0*/  IADD3 R13, PT, PT, R121, UR43, RZ ;  /* 0x0000002b790d7c10 */ /* 0x000fe4000fffe0ff */
[----:B-1----:R-:W-:Y:S02]  /*0300*/  R2UR UR5, R4 ;  /* 0x00000000040572ca */ /* 0x002fe400000e0000 */
[----:B------:R-:W1:Y:S01]  /*0310*/  @!P4 LDC.64 R4, c[0x0][0x468] ;  /* 0x00011a00ff04cb82 */ /* 0x000e620000000a00 */
[----:B0-----:R-:W-:-:S04]  /*0320*/  @!P4 IADD3 R2, P0, PT, R13, R2, RZ ;  /* 0x000000020d02c210 */ /* 0x001fc80007f1e0ff */
[----:B------:R-:W-:Y:S02]  /*0330*/  @!P4 LEA.HI.X.SX32 R3, R13, R3, 0x1, P0 ;  /* 0x000000030d03c211 */ /* 0x000fe400000f0eff */
[----:B------:R-:W-:-:S03]  /*0340*/  IABS R0, R6 ;  /* 0x0000000600007213 */ /* 0x000fc60000000000 */
[----:B------:R-:W2:Y:S04]  /*0350*/  @!P4 LDG.E R6, desc[UR36][R2.64] ;  /* 0x000000240206c981 */ /* 0x000ea8000c1e1900 */
[----:B-1----:R0:W4:Y:S01]  /*0360*/  @!P4 LDG.E R5, desc[UR36][R4.64+0x4] ;  /* 0x000004240405c981 */ /* 0x002122000c1e1900 */
[----:B------:R-:W-:Y:S01]  /*0370*/  R2UR UR8, R0 ;  /* 0x00000000000872ca */ /* 0x000fe200000e0000 */
[----:B------:R-:W-:Y:S01]  /*0380*/  UIADD3 UR7, UPT, UPT, URZ, -UR5, URZ ;  /* 0x80000005ff077290 */ /* 0x000fe2000fffe0ff */
[----:B------:R-:W-:-:S03]  /*0390*/  UMOV UR4, URZ ;  /* 0x000000ff00047c82 */ /* 0x000fc60008000000 */
[----:B------:R-:W-:-:S04]  /*03a0*/  UIMAD UR7, UR7, UR13, URZ ;  /* 0x0000000d070772a4 */ /* 0x000fc8000f8e02ff */
[----:B------:R-:W-:-:S04]  /*03b0*/  UIMAD.WIDE.U32 UR4, UR5, UR7, UR4 ;  /* 0x00000007050472a5 */ /* 0x000fc8000f8e0004 */
[----:B------:R-:W-:-:S07]  /*03c0*/  UIMAD.WIDE.U32 UR4, UR5, UR8, URZ ;  /* 0x00000008050472a5 */ /* 0x000fce000f8e00ff */
[----:B------:R-:W-:Y:S02]  /*03d0*/  UMOV UR7, UR5 ;  /* 0x0000000500077c82 */ /* 0x000fe40008000000 */
[----:B------:R-:W-:-:S04]  /*03e0*/  UIADD3 UR4, UPT, UPT, -UR7, URZ, URZ ;  /* 0x000000ff07047290 */ /* 0x000fc8000fffe1ff */
[----:B------:R-:W-:Y:S01]  /*03f0*/  UIMAD UR4, UR13, UR4, UR8 ;  /* 0x000000040d0472a4 */ /* 0x000fe2000f8e0208 */
[----:B------:R-:W1:Y:S03]  /*0400*/  LDCU UR8, c[0x0][0x3f4] ;  /* 0x00007e80ff0877ac */ /* 0x000e660008000800 */
[----:B------:R-:W-:Y:S01]  /*0410*/  UISETP.GT.U32.AND UP2, UPT, UR13, UR4, UPT ;  /* 0x000000040d00728c */ /* 0x000fe2000bf44070 */
[----:B-1----:R-:W-:-:S05]  /*0420*/  IMAD.U32 R0, RZ, RZ, UR8 ;  /* 0x00000008ff007e24 */ /* 0x002fca000f8e00ff */
[----:B------:R-:W-:-:S04]  /*0430*/  IABS R0, R0 ;  /* 0x0000000000007213 */ /* 0x000fc80000000000 */
[----:B------:R-:W-:Y:S01]  /*0440*/  R2UR UR12, R0 ;  /* 0x00000000000c72ca */ /* 0x000fe200000e0000 */
[----:B------:R-:W-:Y:S02]  /*0450*/  @!UP2 UIADD3 UR4, UPT, UPT, UR4, -UR13, URZ ;  /* 0x8000000d0404a290 */ /* 0x000fe4000fffe0ff */
[----:B------:R-:W-:Y:S02]  /*0460*/  UISETP.NE.U32.AND UP1, UPT, UR10, URZ, UPT ;  /* 0x000000ff0a00728c */ /* 0x000fe4000bf25070 */
[----:B------:R-:W-:Y:S02]  /*0470*/  UISETP.GE.U32.AND UP4, UPT, UR4, UR13, UPT ;  /* 0x0000000d0400728c */ /* 0x000fe4000bf86070 */
[----:B------:R-:W-:-:S06]  /*0480*/  UISETP.NE.AND.EX UP1, UPT, UR11, URZ, UPT, UP1 ;  /* 0x000000ff0b00728c */ /* 0x000fcc000bf25310 */
[----:B------:R-:W1:Y:S01]  /*0490*/  I2F.RP R0, UR12 ;  /* 0x0000000c00007d06 */ /* 0x000e620008209400 */
[----:B------:R-:W-:Y:S02]  /*04a0*/  ULOP3.LUT UR4, UR6, UR14, URZ, 0x3c, !UPT ;  /* 0x0000000e06047292 */ /* 0x000fe4000f8e3cff */
[----:B------:R-:W-:Y:S02]  /*04b0*/  @!UP2 UIADD3 UR7, UPT, UPT, UR7, 0x1, URZ ;  /* 0x000000010707a890 */ /* 0x000fe4000fffe0ff */
[----:B------:R-:W-:Y:S02]  /*04c0*/  UISETP.GE.AND UP3, UPT, UR4, URZ, UPT ;  /* 0x000000ff0400728c */ /* 0x000fe4000bf66270 */
[----:B------:R-:W-:-:S05]  /*04d0*/  UISETP.NE.AND UP2, UPT, UR14, URZ, UPT ;  /* 0x000000ff0e00728c */ /* 0x000fca000bf45270 */
[----:B------:R-:W0:Y:S01]  /*04e0*/  @UP1 LDCU.64 UR4, c[0x0][0x460] ;  /* 0x00008c00ff0417ac */ /* 0x000e220008000a00 */
[----:B-1----:R-:W0:Y:S01]  /*04f0*/  MUFU.RCP R0, R0 ;  /* 0x0000000000007308 */ /* 0x002e220000001000 */
[----:B------:R-:W-:-:S07]  /*0500*/  @UP4 UIADD3 UR7, UPT, UPT, UR7, 0x1, URZ ;  /* 0x0000000107074890 */ /* 0x000fce000fffe0ff */
[----:B------:R-:W-:Y:S02]  /*0510*/  UMOV UR41, UR7 ;  /* 0x0000000700297c82 */ /* 0x000fe40008000000 */
[----:B------:R-:W-:Y:S02]  /*0520*/  @!UP3 UIADD3 UR41, UPT, UPT, -UR41, URZ, URZ ;  /* 0x000000ff2929b290 */ /* 0x000fe4000fffe1ff */
[----:B------:R-:W-:Y:S01]  /*0530*/  @!UP2 ULOP3.LUT UR41, URZ, UR14, URZ, 0x33, !UPT ;  /* 0x0000000eff29a292 */ /* 0x000fe2000f8e33ff */
[----:B------:R-:W1:Y:S01]  /*0540*/  @UP0 LDCU UR7, c[0x0][0x430] ;  /* 0x00008600ff0707ac */ /* 0x000e620008000800 */
[----:B0-----:R-:W-:Y:S02]  /*0550*/  IADD3 R4, PT, PT, R0, 0xffffffe, RZ ;  /* 0x0ffffffe00047810 */ /* 0x001fe40007ffe0ff */
[----:B------:R-:W-:-:S04]  /*0560*/  @UP1 UIMAD.WIDE UR4, UR41, 0x4, UR4 ;  /* 0x00000004290418a5 */ /* 0x000fc8000f8e0204 */
[----:B------:R-:W0:Y:S02]  /*0570*/  F2I.FTZ.U32.TRUNC.NTZ R4, R4 ;  /* 0x0000000400047305 */ /* 0x000e24000021f000 */
[----:B------:R-:W-:Y:S01]  /*0580*/  IMAD.U32 R2, RZ, RZ, UR4 ;  /* 0x00000004ff027e24 */ /* 0x000fe2000f8e00ff */
[----:B------:R-:W1:Y:S01]  /*0590*/  @!UP0 LDCU UR45, c[0x0][0x40c] ;  /* 0x00008180ff2d87ac */ /* 0x000e620008000800 */
[----:B------:R-:W-:Y:S02]  /*05a0*/  PLOP3.LUT P3, PT, PT, PT, UP1, 0x80, 0x8 ;  /* 0x000000000008781c */ /* 0x000fe40003f6f018 */
[----:B------:R-:W-:Y:S02]  /*05b0*/  MOV R3, UR5 ;  /* 0x0000000500037c02 */ /* 0x000fe40008000f00 */
[----:B0-----:R-:W-:-:S09]  /*05c0*/  R2UR UR5, R4 ;  /* 0x00000000040572ca */ /* 0x001fd200000e0000 */
[----:B------:R0:W5:Y:S01]  /*05d0*/  @P3 LDG.E R8, desc[UR36][R2.64] ;  /* 0x0000002402083981 */ /* 0x000162000c1e1900 */
[----:B------:R-:W-:Y:S01]  /*05e0*/  ISETP.GT.U32.AND P0, PT, R120, 0x1f, PT ;  /* 0x0000001f7800780c */ /* 0x000fe20003f04070 */
[----:B------:R-:W-:Y:S01]  /*05f0*/  UMOV UR38, URZ ;  /* 0x000000ff00267c82 */ /* 0x000fe20008000000 */
[----:B------:R-:W-:Y:S01]  /*0600*/  UIMAD UR46, UR6, UR8, URZ ;  /* 0x00000008062e72a4 */ /* 0x000fe2000f8e02ff */
[----:B------:R-:W-:Y:S01]  /*0610*/  BSSY.RECONVERGENT B0, `(.L_x_2702) ;  /* 0x0000035000007945 */ /* 0x000fe20003800200 */
[----:B------:R-:W-:Y:S01]  /*0620*/  UIMAD UR41, UR41, UR9, URZ ;  /* 0x00000009292972a4 */ /* 0x000fe2000f8e02ff */
[----:B------:R-:W-:Y:S02]  /*0630*/  CS2R R18, SRZ ;  /* 0x0000000000127805 */ /* 0x000fe4000001ff00 */
[----:B------:R-:W-:Y:S02]  /*0640*/  CS2R R16, SRZ ;  /* 0x0000000000107805 */ /* 0x000fe4000001ff00 */
[----:B---3--:R-:W-:-:S13]  /*0650*/  @P1 R2UR UR4, R7 ;  /* 0x00000000070412ca */ /* 0x008fda00000e0000 */
[----:B-1----:R-:W-:-:S06]  /*0660*/  @UP0 UIADD3 UR45, UPT, UPT, UR4, UR7, URZ ;  /* 0x00000007042d0290 */ /* 0x002fcc000fffe0ff */
[----:B0-----:R-:W-:Y:S01]  /*0670*/  IABS R2, UR45 ;  /* 0x0000002d00027c13 */ /* 0x001fe20008000000 */
[----:B------:R-:W-:-:S03]  /*0680*/  UIADD3 UR7, UPT, UPT, URZ, -UR5, URZ ;  /* 0x80000005ff077290 */ /* 0x000fc6000fffe0ff */
[----:B------:R-:W-:Y:S01]  /*0690*/  R2UR UR40, R2 ;  /* 0x00000000022872ca */ /* 0x000fe200000e0000 */
[----:B------:R-:W-:Y:S01]  /*06a0*/  UIMAD UR7, UR7, UR12, URZ ;  /* 0x0000000c070772a4 */ /* 0x000fe2000f8e02ff */
[----:B------:R-:W-:-:S03]  /*06b0*/  UMOV UR4, URZ ;  /* 0x000000ff00047c82 */ /* 0x000fc60008000000 */
[----:B------:R-:W-:-:S08]  /*06c0*/  UIMAD.WIDE.U32 UR4, UR5, UR7, UR4 ;  /* 0x00000007050472a5 */ /* 0x000fd0000f8e0004 */
[----:B------:R-:W-:-:S04]  /*06d0*/  UIMAD.WIDE.U32 UR4, UR5, UR40, URZ ;  /* 0x00000028050472a5 */ /* 0x000fc8000f8e00ff */
[----:B------:R-:W-:-:S04]  /*06e0*/  UIADD3 UR5, UPT, UPT, -UR5, URZ, URZ ;  /* 0x000000ff05057290 */ /* 0x000fc8000fffe1ff */
[----:B------:R-:W-:-:S04]  /*06f0*/  UIMAD UR40, UR12, UR5, UR40 ;  /* 0x000000050c2872a4 */ /* 0x000fc8000f8e0228 */
[----:B------:R-:W-:-:S11]  /*0700*/  UISETP.GT.U32.AND UP0, UPT, UR12, UR40, UPT ;  /* 0x000000280c00728c */ /* 0x000fd6000bf04070 */
[----:B------:R-:W-:-:S04]  /*0710*/  @!UP0 UIADD3 UR40, UPT, UPT, UR40, -UR12, URZ ;  /* 0x8000000c28288290 */ /* 0x000fc8000fffe0ff */
[----:B------:R-:W-:Y:S01]  /*0720*/  UISETP.GT.U32.AND UP0, UPT, UR12, UR40, UPT ;  /* 0x000000280c00728c */ /* 0x000fe2000bf04070 */
[----:B--2---:R-:W4:Y:S01]  /*0730*/  @!P4 I2F.S8 R0, R6 ;  /* 0x000000060000c306 */ /* 0x004f220000001400 */
[----:B------:R-:W-:-:S07]  /*0740*/  UISETP.GE.AND UP1, UPT, UR45, URZ, UPT ;  /* 0x000000ff2d00728c */ /* 0x000fce000bf26270 */
[----:B------:R-:W0:Y:S02]  /*0750*/  @!P4 I2F.S8 R2, R6.B1 ;  /* 0x100000060002c306 */ /* 0x000e240000001400 */
[----:B------:R-:W-:Y:S02]  /*0760*/  @!UP0 UIADD3 UR40, UPT, UPT, UR40, -UR12, URZ ;  /* 0x8000000c28288290 */ /* 0x000fe4000fffe0ff */
[----:B------:R-:W-:-:S04]  /*0770*/  UISETP.NE.AND UP0, UPT, UR8, URZ, UPT ;  /* 0x000000ff0800728c */ /* 0x000fc8000bf05270 */
[----:B------:R-:W1:Y:S01]  /*0780*/  @!P4 I2F.S8 R4, R6.B2 ;  /* 0x200000060004c306 */ /* 0x000e620000001400 */
[----:B------:R-:W-:-:S07]  /*0790*/  UIADD3 UR4, UPT, UPT, UR45, 0x1, -UR8 ;  /* 0x000000012d047890 */ /* 0x000fce000fffe808 */
[----:B------:R-:W2:Y:S01]  /*07a0*/  @!P4 I2F.S8 R10, R6.B3 ;  /* 0x30000006000ac306 */ /* 0x000ea20000001400 */
[----:B------:R-:W-:Y:S01]  /*07b0*/  @!UP1 UIADD3 UR40, UPT, UPT, -UR40, URZ, URZ ;  /* 0x000000ff28289290 */ /* 0x000fe2000fffe1ff */
[----:B------:R-:W-:Y:S01]  /*07c0*/  VIMNMX R123, PT, PT, RZ, UR4, !PT ;  /* 0x00000004ff7b7c48 */ /* 0x000fe2000ffe0100 */
[----:B------:R-:W-:Y:S01]  /*07d0*/  @!UP0 ULOP3.LUT UR40, URZ, UR8, URZ, 0x33, !UPT ;  /* 0x00000008ff288292 */ /* 0x000fe2000f8e33ff */
[C---:B----4-:R-:W-:Y:S01]  /*07e0*/  @!P4 FMUL.FTZ R24, R5.reuse, R0 ;  /* 0x000000000518c220 */ /* 0x050fe20000410000 */
[C---:B0-----:R-:W-:Y:S01]  /*07f0*/  @!P4 FMUL.FTZ R25, R5.reuse, R2 ;  /* 0x000000020519c220 */ /* 0x041fe20000410000 */
[C---:B-1----:R-:W-:Y:S01]  /*0800*/  @!P4 FMUL.FTZ R26, R5.reuse, R4 ;  /* 0x00000004051ac220 */ /* 0x042fe20000410000 */
[----:B--2---:R-:W-:Y:S01]  /*0810*/  @!P4 FMUL.FTZ R27, R5, R10 ;  /* 0x0000000a051bc220 */ /* 0x004fe20000410000 */
[----:B------:R-:W-:Y:S07]  /*0820*/  @P0 BRA `(.L_x_2703) ;  /* 0x00000000004c0947 */ /* 0x000fee0003800000 */
[----:B------:R-:W0:Y:S02]  /*0830*/  LDC R0, c[0x0][0x478] ;  /* 0x00011e00ff007b82 */ /* 0x000e240000000800 */
        /* <DEDUP_REMOVED lines=18> */
.L_x_2703:
[----:B------:R-:W-:Y:S05]  /*0960*/  BSYNC.RECONVERGENT B0 ;  /* 0x0000000000007941 */ /* 0x000fea0003800200 */
.L_x_2702:
[----:B------:R-:W-:Y:S05]  /*0970*/  @!P4 BRA `(.L_x_2704) ;  /* 0x000000000020c947 */ /* 0x000fea0003800000 */
[----:B------:R-:W-:Y:S01]  /*0980*/  BSSY.RECONVERGENT B0, `(.L_x_2704) ;  /* 0x0000007000007945 */ /* 0x000fe20003800200 */
[----:B------:R-:W-:Y:S02]  /*0990*/  CS2R R26, SRZ ;  /* 0x00000000001a7805 */ /* 0x000fe4000001ff00 */
[----:B------:R-:W-:Y:S01]  /*09a0*/  CS2R R24, SRZ ;  /* 0x0000000000187805 */ /* 0x000fe2000001ff00 */
[----:B------:R-:W-:Y:S06]  /*09b0*/  @P0 BRA `(.L_x_2705) ;  /* 0x00000000000c0947 */ /* 0x000fec0003800000 */
[----:B------:R-:W1:Y:S02]  /*09c0*/  LDC.64 R2, c[0x0][0x398] ;  /* 0x0000e600ff027b82 */ /* 0x000e640000000a00 */
[----:B-1----:R-:W-:-:S05]  /*09d0*/  IMAD.WIDE R2, R13, 0x4, R2 ;  /* 0x000000040d027825 */ /* 0x002fca00078e0202 */
[----:B------:R1:W5:Y:S02]  /*09e0*/  LDG.E.128 R24, desc[UR36][R2.64] ;  /* 0x0000002402187981 */ /* 0x000364000c1e1d00 */
.L_x_2705:
[----:B------:R-:W-:Y:S05]  /*09f0*/  BSYNC.RECONVERGENT B0 ;  /* 0x0000000000007941 */ /* 0x000fea0003800200 */
.L_x_2704:
[----:B------:R-:W2:Y:S01]  /*0a00*/  LDCU.64 UR4, c[0x0][0x390] ;  /* 0x00007200ff0477ac */ /* 0x000ea20008000a00 */
[----:B------:R-:W3:Y:S01]  /*0a10*/  S2R R0, SR_CTAID.X ;  /* 0x0000000000007919 */ /* 0x000ee20000002500 */
[----:B------:R-:W-:Y:S02]  /*0a20*/  ISETP.EQ.U32.AND P4, PT, RZ, UR10, PT ;  /* 0x0000000aff007c0c */ /* 0x000fe4000bf82070 */
[----:B------:R-:W-:Y:S01]  /*0a30*/  CS2R R12, SRZ ;  /* 0x00000000000c7805 */ /* 0x000fe2000001ff00 */
[----:B------:R-:W4:Y:S01]  /*0a40*/  LDCU.64 UR12, c[0x0][0x3a0] ;  /* 0x00007400ff0c77ac */ /* 0x000f220008000a00 */
[----:B-----5:R-:W-:Y:S02]  /*0a50*/  @P3 R2UR UR38, R8 ;  /* 0x00000000082632ca */ /* 0x020fe400000e0000 */
[----:B------:R-:W-:Y:S02]  /*0a60*/  CS2R R14, SRZ ;  /* 0x00000000000e7805 */ /* 0x000fe4000001ff00 */
[----:B------:R-:W-:Y:S01]  /*0a70*/  ISETP.EQ.OR.EX P0, PT, RZ, UR11, P0, P4 ;  /* 0x0000000bff007c0c */ /* 0x000fe20008702740 */
[----:B------:R-:W0:Y:S01]  /*0a80*/  LDCU.64 UR14, c[0x0][0x418] ;  /* 0x00008300ff0e77ac */ /* 0x000e220008000a00 */
[----:B--2---:R-:W-:-:S11]  /*0a90*/  ISETP.NE.U32.AND P1, PT, RZ, UR4, PT ;  /* 0x00000004ff007c0c */ /* 0x004fd6000bf25070 */
[----:B------:R-:W2:Y:S01]  /*0aa0*/  @!P0 LDC.64 R6, c[0x0][0x450] ;  /* 0x00011400ff068b82 */ /* 0x000ea20000000a00 */
[----:B------:R-:W-:Y:S01]  /*0ab0*/  VOTEU.ALL UP1, P0 ;  /* 0x0000000000ff7886 */ /* 0x000fe20000020000 */
[----:B----4-:R-:W-:Y:S02]  /*0ac0*/  ISETP.NE.U32.AND P2, PT, RZ, UR12, PT ;  /* 0x0000000cff007c0c */ /* 0x010fe4000bf45070 */
[----:B------:R-:W-:Y:S02]  /*0ad0*/  ISETP.NE.AND.EX P1, PT, RZ, UR5, PT, P1 ;  /* 0x00000005ff007c0c */ /* 0x000fe4000bf25310 */
[----:B------:R-:W-:Y:S01]  /*0ae0*/  ISETP.NE.AND.EX P2, PT, RZ, UR13, PT, P2 ;  /* 0x0000000dff007c0c */ /* 0x000fe2000bf45320 */
[----:B0-----:R-:W-:Y:S01]  /*0af0*/  UISETP.NE.U32.AND UP0, UPT, UR14, URZ, UPT ;  /* 0x000000ff0e00728c */ /* 0x001fe2000bf05070 */
[C---:B------:R-:W-:Y:S01]  /*0b00*/  ISETP.GT.U32.OR P1, PT, R120.reuse, 0x1f, !P1 ;  /* 0x0000001f7800780c */ /* 0x040fe20004f24470 */
[----:B------:R-:W-:Y:S01]  /*0b10*/  @!UP1 UIMAD UR8, UR38, UR9, URZ ;  /* 0x00000009260892a4 */ /* 0x000fe2000f8e02ff */
[----:B------:R-:W-:Y:S01]  /*0b20*/  ISETP.GT.U32.OR P2, PT, R120, 0x1f, !P2 ;  /* 0x0000001f7800780c */ /* 0x000fe20005744470 */
[----:B------:R-:W-:Y:S01]  /*0b30*/  UISETP.NE.AND.EX UP0, UPT, UR15, URZ, UPT, UP0 ;  /* 0x000000ff0f00728c */ /* 0x000fe2000bf05300 */
[----:B---3--:R-:W-:-:S05]  /*0b40*/  IMAD R11, R0, 0x80, R121 ;  /* 0x00000080000b7824 */ /* 0x008fca00078e0279 */
[----:B------:R-:W-:-:S04]  /*0b50*/  PLOP3.LUT P3, PT, PT, PT, UP0, 0x80, 0x8 ;  /* 0x000000000008781c */ /* 0x000fc80003f6f008 */
[----:B-1----:R-:W0:Y:S01]  /*0b60*/  @!P1 LDC.64 R2, c[0x0][0x390] ;  /* 0x0000e400ff029b82 */ /* 0x002e220000000a00 */
[----:B------:R-:W1:Y:S07]  /*0b70*/  @UP0 LDCU.64 UR4, c[0x0][0x418] ;  /* 0x00008300ff0407ac */ /* 0x000e6e0008000a00 */
[----:B------:R-:W3:Y:S01]  /*0b80*/  @!P2 LDC.64 R4, c[0x0][0x3a0] ;  /* 0x0000e800ff04ab82 */ /* 0x000ee20000000a00 */
[----:B------:R-:W-:Y:S02]  /*0b90*/  MOV R0, UR8 ;  /* 0x0000000800007c02 */ /* 0x000fe40008000f00 */
[----:B------:R-:W-:-:S02]  /*0ba0*/  CS2R R22, SRZ ;  /* 0x0000000000167805 */ /* 0x000fc4000001ff00 */
[----:B------:R-:W-:Y:S01]  /*0bb0*/  CS2R R20, SRZ ;  /* 0x0000000000147805 */ /* 0x000fe2000001ff00 */
[----:B-1----:R-:W-:Y:S01]  /*0bc0*/  @UP0 UIMAD.WIDE.U32 UR6, UR6, 0x4, UR4 ;  /* 0x00000004060608a5 */ /* 0x002fe2000f8e0004 */
[----:B------:R-:W1:Y:S01]  /*0bd0*/  LDCU.U8 UR4, c[0x0][0x404] ;  /* 0x00008080ff0477ac */ /* 0x000e620008000000 */
[----:B0-----:R-:W-:-:S04]  /*0be0*/  @!P1 IMAD.WIDE.U32 R2, R11, 0x4, R2 ;  /* 0x000000040b029825 */ /* 0x001fc800078e0002 */
[----:B------:R-:W-:Y:S01]  /*0bf0*/  MOV R9, UR7 ;  /* 0x0000000700097c02 */ /* 0x000fe20008000f00 */
[----:B------:R-:W-:Y:S01]  /*0c00*/  IMAD.U32 R8, RZ, RZ, UR6 ;  /* 0x00000006ff087e24 */ /* 0x000fe2000f8e00ff */
[----:B------:R2:W4:Y:S01]  /*0c10*/  @!P1 LDG.E.128 R12, desc[UR36][R2.64] ;  /* 0x00000024020c9981 */ /* 0x000522000c1e1d00 */
[----:B---3--:R-:W-:-:S04]  /*0c20*/  @!P2 IMAD.WIDE.U32 R4, R11, 0x4, R4 ;  /* 0x000000040b04a825 */ /* 0x008fc800078e0004 */
[----:B------:R-:W3:Y:S01]  /*0c30*/  @P3 LDG.E R8, desc[UR36][R8.64] ;  /* 0x0000002408083981 */ /* 0x000ee2000c1e1900 */
[----:B------:R-:W-:-:S03]  /*0c40*/  @!P0 IMAD R11, R0, 0x80, R11 ;  /* 0x00000080000b8824 */ /* 0x000fc600078e020b */
[----:B------:R-:W3:Y:S01]  /*0c50*/  @!P2 LDG.E.128 R20, desc[UR36][R4.64] ;  /* 0x000000240414a981 */ /* 0x000ee2000c1e1d00 */
[----:B--2---:R-:W-:Y:S02]  /*0c60*/  @!P0 IMAD.WIDE R2, R11, 0x4, R6 ;  /* 0x000000040b028825 */ /* 0x004fe400078e0206 */
[----:B------:R-:W0:Y:S03]  /*0c70*/  LDC R6, c[0x0][0x400] ;  /* 0x00010000ff067b82 */ /* 0x000e260000000800 */
[----:B------:R-:W2:Y:S01]  /*0c80*/  @!P0 LDG.E.128 R28, desc[UR36][R2.64] ;  /* 0x00000024021c8981 */ /* 0x000ea2000c1e1d00 */
[----:B-1----:R-:W-:Y:S01]  /*0c90*/  ISETP.NE.AND P1, PT, RZ, UR4, PT ;  /* 0x00000004ff007c0c */ /* 0x002fe2000bf25270 */
[----:B------:R-:W-:Y:S01]  /*0ca0*/  UMOV UR39, URZ ;  /* 0x000000ff00277c82 */ /* 0x000fe20008000000 */
[----:B------:R-:W-:Y:S01]  /*0cb0*/  USHF.R.S32.HI UR47, URZ, 0x1f, UR46 ;  /* 0x0000001fff2f7899 */ /* 0x000fe2000801142e */
[----:B------:R-:W-:Y:S01]  /*0cc0*/  BSSY.RECONVERGENT B6, `(.L_x_2706) ;  /* 0x00000d1000067945 */ /* 0x000fe20003800200 */
[----:B0-----:R-:W-:Y:S01]  /*0cd0*/  ISETP.LT.OR P1, PT, R6, 0x1, P1 ;  /* 0x000000010600780c */ /* 0x001fe20000f21670 */
[----:B----4-:R-:W-:Y:S01]  /*0ce0*/  FADD.FTZ R16, R12, R16 ;  /* 0x000000100c107221 */ /* 0x010fe20000010000 */
[----:B------:R-:W-:Y:S01]  /*0cf0*/  FADD.FTZ R17, R13, R17 ;  /* 0x000000110d117221 */ /* 0x000fe20000010000 */
[----:B------:R-:W-:Y:S01]  /*0d00*/  FADD.FTZ R18, R14, R18 ;  /* 0x000000120e127221 */ /* 0x000fe20000010000 */
[----:B---3--:R-:W-:Y:S01]  /*0d10*/  @P3 R2UR UR39, R8 ;  /* 0x00000000082732ca */ /* 0x008fe200000e0000 */
[----:B------:R-:W-:Y:S01]  /*0d20*/  FADD.FTZ R24, R20, R24 ;  /* 0x0000001814187221 */ /* 0x000fe20000010000 */
        /* <DEDUP_REMOVED lines=8> */
[----:B------:R-:W-:Y:S06]  /*0db0*/  @P1 BRA `(.L_x_2707) ;  /* 0x0000000000ac1947 */ /* 0x000fec0003800000 */
[----:B------:R-:W-:-:S13]  /*0dc0*/  ISETP.GE.AND P0, PT, R121, R6, PT ;  /* 0x000000067900720c */ /* 0x000fda0003f06270 */
[----:B------:R-:W-:Y:S05]  /*0dd0*/  @P0 BRA `(.L_x_2708) ;  /* 0x0000000800fc0947 */ /* 0x000fea0003800000 */
[----:B------:R-:W-:Y:S01]  /*0de0*/  I2FP.F32.U32 R2, R6 ;  /* 0x0000000600027245 */ /* 0x000fe20000201000 */
[----:B------:R-:W0:Y:S01]  /*0df0*/  LDCU UR4, c[0x0][0x40c] ;  /* 0x00008180ff0477ac */ /* 0x000e220008000800 */
[----:B------:R-:W-:Y:S02]  /*0e00*/  IADD3 R0, PT, PT, R121, 0x2, RZ ;  /* 0x0000000279007810 */ /* 0x000fe40007ffe0ff */
[----:B------:R-:W1:Y:S02]  /*0e10*/  MUFU.RCP R5, R2 ;  /* 0x0000000200057308 */ /* 0x000e640000001000 */
[----:B------:R-:W-:Y:S01]  /*0e20*/  I2FP.F32.U32 R0, R0 ;  /* 0x0000000000007245 */ /* 0x000fe20000201000 */
[----:B0-----:R-:W-:-:S04]  /*0e30*/  UIADD3 UR4, UPT, UPT, -UR39, UR4, URZ ;  /* 0x0000000427047290 */ /* 0x001fc8000fffe1ff */
[----:B-1----:R-:W-:Y:S01]  /*0e40*/  FMUL.FTZ R3, R0, R5 ;  /* 0x0000000500037220 */ /* 0x002fe20000410000 */
        /* <DEDUP_REMOVED lines=34> */
.L_x_2707:
        /* <DEDUP_REMOVED lines=40> */
[----:B------:R-:W-:Y:S01]  /*12f0*/  MOV R8, 0x53f ;  /* 0x0000053f00087802 */ /* 0x000fe20000000f00 */
        /* <DEDUP_REMOVED lines=13> */
.L_x_2709:
[----:B------:R-:W0:Y:S01]  /*13d0*/  S2R R3, SR_CgaCtaId ;  /* 0x0000000000037919 */ /* 0x000e220000008800 */
[----:B------:R-:W1:Y:S01]  /*13e0*/  LDC R5, c[0x0][0x400] ;  /* 0x00010000ff057b82 */ /* 0x000e620000000800 */
[----:B------:R-:W-:Y:S01]  /*13f0*/  ISETP.NE.AND P6, PT, R29, RZ, PT ;  /* 0x000000ff1d00720c */ /* 0x000fe20003fc5270 */
[----:B------:R-:W-:Y:S05]  /*1400*/  WARPSYNC.ALL ;  /* 0x0000000000007948 */ /* 0x000fea0003800000 */
[----:B------:R-:W-:-:S05]  /*1410*/  MOV R0, 0x400 ;  /* 0x0000040000007802 */ /* 0x000fca0000000f00 */
[----:B------:R-:W-:-:S05]  /*1420*/  VIADD R0, R0, 0x240 ;  /* 0x0000024000007836 */ /* 0x000fca0000000000 */
[----:B0-----:R-:W-:Y:S01]  /*1430*/  LEA R0, R3, R0, 0x18 ;  /* 0x0000000003007211 */ /* 0x001fe200078ec0ff */
[----:B------:R-:W-:-:S03]  /*1440*/  @!P6 IMAD R3, R22, R23, R28 ;  /* 0x000000171603e224 */ /* 0x000fc600078e021c */
[----:B-1----:R-:W-:Y:S01]  /*1450*/  LEA R2, R5, R0, 0x2 ;  /* 0x0000000005027211 */ /* 0x002fe200078e10ff */
[----:B------:R-:W-:-:S03]  /*1460*/  @!P6 IMAD R4, R3, 0x4, R0 ;  /* 0x000000040304e824 */ /* 0x000fc600078e0200 */
[----:B------:R-:W-:Y:S02]  /*1470*/  @!P6 LEA R3, R3, R2, 0x2 ;  /* 0x000000020303e211 */ /* 0x000fe400078e10ff */
[----:B------:R-:W-:Y:S04]  /*1480*/  @!P6 STS.128 [R4], R16 ;  /* 0x000000100400e388 */ /* 0x000fe80000000c00 */
[----:B------:R0:W-:Y:S02]  /*1490*/  @!P6 STS.128 [R3], R24 ;  /* 0x000000180300e388 */ /* 0x0001e40000000c00 */
        /* <DEDUP_REMOVED lines=9> */
[C---:B------:R-:W-:Y:S01]  /*1530*/  LEA.HI R4, R3.reuse, R3, RZ, 0x1 ;  /* 0x0000000303047211 */ /* 0x040fe200078f08ff */
[C---:B------:R-:W-:Y:S02]  /*1540*/  IMAD R15, R3.reuse, 0x4, R0 ;  /* 0x00000004030f7824 */ /* 0x040fe400078e0200 */
[----:B------:R-:W-:Y:S01]  /*1550*/  IMAD R21, R3, 0x4, R2 ;  /* 0x0000000403157824 */ /* 0x000fe200078e0202 */
[----:B------:R-:W-:Y:S02]  /*1560*/  SHF.L.U32 R4, R4, 0x1, RZ ;  /* 0x0000000104047819 */ /* 0x000fe400000006ff */
[C---:B------:R-:W-:Y:S01]  /*1570*/  LEA R20, R22.reuse, R15, 0x2 ;  /* 0x0000000f16147211 */ /* 0x040fe200078e10ff */
[----:B------:R-:W-:Y:S01]  /*1580*/  IMAD R30, R22, 0x4, R21 ;  /* 0x00000004161e7824 */ /* 0x000fe200078e0215 */
[----:B------:R0:W1:Y:S01]  /*1590*/  LDS R16, [R15] ;  /* 0x000000000f107984 */ /* 0x0000620000000800 */
[----:B------:R-:W-:-:S03]  /*15a0*/  LOP3.LUT R6, R4, 0xfffffffc, RZ, 0xc0, !PT ;  /* 0xfffffffc04067812 */ /* 0x000fc600078ec0ff */
[----:B------:R0:W2:Y:S01]  /*15b0*/  LDS R18, [R15+0x4] ;  /* 0x000004000f127984 */ /* 0x0000a20000000800 */
[----:B------:R-:W-:-:S03]  /*15c0*/  ISETP.GE.AND P0, PT, R6, R5, PT ;  /* 0x000000050600720c */ /* 0x000fc60003f06270 */
[----:B------:R0:W3:Y:S04]  /*15d0*/  LDS R24, [R21] ;  /* 0x0000000015187984 */ /* 0x0000e80000000800 */
[----:B------:R0:W4:Y:S04]  /*15e0*/  LDS R26, [R21+0x4] ;  /* 0x00000400151a7984 */ /* 0x0001280000000800 */
[----:B------:R0:W0:Y:S04]  /*15f0*/  LDS R17, [R20] ;  /* 0x0000000014117984 */ /* 0x0000280000000800 */
[----:B------:R0:W0:Y:S04]  /*1600*/  LDS R19, [R20+0x4] ;  /* 0x0000040014137984 */ /* 0x0000280000000800 */
[----:B------:R0:W0:Y:S04]  /*1610*/  LDS R25, [R30] ;  /* 0x000000001e197984 */ /* 0x0000280000000800 */
[----:B------:R0:W0:Y:S01]  /*1620*/  LDS R27, [R30+0x4] ;  /* 0x000004001e1b7984 */ /* 0x0000220000000800 */
[----:B------:R-:W-:Y:S05]  /*1630*/  @P0 BRA `(.L_x_2713) ;  /* 0x0000000000a00947 */ /* 0x000fea0003800000 */
[----:B------:R-:W-:Y:S01]  /*1640*/  I2FP.F32.S32 R4, R5 ;  /* 0x0000000500047245 */ /* 0x000fe20000201400 */
[----:B------:R-:W5:Y:S01]  /*1650*/  LDCU UR4, c[0x0][0x40c] ;  /* 0x00008180ff0477ac */ /* 0x000f620008000800 */
[----:B------:R-:W-:-:S04]  /*1660*/  IADD3 R3, PT, PT, R6, 0x2, RZ ;  /* 0x0000000206037810 */ /* 0x000fc80007ffe0ff */
[----:B------:R-:W1:Y:S01]  /*1670*/  MUFU.RCP R4, R4 ;  /* 0x0000000400047308 */ /* 0x000e620000001000 */
[----:B------:R-:W-:Y:S01]  /*1680*/  I2FP.F32.S32 R3, R3 ;  /* 0x0000000300037245 */ /* 0x000fe20000201400 */
[----:B-----5:R-:W-:-:S04]  /*1690*/  UIADD3 UR4, UPT, UPT, -UR39, UR4, URZ ;  /* 0x0000000427047290 */ /* 0x020fc8000fffe1ff */
[----:B-1----:R-:W-:Y:S01]  /*16a0*/  FMUL.FTZ R5, R3, R4 ;  /* 0x0000000403057220 */ /* 0x002fe20000410000 */
[----:B------:R-:W-:Y:S02]  /*16b0*/  I2FP.F32.S32 R3, R6 ;  /* 0x0000000600037245 */ /* 0x000fe40000201400 */
[----:B------:R-:W-:Y:S01]  /*16c0*/  I2FP.F32.S32 R6, UR4 ;  /* 0x0000000400067c45 */ /* 0x000fe20008201400 */
[----:B------:R-:W-:Y:S02]  /*16d0*/  FMUL.FTZ R5, R5, 13.28771209716796875 ;  /* 0x41549a7805057820 */ /* 0x000fe40000410000 */
[----:B------:R-:W-:-:S04]  /*16e0*/  FMUL.FTZ R3, R3, R4 ;  /* 0x0000000403037220 */ /* 0x000fc80000410000 */
[----:B------:R-:W-:Y:S01]  /*16f0*/  FMUL.FTZ R3, R3, 13.28771209716796875 ;  /* 0x41549a7803037820 */ /* 0x000fe20000410000 */
[----:B------:R-:W1:Y:S08]  /*1700*/  MUFU.EX2 R5, -R5 ;  /* 0x8000000500057308 */ /* 0x000e700000000800 */
[----:B------:R-:W5:Y:S01]  /*1710*/  MUFU.EX2 R3, -R3 ;  /* 0x8000000300037308 */ /* 0x000f620000000800 */
[----:B-1----:R-:W-:-:S04]  /*1720*/  FMUL.FTZ R4, R6, R5 ;  /* 0x0000000506047220 */ /* 0x002fc80000410000 */
[----:B------:R-:W-:Y:S01]  /*1730*/  FMUL.RZ R13, R4, 0.15915493667125701904 ;  /* 0x3e22f983040d7820 */ /* 0x000fe2000040c000 */
[----:B-----5:R-:W-:-:S03]  /*1740*/  FMUL.FTZ R4, R6, R3 ;  /* 0x0000000306047220 */ /* 0x020fc60000410000 */
[----:B------:R-:W-:Y:S01]  /*1750*/  MUFU.COS R9, R13 ;  /* 0x0000000d00097308 */ /* 0x000fe20000000000 */
[----:B------:R-:W-:-:S07]  /*1760*/  FMUL.RZ R8, R4, 0.15915493667125701904 ;  /* 0x3e22f98304087820 */ /* 0x000fce000040c000 */
[----:B------:R-:W0:Y:S08]  /*1770*/  MUFU.SIN R6, R13 ;  /* 0x0000000d00067308 */ /* 0x000e300000000400 */
[----:B------:R-:W1:Y:S08]  /*1780*/  MUFU.SIN R5, R8 ;  /* 0x0000000800057308 */ /* 0x000e700000000400 */
[----:B------:R3:W5:Y:S01]  /*1790*/  MUFU.COS R4, R8 ;  /* 0x0000000800047308 */ /* 0x0007620000000000 */
[-C--:B0-----:R-:W-:Y:S01]  /*17a0*/  FMUL.FTZ R7, R19, R6.reuse ;  /* 0x0000000613077220 */ /* 0x081fe20000410000 */
[-C--:B------:R-:W-:Y:S01]  /*17b0*/  FMUL.FTZ R11, R27, R6.reuse ;  /* 0x000000061b0b7220 */ /* 0x080fe20000410000 */
[-C--:B--2---:R-:W-:Y:S01]  /*17c0*/  FMUL.FTZ R12, R18, R6.reuse ;  /* 0x00000006120c7220 */ /* 0x084fe20000410000 */
[----:B----4-:R-:W-:Y:S01]  /*17d0*/  FMUL.FTZ R14, R26, R6 ;  /* 0x000000061a0e7220 */ /* 0x010fe20000410000 */
[-C--:B------:R-:W-:Y:S01]  /*17e0*/  FFMA.FTZ R10, R18, R9.reuse, -R7 ;  /* 0x00000009120a7223 */ /* 0x080fe20000010807 */
[-C--:B------:R-:W-:Y:S01]  /*17f0*/  FFMA.FTZ R26, R26, R9.reuse, -R11 ;  /* 0x000000091a1a7223 */ /* 0x080fe2000001080b */
[-C--:B------:R-:W-:Y:S01]  /*1800*/  FFMA.FTZ R19, R19, R9.reuse, R12 ;  /* 0x0000000913137223 */ /* 0x080fe2000001000c */
[----:B------:R-:W-:Y:S01]  /*1810*/  FFMA.FTZ R27, R27, R9, R14 ;  /* 0x000000091b1b7223 */ /* 0x000fe2000001000e */
[-C--:B-1----:R-:W-:Y:S01]  /*1820*/  FMUL.FTZ R3, R17, R5.reuse ;  /* 0x0000000511037220 */ /* 0x082fe20000410000 */
[-C--:B------:R-:W-:Y:S01]  /*1830*/  FMUL.FTZ R7, R25, R5.reuse ;  /* 0x0000000519077220 */ /* 0x080fe20000410000 */
[-C--:B------:R-:W-:Y:S01]  /*1840*/  FMUL.FTZ R6, R16, R5.reuse ;  /* 0x0000000510067220 */ /* 0x080fe20000410000 */
[----:B---3--:R-:W-:Y:S01]  /*1850*/  FMUL.FTZ R8, R24, R5 ;  /* 0x0000000518087220 */ /* 0x008fe20000410000 */
[----:B------:R-:W-:-:S02]  /*1860*/  IMAD.MOV.U32 R18, RZ, RZ, R10 ;  /* 0x000000ffff127224 */ /* 0x000fc400078e000a */
[-C--:B-----5:R-:W-:Y:S01]  /*1870*/  FFMA.FTZ R3, R16, R4.reuse, -R3 ;  /* 0x0000000410037223 */ /* 0x0a0fe20000010803 */
[-C--:B------:R-:W-:Y:S01]  /*1880*/  FFMA.FTZ R24, R24, R4.reuse, -R7 ;  /* 0x0000000418187223 */ /* 0x080fe20000010807 */
[-C--:B------:R-:W-:Y:S01]  /*1890*/  FFMA.FTZ R17, R17, R4.reuse, R6 ;  /* 0x0000000411117223 */ /* 0x080fe20000010006 */
[----:B------:R-:W-:Y:S02]  /*18a0*/  FFMA.FTZ R25, R25, R4, R8 ;  /* 0x0000000419197223 */ /* 0x000fe40000010008 */
[----:B------:R-:W-:-:S07]  /*18b0*/  MOV R16, R3 ;  /* 0x0000000300107202 */ /* 0x000fce0000000f00 */
.L_x_2713:
[----:B------:R-:W-:Y:S05]  /*18c0*/  BSYNC.RECONVERGENT B1 ;  /* 0x0000000000017941 */ /* 0x000fea0003800200 */
.L_x_2712:
[----:B---3--:R3:W-:Y:S04]  /*18d0*/  STS [R21], R24 ;  /* 0x0000001815007388 */ /* 0x0087e80000000800 */
[----:B----4-:R3:W-:Y:S04]  /*18e0*/  STS [R21+0x4], R26 ;  /* 0x0000041a15007388 */ /* 0x0107e80000000800 */
[----:B0-----:R3:W-:Y:S04]  /*18f0*/  STS [R30], R25 ;  /* 0x000000191e007388 */ /* 0x0017e80000000800 */
[----:B------:R3:W-:Y:S04]  /*1900*/  STS [R30+0x4], R27 ;  /* 0x0000041b1e007388 */ /* 0x0007e80000000800 */
[----:B-1----:R3:W-:Y:S04]  /*1910*/  STS [R15], R16 ;  /* 0x000000100f007388 */ /* 0x0027e80000000800 */
[----:B--2---:R3:W-:Y:S04]  /*1920*/  STS [R15+0x4], R18 ;  /* 0x000004120f007388 */ /* 0x0047e80000000800 */
[----:B------:R3:W-:Y:S04]  /*1930*/  STS [R20], R17 ;  /* 0x0000001114007388 */ /* 0x0007e80000000800 */
[----:B------:R3:W-:Y:S02]  /*1940*/  STS [R20+0x4], R19 ;  /* 0x0000041314007388 */ /* 0x0007e40000000800 */
.L_x_2711:
[----:B------:R-:W-:Y:S05]  /*1950*/  BSYNC.RECONVERGENT B0 ;  /* 0x0000000000007941 */ /* 0x000fea0003800200 */
.L_x_2710:
[----:B------:R-:W-:Y:S01]  /*1960*/  BAR.SYNC.DEFER_BLOCKING 0x0 ;  /* 0x0000000000007b1d */ /* 0x000fe20000010000 */
[----:B------:R-:W-:-:S04]  /*1970*/  @!P6 IMAD R23, R22, R23, R28 ;  /* 0x000000171617e224 */ /* 0x000fc800078e021c */
[C---:B------:R-:W-:Y:S01]  /*1980*/  @!P6 IMAD R0, R23.reuse, 0x4, R0 ;  /* 0x000000041700e824 */ /* 0x040fe200078e0200 */
[----:B------:R-:W-:-:S04]  /*1990*/  @!P6 LEA R2, R23, R2, 0x2 ;  /* 0x000000021702e211 */ /* 0x000fc800078e10ff */
[----:B---3--:R0:W1:Y:S04]  /*19a0*/  @!P6 LDS.128 R16, [R0] ;  /* 0x000000000010e984 */ /* 0x0080680000000c00 */
[----:B------:R0:W2:Y:S01]  /*19b0*/  @!P6 LDS.128 R24, [R2] ;  /* 0x000000000218e984 */ /* 0x0000a20000000c00 */
[----:B------:R-:W-:Y:S06]  /*19c0*/  BAR.SYNC.DEFER_BLOCKING 0x0 ;  /* 0x0000000000007b1d */ /* 0x000fec0000010000 */
.L_x_2708:
[----:B------:R-:W-:Y:S05]  /*19d0*/  BSYNC.RECONVERGENT B6 ;  /* 0x0000000000067941 */ /* 0x000fea0003800200 */
.L_x_2706:
[----:B------:R-:W3:Y:S01]  /*19e0*/  S2R R21, SR_CgaCtaId ;  /* 0x0000000000157919 */ /* 0x000ee20000008800 */
[----:B------:R-:W-:Y:S02]  /*19f0*/  MOV R9, 0x400 ;  /* 0x0000040000097802 */ /* 0x000fe40000000f00 */
[----:B------:R-:W-:Y:S02]  /*1a00*/  ISETP.GT.U32.AND P0, PT, R120, 0x1f, PT ;  /* 0x0000001f7800780c */ /* 0x000fe40003f04070 */
[----:B------:R-:W-:Y:S01]  /*1a10*/  IADD3 R6, PT, PT, -R123, UR45, RZ ;  /* 0x0000002d7b067c10 */ /* 0x000fe2000fffe1ff */
[----:B0-----:R-:W-:-:S05]  /*1a20*/  VIADD R0, R9, 0x240 ;  /* 0x0000024009007836 */ /* 0x001fca0000000000 */
[----:B---3--:R-:W-:Y:S02]  /*1a30*/  LEA R122, R21, R0, 0x18 ;  /* 0x00000000157a7211 */ /* 0x008fe400078ec0ff */
[----:B------:R-:W-:-:S03]  /*1a40*/  MOV R0, 0xff7fffff ;  /* 0xff7fffff00007802 */ /* 0x000fc60000000f00 */
[----:B------:R-:W-:Y:S02]  /*1a50*/  IMAD R8, R6, 0x4, R122 ;  /* 0x0000000406087824 */ /* 0x000fe400078e027a */
[----:B------:R0:W-:Y:S01]  /*1a60*/  STL [R1+0x8], R0 ;  /* 0x0000080001007387 */ /* 0x0001e20000100800 */
[----:B------:R-:W-:Y:S05]  /*1a70*/  @P0 BRA `(.L_x_2714) ;  /* 0x0000000000d00947 */ /* 0x000fea0003800000 */
[----:B------:R-:W3:Y:S01]  /*1a80*/  LDCU UR5, c[0x0][0x3f4] ;  /* 0x00007e80ff0577ac */ /* 0x000ee20008000800 */
[----:B------:R-:W4:Y:S01]  /*1a90*/  LDC.64 R2, c[0x0][0x3b8] ;  /* 0x0000ee00ff027b82 */ /* 0x000f220000000a00 */
[----:B0-----:R-:W-:Y:S01]  /*1aa0*/  IADD3 R0, PT, PT, R9, 0x40, RZ ;  /* 0x0000004009007810 */ /* 0x001fe20007ffe0ff */
[----:B---3--:R-:W-:Y:S02]  /*1ab0*/  UIMAD UR4, UR44, UR5, URZ ;  /* 0x000000052c0472a4 */ /* 0x008fe4000f8e02ff */
[----:B------:R-:W-:-:S05]  /*1ac0*/  MOV R5, UR5 ;  /* 0x0000000500057c02 */ /* 0x000fca0008000f00 */
[----:B------:R-:W-:Y:S02]  /*1ad0*/  IMAD R4, R120, R5, UR40 ;  /* 0x0000002878047e24 */ /* 0x000fe4000f8e0205 */
[----:B------:R-:W-:Y:S01]  /*1ae0*/  IMAD.U32 R5, RZ, RZ, UR4 ;  /* 0x00000004ff057e24 */ /* 0x000fe2000f8e00ff */
[----:B------:R-:W-:-:S03]  /*1af0*/  UMOV UR4, 0xffffffff ;  /* 0xffffffff00047882 */ /* 0x000fc60000000000 */
[----:B------:R-:W-:Y:S01]  /*1b00*/  IMAD R4, R5, 0x20, R4 ;  /* 0x0000002005047824 */ /* 0x000fe200078e0204 */
[----:B------:R-:W-:Y:S01]  /*1b10*/  LEA R5, R21, R0, 0x18 ;  /* 0x0000000015057211 */ /* 0x000fe200078ec0ff */
[----:B-12---:R-:W-:-:S03]  /*1b20*/  FMUL.FTZ R0, R24, R16 ;  /* 0x0000001018007220 */ /* 0x006fc60000410000 */
[----:B------:R-:W-:Y:S01]  /*1b30*/  SHF.L.U32 R7, R4, 0x2, RZ ;  /* 0x0000000204077819 */ /* 0x000fe200000006ff */
[----:B------:R-:W-:-:S04]  /*1b40*/  IMAD R5, R120, 0x10, R5 ;  /* 0x0000001078057824 */ /* 0x000fc800078e0205 */
[----:B----4-:R-:W-:Y:S01]  /*1b50*/  IMAD.WIDE R2, R7, 0x4, R2 ;  /* 0x0000000407027825 */ /* 0x010fe200078e0202 */
[----:B------:R0:W-:Y:S03]  /*1b60*/  STS.128 [R5], R16 ;  /* 0x0000001005007388 */ /* 0x0001e60000000c00 */
[----:B------:R-:W-:Y:S01]  /*1b70*/  FFMA.FTZ R7, R25, R17, R0 ;  /* 0x0000001119077223 */ /* 0x000fe20000010000 */
[----:B------:R0:W-:Y:S03]  /*1b80*/  STG.E.128 desc[UR36][R2.64], R24 ;  /* 0x0000001802007986 */ /* 0x0001e6000c101d24 */
[----:B------:R-:W-:-:S04]  /*1b90*/  FFMA.FTZ R0, R26, R18, R7 ;  /* 0x000000121a007223 */ /* 0x000fc80000010007 */
[----:B------:R-:W-:Y:S01]  /*1ba0*/  FFMA.FTZ R13, R27, R19, R0 ;  /* 0x000000131b0d7223 */ /* 0x000fe20000010000 */
        /* <DEDUP_REMOVED lines=10> */
.L_x_2848:
[----:B------:R-:W-:Y:S01]  /*1c50*/  ISETP.NE.AND P0, PT, R120, RZ, PT ;  /* 0x000000ff7800720c */ /* 0x000fe20003f05270 */
[----:B-1----:R-:W-:-:S12]  /*1c60*/  FADD.FTZ R14, R4, R14 ;  /* 0x0000000e040e7221 */ /* 0x002fd80000010000 */
[----:B------:R-:W-:Y:S05]  /*1c70*/  @P0 BRA `(.L_x_2714) ;  /* 0x0000000000500947 */ /* 0x000fea0003800000 */
[----:B------:R-:W1:Y:S01]  /*1c80*/  LDCU UR4, c[0x0][0x410] ;  /* 0x00008200ff0477ac */ /* 0x000e620008000800 */
[----:B------:R-:W2:Y:S01]  /*1c90*/  LDCU.64 UR6, c[0x0][0x438] ;  /* 0x00008700ff0677ac */ /* 0x000ea20008000a00 */
[----:B-1----:R-:W-:Y:S01]  /*1ca0*/  FMUL.FTZ R0, R14, UR4 ;  /* 0x000000040e007c20 */ /* 0x002fe20008410000 */
[----:B--2---:R-:W-:-:S04]  /*1cb0*/  UISETP.NE.U32.AND UP0, UPT, UR6, URZ, UPT ;  /* 0x000000ff0600728c */ /* 0x004fc8000bf05070 */
[----:B------:R1:W-:Y:S01]  /*1cc0*/  STL [R1+0x8], R0 ;  /* 0x0000080001007387 */ /* 0x0003e20000100800 */
[----:B------:R-:W-:-:S09]  /*1cd0*/  UISETP.NE.AND.EX UP0, UPT, UR7, URZ, UPT, UP0 ;  /* 0x000000ff0700728c */ /* 0x000fd2000bf05300 */
[----:B-1----:R-:W-:Y:S05]  /*1ce0*/  BRA.U !UP0, `(.L_x_2716) ;  /* 0x00000001082c7547 */ /* 0x002fea000b800000 */
[----:B------:R-:W1:Y:S01]  /*1cf0*/  LDCU UR8, c[0x0][0x440] ;  /* 0x00008800ff0877ac */ /* 0x000e620008000800 */
[----:B------:R-:W2:Y:S01]  /*1d00*/  LDCU.64 UR4, c[0x0][0x438] ;  /* 0x00008700ff0477ac */ /* 0x000ea20008000a00 */
[----:B------:R-:W-:-:S04]  /*1d10*/  UIADD3 UR6, UPT, UPT, -UR39, UR45, URZ ;  /* 0x0000002d27067290 */ /* 0x000fc8000fffe1ff */
[----:B-1----:R-:W-:-:S04]  /*1d20*/  UIMAD UR7, UR42, UR8, UR6 ;  /* 0x000000082a0772a4 */ /* 0x002fc8000f8e0206 */
[----:B------:R-:W-:-:S04]  /*1d30*/  UIMAD UR7, UR7, UR8, UR6 ;  /* 0x00000008070772a4 */ /* 0x000fc8000f8e0206 */
[----:B--2---:R-:W-:-:S06]  /*1d40*/  UIMAD.WIDE UR4, UR7, 0x4, UR4 ;  /* 0x00000004070478a5 */ /* 0x004fcc000f8e0204 */
[----:B------:R-:W-:Y:S01]  /*1d50*/  MOV R2, UR4 ;  /* 0x0000000400027c02 */ /* 0x000fe20008000f00 */
[----:B------:R-:W-:-:S05]  /*1d60*/  IMAD.U32 R3, RZ, RZ, UR5 ;  /* 0x00000005ff037e24 */ /* 0x000fca000f8e00ff */
[----:B------:R-:W2:Y:S02]  /*1d70*/  LDG.E R2, desc[UR36][R2.64] ;  /* 0x0000002402027981 */ /* 0x000ea4000c1e1900 */
[----:B--2---:R-:W-:-:S05]  /*1d80*/  FADD.FTZ R0, R0, R2 ;  /* 0x0000000200007221 */ /* 0x004fca0000010000 */
[----:B------:R1:W-:Y:S02]  /*1d90*/  STL [R1+0x8], R0 ;  /* 0x0000080001007387 */ /* 0x0003e40000100800 */
.L_x_2716:
[----:B-1----:R-:W2:Y:S04]  /*1da0*/  LDL R0, [R1+0x8] ;  /* 0x0000080001007983 */ /* 0x002ea80000100800 */
[----:B--2---:R3:W-:Y:S02]  /*1db0*/  STS [R8], R0 ;  /* 0x0000000008007388 */ /* 0x0047e40000000800 */
.L_x_2714:
[----:B------:R-:W-:Y:S05]  /*1dc0*/  WARPSYNC.ALL ;  /* 0x0000000000007948 */ /* 0x000fea0003800000 */
[----:B0--3--:R-:W-:Y:S01]  /*1dd0*/  IADD3 R0, PT, PT, R6, 0x1f, RZ ;  /* 0x0000001f06007810 */ /* 0x009fe20007ffe0ff */
[----:B------:R-:W0:Y:S01]  /*1de0*/  LDCU UR5, c[0x0][0x3f0] ;  /* 0x00007e00ff0577ac */ /* 0x000e220008000800 */
[----:B------:R-:W-:Y:S02]  /*1df0*/  BSSY.RECONVERGENT B0, `(.L_x_2717) ;  /* 0x00003d0000007945 */ /* 0x000fe40003800200 */
[----:B------:R-:W-:Y:S01]  /*1e00*/  SHF.R.S32.HI R3, RZ, 0x1f, R0 ;  /* 0x0000001fff037819 */ /* 0x000fe20000011400 */
[----:B------:R-:W3:Y:S03]  /*1e10*/  LDCU UR17, c[0x0][0x3f8] ;  /* 0x00007f00ff1177ac */ /* 0x000ee60008000800 */
[----:B------:R-:W-:Y:S01]  /*1e20*/  LEA.HI R3, R3, R0, RZ, 0x5 ;  /* 0x0000000003037211 */ /* 0x000fe200078f28ff */
[----:B------:R-:W4:Y:S03]  /*1e30*/  LDCU UR18, c[0x0][0x410] ;  /* 0x00008200ff1277ac */ /* 0x000f260008000800 */
[----:B------:R-:W-:Y:S01]  /*1e40*/  LOP3.LUT R2, R3, 0xffffffe0, RZ, 0xc0, !PT ;  /* 0xffffffe003027812 */ /* 0x000fe200078ec0ff */
[----:B------:R-:W1:Y:S01]  /*1e50*/  LDCU.64 UR6, c[0x0][0x3c8] ;  /* 0x00007900ff0677ac */ /* 0x000e620008000a00 */
[----:B------:R-:W-:Y:S02]  /*1e60*/  BAR.SYNC.DEFER_BLOCKING 0x0 ;  /* 0x0000000000007b1d */ /* 0x000fe40000010000 */
[----:B------:R-:W-:Y:S01]  /*1e70*/  ISETP.GE.AND P0, PT, R120, R2, PT ;  /* 0x000000027800720c */ /* 0x000fe20003f06270 */
[----:B0-----:R-:W-:-:S03]  /*1e80*/  UIMAD UR5, UR41, UR5, UR42 ;  /* 0x00000005290572a4 */ /* 0x001fc6000f8e022a */
[----:B------:R-:W0:Y:S01]  /*1e90*/  LDCU.64 UR8, c[0x0][0x3b8] ;  /* 0x00007700ff0877ac */ /* 0x000e220008000a00 */
[----:B------:R-:W0:Y:S01]  /*1ea0*/  LDCU.64 UR10, c[0x0][0x438] ;  /* 0x00008700ff0a77ac */ /* 0x000e220008000a00 */
[----:B------:R-:W0:Y:S01]  /*1eb0*/  LDCU.64 UR12, c[0x0][0x448] ;  /* 0x00008900ff0c77ac */ /* 0x000e220008000a00 */
[----:B------:R-:W-:-:S06]  /*1ec0*/  USHF.L.U32 UR5, UR5, 0x7, URZ ;  /* 0x0000000705057899 */ /* 0x000fcc00080006ff */
[----:B---34-:R-:W-:Y:S06]  /*1ed0*/  @P0 BRA `(.L_x_2718) ;  /* 0x0000003c00040947 */ /* 0x018fec0003800000 */
[----:B------:R-:W3:Y:S01]  /*1ee0*/  LDC R0, c[0x0][0x3f4] ;  /* 0x0000fd00ff007b82 */ /* 0x000ee20000000800 */
[----:B------:R-:W4:Y:S01]  /*1ef0*/  LDCU UR16, c[0x0][0x440] ;  /* 0x00008800ff1077ac */ /* 0x000f220008000800 */
[----:B------:R-:W-:Y:S01]  /*1f00*/  IADD3 R2, PT, PT, R123, R2, RZ ;  /* 0x000000027b027210 */ /* 0x000fe20007ffe0ff */
[----:B------:R-:W5:Y:S01]  /*1f10*/  LDCU.64 UR14, c[0x0][0x420] ;  /* 0x00008400ff0e77ac */ /* 0x000f620008000a00 */
[----:B----4-:R-:W-:Y:S01]  /*1f20*/  UIMAD UR4, UR42, UR16, UR45 ;  /* 0x000000102a0472a4 */ /* 0x010fe2000f8e022d */
[----:B-----5:R-:W-:Y:S01]  /*1f30*/  MOV R252, UR14 ;  /* 0x0000000e00fc7c02 */ /* 0x020fe20008000f00 */
[----:B------:R-:W-:Y:S01]  /*1f40*/  IMAD.U32 R249, RZ, RZ, UR15 ;  /* 0x0000000ffff97e24 */ /* 0x000fe2000f8e00ff */
[----:B---3--:R-:W-:Y:S02]  /*1f50*/  IABS R3, R0 ;  /* 0x0000000000037213 */ /* 0x008fe40000000000 */
[----:B------:R-:W-:Y:S02]  /*1f60*/  LEA R0, R21, R9, 0x18 ;  /* 0x0000000915007211 */ /* 0x000fe400078ec0ff */
[----:B------:R-:W-:Y:S01]  /*1f70*/  ISETP.NE.U32.AND P0, PT, RZ, UR14, PT ;  /* 0x0000000eff007c0c */ /* 0x000fe2000bf05070 */
[----:B------:R-:W-:-:S02]  /*1f80*/  IMAD.MOV.U32 R126, RZ, RZ, R3 ;  /* 0x000000ffff7e7224 */ /* 0x000fc400078e0003 */
[----:B------:R-:W3:Y:S01]  /*1f90*/  LDS.128 R4, [R0+0x40] ;  /* 0x0000400000047984 */ /* 0x000ee20000000c00 */
[----:B------:R-:W-:Y:S01]  /*1fa0*/  ISETP.NE.AND.EX P0, PT, RZ, UR15, PT, P0 ;  /* 0x0000000fff007c0c */ /* 0x000fe2000bf05300 */
[----:B------:R-:W4:Y:S02]  /*1fb0*/  I2F.RP R3, R126 ;  /* 0x0000007e00037306 */ /* 0x000f240000209400 */
[----:B------:R-:W5:Y:S04]  /*1fc0*/  LDS.128 R8, [R0+0x50] ;  /* 0x0000500000087984 */ /* 0x000f680000000c00 */
[----:B------:R-:W-:Y:S04]  /*1fd0*/  LDS.128 R116, [R0+0x70] ;  /* 0x0000700000747984 */ /* 0x000fe80000000c00 */
[----:B------:R-:W-:Y:S04]  /*1fe0*/  LDS.128 R112, [R0+0x80] ;  /* 0x0000800000707984 */ /* 0x000fe80000000c00 */
[----:B------:R-:W-:Y:S01]  /*1ff0*/  LDS.128 R108, [R0+0x90] ;  /* 0x00009000006c7984 */ /* 0x000fe20000000c00 */
[----:B----4-:R-:W4:Y:S03]  /*2000*/  MUFU.RCP R3, R3 ;  /* 0x0000000300037308 */ /* 0x010f260000001000 */
[----:B------:R-:W-:Y:S04]  /*2010*/  LDS.128 R104, [R0+0xa0] ;  /* 0x0000a00000687984 */ /* 0x000fe80000000c00 */
[----:B------:R-:W-:Y:S04]  /*2020*/  LDS.128 R100, [R0+0xb0] ;  /* 0x0000b00000647984 */ /* 0x000fe80000000c00 */
[----:B------:R-:W-:Y:S04]  /*2030*/  LDS.128 R96, [R0+0xc0] ;  /* 0x0000c00000607984 */ /* 0x000fe80000000c00 */
[----:B------:R-:W-:Y:S01]  /*2040*/  LDS.128 R92, [R0+0xd0] ;  /* 0x0000d000005c7984 */ /* 0x000fe20000000c00 */
[----:B----4-:R-:W-:Y:S01]  /*2050*/  IADD3 R124, PT, PT, R3, 0xffffffe, RZ ;  /* 0x0ffffffe037c7810 */ /* 0x010fe20007ffe0ff */
[----:B------:R-:W-:-:S02]  /*2060*/  IMAD.IADD R3, R123, 0x1, R120 ;  /* 0x000000017b037824 */ /* 0x000fc400078e0278 */
[----:B------:R-:W-:Y:S01]  /*2070*/  LDS.128 R88, [R0+0xe0] ;  /* 0x0000e00000587984 */ /* 0x000fe20000000c00 */
[----:B------:R4:W0:Y:S03]  /*2080*/  F2I.FTZ.U32.TRUNC.NTZ R125, R124 ;  /* 0x0000007c007d7305 */ /* 0x000826000021f000 */
[----:B---3--:R-:W-:Y:S01]  /*2090*/  STL.64 [R1+0x30], R4 ;  /* 0x0000300401007387 */ /* 0x008fe20000100a00 */
[----:B------:R-:W-:-:S03]  /*20a0*/  IADD3 R252, P1, P2, R252, UR46, R3 ;  /* 0x0000002efcfc7c10 */ /* 0x000fc6000fa3e003 */
[----:B------:R-:W-:Y:S01]  /*20b0*/  STL.64 [R1+0x38], R6 ;  /* 0x0000380601007387 */ /* 0x000fe20000100a00 */
[----:B------:R-:W-:Y:S01]  /*20c0*/  IADD3.X R249, PT, PT, R249, UR47, RZ, P1, P2 ;  /* 0x0000002ff9f97c10 */ /* 0x000fe20008fe44ff */
[----:B----4-:R-:W-:Y:S02]  /*20d0*/  HFMA2 R124, -RZ, RZ, 0, 0 ;  /* 0x00000000ff7c7431 */ /* 0x010fe400000001ff */
[----:B------:R-:W3:Y:S04]  /*20e0*/  LDS.128 R4, [R0+0x60] ;  /* 0x0000600000047984 */ /* 0x000ee80000000c00 */
[----:B-----5:R-:W-:Y:S04]  /*20f0*/  STL.64 [R1+0x20], R8 ;  /* 0x0000200801007387 */ /* 0x020fe80000100a00 */
[----:B------:R-:W-:Y:S04]  /*2100*/  STL.64 [R1+0x28], R10 ;  /* 0x0000280a01007387 */ /* 0x000fe80000100a00 */
[----:B------:R-:W4:Y:S04]  /*2110*/  LDS.128 R84, [R0+0xf0] ;  /* 0x0000f00000547984 */ /* 0x000f280000000c00 */
[----:B------:R-:W0:Y:S04]  /*2120*/  LDS.128 R80, [R0+0x100] ;  /* 0x0001000000507984 */ /* 0x000e280000000c00 */
[----:B------:R-:W0:Y:S04]  /*2130*/  LDS.128 R76, [R0+0x110] ;  /* 0x00011000004c7984 */ /* 0x000e280000000c00 */
[----:B------:R-:W0:Y:S04]  /*2140*/  LDS.128 R72, [R0+0x120] ;  /* 0x0001200000487984 */ /* 0x000e280000000c00 */
[----:B------:R-:W0:Y:S04]  /*2150*/  LDS.128 R68, [R0+0x130] ;  /* 0x0001300000447984 */ /* 0x000e280000000c00 */
[----:B------:R-:W0:Y:S04]  /*2160*/  LDS.128 R64, [R0+0x140] ;  /* 0x0001400000407984 */ /* 0x000e280000000c00 */
[----:B------:R-:W0:Y:S04]  /*2170*/  LDS.128 R60, [R0+0x150] ;  /* 0x00015000003c7984 */ /* 0x000e280000000c00 */
[----:B---3--:R-:W-:Y:S04]  /*2180*/  STL.64 [R1+0x10], R4 ;  /* 0x0000100401007387 */ /* 0x008fe80000100a00 */
[----:B------:R-:W-:Y:S04]  /*2190*/  STL.64 [R1+0x18], R6 ;  /* 0x0000180601007387 */ /* 0x000fe80000100a00 */
[----:B------:R-:W3:Y:S04]  /*21a0*/  LDS.128 R56, [R0+0x160] ;  /* 0x0001600000387984 */ /* 0x000ee80000000c00 */
[----:B------:R-:W0:Y:S04]  /*21b0*/  LDS.128 R52, [R0+0x170] ;  /* 0x0001700000347984 */ /* 0x000e280000000c00 */
[----:B------:R-:W0:Y:S04]  /*21c0*/  LDS.128 R48, [R0+0x180] ;  /* 0x0001800000307984 */ /* 0x000e280000000c00 */
[----:B------:R-:W0:Y:S04]  /*21d0*/  LDS.128 R44, [R0+0x190] ;  /* 0x00019000002c7984 */ /* 0x000e280000000c00 */
[----:B------:R-:W0:Y:S04]  /*21e0*/  LDS.128 R40, [R0+0x1a0] ;  /* 0x0001a00000287984 */ /* 0x000e280000000c00 */
[----:B------:R-:W0:Y:S04]  /*21f0*/  LDS.128 R36, [R0+0x1b0] ;  /* 0x0001b00000247984 */ /* 0x000e280000000c00 */
[----:B------:R-:W3:Y:S04]  /*2200*/  LDS.128 R32, [R0+0x1c0] ;  /* 0x0001c00000207984 */ /* 0x000ee80000000c00 */
[----:B------:R-:W3:Y:S04]  /*2210*/  LDS.128 R28, [R0+0x1d0] ;  /* 0x0001d000001c7984 */ /* 0x000ee80000000c00 */
[----:B--2---:R-:W2:Y:S04]  /*2220*/  LDS.128 R24, [R0+0x1e0] ;  /* 0x0001e00000187984 */ /* 0x004ea80000000c00 */
[----:B------:R-:W2:Y:S04]  /*2230*/  LDS.128 R20, [R0+0x1f0] ;  /* 0x0001f00000147984 */ /* 0x000ea80000000c00 */
[----:B-1----:R-:W1:Y:S04]  /*2240*/  LDS.128 R16, [R0+0x200] ;  /* 0x0002000000107984 */ /* 0x002e680000000c00 */
[----:B------:R-:W1:Y:S04]  /*2250*/  LDS.128 R12, [R0+0x210] ;  /* 0x00021000000c7984 */ /* 0x000e680000000c00 */
[----:B------:R-:W1:Y:S04]  /*2260*/  LDS.128 R8, [R0+0x220] ;  /* 0x0002200000087984 */ /* 0x000e680000000c00 */
[----:B------:R5:W1:Y:S02]  /*2270*/  LDS.128 R4, [R0+0x230] ;  /* 0x0002300000047984 */ /* 0x000a640000000c00 */
[----:B-----5:R-:W-:Y:S01]  /*2280*/  IMAD.IADD R0, R121, 0x1, R122 ;  /* 0x0000000179007824 */ /* 0x020fe200078e027a */
[----:B0-----:R-:W-:-:S04]  /*2290*/  IADD3 R121, PT, PT, RZ, -R125, RZ ;  /* 0x8000007dff797210 */ /* 0x001fc80007ffe0ff */
[----:B------:R0:W-:Y:S01]  /*22a0*/  STL [R1+0x4], R0 ;  /* 0x0000040001007387 */ /* 0x0001e20000100800 */
[----:B------:R-:W-:-:S03]  /*22b0*/  IMAD R121, R121, R126, RZ ;  /* 0x0000007e79797224 */ /* 0x000fc600078e02ff */
[----:B------:R5:W-:Y:S01]  /*22c0*/  STL [R1+0x40], R2 ;  /* 0x0000400201007387 */ /* 0x000be20000100800 */
[----:B0-----:R-:W-:-:S04]  /*22d0*/  IMAD.U32 R0, RZ, RZ, UR16 ;  /* 0x00000010ff007e24 */ /* 0x001fc8000f8e00ff */
[----:B------:R-:W-:Y:S02]  /*22e0*/  IMAD R0, R0, UR4, R3 ;  /* 0x0000000400007c24 */ /* 0x000fe4000f8e0203 */
[----:B-----5:R-:W-:-:S03]  /*22f0*/  IMAD.HI.U32 R2, R125, R121, R124 ;  /* 0x000000797d027227 */ /* 0x020fc600078e007c */
[----:B------:R0:W-:Y:S04]  /*2300*/  STL [R1], R0 ;  /* 0x0000000001007387 */ /* 0x0001e80000100800 */
[----:B--234-:R0:W-:Y:S02]  /*2310*/  STL [R1+0xc], R2 ;  /* 0x00000c0201007387 */ /* 0x01c1e40000100800 */
.L_x_2777:
[----:B---3--:R-:W2:Y:S01]  /*2320*/  LDL R248, [R1+0xc] ;  /* 0x00000c0001f87983 */ /* 0x008ea20000100800 */
[----:B0-----:R-:W0:Y:S01]  /*2330*/  LDC R2, c[0x0][0x3f4] ;  /* 0x0000fd00ff027b82 */ /* 0x001e220000000800 */
[----:B------:R-:W-:-:S07]  /*2340*/  IABS R0, R3 ;  /* 0x0000000300007213 */ /* 0x000fce0000000000 */
[----:B------:R-:W3:Y:S01]  /*2350*/  LDC R251, c[0x0][0x3f4] ;  /* 0x0000fd00fffb7b82 */ /* 0x000ee20000000800 */
[----:B0-----:R-:W-:Y:S02]  /*2360*/  IABS R250, R2 ;  /* 0x0000000200fa7213 */ /* 0x001fe40000000000 */
[----:B---3--:R-:W-:Y:S01]  /*2370*/  IABS R251, R251 ;  /* 0x000000fb00fb7213 */ /* 0x008fe20000000000 */
[----:B--2---:R-:W-:-:S04]  /*2380*/  IMAD.HI.U32 R248, R248, R0, RZ ;  /* 0x00000000f8f87227 */ /* 0x004fc800078e00ff */
[----:B------:R-:W-:-:S04]  /*2390*/  IMAD.MOV R248, RZ, RZ, -R248 ;  /* 0x000000fffff87224 */ /* 0x000fc800078e0af8 */
[----:B------:R-:W-:Y:S01]  /*23a0*/  IMAD R0, R250, R248, R0 ;  /* 0x000000f8fa007224 */ /* 0x000fe200078e0200 */
[----:B------:R-:W-:-:S04]  /*23b0*/  @P0 MOV R248, R252 ;  /* 0x000000fc00f80202 */ /* 0x000fc80000000f00 */
[----:B------:R-:W-:Y:S02]  /*23c0*/  ISETP.GT.U32.AND P1, PT, R251, R0, PT ;  /* 0x00000000fb00720c */ /* 0x000fe40003f24070 */
[----:B------:R-:W2:Y:S11]  /*23d0*/  @P0 LDG.E.U8 R248, desc[UR36][R248.64] ;  /* 0x00000024f8f80981 */ /* 0x000eb6000c1e1100 */
[----:B------:R-:W-:-:S04]  /*23e0*/  @!P1 IADD3 R0, PT, PT, R0, -R250, RZ ;  /* 0x800000fa00009210 */ /* 0x000fc80007ffe0ff */
[----:B------:R-:W-:Y:S02]  /*23f0*/  ISETP.GT.U32.AND P1, PT, R251, R0, PT ;  /* 0x00000000fb00720c */ /* 0x000fe40003f24070 */
[----:B------:R-:W-:Y:S02]  /*2400*/  ISETP.GE.AND P2, PT, R3, RZ, PT ;  /* 0x000000ff0300720c */ /* 0x000fe40003f46270 */
[----:B------:R-:W-:-:S09]  /*2410*/  ISETP.NE.AND P4, PT, R2, RZ, PT ;  /* 0x000000ff0200720c */ /* 0x000fd20003f85270 */
[----:B------:R-:W-:Y:S01]  /*2420*/  @!P1 IMAD.IADD R0, R0, 0x1, -R250 ;  /* 0x0000000100009824 */ /* 0x000fe200078e0afa */
[----:B------:R-:W-:Y:S01]  /*2430*/  ISETP.GE.AND P1, PT, R3, UR45, PT ;  /* 0x0000002d03007c0c */ /* 0x000fe2000bf26270 */
[----:B------:R-:W-:Y:S02]  /*2440*/  BSSY.RECONVERGENT B1, `(.L_x_2719) ;  /* 0x0000017000017945 */ /* 0x000fe40003800200 */
[----:B------:R-:W-:Y:S01]  /*2450*/  @!P2 IMAD.MOV R0, RZ, RZ, -R0 ;  /* 0x000000ffff00a224 */ /* 0x000fe200078e0a00 */
[----:B------:R-:W-:Y:S02]  /*2460*/  @!P4 LOP3.LUT R0, RZ, R2, RZ, 0x33, !PT ;  /* 0x00000002ff00c212 */ /* 0x000fe400078e33ff */
[----:B--2---:R-:W-:-:S07]  /*2470*/  ISETP.NE.AND P3, PT, R248, RZ, P0 ;  /* 0x000000fff800720c */ /* 0x004fce0000765270 */
[----:B------:R-:W-:Y:S06]  /*2480*/  @P1 BRA `(.L_x_2720) ;  /* 0x0000000000481947 */ /* 0x000fec0003800000 */
[----:B------:R-:W0:Y:S02]  /*2490*/  S2UR UR4, SR_CTAID.Y ;  /* 0x00000000000479c3 */ /* 0x000e240000002600 */
[----:B0-----:R-:W-:-:S05]  /*24a0*/  IMAD R122, R2, UR4, RZ ;  /* 0x00000004027a7c24 */ /* 0x001fca000f8e02ff */
[----:B------:R-:W-:-:S04]  /*24b0*/  IADD3 R121, P2, PT, R122, R0, RZ ;  /* 0x000000007a797210 */ /* 0x000fc80007f5e0ff */
[----:B------:R-:W-:Y:S02]  /*24c0*/  LEA.HI.X.SX32 R122, R122, RZ, 0x1, P2 ;  /* 0x000000ff7a7a7211 */ /* 0x000fe400010f0eff */
[----:B------:R-:W-:-:S04]  /*24d0*/  LEA R120, P2, R121, UR6, 0x2 ;  /* 0x0000000679787c11 */ /* 0x000fc8000f8410ff */
[----:B------:R-:W-:-:S05]  /*24e0*/  LEA.HI.X R121, R121, UR7, R122, 0x2, P2 ;  /* 0x0000000779797c11 */ /* 0x000fca00090f147a */
[----:B------:R0:W2:Y:S02]  /*24f0*/  LDG.E R120, desc[UR36][R120.64] ;  /* 0x0000002478787981 */ /* 0x0000a4000c1e1900 */
[----:B0-----:R-:W-:-:S04]  /*2500*/  IMAD R121, R2, UR17, RZ ;  /* 0x0000001102797c24 */ /* 0x001fc8000f8e02ff */
[----:B--2---:R-:W-:Y:S02]  /*2510*/  IMAD R120, R120, R121, RZ ;  /* 0x0000007978787224 */ /* 0x004fe400078e02ff */
[----:B------:R-:W-:-:S03]  /*2520*/  IMAD R121, R2, UR5, RZ ;  /* 0x0000000502797c24 */ /* 0x000fc6000f8e02ff */
[----:B------:R-:W-:Y:S02]  /*2530*/  LEA R122, R120, R0, 0x5 ;  /* 0x00000000787a7211 */ /* 0x000fe400078e28ff */
[----:B------:R-:W-:-:S03]  /*2540*/  SHF.R.S32.HI R120, RZ, 0x1f, R121 ;  /* 0x0000001fff787819 */ /* 0x000fc60000011479 */
[----:B------:R-:W-:-:S05]  /*2550*/  IMAD.SHL.U32 R122, R122, 0x4, RZ ;  /* 0x000000047a7a7824 */ /* 0x000fca00078e00ff */
[----:B------:R-:W-:-:S04]  /*2560*/  IADD3 R121, P2, PT, R122, R121, RZ ;  /* 0x000000797a797210 */ /* 0x000fc80007f5e0ff */
[----:B------:R-:W-:Y:S02]  /*2570*/  LEA.HI.X.SX32 R122, R122, R120, 0x1, P2 ;  /* 0x000000787a7a7211 */ /* 0x000fe400010f0eff */
[----:B------:R-:W-:-:S04]  /*2580*/  LEA R120, P2, R121, UR8, 0x2 ;  /* 0x0000000879787c11 */ /* 0x000fc8000f8410ff */
[----:B------:R-:W-:-:S06]  /*2590*/  LEA.HI.X R121, R121, UR9, R122, 0x2, P2 ;  /* 0x0000000979797c11 */ /* 0x000fcc00090f147a */
[----:B------:R-:W5:Y:S03]  /*25a0*/  LDG.E.128 R120, desc[UR36][R120.64] ;  /* 0x0000002478787981 */ /* 0x000f66000c1e1d00 */
.L_x_2720:
[----:B------:R-:W-:Y:S05]  /*25b0*/  BSYNC.RECONVERGENT B1 ;  /* 0x0000000000017941 */ /* 0x000fea0003800200 */
.L_x_2719:
        /* <DEDUP_REMOVED lines=8> */
[----:B------:R0:W2:Y:S01]  /*2640*/  LDG.E R124, desc[UR36][R124.64] ;  /* 0x000000247c7c7981 */ /* 0x0000a2000c1e1900 */
[C---:B------:R-:W-:Y:S02]  /*2650*/  IMAD R126, R2.reuse, UR5, RZ ;  /* 0x00000005027e7c24 */ /* 0x040fe4000f8e02ff */
[----:B0-----:R-:W-:-:S04]  /*2660*/  IMAD R125, R2, UR17, RZ ;  /* 0x00000011027d7c24 */ /* 0x001fc8000f8e02ff */
[----:B--2---:R-:W-:Y:S02]  /*2670*/  IMAD R124, R124, R125, RZ ;  /* 0x0000007d7c7c7224 */ /* 0x004fe400078e02ff */
[----:B------:R-:W-:-:S03]  /*2680*/  IMAD.IADD R125, R0, 0x1, R2 ;  /* 0x00000001007d7824 */ /* 0x000fc600078e0202 */
[----:B------:R-:W-:Y:S02]  /*2690*/  SHF.L.U32 R127, R124, 0x7, RZ ;  /* 0x000000077c7f7819 */ /* 0x000fe400000006ff */
[----:B------:R-:W-:-:S03]  /*26a0*/  LEA R124, R2, R0, 0x1 ;  /* 0x00000000027c7211 */ /* 0x000fc600078e08ff */
[----:B------:R-:W-:Y:S01]  /*26b0*/  IMAD R128, R125, 0x4, R127 ;  /* 0x000000047d807824 */ /* 0x000fe200078e027f */
[----:B------:R-:W-:Y:S02]  /*26c0*/  LEA R127, R124, R127, 0x2 ;  /* 0x0000007f7c7f7211 */ /* 0x000fe400078e10ff */
[----:B------:R-:W-:Y:S02]  /*26d0*/  SHF.R.S32.HI R124, RZ, 0x1f, R126 ;  /* 0x0000001fff7c7819 */ /* 0x000fe4000001147e */
[C---:B------:R-:W-:Y:S02]  /*26e0*/  IADD3 R125, P2, PT, R126.reuse, R128, RZ ;  /* 0x000000807e7d7210 */ /* 0x040fe40007f5e0ff */
[----:B------:R-:W-:Y:S02]  /*26f0*/  IADD3 R126, P4, PT, R126, R127, RZ ;  /* 0x0000007f7e7e7210 */ /* 0x000fe40007f9e0ff */
[-C--:B------:R-:W-:Y:S02]  /*2700*/  LEA.HI.X.SX32 R128, R128, R124.reuse, 0x1, P2 ;  /* 0x0000007c80807211 */ /* 0x080fe400010f0eff */
[----:B------:R-:W-:-:S02]  /*2710*/  LEA.HI.X.SX32 R127, R127, R124, 0x1, P4 ;  /* 0x0000007c7f7f7211 */ /* 0x000fc400020f0eff */
[----:B------:R-:W-:-:S04]  /*2720*/  LEA R124, P2, R125, UR8, 0x2 ;  /* 0x000000087d7c7c11 */ /* 0x000fc8000f8410ff */
[----:B------:R-:W-:Y:S02]  /*2730*/  LEA.HI.X R125, R125, UR9, R128, 0x2, P2 ;  /* 0x000000097d7d7c11 */ /* 0x000fe400090f1480 */
[----:B------:R-:W-:-:S04]  /*2740*/  LEA R128, P2, R126, UR8, 0x2 ;  /* 0x000000087e807c11 */ /* 0x000fc8000f8410ff */
[----:B------:R-:W-:Y:S02]  /*2750*/  LEA.HI.X R129, R126, UR9, R127, 0x2, P2 ;  /* 0x000000097e817c11 */ /* 0x000fe400090f147f */
[----:B------:R-:W5:Y:S04]  /*2760*/  LDG.E.128 R124, desc[UR36][R124.64] ;  /* 0x000000247c7c7981 */ /* 0x000f68000c1e1d00 */
[----:B------:R-:W5:Y:S03]  /*2770*/  LDG.E.128 R128, desc[UR36][R128.64] ;  /* 0x0000002480807981 */ /* 0x000f66000c1e1d00 */
.L_x_2722:
[----:B------:R-:W-:Y:S05]  /*2780*/  BSYNC.RECONVERGENT B1 ;  /* 0x0000000000017941 */ /* 0x000fea0003800200 */
.L_x_2721:
        /* <DEDUP_REMOVED lines=10> */
[C---:B------:R-:W-:Y:S02]  /*2830*/  IMAD R134, R2.reuse, UR5, RZ ;  /* 0x0000000502867c24 */ /* 0x040fe4000f8e02ff */
[----:B0-----:R-:W-:Y:S02]  /*2840*/  IMAD R133, R2, 0x4, R0 ;  /* 0x0000000402857824 */ /* 0x001fe400078e0200 */
[----:B--2---:R-:W-:Y:S02]  /*2850*/  IMAD R135, R132, R135, RZ ;  /* 0x0000008784877224 */ /* 0x004fe400078e02ff */
[----:B------:R-:W-:-:S05]  /*2860*/  IMAD.IADD R132, R0, 0x1, R2 ;  /* 0x0000000100847824 */ /* 0x000fca00078e0202 */
[----:B------:R-:W-:-:S04]  /*2870*/  LEA R132, R2, R132, 0x1 ;  /* 0x0000008402847211 */ /* 0x000fc800078e08ff */
[C---:B------:R-:W-:Y:S01]  /*2880*/  LEA R132, R135.reuse, R132, 0x5 ;  /* 0x0000008487847211 */ /* 0x040fe200078e28ff */
[----:B------:R-:W-:-:S03]  /*2890*/  IMAD R135, R135, 0x20, R133 ;  /* 0x0000002087877824 */ /* 0x000fc600078e0285 */
[----:B------:R-:W-:Y:S01]  /*28a0*/  SHF.L.U32 R136, R132, 0x2, RZ ;  /* 0x0000000284887819 */ /* 0x000fe200000006ff */
[----:B------:R-:W-:Y:S01]  /*28b0*/  IMAD.SHL.U32 R135, R135, 0x4, RZ ;  /* 0x0000000487877824 */ /* 0x000fe200078e00ff */
        /* <DEDUP_REMOVED lines=11> */
.L_x_2724:
[----:B------:R-:W-:Y:S05]  /*2970*/  BSYNC.RECONVERGENT B1 ;  /* 0x0000000000017941 */ /* 0x000fea0003800200 */
.L_x_2723:
        /* <DEDUP_REMOVED lines=19> */
[----:B------:R-:W-:-:S04]  /*2ab0*/  LEA R140, P2, R141, UR8, 0x2 ;  /* 0x000000088d8c7c11 */ /* 0x000fc8000f8410ff */
[----:B------:R-:W-:-:S06]  /*2ac0*/  LEA.HI.X R141, R141, UR9, R142, 0x2, P2 ;  /* 0x000000098d8d7c11 */ /* 0x000fcc00090f148e */
[----:B------:R-:W5:Y:S03]  /*2ad0*/  LDG.E.128 R140, desc[UR36][R140.64] ;  /* 0x000000248c8c7981 */ /* 0x000f66000c1e1d00 */
.L_x_2726:
[----:B------:R-:W-:Y:S05]  /*2ae0*/  BSYNC.RECONVERGENT B1 ;  /* 0x0000000000017941 */ /* 0x000fea0003800200 */
.L_x_2725:
        /* <DEDUP_REMOVED lines=9> */
[----:B------:R-:W-:Y:S01]  /*2b80*/  IMAD R146, R2, UR17, RZ ;  /* 0x0000001102927c24 */ /* 0x000fe2000f8e02ff */
[----:B0-----:R-:W-:-:S05]  /*2b90*/  IADD3 R145, PT, PT, R0, R2, RZ ;  /* 0x0000000200917210 */ /* 0x001fca0007ffe0ff */
[----:B------:R-:W-:-:S05]  /*2ba0*/  IMAD R145, R2, 0x4, R145 ;  /* 0x0000000402917824 */ /* 0x000fca00078e0291 */
[----:B------:R-:W-:Y:S01]  /*2bb0*/  IADD3 R145, PT, PT, R145, R2, RZ ;  /* 0x0000000291917210 */ /* 0x000fe20007ffe0ff */
[----:B--2---:R-:W-:Y:S02]  /*2bc0*/  IMAD R144, R144, R146, RZ ;  /* 0x0000009290907224 */ /* 0x004fe400078e02ff */
[----:B------:R-:W-:Y:S02]  /*2bd0*/  IMAD R146, R2, UR5, RZ ;  /* 0x0000000502927c24 */ /* 0x000fe4000f8e02ff */
        /* <DEDUP_REMOVED lines=8> */
.L_x_2728:
[----:B------:R-:W-:Y:S05]  /*2c60*/  BSYNC.RECONVERGENT B1 ;  /* 0x0000000000017941 */ /* 0x000fea0003800200 */
.L_x_2727:
        /* <DEDUP_REMOVED lines=10> */
[----:B------:R-:W-:Y:S02]  /*2d10*/  IMAD R150, R2, UR5, RZ ;  /* 0x0000000502967c24 */ /* 0x000fe4000f8e02ff */
[----:B--2---:R-:W-:Y:S02]  /*2d20*/  IMAD R151, R148, R151, RZ ;  /* 0x0000009794977224 */ /* 0x004fe400078e02ff */
[----:B------:R-:W-:-:S03]  /*2d30*/  IMAD.IADD R148, R0, 0x1, R2 ;  /* 0x0000000100947824 */ /* 0x000fc600078e0202 */
[----:B------:R-:W-:Y:S02]  /*2d40*/  SHF.L.U32 R151, R151, 0x7, RZ ;  /* 0x0000000797977819 */ /* 0x000fe400000006ff */
[----:B------:R-:W-:-:S05]  /*2d50*/  LEA R148, R2, R148, 0x2 ;  /* 0x0000009402947211 */ /* 0x000fca00078e10ff */
[C---:B------:R-:W-:Y:S02]  /*2d60*/  IMAD R149, R2.reuse, 0x2, R148 ;  /* 0x0000000202957824 */ /* 0x040fe400078e0294 */
[----:B------:R-:W-:-:S03]  /*2d70*/  IMAD R148, R2, 0x8, R0 ;  /* 0x0000000802947824 */ /* 0x000fc600078e0200 */
[----:B------:R-:W-:Y:S01]  /*2d80*/  LEA R152, R149, R151, 0x2 ;  /* 0x0000009795987211 */ /* 0x000fe200078e10ff */
[----:B------:R-:W-:Y:S01]  /*2d90*/  IMAD.U32 R151, R148, 0x4, R151 ;  /* 0x0000000494977824 */ /* 0x000fe200078e0097 */
        /* <DEDUP_REMOVED lines=11> */
.L_x_2730:
[----:B------:R-:W-:Y:S05]  /*2e50*/  BSYNC.RECONVERGENT B1 ;  /* 0x0000000000017941 */ /* 0x000fea0003800200 */
.L_x_2729:
        /* <DEDUP_REMOVED lines=12> */
[----:B------:R-:W-:-:S05]  /*2f20*/  LEA R157, R2, R157, 0x1 ;  /* 0x0000009d029d7211 */ /* 0x000fca00078e08ff */
[----:B------:R-:W-:Y:S02]  /*2f30*/  IMAD R157, R2, 0x2, R157 ;  /* 0x00000002029d7824 */ /* 0x000fe400078e029d */
[----:B--2---:R-:W-:Y:S02]  /*2f40*/  IMAD R156, R156, R158, RZ ;  /* 0x0000009e9c9c7224 */ /* 0x004fe400078e02ff */
[----:B------:R-:W-:-:S03]  /*2f50*/  IMAD R158, R2, UR5, RZ ;  /* 0x00000005029e7c24 */ /* 0x000fc6000f8e02ff */
        /* <DEDUP_REMOVED lines=8> */
.L_x_2732:
[----:B------:R-:W-:Y:S05]  /*2fe0*/  BSYNC.RECONVERGENT B1 ;  /* 0x0000000000017941 */ /* 0x000fea0003800200 */
.L_x_2731:
        /* <DEDUP_REMOVED lines=25> */
.L_x_2734:
[----:B------:R-:W-:Y:S05]  /*3180*/  BSYNC.RECONVERGENT B1 ;  /* 0x0000000000017941 */ /* 0x000fea0003800200 */
.L_x_2733:
        /* <DEDUP_REMOVED lines=9> */
[----:B------:R-:W-:Y:S02]  /*3220*/  IMAD R166, R2, UR17, RZ ;  /* 0x0000001102a67c24 */ /* 0x000fe4000f8e02ff */
[----:B0-----:R-:W-:-:S05]  /*3230*/  IMAD.IADD R165, R0, 0x1, R2 ;  /* 0x0000000100a57824 */ /* 0x001fca00078e0202 */
[----:B------:R-:W-:-:S05]  /*3240*/  LEA R165, R2, R165, 0x2 ;  /* 0x000000a502a57211 */ /* 0x000fca00078e10ff */
        /* <DEDUP_REMOVED lines=13> */
.L_x_2736:
[----:B------:R-:W-:Y:S05]  /*3320*/  BSYNC.RECONVERGENT B1 ;  /* 0x0000000000017941 */ /* 0x000fea0003800200 */
.L_x_2735:
        /* <DEDUP_REMOVED lines=14> */
[----:B------:R-:W-:-:S05]  /*3410*/  LEA R169, R2, R169, 0x1 ;  /* 0x000000a902a97211 */ /* 0x000fca00078e08ff */
[----:B------:R-:W-:Y:S02]  /*3420*/  IMAD.IADD R169, R169, 0x1, R2 ;  /* 0x00000001a9a97824 */ /* 0x000fe400078e0202 */
        /* <DEDUP_REMOVED lines=10> */
.L_x_2738:
[----:B------:R-:W-:Y:S05]  /*34d0*/  BSYNC.RECONVERGENT B1 ;  /* 0x0000000000017941 */ /* 0x000fea0003800200 */
.L_x_2737:
        /* <DEDUP_REMOVED lines=26> */
.L_x_2740:
[----:B------:R-:W-:Y:S05]  /*3680*/  BSYNC.RECONVERGENT B1 ;  /* 0x0000000000017941 */ /* 0x000fea0003800200 */
.L_x_2739:
        /* <DEDUP_REMOVED lines=27> */
.L_x_2742:
[----:B------:R-:W-:Y:S05]  /*3840*/  BSYNC.RECONVERGENT B1 ;  /* 0x0000000000017941 */ /* 0x000fea0003800200 */
.L_x_2741:
        /* <DEDUP_REMOVED lines=9> */
[----:B------:R-:W0:Y:S02]  /*38e0*/  S2UR UR4, SR_CTAID.Y ;  /* 0x00000000000479c3 */ /* 0x000e240000002600 */
[----:B0-----:R-:W-:-:S05]  /*38f0*/  IMAD R182, R2, UR4, RZ ;  /* 0x0000000402b67c24 */ /* 0x001fca000f8e02ff */
[----:B------:R-:W-:-:S04]  /*3900*/  IADD3 R181, P2, PT, R182, R0, RZ ;  /* 0x00000000b6b57210 */ /* 0x000fc80007f5e0ff */
[----:B------:R-:W-:Y:S02]  /*3910*/  LEA.HI.X.SX32 R182, R182, RZ, 0x1, P2 ;  /* 0x000000ffb6b67211 */ /* 0x000fe400010f0eff */
[----:B------:R-:W-:-:S04]  /*3920*/  LEA R180, P2, R181, UR6, 0x2 ;  /* 0x00000006b5b47c11 */ /* 0x000fc8000f8410ff */
[----:B------:R-:W-:-:S05]  /*3930*/  LEA.HI.X R181, R181, UR7, R182, 0x2, P2 ;  /* 0x00000007b5b57c11 */ /* 0x000fca00090f14b6 */
[----:B------:R0:W2:Y:S01]  /*3940*/  LDG.E R180, desc[UR36][R180.64] ;  /* 0x00000024b4b47981 */ /* 0x0000a2000c1e1900 */
[C---:B------:R-:W-:Y:S02]  /*3950*/  IMAD R183, R2.reuse, 0x10, R0 ;  /* 0x0000001002b77824 */ /* 0x040fe400078e0200 */
[C---:B------:R-:W-:Y:S02]  /*3960*/  IMAD R182, R2.reuse, UR5, RZ ;  /* 0x0000000502b67c24 */ /* 0x040fe4000f8e02ff */
[----:B0-----:R-:W-:-:S04]  /*3970*/  IMAD R181, R2, UR17, RZ ;  /* 0x0000001102b57c24 */ /* 0x001fc8000f8e02ff */
        /* <DEDUP_REMOVED lines=9> */
[----:B------:R-:W-:-:S04]  /*3a10*/  LEA R180, P2, R181, UR8, 0x2 ;  /* 0x00000008b5b47c11 */ /* 0x000fc8000f8410ff */
[----:B------:R-:W-:Y:S02]  /*3a20*/  LEA.HI.X R181, R181, UR9, R184, 0x2, P2 ;  /* 0x00000009b5b57c11 */ /* 0x000fe400090f14b8 */
[----:B------:R-:W-:-:S04]  /*3a30*/  LEA R184, P2, R182, UR8, 0x2 ;  /* 0x00000008b6b87c11 */ /* 0x000fc8000f8410ff */
[----:B------:R-:W-:Y:S02]  /*3a40*/  LEA.HI.X R185, R182, UR9, R183, 0x2, P2 ;  /* 0x00000009b6b97c11 */ /* 0x000fe400090f14b7 */
[----:B------:R-:W5:Y:S04]  /*3a50*/  LDG.E.128 R180, desc[UR36][R180.64] ;  /* 0x00000024b4b47981 */ /* 0x000f68000c1e1d00 */
[----:B------:R-:W5:Y:S03]  /*3a60*/  LDG.E.128 R184, desc[UR36][R184.64] ;  /* 0x00000024b8b87981 */ /* 0x000f66000c1e1d00 */
.L_x_2744:
[----:B------:R-:W-:Y:S05]  /*3a70*/  BSYNC.RECONVERGENT B1 ;  /* 0x0000000000017941 */ /* 0x000fea0003800200 */
.L_x_2743:
        /* <DEDUP_REMOVED lines=21> */
.L_x_2746:
[----:B------:R-:W-:Y:S05]  /*3bd0*/  BSYNC.RECONVERGENT B1 ;  /* 0x0000000000017941 */ /* 0x000fea0003800200 */
.L_x_2745:
        /* <DEDUP_REMOVED lines=21> */
.L_x_2748:
[----:B------:R-:W-:Y:S05]  /*3d30*/  BSYNC.RECONVERGENT B1 ;  /* 0x0000000000017941 */ /* 0x000fea0003800200 */
.L_x_2747:
        /* <DEDUP_REMOVED lines=21> */
.L_x_2750:
[----:B------:R-:W-:Y:S05]  /*3e90*/  BSYNC.RECONVERGENT B1 ;  /* 0x0000000000017941 */ /* 0x000fea0003800200 */
.L_x_2749:
        /* <DEDUP_REMOVED lines=21> */
.L_x_2752:
[----:B------:R-:W-:Y:S05]  /*3ff0*/  BSYNC.RECONVERGENT B1 ;  /* 0x0000000000017941 */ /* 0x000fea0003800200 */
.L_x_2751:
        /* <DEDUP_REMOVED lines=21> */
.L_x_2754:
[----:B------:R-:W-:Y:S05]  /*4150*/  BSYNC.RECONVERGENT B1 ;  /* 0x0000000000017941 */ /* 0x000fea0003800200 */
.L_x_2753:
        /* <DEDUP_REMOVED lines=21> */
.L_x_2756:
[----:B------:R-:W-:Y:S05]  /*42b0*/  BSYNC.RECONVERGENT B1 ;  /* 0x0000000000017941 */ /* 0x000fea0003800200 */
.L_x_2755:
        /* <DEDUP_REMOVED lines=21> */
.L_x_2758:
[----:B------:R-:W-:Y:S05]  /*4410*/  BSYNC.RECONVERGENT B1 ;  /* 0x0000000000017941 */ /* 0x000fea0003800200 */
.L_x_2757:
        /* <DEDUP_REMOVED lines=21> */
.L_x_2760:
[----:B------:R-:W-:Y:S05]  /*4570*/  BSYNC.RECONVERGENT B1 ;  /* 0x0000000000017941 */ /* 0x000fea0003800200 */
.L_x_2759:
        /* <DEDUP_REMOVED lines=21> */
.L_x_2762:
[----:B------:R-:W-:Y:S05]  /*46d0*/  BSYNC.RECONVERGENT B1 ;  /* 0x0000000000017941 */ /* 0x000fea0003800200 */
.L_x_2761:
        /* <DEDUP_REMOVED lines=21> */
.L_x_2764:
[----:B------:R-:W-:Y:S05]  /*4830*/  BSYNC.RECONVERGENT B1 ;  /* 0x0000000000017941 */ /* 0x000fea0003800200 */
.L_x_2763:
        /* <DEDUP_REMOVED lines=21> */
.L_x_2766:
[----:B------:R-:W-:Y:S05]  /*4990*/  BSYNC.RECONVERGENT B1 ;  /* 0x0000000000017941 */ /* 0x000fea0003800200 */
.L_x_2765:
        /* <DEDUP_REMOVED lines=21> */
.L_x_2768:
[----:B------:R-:W-:Y:S05]  /*4af0*/  BSYNC.RECONVERGENT B1 ;  /* 0x0000000000017941 */ /* 0x000fea0003800200 */
.L_x_2767:
        /* <DEDUP_REMOVED lines=21> */
.L_x_2770:
[----:B------:R-:W-:Y:S05]  /*4c50*/  BSYNC.RECONVERGENT B1 ;  /* 0x0000000000017941 */ /* 0x000fea0003800200 */
.L_x_2769:
        /* <DEDUP_REMOVED lines=21> */
.L_x_2772:
[----:B------:R-:W-:Y:S05]  /*4db0*/  BSYNC.RECONVERGENT B1 ;  /* 0x0000000000017941 */ /* 0x000fea0003800200 */
.L_x_2771:
        /* <DEDUP_REMOVED lines=10> */
[----:B--2---:R-:W-:Y:S01]  /*4e60*/  IMAD R0, R0, R244, RZ ;  /* 0x000000f400007224 */ /* 0x004fe200078e02ff */
[----:B------:R-:W-:Y:S01]  /*4e70*/  IADD3 R244, PT, PT, R248, R2, RZ ;  /* 0x00000002f8f47210 */ /* 0x000fe20007ffe0ff */
[----:B------:R-:W-:-:S04]  /*4e80*/  IMAD R2, R2, UR5, RZ ;  /* 0x0000000502027c24 */ /* 0x000fc8000f8e02ff */
        /* <DEDUP_REMOVED lines=8> */
.L_x_2774:
[----:B------:R-:W-:Y:S05]  /*4f10*/  BSYNC.RECONVERGENT B1 ;  /* 0x0000000000017941 */ /* 0x000fea0003800200 */
.L_x_2773:
[----:B------:R-:W-:Y:S04]  /*4f20*/  BSSY.RECONVERGENT B1, `(.L_x_2775) ;  /* 0x00000b0000017945 */ /* 0x000fe80003800200 */
[----:B------:R-:W-:Y:S05]  /*4f30*/  @P1 BRA `(.L_x_2776) ;  /* 0x0000000800b81947 */ /* 0x000fea0003800000 */
[----:B------:R-:W-:Y:S01]  /*4f40*/  ISETP.NE.U32.AND P1, PT, RZ, UR12, PT ;  /* 0x0000000cff007c0c */ /* 0x000fe2000bf25070 */
[----:B------:R-:W2:Y:S03]  /*4f50*/  LDL R248, [R1+0x20] ;  /* 0x0000200001f87983 */ /* 0x000ea60000100800 */
[----:B------:R-:W-:Y:S01]  /*4f60*/  ISETP.NE.AND.EX P1, PT, RZ, UR13, PT, P1 ;  /* 0x0000000dff007c0c */ /* 0x000fe2000bf25310 */
[----:B------:R0:W-:Y:S04]  /*4f70*/  STL [R1+0x48], R252 ;  /* 0x000048fc01007387 */ /* 0x0001e80000100800 */
[----:B0-----:R-:W3:Y:S08]  /*4f80*/  LDL R252, [R1+0x30] ;  /* 0x0000300001fc7983 */ /* 0x001ef00000100800 */
[----:B------:R-:W0:Y:S01]  /*4f90*/  @P1 LDC R0, c[0x0][0x408] ;  /* 0x00010200ff001b82 */ /* 0x000e220000000800 */
[----:B------:R4:W-:Y:S07]  /*4fa0*/  STL [R1+0x44], R249 ;  /* 0x000044f901007387 */ /* 0x0009ee0000100800 */
[----:B------:R-:W0:Y:S01]  /*4fb0*/  @P1 LDC R2, c[0x0][0x430] ;  /* 0x00010c00ff021b82 */ /* 0x000e220000000800 */
[----:B----4-:R-:W4:Y:S07]  /*4fc0*/  LDL R249, [R1+0x34] ;  /* 0x0000340001f97983 */ /* 0x010f2e0000100800 */
[----:B------:R-:W1:Y:S01]  /*4fd0*/  @P1 LDC.64 R250, c[0x0][0x448] ;  /* 0x00011200fffa1b82 */ /* 0x000e620000000a00 */
[----:B0-----:R-:W-:-:S02]  /*4fe0*/  @P1 IMAD.IADD R2, R2, 0x1, R0 ;  /* 0x0000000102021824 */ /* 0x001fc400078e0200 */
[----:B------:R-:W1:Y:S03]  /*4ff0*/  @P1 S2R R0, SR_CTAID.X ;  /* 0x0000000000001919 */ /* 0x000e660000002500 */
[----:B------:R-:W-:Y:S02]  /*5000*/  @P1 ISETP.GE.AND P4, PT, R3, R2, PT ;  /* 0x000000020300120c */ /* 0x000fe40003f86270 */
[----:B------:R-:W4:Y:S01]  /*5010*/  LDL R2, [R1+0x24] ;  /* 0x0000240001027983 */ /* 0x000f220000100800 */
[----:B-1----:R-:W-:-:S05]  /*5020*/  @P1 IMAD.WIDE.U32 R250, R0, 0x4, R250 ;  /* 0x0000000400fa1825 */ /* 0x002fca00078e00fa */
[----:B------:R0:W4:Y:S04]  /*5030*/  @P1 LDG.E R0, desc[UR36][R250.64] ;  /* 0x00000024fa001981 */ /* 0x000128000c1e1900 */
[----:B------:R-:W4:Y:S04]  /*5040*/  LDL R250, [R1+0x10] ;  /* 0x0000100001fa7983 */ /* 0x000f280000100800 */
[----:B------:R-:W4:Y:S01]  /*5050*/  LDL R251, [R1+0x14] ;  /* 0x0000140001fb7983 */ /* 0x000f220000100800 */
[----:B--2--5:R-:W-:-:S04]  /*5060*/  FMUL.FTZ R248, R248, R124 ;  /* 0x0000007cf8f87220 */ /* 0x024fc80000410000 */
[----:B---3--:R-:W-:Y:S02]  /*5070*/  FFMA.FTZ R248, R252, R120, R248 ;  /* 0x00000078fcf87223 */ /* 0x008fe400000100f8 */
[----:B------:R2:W5:Y:S01]  /*5080*/  LDL.LU R252, [R1+0x48] ;  /* 0x0000480001fc7983 */ /* 0x0005620000300800 */
[----:B----4-:R-:W-:-:S04]  /*5090*/  FMUL.FTZ R2, R2, R125 ;  /* 0x0000007d02027220 */ /* 0x010fc80000410000 */
[----:B------:R-:W-:Y:S02]  /*50a0*/  FFMA.FTZ R2, R249, R121, R2 ;  /* 0x00000079f9027223 */ /* 0x000fe40000010002 */
[----:B------:R2:W5:Y:S01]  /*50b0*/  LDL.LU R249, [R1+0x44] ;  /* 0x0000440001f97983 */ /* 0x0005620000300800 */
[----:B------:R-:W-:-:S03]  /*50c0*/  FFMA.FTZ R248, R250, R128, R248 ;  /* 0x00000080faf87223 */ /* 0x000fc600000100f8 */
[----:B------:R-:W3:Y:S01]  /*50d0*/  LDL R250, [R1+0x18] ;  /* 0x0000180001fa7983 */ /* 0x000ee20000100800 */
[----:B------:R-:W-:Y:S01]  /*50e0*/  FFMA.FTZ R2, R251, R129, R2 ;  /* 0x00000081fb027223 */ /* 0x000fe20000010002 */
[----:B------:R-:W-:Y:S02]  /*50f0*/  FFMA.FTZ R248, R116, R132, R248 ;  /* 0x0000008474f87223 */ /* 0x000fe400000100f8 */
[----:B------:R-:W4:Y:S01]  /*5100*/  LDL R251, [R1+0x38] ;  /* 0x0000380001fb7983 */ /* 0x000f220000100800 */
        /* <DEDUP_REMOVED lines=56> */
[----:B------:R-:W-:-:S04]  /*5490*/  FFMA.FTZ R2, R5, R245, R2 ;  /* 0x000000f505027223 */ /* 0x000fc80000010002 */
[----:B------:R-:W-:Y:S02]  /*54a0*/  FADD.FTZ R2, R248, R2 ;  /* 0x00000002f8027221 */ /* 0x000fe40000010000 */
[----:B------:R-:W2:Y:S02]  /*54b0*/  LDL R248, [R1+0x28] ;  /* 0x0000280001f87983 */ /* 0x000ea40000100800 */
[----:B--2---:R-:W-:-:S04]  /*54c0*/  FMUL.FTZ R248, R248, R126 ;  /* 0x0000007ef8f87220 */ /* 0x004fc80000410000 */
[----:B----4-:R-:W-:Y:S02]  /*54d0*/  FFMA.FTZ R248, R251, R122, R248 ;  /* 0x0000007afbf87223 */ /* 0x010fe400000100f8 */
[----:B------:R-:W2:Y:S02]  /*54e0*/  LDL R251, [R1+0x3c] ;  /* 0x00003c0001fb7983 */ /* 0x000ea40000100800 */
[----:B---3--:R-:W-:Y:S02]  /*54f0*/  FFMA.FTZ R248, R250, R130, R248 ;  /* 0x00000082faf87223 */ /* 0x008fe400000100f8 */
[----:B------:R-:W3:Y:S02]  /*5500*/  LDL R250, [R1+0x1c] ;  /* 0x00001c0001fa7983 */ /* 0x000ee40000100800 */
        /* <DEDUP_REMOVED lines=29> */
[----:B------:R-:W-:Y:S02]  /*56e0*/  FADD.FTZ R2, R248, R2 ;  /* 0x00000002f8027221 */ /* 0x000fe40000010000 */
[----:B------:R-:W4:Y:S02]  /*56f0*/  LDL R248, [R1+0x2c] ;  /* 0x00002c0001f87983 */ /* 0x000f240000100800 */
[----:B----4-:R-:W-:-:S04]  /*5700*/  FMUL.FTZ R248, R248, R127 ;  /* 0x0000007ff8f87220 */ /* 0x010fc80000410000 */
[----:B--2---:R-:W-:-:S04]  /*5710*/  FFMA.FTZ R248, R251, R123, R248 ;  /* 0x0000007bfbf87223 */ /* 0x004fc800000100f8 */
[----:B---3--:R-:W-:-:S04]  /*5720*/  FFMA.FTZ R248, R250, R131, R248 ;  /* 0x00000083faf87223 */ /* 0x008fc800000100f8 */
        /* <DEDUP_REMOVED lines=30> */
[----:B------:R-:W2:Y:S01]  /*5910*/  LDL R248, [R1] ;  /* 0x0000000001f87983 */ /* 0x000ea20000100800 */
[----:B------:R-:W-:-:S04]  /*5920*/  ISETP.NE.U32.AND P2, PT, RZ, UR10, PT ;  /* 0x0000000aff007c0c */ /* 0x000fc8000bf45070 */
[----:B------:R-:W-:-:S13]  /*5930*/  ISETP.NE.AND.EX P2, PT, RZ, UR11, PT, P2 ;  /* 0x0000000bff007c0c */ /* 0x000fda000bf45320 */
[----:B0-----:R-:W2:Y:S02]  /*5940*/  @P2 LDC.64 R250, c[0x0][0x438] ;  /* 0x00010e00fffa2b82 */ /* 0x001ea40000000a00 */
[----:B--2---:R-:W-:-:S06]  /*5950*/  @P2 IMAD.WIDE R250, R248, 0x4, R250 ;  /* 0x00000004f8fa2825 */ /* 0x004fcc00078e02fa */
[----:B------:R-:W2:Y:S01]  /*5960*/  @P2 LDG.E R250, desc[UR36][R250.64] ;  /* 0x00000024fafa2981 */ /* 0x000ea2000c1e1900 */
[----:B------:R-:W-:-:S03]  /*5970*/  FMUL.FTZ R2, R2, UR18 ;  /* 0x0000001202027c20 */ /* 0x000fc60008410000 */
[----:B------:R-:W3:Y:S01]  /*5980*/  LDL R251, [R1+0x8] ;  /* 0x0000080001fb7983 */ /* 0x000ee20000100800 */
[----:B------:R-:W-:-:S04]  /*5990*/  @P1 SEL R248, RZ, UR39, P4 ;  /* 0x00000027fff81c07 */ /* 0x000fc8000a000000 */
[----:B------:R-:W-:Y:S01]  /*59a0*/  @P1 IADD3 R248, PT, PT, R3, -UR45, R248 ;  /* 0x8000002d03f81c10 */ /* 0x000fe2000fffe0f8 */
[----:B--2---:R-:W-:Y:S02]  /*59b0*/  @P2 FADD.FTZ R2, R2, R250 ;  /* 0x000000fa02022221 */ /* 0x004fe40000010000 */
[----:B------:R-:W2:Y:S01]  /*59c0*/  LDL R250, [R1+0x4] ;  /* 0x0000040001fa7983 */ /* 0x000ea20000100800 */
[----:B------:R-:W-:-:S05]  /*59d0*/  @P1 I2FP.F32.S32 R248, R248 ;  /* 0x000000f800f81245 */ /* 0x000fca0000201400 */
[----:B------:R-:W-:-:S05]  /*59e0*/  @P1 FFMA.FTZ R2, R248, R0, R2 ;  /* 0x00000000f8021223 */ /* 0x000fca0000010002 */
[----:B---3--:R-:W-:-:S05]  /*59f0*/  @!P3 FMNMX.FTZ R251, R251, R2, !PT ;  /* 0x00000002fbfbb209 */ /* 0x008fca0007810000 */
[----:B------:R0:W-:Y:S04]  /*5a00*/  @!P3 STL [R1+0x8], R251 ;  /* 0x000008fb0100b387 */ /* 0x0001e80000100800 */
[----:B--2---:R0:W-:Y:S02]  /*5a10*/  STS [R250], R2 ;  /* 0x00000002fa007388 */ /* 0x0041e40000000800 */
.L_x_2776:
[----:B------:R-:W-:Y:S05]  /*5a20*/  BSYNC.RECONVERGENT B1 ;  /* 0x0000000000017941 */ /* 0x000fea0003800200 */
.L_x_2775:
[----:B------:R-:W2:Y:S04]  /*5a30*/  LDL.LU R248, [R1+0x4] ;  /* 0x0000040001f87983 */ /* 0x000ea80000300800 */
[----:B0-----:R-:W3:Y:S04]  /*5a40*/  LDL.LU R2, [R1] ;  /* 0x0000000001027983 */ /* 0x001ee80000300800 */
[----:B------:R-:W4:Y:S01]  /*5a50*/  LDL R0, [R1+0x40] ;  /* 0x0000400001007983 */ /* 0x000f220000100800 */
[----:B-----5:R-:W-:Y:S02]  /*5a60*/  IADD3 R252, P1, PT, R252, 0x100, RZ ;  /* 0x00000100fcfc7810 */ /* 0x020fe40007f3e0ff */
[----:B------:R-:W-:-:S03]  /*5a70*/  IADD3 R3, PT, PT, R3, 0x100, RZ ;  /* 0x0000010003037810 */ /* 0x000fc60007ffe0ff */
[----:B------:R-:W-:Y:S02]  /*5a80*/  IMAD.X R249, RZ, RZ, R249, P1 ;  /* 0x000000fffff97224 */ /* 0x000fe400008e06f9 */
[----:B--2---:R-:W-:Y:S01]  /*5a90*/  VIADD R248, R248, 0x400 ;  /* 0x00000400f8f87836 */ /* 0x004fe20000000000 */
[----:B---3--:R-:W-:Y:S02]  /*5aa0*/  IADD3 R2, PT, PT, R2, 0x100, RZ ;  /* 0x0000010002027810 */ /* 0x008fe40007ffe0ff */
[----:B----4-:R-:W-:-:S03]  /*5ab0*/  ISETP.GE.AND P1, PT, R3, R0, PT ;  /* 0x000000000300720c */ /* 0x010fc60003f26270 */
[----:B------:R3:W-:Y:S04]  /*5ac0*/  STL [R1], R2 ;  /* 0x0000000201007387 */ /* 0x0007e80000100800 */
[----:B------:R3:W-:Y:S06]  /*5ad0*/  STL [R1+0x4], R248 ;  /* 0x000004f801007387 */ /* 0x0007ec0000100800 */
[----:B------:R-:W-:Y:S05]  /*5ae0*/  @!P1 BRA `(.L_x_2777) ;  /* 0xffffffc8000c9947 */ /* 0x000fea000383ffff */
.L_x_2718:
[----:B01----:R-:W-:Y:S05]  /*5af0*/  BSYNC.RECONVERGENT B0 ;  /* 0x0000000000007941 */ /* 0x003fea0003800200 */
.L_x_2717:
[----:B---3--:R-:W3:Y:S01]  /*5b00*/  LDL.LU R2, [R1+0x8] ;  /* 0x0000080001027983 */ /* 0x008ee20000300800 */
[----:B------:R-:W0:Y:S01]  /*5b10*/  S2UR UR12, SR_CgaCtaId ;  /* 0x00000000000c79c3 */ /* 0x000e220000008800 */
[----:B------:R-:W-:Y:S01]  /*5b20*/  UMOV UR10, 0x400 ;  /* 0x00000400000a7882 */ /* 0x000fe20000000000 */
[----:B------:R-:W1:Y:S01]  /*5b30*/  LDCU UR4, c[0x0][0x3f4] ;  /* 0x00007e80ff0477ac */ /* 0x000e620008000800 */
[----:B------:R-:W-:Y:S01]  /*5b40*/  BSSY.RECONVERGENT B0, `(.L_x_2778) ;  /* 0x000018d000007945 */ /* 0x000fe20003800200 */
[----:B------:R-:W4:Y:S04]  /*5b50*/  LDCU UR6, c[0x0][0x3f4] ;  /* 0x00007e80ff0677ac */ /* 0x000f280008000800 */
[----:B------:R-:W4:Y:S01]  /*5b60*/  S2UR UR14, SR_CTAID.Y ;  /* 0x00000000000e79c3 */ /* 0x000f220000002600 */
[----:B------:R-:W-:-:S02]  /*5b70*/  UIADD3 UR11, UPT, UPT, UR45, 0x1, URZ ;  /* 0x000000012d0b7890 */ /* 0x000fc4000fffe0ff */
[----:B-1----:R-:W-:Y:S02]  /*5b80*/  UIADD3 UR4, UPT, UPT, UR45, 0x1, -UR4 ;  /* 0x000000012d047890 */ /* 0x002fe4000fffe804 */
[----:B0-----:R-:W-:Y:S02]  /*5b90*/  ULEA UR13, UR12, UR10, 0x18 ;  /* 0x0000000a0c0d7291 */ /* 0x001fe4000f8ec0ff */
[----:B------:R-:W-:-:S04]  /*5ba0*/  UISETP.LT.AND UP0, UPT, URZ, UR4, UPT ;  /* 0x00000004ff00728c */ /* 0x000fc8000bf01270 */
[----:B------:R-:W-:Y:S02]  /*5bb0*/  USEL UR4, URZ, UR4, !UP0 ;  /* 0x00000004ff047287 */ /* 0x000fe4000c000000 */
[----:B----4-:R-:W-:-:S04]  /*5bc0*/  UIMAD UR6, UR14, UR6, URZ ;  /* 0x000000060e0672a4 */ /* 0x010fc8000f8e02ff */
[----:B------:R-:W-:Y:S01]  /*5bd0*/  USHF.R.S32.HI UR9, URZ, 0x1f, UR6 ;  /* 0x0000001fff097899 */ /* 0x000fe20008011406 */
[----:B---3--:R-:W0:Y:S02]  /*5be0*/  SHFL.BFLY PT, R0, R2, 0x10, 0x1f ;  /* 0x0e001f0002007f89 */ /* 0x008e2400000e0000 */
[----:B0-----:R-:W-:-:S05]  /*5bf0*/  FMNMX.FTZ R3, R0, R2, !PT ;  /* 0x0000000200037209 */ /* 0x001fca0007810000 */
[----:B------:R-:W0:Y:S02]  /*5c00*/  SHFL.BFLY PT, R0, R3, 0x8, 0x1f ;  /* 0x0d001f0003007f89 */ /* 0x000e2400000e0000 */
[----:B0-----:R-:W-:Y:S02]  /*5c10*/  FMNMX.FTZ R4, R3, R0, !PT ;  /* 0x0000000003047209 */ /* 0x001fe40007810000 */
[----:B------:R-:W0:Y:S03]  /*5c20*/  S2R R0, SR_TID.X ;  /* 0x0000000000007919 */ /* 0x000e260000002100 */
[----:B------:R-:W1:Y:S02]  /*5c30*/  SHFL.BFLY PT, R5, R4, 0x4, 0x1f ;  /* 0x0c801f0004057f89 */ /* 0x000e6400000e0000 */
[----:B-1----:R-:W-:Y:S01]  /*5c40*/  FMNMX.FTZ R5, R4, R5, !PT ;  /* 0x0000000504057209 */ /* 0x002fe20007810000 */
[----:B0-----:R-:W-:-:S04]  /*5c50*/  IMAD.SHL.U32 R14, R0, 0x4, RZ ;  /* 0x00000004000e7824 */ /* 0x001fc800078e00ff */
[----:B------:R-:W0:Y:S02]  /*5c60*/  SHFL.BFLY PT, R2, R5, 0x2, 0x1f ;  /* 0x0c401f0005027f89 */ /* 0x000e2400000e0000 */
[----:B0-----:R-:W-:Y:S02]  /*5c70*/  FMNMX.FTZ R6, R5, R2, !PT ;  /* 0x0000000205067209 */ /* 0x001fe40007810000 */
[----:B------:R-:W-:Y:S02]  /*5c80*/  LOP3.LUT P0, R2, R0, 0x1f, RZ, 0xc0, !PT ;  /* 0x0000001f00027812 */ /* 0x000fe4000780c0ff */
[----:B------:R-:W-:Y:S01]  /*5c90*/  MOV R5, 0xff7fffff ;  /* 0xff7fffff00057802 */ /* 0x000fe20000000f00 */
[----:B------:R-:W0:Y:S01]  /*5ca0*/  SHFL.BFLY PT, R7, R6, 0x1, 0x1f ;  /* 0x0c201f0006077f89 */ /* 0x000e2200000e0000 */
[C---:B------:R-:W-:Y:S02]  /*5cb0*/  ISETP.GT.U32.AND P1, PT, R2.reuse, 0x7, PT ;  /* 0x000000070200780c */ /* 0x040fe40003f24070 */
[----:B------:R-:W-:-:S07]  /*5cc0*/  LEA R4, R2, UR13, 0x2 ;  /* 0x0000000d02047c11 */ /* 0x000fce000f8e10ff */
[----:B------:R-:W-:Y:S02]  /*5cd0*/  @!P0 LEA.HI R3, R0, UR13, RZ, 0x1d ;  /* 0x0000000d00038c11 */ /* 0x000fe4000f8fe8ff */
[----:B0-----:R-:W-:-:S05]  /*5ce0*/  FMNMX.FTZ R10, R6, R7, !PT ;  /* 0x00000007060a7209 */ /* 0x001fca0007810000 */
[----:B------:R0:W-:Y:S01]  /*5cf0*/  @!P0 STS [R3], R10 ;  /* 0x0000000a03008388 */ /* 0x0001e20000000800 */
[----:B------:R-:W-:Y:S01]  /*5d00*/  BAR.SYNC.DEFER_BLOCKING 0x0 ;  /* 0x0000000000007b1d */ /* 0x000fe20000010000 */
[----:B0-----:R-:W-:-:S05]  /*5d10*/  HFMA2 R3, -RZ, RZ, 0, 0 ;  /* 0x00000000ff037431 */ /* 0x001fca00000001ff */
[----:B------:R-:W0:Y:S04]  /*5d20*/  @!P1 LDS R5, [R4] ;  /* 0x0000000004059984 */ /* 0x000e280000000800 */
[----:B0-----:R-:W0:Y:S02]  /*5d30*/  SHFL.BFLY PT, R6, R5, 0x4, 0x1f ;  /* 0x0c801f0005067f89 */ /* 0x001e2400000e0000 */
[----:B0-----:R-:W-:Y:S01]  /*5d40*/  FMNMX.FTZ R6, R6, R5, !PT ;  /* 0x0000000506067209 */ /* 0x001fe20007810000 */
[----:B------:R-:W-:-:S04]  /*5d50*/  VIADD R5, R0, UR4 ;  /* 0x0000000400057c36 */ /* 0x000fc80008000000 */
[----:B------:R-:W0:Y:S01]  /*5d60*/  SHFL.BFLY PT, R7, R6, 0x2, 0x1f ;  /* 0x0c401f0006077f89 */ /* 0x000e2200000e0000 */
[----:B------:R-:W-:Y:S02]  /*5d70*/  ISETP.GT.AND P0, PT, R5, UR45, PT ;  /* 0x0000002d05007c0c */ /* 0x000fe4000bf04270 */
[----:B0-----:R-:W-:-:S05]  /*5d80*/  FMNMX.FTZ R7, R6, R7, !PT ;  /* 0x0000000706077209 */ /* 0x001fca0007810000 */
[----:B------:R-:W0:Y:S02]  /*5d90*/  SHFL.BFLY PT, R8, R7, 0x1, 0x1f ;  /* 0x0c201f0007087f89 */ /* 0x000e2400000e0000 */
[----:B0-----:R-:W-:-:S05]  /*5da0*/  FMNMX.FTZ R8, R7, R8, !PT ;  /* 0x0000000807087209 */ /* 0x001fca0007810000 */
[----:B--2---:R0:W1:Y:S01]  /*5db0*/  SHFL.IDX PT, R25, R8, RZ, 0x1f ;  /* 0x00001fff08197589 */ /* 0x00406200000e0000 */
[----:B------:R-:W-:Y:S05]  /*5dc0*/  @P0 BRA `(.L_x_2779) ;  /* 0x0000001400900947 */ /* 0x000fea0003800000 */
[----:B------:R-:W2:Y:S02]  /*5dd0*/  LDC.64 R6, c[0x0][0x420] ;  /* 0x00010800ff067b82 */ /* 0x000ea40000000a00 */
[----:B--2---:R-:W-:-:S04]  /*5de0*/  ISETP.NE.U32.AND P0, PT, R6, RZ, PT ;  /* 0x000000ff0600720c */ /* 0x004fc80003f05070 */
[----:B------:R-:W-:-:S13]  /*5df0*/  ISETP.NE.AND.EX P0, PT, R7, RZ, PT, P0 ;  /* 0x000000ff0700720c */ /* 0x000fda0003f05300 */
[----:B------:R-:W-:Y:S05]  /*5e00*/  @P0 BRA `(.L_x_2780) ;  /* 0x0000001000040947 */ /* 0x000fea0003800000 */
[----:B0-----:R-:W-:Y:S01]  /*5e10*/  MOV R8, UR11 ;  /* 0x0000000b00087c02 */ /* 0x001fe20008000f00 */
[----:B------:R-:W-:Y:S01]  /*5e20*/  BSSY.RECONVERGENT B1, `(.L_x_2781) ;  /* 0x000001d000017945 */ /* 0x000fe20003800200 */
[----:B------:R-:W-:Y:S02]  /*5e30*/  LOP3.LUT R6, RZ, R0, RZ, 0x33, !PT ;  /* 0x00000000ff067212 */ /* 0x000fe400078e33ff */
[----:B------:R-:W-:-:S04]  /*5e40*/  VIADDMNMX R3, R5, 0x100, R8, !PT ;  /* 0x0000010005037846 */ /* 0x000fc80007800108 */
[----:B------:R-:W-:Y:S02]  /*5e50*/  IADD3 R7, PT, PT, R3, -UR4, R6 ;  /* 0x8000000403077c10 */ /* 0x000fe4000fffe006 */
        /* <DEDUP_REMOVED lines=11> */
[----:B------:R-:W-:-:S04]  /*5f10*/  IMAD.MOV.U32 R3, RZ, RZ, RZ ;  /* 0x000000ffff037224 */ /* 0x000fc800078e00ff */
[----:B------:R-:W-:Y:S01]  /*5f20*/  IMAD.MOV R8, RZ, RZ, -R7 ;  /* 0x000000ffff087224 */ /* 0x000fe200078e0a07 */
[----:B------:R-:W-:-:S07]  /*5f30*/  IADD3 R7, PT, PT, R14, UR7, RZ ;  /* 0x000000070e077c10 */ /* 0x000fce000fffe0ff */
.L_x_2783:
[----:B------:R-:W1:Y:S01]  /*5f40*/  LDS R9, [R7] ;  /* 0x0000000007097984 */ /* 0x000e620000000800 */
[----:B------:R-:W-:Y:S01]  /*5f50*/  VIADD R8, R8, 0x1 ;  /* 0x0000000108087836 */ /* 0x000fe20000000000 */
[----:B------:R-:W-:-:S04]  /*5f60*/  IADD3 R6, PT, PT, R6, 0x100, RZ ;  /* 0x0000010006067810 */ /* 0x000fc80007ffe0ff */
[----:B------:R-:W-:Y:S01]  /*5f70*/  ISETP.NE.AND P0, PT, R8, RZ, PT ;  /* 0x000000ff0800720c */ /* 0x000fe20003f05270 */
[----:B-1----:R-:W-:-:S04]  /*5f80*/  FADD.FTZ R9, -R25, R9 ;  /* 0x0000000919097221 */ /* 0x002fc80000010100 */
[----:B------:R-:W-:-:S04]  /*5f90*/  FMUL.FTZ R9, R9, 1.4426950216293334961 ;  /* 0x3fb8aa3b09097820 */ /* 0x000fc80000410000 */
[----:B------:R-:W0:Y:S02]  /*5fa0*/  MUFU.EX2 R10, R9 ;  /* 0x00000009000a7308 */ /* 0x000e240000000800 */
[----:B0-----:R0:W-:Y:S01]  /*5fb0*/  STS [R7], R10 ;  /* 0x0000000a07007388 */ /* 0x0011e20000000800 */
[----:B------:R-:W-:Y:S01]  /*5fc0*/  FADD.FTZ R3, R10, R3 ;  /* 0x000000030a037221 */ /* 0x000fe20000010000 */
[----:B0-----:R-:W-:Y:S01]  /*5fd0*/  VIADD R7, R7, 0x400 ;  /* 0x0000040007077836 */ /* 0x001fe20000000000 */
[----:B------:R-:W-:Y:S06]  /*5fe0*/  @P0 BRA `(.L_x_2783) ;  /* 0xfffffffc00d40947 */ /* 0x000fec000383ffff */
.L_x_2782:
[----:B------:R-:W-:Y:S05]  /*5ff0*/  BSYNC.RECONVERGENT B1 ;  /* 0x0000000000017941 */ /* 0x000fea0003800200 */
.L_x_2781:
[----:B------:R-:W-:Y:S05]  /*6000*/  @!P1 BRA `(.L_x_2779) ;  /* 0x0000001400009947 */ /* 0x000fea0003800000 */
[----:B------:R-:W-:Y:S02]  /*6010*/  UIADD3 UR7, UPT, UPT, UR10, 0x240, URZ ;  /* 0x000002400a077890 */ /* 0x000fe4000fffe0ff */
[----:B------:R-:W-:Y:S02]  /*6020*/  USHF.L.U32 UR8, UR4, 0x2, URZ ;  /* 0x0000000204087899 */ /* 0x000fe400080006ff */
[----:B------:R-:W-:-:S04]  /*6030*/  ULEA UR7, UR12, UR7, 0x18 ;  /* 0x000000070c077291 */ /* 0x000fc8000f8ec0ff */
[----:B------:R-:W-:-:S05]  /*6040*/  LEA R7, R6, -UR8, 0x2 ;  /* 0x8000000806077c11 */ /* 0x000fca000f8e10ff */
[----:B------:R-:W1:Y:S04]  /*6050*/  LDS R8, [R7+UR7] ;  /* 0x0000000707087984 */ /* 0x000e680008000800 */
[----:B------:R-:W0:Y:S04]  /*6060*/  LDS R9, [R7+UR7+0x400] ;  /* 0x0004000707097984 */ /* 0x000e280008000800 */
[----:B------:R-:W2:Y:S04]  /*6070*/  LDS R10, [R7+UR7+0x800] ;  /* 0x00080007070a7984 */ /* 0x000ea80008000800 */
[----:B------:R-:W3:Y:S01]  /*6080*/  LDS R12, [R7+UR7+0xc00] ;  /* 0x000c0007070c7984 */ /* 0x000ee20008000800 */
[----:B-1----:R-:W-:-:S04]  /*6090*/  FADD.FTZ R8, -R25, R8 ;  /* 0x0000000819087221 */ /* 0x002fc80000010100 */
[----:B------:R-:W-:Y:S01]  /*60a0*/  FMUL.FTZ R8, R8, 1.4426950216293334961 ;  /* 0x3fb8aa3b08087820 */ /* 0x000fe20000410000 */
[C---:B0-----:R-:W-:Y:S01]  /*60b0*/  FADD.FTZ R9, -R25.reuse, R9 ;  /* 0x0000000919097221 */ /* 0x041fe20000010100 */
[----:B--2---:R-:W-:-:S03]  /*60c0*/  FADD.FTZ R11, -R25, R10 ;  /* 0x0000000a190b7221 */ /* 0x004fc60000010100 */
[----:B------:R-:W-:Y:S01]  /*60d0*/  FMUL.FTZ R9, R9, 1.4426950216293334961 ;  /* 0x3fb8aa3b09097820 */ /* 0x000fe20000410000 */
[----:B------:R-:W0:Y:S01]  /*60e0*/  MUFU.EX2 R8, R8 ;  /* 0x0000000800087308 */ /* 0x000e220000000800 */
[----:B---3--:R-:W-:Y:S01]  /*60f0*/  FADD.FTZ R13, -R25, R12 ;  /* 0x0000000c190d7221 */ /* 0x008fe20000010100 */
[----:B------:R-:W-:-:S03]  /*6100*/  FMUL.FTZ R11, R11, 1.4426950216293334961 ;  /* 0x3fb8aa3b0b0b7820 */ /* 0x000fc60000410000 */
[----:B------:R-:W-:-:S03]  /*6110*/  FMUL.FTZ R13, R13, 1.4426950216293334961 ;  /* 0x3fb8aa3b0d0d7820 */ /* 0x000fc60000410000 */
[----:B------:R1:W2:Y:S08]  /*6120*/  MUFU.EX2 R10, R9 ;  /* 0x00000009000a7308 */ /* 0x0002b00000000800 */
[----:B------:R-:W3:Y:S01]  /*6130*/  MUFU.EX2 R12, R11 ;  /* 0x0000000b000c7308 */ /* 0x000ee20000000800 */
[----:B-1----:R-:W-:Y:S01]  /*6140*/  IADD3 R9, PT, PT, R6, 0x400, RZ ;  /* 0x0000040006097810 */ /* 0x002fe20007ffe0ff */
[----:B0-----:R-:W-:Y:S01]  /*6150*/  FADD.FTZ R3, R3, R8 ;  /* 0x0000000803037221 */ /* 0x001fe20000010000 */
[----:B------:R4:W-:Y:S01]  /*6160*/  STS [R7+UR7], R8 ;  /* 0x0000000807007988 */ /* 0x0009e20008000807 */
[----:B------:R-:W-:Y:S01]  /*6170*/  VIADD R6, R7, UR7 ;  /* 0x0000000707067c36 */ /* 0x000fe20008000000 */
[----:B------:R-:W-:-:S03]  /*6180*/  ISETP.GT.AND P0, PT, R9, UR45, PT ;  /* 0x0000002d09007c0c */ /* 0x000fc6000bf04270 */
[----:B------:R-:W0:Y:S01]  /*6190*/  MUFU.EX2 R16, R13 ;  /* 0x0000000d00107308 */ /* 0x000e220000000800 */
[----:B--2---:R-:W-:Y:S01]  /*61a0*/  FADD.FTZ R3, R3, R10 ;  /* 0x0000000a03037221 */ /* 0x004fe20000010000 */
[----:B------:R4:W-:Y:S03]  /*61b0*/  STS [R7+UR7+0x400], R10 ;  /* 0x0004000a07007988 */ /* 0x0009e60008000807 */
[----:B---3--:R-:W-:Y:S01]  /*61c0*/  FADD.FTZ R3, R3, R12 ;  /* 0x0000000c03037221 */ /* 0x008fe20000010000 */
[----:B------:R4:W-:Y:S04]  /*61d0*/  STS [R7+UR7+0x800], R12 ;  /* 0x0008000c07007988 */ /* 0x0009e80008000807 */
[----:B0-----:R4:W-:Y:S01]  /*61e0*/  STS [R7+UR7+0xc00], R16 ;  /* 0x000c001007007988 */ /* 0x0019e20008000807 */
[----:B------:R-:W-:Y:S01]  /*61f0*/  FADD.FTZ R3, R3, R16 ;  /* 0x0000001003037221 */ /* 0x000fe20000010000 */
[----:B------:R-:W-:Y:S06]  /*6200*/  @P0 BRA `(.L_x_2779) ;  /* 0x0000001000800947 */ /* 0x000fec0003800000 */
[----:B----4-:R-:W-:Y:S01]  /*6210*/  IADD3 R7, PT, PT, -R9, UR45, RZ ;  /* 0x0000002d09077c10 */ /* 0x010fe2000fffe1ff */
[----:B------:R-:W-:Y:S01]  /*6220*/  BSSY.RECONVERGENT B1, `(.L_x_2784) ;  /* 0x000006c000017945 */ /* 0x000fe20003800200 */
[----:B------:R-:W-:Y:S02]  /*6230*/  IADD3 R6, PT, PT, R6, 0x1800, RZ ;  /* 0x0000180006067810 */ /* 0x000fe40007ffe0ff */
[----:B------:R-:W-:Y:S02]  /*6240*/  ISETP.GT.AND P1, PT, R7, 0xbff, PT ;  /* 0x00000bff0700780c */ /* 0x000fe40003f24270 */
[----:B------:R-:W-:-:S11]  /*6250*/  PLOP3.LUT P0, PT, PT, PT, PT, 0x80, 0x8 ;  /* 0x000000000008781c */ /* 0x000fd60003f0f070 */
[----:B------:R-:W-:Y:S05]  /*6260*/  @!P1 BRA `(.L_x_2785) ;  /* 0x00000004009c9947 */ /* 0x000fea0003800000 */
[----:B------:R-:W-:Y:S01]  /*6270*/  IMAD.U32 R26, RZ, RZ, UR45 ;  /* 0x0000002dff1a7e24 */ /* 0x000fe2000f8e00ff */
[----:B------:R-:W-:-:S04]  /*6280*/  PLOP3.LUT P0, PT, PT, PT, PT, 0x8, 0x80 ;  /* 0x000000000080781c */ /* 0x000fc80003f0e170 */
[----:B------:R-:W-:-:S09]  /*6290*/  IADD3 R26, PT, PT, R26, -0xbff, RZ ;  /* 0xfffff4011a1a7810 */ /* 0x000fd20007ffe0ff */
.L_x_2786:
        /* <DEDUP_REMOVED lines=31> */
[----:B------:R-:W-:Y:S02]  /*6490*/  FADD.FTZ R15, -R25, R15 ;  /* 0x0000000f190f7221 */ /* 0x000fe40000010100 */
        /* <DEDUP_REMOVED lines=23> */
[C---:B------:R-:W-:Y:S01]  /*6610*/  FADD.FTZ R21, -R25.reuse, R21 ;  /* 0x0000001519157221 */ /* 0x040fe20000010100 */
[----:B---3--:R-:W-:Y:S01]  /*6620*/  FADD.FTZ R22, -R25, R22 ;  /* 0x0000001619167221 */ /* 0x008fe20000010100 */
        /* <DEDUP_REMOVED lines=43> */
.L_x_2785:
[----:B------:R-:W-:Y:S05]  /*68e0*/  BSYNC.RECONVERGENT B1 ;  /* 0x0000000000017941 */ /* 0x000fea0003800200 */
.L_x_2784:
        /* <DEDUP_REMOVED lines=55> */
.L_x_2788:
[----:B------:R-:W-:Y:S05]  /*6c60*/  BSYNC.RECONVERGENT B1 ;  /* 0x0000000000017941 */ /* 0x000fea0003800200 */
.L_x_2787:
[----:B------:R-:W-:-:S13]  /*6c70*/  ISETP.GT.AND P1, PT, R9, UR45, PT ;  /* 0x0000002d09007c0c */ /* 0x000fda000bf24270 */
        /* <DEDUP_REMOVED lines=26> */
.L_x_2780:
[----:B------:R-:W-:Y:S01]  /*6e20*/  IMAD.U32 R10, RZ, RZ, UR11 ;  /* 0x0000000bff0a7e24 */ /* 0x000fe2000f8e00ff */
[----:B0-----:R-:W-:Y:S01]  /*6e30*/  LOP3.LUT R8, RZ, R0, RZ, 0x33, !PT ;  /* 0x00000000ff087212 */ /* 0x001fe200078e33ff */
[----:B------:R-:W-:Y:S01]  /*6e40*/  BSSY.RECONVERGENT B1, `(.L_x_2789) ;  /* 0x0000024000017945 */ /* 0x000fe20003800200 */
[----:B------:R-:W-:Y:S02]  /*6e50*/  IMAD.MOV.U32 R9, RZ, RZ, R5 ;  /* 0x000000ffff097224 */ /* 0x000fe400078e0005 */
[----:B------:R-:W-:-:S04]  /*6e60*/  VIADDMNMX R3, R5, 0x100, R10, !PT ;  /* 0x0000010005037846 */ /* 0x000fc8000780010a */
[----:B------:R-:W-:-:S04]  /*6e70*/  IADD3 R8, PT, PT, R3, -UR4, R8 ;  /* 0x8000000403087c10 */ /* 0x000fc8000fffe008 */
[C---:B------:R-:W-:Y:S02]  /*6e80*/  LOP3.LUT R3, R8.reuse, 0x300, RZ, 0xc0, !PT ;  /* 0x0000030008037812 */ /* 0x040fe400078ec0ff */
[----:B------:R-:W-:Y:S02]  /*6e90*/  ISETP.GE.U32.AND P1, PT, R8, 0x300, PT ;  /* 0x000003000800780c */ /* 0x000fe40003f26070 */
[----:B------:R-:W-:Y:S01]  /*6ea0*/  ISETP.NE.AND P0, PT, R3, 0x300, PT ;  /* 0x000003000300780c */ /* 0x000fe20003f05270 */
[----:B------:R-:W-:-:S12]  /*6eb0*/  HFMA2 R3, -RZ, RZ, 0, 0 ;  /* 0x00000000ff037431 */ /* 0x000fd800000001ff */
[----:B------:R-:W-:Y:S05]  /*6ec0*/  @!P0 BRA `(.L_x_2790) ;  /* 0x00000000006c8947 */ /* 0x000fea0003800000 */
[----:B------:R-:W-:Y:S01]  /*6ed0*/  UIADD3 UR7, UPT, UPT, UR10, 0x240, URZ ;  /* 0x000002400a077890 */ /* 0x000fe2000fffe0ff */
[----:B------:R-:W-:Y:S01]  /*6ee0*/  LEA.HI R3, R8, 0x1, RZ, 0x18 ;  /* 0x0000000108037811 */ /* 0x000fe200078fc0ff */
[--C-:B------:R-:W-:Y:S01]  /*6ef0*/  IMAD.MOV.U32 R9, RZ, RZ, R5.reuse ;  /* 0x000000ffff097224 */ /* 0x100fe200078e0005 */
[----:B------:R-:W-:Y:S01]  /*6f00*/  IADD3 R13, P0, P2, R6, UR6, R5 ;  /* 0x00000006060d7c10 */ /* 0x000fe2000fa1e005 */
[----:B------:R-:W-:Y:S01]  /*6f10*/  ULEA UR7, UR12, UR7, 0x18 ;  /* 0x000000070c077291 */ /* 0x000fe2000f8ec0ff */
[----:B------:R-:W-:Y:S02]  /*6f20*/  LOP3.LUT R6, R3, 0x3, RZ, 0xc0, !PT ;  /* 0x0000000303067812 */ /* 0x000fe400078ec0ff */
[----:B------:R-:W-:Y:S02]  /*6f30*/  IADD3.X R7, PT, PT, R7, UR9, RZ, P0, P2 ;  /* 0x0000000907077c10 */ /* 0x000fe400087e44ff */
[----:B------:R-:W-:Y:S01]  /*6f40*/  MOV R3, RZ ;  /* 0x000000ff00037202 */ /* 0x000fe20000000f00 */
[----:B------:R-:W-:Y:S01]  /*6f50*/  VIADD R8, R14, UR7 ;  /* 0x000000070e087c36 */ /* 0x000fe20008000000 */
[----:B------:R-:W-:-:S07]  /*6f60*/  IADD3 R10, PT, PT, -R6, RZ, RZ ;  /* 0x000000ff060a7210 */ /* 0x000fce0007ffe1ff */
.L_x_2791:
[----:B------:R-:W-:-:S06]  /*6f70*/  MOV R6, R13 ;  /* 0x0000000d00067202 */ /* 0x000fcc0000000f00 */
[----:B------:R0:W2:Y:S01]  /*6f80*/  LDG.E.U8 R6, desc[UR36][R6.64] ;  /* 0x0000002406067981 */ /* 0x0000a2000c1e1100 */
[----:B------:R-:W-:Y:S01]  /*6f90*/  IADD3 R10, PT, PT, R10, 0x1, RZ ;  /* 0x000000010a0a7810 */ /* 0x000fe20007ffe0ff */
[----:B------:R-:W-:Y:S01]  /*6fa0*/  VIADD R9, R9, 0x100 ;  /* 0x0000010009097836 */ /* 0x000fe20000000000 */
[----:B------:R-:W-:-:S04]  /*6fb0*/  IADD3 R13, P2, PT, R13, 0x100, RZ ;  /* 0x000001000d0d7810 */ /* 0x000fc80007f5e0ff */
[----:B0-----:R-:W-:Y:S02]  /*6fc0*/  IADD3.X R7, PT, PT, RZ, R7, RZ, P2, !PT ;  /* 0x00000007ff077210 */ /* 0x001fe400017fe4ff */
        /* <DEDUP_REMOVED lines=11> */
.L_x_2790:
[----:B------:R-:W-:Y:S05]  /*7080*/  BSYNC.RECONVERGENT B1 ;  /* 0x0000000000017941 */ /* 0x000fea0003800200 */
.L_x_2789:
[----:B------:R-:W-:Y:S05]  /*7090*/  @!P1 BRA `(.L_x_2779) ;  /* 0x0000000000dc9947 */ /* 0x000fea0003800000 */
[----:B------:R-:W0:Y:S01]  /*70a0*/  S2R R8, SR_CgaCtaId ;  /* 0x0000000000087919 */ /* 0x000e220000008800 */
[----:B------:R-:W2:Y:S01]  /*70b0*/  LDC.64 R16, c[0x0][0x420] ;  /* 0x00010800ff107b82 */ /* 0x000ea20000000a00 */
[----:B------:R-:W-:Y:S01]  /*70c0*/  MOV R6, 0x400 ;  /* 0x0000040000067802 */ /* 0x000fe20000000f00 */
[----:B------:R-:W-:-:S03]  /*70d0*/  USHF.L.U32 UR7, UR4, 0x2, URZ ;  /* 0x0000000204077899 */ /* 0x000fc600080006ff */
[----:B------:R-:W-:-:S03]  /*70e0*/  IADD3 R7, PT, PT, R6, 0x240, RZ ;  /* 0x0000024006077810 */ /* 0x000fc60007ffe0ff */
[----:B------:R-:W-:Y:S02]  /*70f0*/  LEA R6, R9, -UR7, 0x2 ;  /* 0x8000000709067c11 */ /* 0x000fe4000f8e10ff */
[----:B--2---:R-:W-:-:S04]  /*7100*/  IADD3 R11, P0, P1, R16, UR6, R9 ;  /* 0x00000006100b7c10 */ /* 0x004fc8000f91e009 */
[----:B------:R-:W-:Y:S02]  /*7110*/  IADD3 R11, P2, PT, R11, 0x200, RZ ;  /* 0x000002000b0b7810 */ /* 0x000fe40007f5e0ff */
[----:B0-----:R-:W-:Y:S02]  /*7120*/  LEA R13, R8, R7, 0x18 ;  /* 0x00000007080d7211 */ /* 0x001fe400078ec0ff */
[----:B------:R-:W-:Y:S02]  /*7130*/  IADD3.X R7, PT, PT, R17, UR9, RZ, P0, P1 ;  /* 0x0000000911077c10 */ /* 0x000fe400087e24ff */
[----:B------:R-:W-:-:S03]  /*7140*/  IADD3 R8, PT, PT, R6, 0x800, R13 ;  /* 0x0000080006087810 */ /* 0x000fc60007ffe00d */
[----:B------:R-:W-:-:S07]  /*7150*/  IMAD.X R7, RZ, RZ, R7, P2 ;  /* 0x000000ffff077224 */ /* 0x000fce00010e0607 */
.L_x_2792:
[----:B------:R-:W-:-:S05]  /*7160*/  MOV R6, R11 ;  /* 0x0000000b00067202 */ /* 0x000fca0000000f00 */
[----:B------:R-:W2:Y:S04]  /*7170*/  LDG.E.U8 R12, desc[UR36][R6.64+-0x200] ;  /* 0xfffe0024060c7981 */ /* 0x000ea8000c1e1100 */
[----:B------:R-:W3:Y:S04]  /*7180*/  LDG.E.U8 R10, desc[UR36][R6.64+-0x100] ;  /* 0xffff0024060a7981 */ /* 0x000ee8000c1e1100 */
[----:B------:R-:W4:Y:S04]  /*7190*/  LDG.E.U8 R11, desc[UR36][R6.64] ;  /* 0x00000024060b7981 */ /* 0x000f28000c1e1100 */
[----:B------:R-:W5:Y:S01]  /*71a0*/  LDG.E.U8 R13, desc[UR36][R6.64+0x100] ;  /* 0x00010024060d7981 */ /* 0x000f62000c1e1100 */
[----:B------:R-:W-:Y:S01]  /*71b0*/  VIADD R9, R9, 0x400 ;  /* 0x0000040009097836 */ /* 0x000fe20000000000 */
[----:B--2---:R-:W-:-:S02]  /*71c0*/  ISETP.NE.AND P0, PT, R12, RZ, PT ;  /* 0x000000ff0c00720c */ /* 0x004fc40003f05270 */
[----:B---3--:R-:W-:Y:S02]  /*71d0*/  ISETP.NE.AND P1, PT, R10, RZ, PT ;  /* 0x000000ff0a00720c */ /* 0x008fe40003f25270 */
[----:B----4-:R-:W-:Y:S02]  /*71e0*/  ISETP.NE.AND P2, PT, R11, RZ, PT ;  /* 0x000000ff0b00720c */ /* 0x010fe40003f45270 */
[----:B-----5:R-:W-:-:S07]  /*71f0*/  ISETP.NE.AND P3, PT, R13, RZ, PT ;  /* 0x000000ff0d00720c */ /* 0x020fce0003f65270 */
[----:B------:R-:W1:Y:S01]  /*7200*/  @!P0 LDS R10, [R8+-0x800] ;  /* 0xfff80000080a8984 */ /* 0x000e620000000800 */
[----:B------:R-:W-:-:S03]  /*7210*/  HFMA2 R13, -RZ, RZ, 0, 0 ;  /* 0x00000000ff0d7431 */ /* 0x000fc600000001ff */
[----:B------:R-:W0:Y:S04]  /*7220*/  @!P1 LDS R12, [R8+-0x400] ;  /* 0xfffc0000080c9984 */ /* 0x000e280000000800 */
[----:B------:R-:W2:Y:S04]  /*7230*/  @!P2 LDS R15, [R8] ;  /* 0x00000000080fa984 */ /* 0x000ea80000000800 */
[----:B------:R-:W3:Y:S01]  /*7240*/  @!P3 LDS R17, [R8+0x400] ;  /* 0x000400000811b984 */ /* 0x000ee20000000800 */
[----:B-1----:R-:W-:Y:S01]  /*7250*/  @!P0 FADD.FTZ R11, -R25, R10 ;  /* 0x0000000a190b8221 */ /* 0x002fe20000010100 */
[----:B------:R-:W-:-:S03]  /*7260*/  IMAD.MOV.U32 R10, RZ, RZ, RZ ;  /* 0x000000ffff0a7224 */ /* 0x000fc600078e00ff */
[----:B------:R-:W-:Y:S01]  /*7270*/  @!P0 FMUL.FTZ R11, R11, 1.4426950216293334961 ;  /* 0x3fb8aa3b0b0b8820 */ /* 0x000fe20000410000 */
[----:B0-----:R-:W-:-:S03]  /*7280*/  @!P1 FADD.FTZ R12, -R25, R12 ;  /* 0x0000000c190c9221 */ /* 0x001fc60000010100 */
[----:B------:R0:W1:Y:S01]  /*7290*/  @!P0 MUFU.EX2 R10, R11 ;  /* 0x0000000b000a8308 */ /* 0x0000620000000800 */
[----:B------:R-:W-:Y:S01]  /*72a0*/  @!P1 FMUL.FTZ R12, R12, 1.4426950216293334961 ;  /* 0x3fb8aa3b0c0c9820 */ /* 0x000fe20000410000 */
[C---:B--2---:R-:W-:Y:S01]  /*72b0*/  @!P2 FADD.FTZ R16, -R25.reuse, R15 ;  /* 0x0000000f1910a221 */ /* 0x044fe20000010100 */
[----:B------:R-:W-:Y:S02]  /*72c0*/  IMAD.MOV.U32 R15, RZ, RZ, RZ ;  /* 0x000000ffff0f7224 */ /* 0x000fe400078e00ff */
[----:B---3--:R-:W-:Y:S01]  /*72d0*/  @!P3 FADD.FTZ R18, -R25, R17 ;  /* 0x000000111912b221 */ /* 0x008fe20000010100 */
[----:B------:R-:W-:Y:S01]  /*72e0*/  MOV R17, RZ ;  /* 0x000000ff00117202 */ /* 0x000fe20000000f00 */
[----:B------:R-:W-:Y:S01]  /*72f0*/  @!P2 FMUL.FTZ R16, R16, 1.4426950216293334961 ;  /* 0x3fb8aa3b1010a820 */ /* 0x000fe20000410000 */
[----:B------:R-:W-:Y:S01]  /*7300*/  ISETP.GT.AND P0, PT, R9, UR45, PT ;  /* 0x0000002d09007c0c */ /* 0x000fe2000bf04270 */
[----:B------:R1:W2:Y:S01]  /*7310*/  @!P1 MUFU.EX2 R13, R12 ;  /* 0x0000000c000d9308 */ /* 0x0002a20000000800 */
        /* <DEDUP_REMOVED lines=15> */
.L_x_2779:
[----:B------:R-:W-:Y:S05]  /*7410*/  BSYNC.RECONVERGENT B0 ;  /* 0x0000000000007941 */ /* 0x000fea0003800200 */
.L_x_2778:
[----:B---3--:R-:W2:Y:S01]  /*7420*/  SHFL.BFLY PT, R6, R3, 0x10, 0x1f ;  /* 0x0e001f0003067f89 */ /* 0x008ea200000e0000 */
[C---:B------:R-:W-:Y:S01]  /*7430*/  ISETP.NE.AND P0, PT, R2.reuse, RZ, PT ;  /* 0x000000ff0200720c */ /* 0x040fe20003f05270 */
[----:B------:R-:W3:Y:S01]  /*7440*/  LDCU.U8 UR10, c[0x0][0x48c] ;  /* 0x00009180ff0a77ac */ /* 0x000ee20008000000 */
[----:B------:R-:W-:Y:S01]  /*7450*/  ISETP.GT.U32.AND P1, PT, R2, 0x7, PT ;  /* 0x000000070200780c */ /* 0x000fe20003f24070 */
[----:B----4-:R-:W4:Y:S01]  /*7460*/  LDC R16, c[0x0][0x3f8] ;  /* 0x0000fe00ff107b82 */ /* 0x010f220000000800 */
[----:B------:R-:W-:-:S09]  /*7470*/  SHF.R.U32.HI R2, RZ, 0x5, R0 ;  /* 0x00000005ff027819 */ /* 0x000fd20000011600 */
[----:B------:R-:W-:Y:S01]  /*7480*/  @!P0 LEA R11, R2, UR13, 0x2 ;  /* 0x0000000d020b8c11 */ /* 0x000fe2000f8e10ff */
[----:B---3--:R-:W-:Y:S01]  /*7490*/  UISETP.NE.AND UP0, UPT, UR10, URZ, UPT ;  /* 0x000000ff0a00728c */ /* 0x008fe2000bf05270 */
[----:B--2---:R-:W-:-:S05]  /*74a0*/  FADD.FTZ R6, R6, R3 ;  /* 0x0000000306067221 */ /* 0x004fca0000010000 */
[----:B------:R-:W2:Y:S02]  /*74b0*/  SHFL.BFLY PT, R7, R6, 0x8, 0x1f ;  /* 0x0d001f0006077f89 */ /* 0x000ea400000e0000 */
[----:B--2---:R-:W-:-:S05]  /*74c0*/  FADD.FTZ R7, R6, R7 ;  /* 0x0000000706077221 */ /* 0x004fca0000010000 */
        /* <DEDUP_REMOVED lines=8> */
[----:B------:R-:W-:-:S05]  /*7550*/  ISETP.GT.AND P0, PT, R5, UR45, PT ;  /* 0x0000002d05007c0c */ /* 0x000fca000bf04270 */
[----:B------:R-:W0:Y:S04]  /*7560*/  @!P1 LDS R10, [R4+0x20] ;  /* 0x00002000040a9984 */ /* 0x000e280000000800 */
[----:B0-----:R-:W0:Y:S02]  /*7570*/  SHFL.BFLY PT, R3, R10, 0x4, 0x1f ;  /* 0x0c801f000a037f89 */ /* 0x001e2400000e0000 */
[----:B0-----:R-:W-:-:S05]  /*7580*/  FADD.FTZ R6, R3, R10 ;  /* 0x0000000a03067221 */ /* 0x001fca0000010000 */
[----:B------:R-:W0:Y:S02]  /*7590*/  SHFL.BFLY PT, R3, R6, 0x2, 0x1f ;  /* 0x0c401f0006037f89 */ /* 0x000e2400000e0000 */
[----:B0-----:R-:W-:Y:S01]  /*75a0*/  FADD.FTZ R8, R6, R3 ;  /* 0x0000000306087221 */ /* 0x001fe20000010000 */
[----:B------:R-:W-:-:S04]  /*75b0*/  CS2R R6, SRZ ;  /* 0x0000000000067805 */ /* 0x000fc8000001ff00 */
[----:B------:R-:W0:Y:S02]  /*75c0*/  SHFL.BFLY PT, R3, R8, 0x1, 0x1f ;  /* 0x0c201f0008037f89 */ /* 0x000e2400000e0000 */
[----:B0-----:R-:W-:Y:S02]  /*75d0*/  FADD.FTZ R9, R8, R3 ;  /* 0x0000000308097221 */ /* 0x001fe40000010000 */
[----:B------:R-:W4:Y:S04]  /*75e0*/  S2R R3, SR_CTAID.X ;  /* 0x0000000000037919 */ /* 0x000f280000002500 */
[----:B------:R-:W0:Y:S02]  /*75f0*/  SHFL.IDX PT, R9, R9, RZ, 0x1f ;  /* 0x00001fff09097589 */ /* 0x000e2400000e0000 */
[----:B0-----:R-:W-:-:S04]  /*7600*/  FADD.FTZ R4, R9, 9.9999999747524270788e-07 ;  /* 0x358637bd09047421 */ /* 0x001fc80000010000 */
[----:B------:R0:W2:Y:S01]  /*7610*/  MUFU.RCP R33, R4 ;  /* 0x0000000400217308 */ /* 0x0000a20000001000 */
[----:B----4-:R-:W-:Y:S01]  /*7620*/  IMAD R35, R16, UR14, R3 ;  /* 0x0000000e10237c24 */ /* 0x010fe2000f8e0203 */
[----:B------:R-:W-:Y:S06]  /*7630*/  BRA.U !UP0, `(.L_x_2793) ;  /* 0x0000000108187547 */ /* 0x000fec000b800000 */
[----:B0-----:R-:W0:Y:S08]  /*7640*/  LDC R4, c[0x0][0x488] ;  /* 0x00012200ff047b82 */ /* 0x001e300000000800 */
[----:B------:R-:W0:Y:S08]  /*7650*/  LDC R6, c[0x0][0x40c] ;  /* 0x00010300ff067b82 */ /* 0x000e300000000800 */
[----:B------:R-:W3:Y:S01]  /*7660*/  LDC R7, c[0x0][0x3f4] ;  /* 0x0000fd00ff077b82 */ /* 0x000ee20000000800 */
[----:B0-----:R-:W-:-:S04]  /*7670*/  IMAD R4, R35, R4, R6 ;  /* 0x0000000423047224 */ /* 0x001fc800078e0206 */
[----:B---3--:R-:W-:-:S05]  /*7680*/  IMAD R6, R4, R7, RZ ;  /* 0x0000000704067224 */ /* 0x008fca00078e02ff */
[----:B------:R-:W-:-:S07]  /*7690*/  SHF.R.S32.HI R7, RZ, 0x1f, R6 ;  /* 0x0000001fff077819 */ /* 0x000fce0000011406 */
.L_x_2793:
[----:B------:R-:W-:Y:S04]  /*76a0*/  BSSY.RECONVERGENT B0, `(.L_x_2794) ;  /* 0x0000168000007945 */ /* 0x000fe80003800200 */
[----:B------:R-:W-:Y:S05]  /*76b0*/  @P0 BRA `(.L_x_2795) ;  /* 0x0000001400980947 */ /* 0x000fea0003800000 */
[----:B------:R-:W-:-:S09]  /*76c0*/  UISETP.NE.AND UP0, UPT, UR10, URZ, UPT ;  /* 0x000000ff0a00728c */ /* 0x000fd2000bf05270 */
[----:B------:R-:W-:Y:S05]  /*76d0*/  BRA.U UP0, `(.L_x_2796) ;  /* 0x0000000900807547 */ /* 0x000fea000b800000 */
[----:B0-----:R-:W-:Y:S01]  /*76e0*/  MOV R4, UR11 ;  /* 0x0000000b00047c02 */ /* 0x001fe20008000f00 */
[----:B------:R-:W-:Y:S01]  /*76f0*/  BSSY.RECONVERGENT B1, `(.L_x_2797) ;  /* 0x000001a000017945 */ /* 0x000fe20003800200 */
[----:B------:R-:W-:Y:S02]  /*7700*/  LOP3.LUT R7, RZ, R0, RZ, 0x33, !PT ;  /* 0x00000000ff077212 */ /* 0x000fe400078e33ff */
[----:B------:R-:W-:-:S04]  /*7710*/  VIADDMNMX R4, R5, 0x100, R4, !PT ;  /* 0x0000010005047846 */ /* 0x000fc80007800104 */
        /* <DEDUP_REMOVED lines=15> */
[----:B------:R-:W-:-:S07]  /*7810*/  IADD3 R4, PT, PT, R14, UR7, RZ ;  /* 0x000000070e047c10 */ /* 0x000fce000fffe0ff */
.L_x_2799:
[----:B------:R-:W2:Y:S01]  /*7820*/  LDS R6, [R4] ;  /* 0x0000000004067984 */ /* 0x000ea20000000800 */
[----:B------:R-:W-:-:S05]  /*7830*/  VIADD R7, R7, 0x1 ;  /* 0x0000000107077836 */ /* 0x000fca0000000000 */
[----:B------:R-:W-:Y:S01]  /*7840*/  ISETP.NE.AND P0, PT, R7, RZ, PT ;  /* 0x000000ff0700720c */ /* 0x000fe20003f05270 */
[----:B--2---:R-:W-:-:S05]  /*7850*/  FMUL.FTZ R9, R6, R33 ;  /* 0x0000002106097220 */ /* 0x004fca0000410000 */
[----:B------:R0:W-:Y:S02]  /*7860*/  STS [R4], R9 ;  /* 0x0000000904007388 */ /* 0x0001e40000000800 */
[----:B0-----:R-:W-:-:S05]  /*7870*/  IADD3 R4, PT, PT, R4, 0x400, RZ ;  /* 0x0000040004047810 */ /* 0x001fca0007ffe0ff */
[----:B------:R-:W-:Y:S05]  /*7880*/  @P0 BRA `(.L_x_2799) ;  /* 0xfffffffc00e40947 */ /* 0x000fea000383ffff */
.L_x_2798:
[----:B------:R-:W-:Y:S05]  /*7890*/  BSYNC.RECONVERGENT B1 ;  /* 0x0000000000017941 */ /* 0x000fea0003800200 */
.L_x_2797:
[----:B------:R-:W-:Y:S05]  /*78a0*/  @!P1 BRA `(.L_x_2795) ;  /* 0x00000014001c9947 */ /* 0x000fea0003800000 */
[----:B------:R-:W0:Y:S01]  /*78b0*/  S2UR UR8, SR_CgaCtaId ;  /* 0x00000000000879c3 */ /* 0x000e220000008800 */
[----:B------:R-:W-:Y:S01]  /*78c0*/  UMOV UR7, 0x400 ;  /* 0x0000040000077882 */ /* 0x000fe20000000000 */
[----:B------:R-:W-:Y:S02]  /*78d0*/  USHF.L.U32 UR12, UR4, 0x2, URZ ;  /* 0x00000002040c7899 */ /* 0x000fe400080006ff */
[----:B------:R-:W-:-:S04]  /*78e0*/  UIADD3 UR7, UPT, UPT, UR7, 0x240, URZ ;  /* 0x0000024007077890 */ /* 0x000fc8000fffe0ff */
[----:B------:R-:W-:Y:S01]  /*78f0*/  LEA R4, R5, -UR12, 0x2 ;  /* 0x8000000c05047c11 */ /* 0x000fe2000f8e10ff */
[----:B0-----:R-:W-:-:S09]  /*7900*/  ULEA UR7, UR8, UR7, 0x18 ;  /* 0x0000000708077291 */ /* 0x001fd2000f8ec0ff */
[----:B------:R-:W2:Y:S04]  /*7910*/  LDS R6, [R4+UR7] ;  /* 0x0000000704067984 */ /* 0x000ea80008000800 */
[----:B------:R-:W0:Y:S04]  /*7920*/  LDS R8, [R4+UR7+0x400] ;  /* 0x0004000704087984 */ /* 0x000e280008000800 */
[----:B------:R-:W3:Y:S04]  /*7930*/  LDS R10, [R4+UR7+0x800] ;  /* 0x00080007040a7984 */ /* 0x000ee80008000800 */
[----:B------:R-:W4:Y:S01]  /*7940*/  LDS R12, [R4+UR7+0xc00] ;  /* 0x000c0007040c7984 */ /* 0x000f220008000800 */
[-C--:B--2---:R-:W-:Y:S01]  /*7950*/  FMUL.FTZ R7, R6, R33.reuse ;  /* 0x0000002106077220 */ /* 0x084fe20000410000 */
[----:B------:R-:W-:Y:S01]  /*7960*/  VIADD R6, R5, 0x400 ;  /* 0x0000040005067836 */ /* 0x000fe20000000000 */
[----:B------:R-:W-:Y:S01]  /*7970*/  IADD3 R5, PT, PT, R4, UR7, RZ ;  /* 0x0000000704057c10 */ /* 0x000fe2000fffe0ff */
[----:B0-----:R-:W-:-:S02]  /*7980*/  FMUL.FTZ R9, R8, R33 ;  /* 0x0000002108097220 */ /* 0x001fc40000410000 */
[----:B------:R0:W-:Y:S01]  /*7990*/  STS [R4+UR7], R7 ;  /* 0x0000000704007988 */ /* 0x0001e20008000807 */
[----:B------:R-:W-:Y:S01]  /*79a0*/  ISETP.GT.AND P0, PT, R6, UR45, PT ;  /* 0x0000002d06007c0c */ /* 0x000fe2000bf04270 */
[-C--:B---3--:R-:W-:Y:S02]  /*79b0*/  FMUL.FTZ R11, R10, R33.reuse ;  /* 0x000000210a0b7220 */ /* 0x088fe40000410000 */
[----:B------:R0:W-:Y:S01]  /*79c0*/  STS [R4+UR7+0x400], R9 ;  /* 0x0004000904007988 */ /* 0x0001e20008000807 */
[----:B----4-:R-:W-:-:S03]  /*79d0*/  FMUL.FTZ R13, R12, R33 ;  /* 0x000000210c0d7220 */ /* 0x010fc60000410000 */
[----:B------:R0:W-:Y:S04]  /*79e0*/  STS [R4+UR7+0x800], R11 ;  /* 0x0008000b04007988 */ /* 0x0001e80008000807 */
[----:B------:R0:W-:Y:S02]  /*79f0*/  STS [R4+UR7+0xc00], R13 ;  /* 0x000c000d04007988 */ /* 0x0001e40008000807 */
[----:B------:R-:W-:Y:S05]  /*7a00*/  @P0 BRA `(.L_x_2795) ;  /* 0x0000001000c40947 */ /* 0x000fea0003800000 */
[----:B0-----:R-:W-:Y:S01]  /*7a10*/  IADD3 R4, PT, PT, -R6, UR45, RZ ;  /* 0x0000002d06047c10 */ /* 0x001fe2000fffe1ff */
[----:B------:R-:W-:Y:S01]  /*7a20*/  BSSY.RECONVERGENT B1, `(.L_x_2800) ;  /* 0x000003c000017945 */ /* 0x000fe20003800200 */
[----:B------:R-:W-:Y:S01]  /*7a30*/  VIADD R5, R5, 0x1800 ;  /* 0x0000180005057836 */ /* 0x000fe20000000000 */
[----:B------:R-:W-:Y:S02]  /*7a40*/  PLOP3.LUT P0, PT, PT, PT, PT, 0x80, 0x8 ;  /* 0x000000000008781c */ /* 0x000fe40003f0f070 */
[----:B------:R-:W-:-:S13]  /*7a50*/  ISETP.GT.AND P1, PT, R4, 0xbff, PT ;  /* 0x00000bff0400780c */ /* 0x000fda0003f24270 */
[----:B------:R-:W-:Y:S05]  /*7a60*/  @!P1 BRA `(.L_x_2801) ;  /* 0x0000000000dc9947 */ /* 0x000fea0003800000 */
[----:B------:R-:W-:Y:S02]  /*7a70*/  MOV R37, UR45 ;  /* 0x0000002d00257c02 */ /* 0x000fe40008000f00 */
[----:B------:R-:W-:-:S03]  /*7a80*/  PLOP3.LUT P0, PT, PT, PT, PT, 0x8, 0x80 ;  /* 0x000000000080781c */ /* 0x000fc60003f0e170 */
[----:B------:R-:W-:-:S10]  /*7a90*/  VIADD R37, R37, 0xfffff401 ;  /* 0xfffff40125257836 */ /* 0x000fd40000000000 */
.L_x_2802:
[----:B------:R-:W0:Y:S01]  /*7aa0*/  LDS R4, [R5+-0x800] ;  /* 0xfff8000005047984 */ /* 0x000e220000000800 */
[----:B------:R-:W-:-:S03]  /*7ab0*/  IADD3 R6, PT, PT, R6, 0x1000, RZ ;  /* 0x0000100006067810 */ /* 0x000fc60007ffe0ff */
[----:B------:R-:W2:Y:S01]  /*7ac0*/  LDS R7, [R5+-0x400] ;  /* 0xfffc000005077984 */ /* 0x000ea20000000800 */
        /* <DEDUP_REMOVED lines=9> */
[----:B-1----:R-:W1:Y:S01]  /*7b60*/  LDS R25, [R5+0x2000] ;  /* 0x0020000005197984 */ /* 0x002e620000000800 */
[----:B0-----:R-:W-:-:S03]  /*7b70*/  FMUL.FTZ R4, R33, R4 ;  /* 0x0000000421047220 */ /* 0x001fc60000410000 */
[----:B------:R-:W0:Y:S01]  /*7b80*/  LDS R27, [R5+0x2400] ;  /* 0x00240000051b7984 */ /* 0x000e220000000800 */
[----:B--2---:R-:W-:-:S03]  /*7b90*/  FMUL.FTZ R8, R33, R7 ;  /* 0x0000000721087220 */ /* 0x004fc60000410000 */
[----:B------:R-:W2:Y:S01]  /*7ba0*/  LDS R29, [R5+0x2800] ;  /* 0x00280000051d7984 */ /* 0x000ea20000000800 */
[----:B---3--:R-:W-:-:S03]  /*7bb0*/  FMUL.FTZ R10, R33, R9 ;  /* 0x00000009210a7220 */ /* 0x008fc60000410000 */
[----:B------:R-:W3:Y:S01]  /*7bc0*/  LDS R30, [R5+0x2c00] ;  /* 0x002c0000051e7984 */ /* 0x000ee20000000800 */
[----:B----4-:R-:W-:-:S03]  /*7bd0*/  FMUL.FTZ R12, R33, R11 ;  /* 0x0000000b210c7220 */ /* 0x010fc60000410000 */
[----:B------:R-:W4:Y:S01]  /*7be0*/  LDS R31, [R5+0x3000] ;  /* 0x00300000051f7984 */ /* 0x000f220000000800 */
        /* <DEDUP_REMOVED lines=13> */
[----:B0-----:R-:W-:-:S03]  /*7cc0*/  FMUL.FTZ R8, R33, R27 ;  /* 0x0000001b21087220 */ /* 0x001fc60000410000 */
[----:B------:R-:W-:Y:S01]  /*7cd0*/  STS [R5+0xc00], R20 ;  /* 0x000c001405007388 */ /* 0x000fe20000000800 */
[----:B--2---:R-:W-:-:S03]  /*7ce0*/  FMUL.FTZ R10, R33, R29 ;  /* 0x0000001d210a7220 */ /* 0x004fc60000410000 */
        /* <DEDUP_REMOVED lines=15> */
.L_x_2801:
[----:B------:R-:W-:Y:S05]  /*7de0*/  BSYNC.RECONVERGENT B1 ;  /* 0x0000000000017941 */ /* 0x000fea0003800200 */
.L_x_2800:
[----:B------:R-:W-:Y:S01]  /*7df0*/  IADD3 R4, PT, PT, -R6, UR45, RZ ;  /* 0x0000002d06047c10 */ /* 0x000fe2000fffe1ff */
[----:B------:R-:W-:Y:S03]  /*7e00*/  BSSY.RECONVERGENT B1, `(.L_x_2803) ;  /* 0x000001e000017945 */ /* 0x000fe60003800200 */
[----:B------:R-:W-:-:S13]  /*7e10*/  ISETP.GT.AND P1, PT, R4, 0x3ff, PT ;  /* 0x000003ff0400780c */ /* 0x000fda0003f24270 */
[----:B------:R-:W-:Y:S05]  /*7e20*/  @!P1 BRA `(.L_x_2804) ;  /* 0x00000000006c9947 */ /* 0x000fea0003800000 */
[----:B------:R-:W0:Y:S01]  /*7e30*/  LDS R4, [R5+-0x800] ;  /* 0xfff8000005047984 */ /* 0x000e220000000800 */
[----:B------:R-:W-:Y:S02]  /*7e40*/  PLOP3.LUT P0, PT, PT, PT, PT, 0x8, 0x80 ;  /* 0x000000000080781c */ /* 0x000fe40003f0e170 */
[----:B------:R-:W-:Y:S01]  /*7e50*/  IADD3 R6, PT, PT, R6, 0x800, RZ ;  /* 0x0000080006067810 */ /* 0x000fe20007ffe0ff */
[----:B------:R-:W2:Y:S04]  /*7e60*/  LDS R7, [R5+-0x400] ;  /* 0xfffc000005077984 */ /* 0x000ea80000000800 */
[----:B------:R-:W3:Y:S04]  /*7e70*/  LDS R9, [R5] ;  /* 0x0000000005097984 */ /* 0x000ee80000000800 */
[----:B------:R-:W4:Y:S04]  /*7e80*/  LDS R11, [R5+0x400] ;  /* 0x00040000050b7984 */ /* 0x000f280000000800 */
[----:B------:R-:W5:Y:S04]  /*7e90*/  LDS R13, [R5+0x800] ;  /* 0x00080000050d7984 */ /* 0x000f680000000800 */
[----:B------:R-:W1:Y:S04]  /*7ea0*/  LDS R15, [R5+0xc00] ;  /* 0x000c0000050f7984 */ /* 0x000e680000000800 */
[----:B------:R-:W1:Y:S04]  /*7eb0*/  LDS R17, [R5+0x1000] ;  /* 0x0010000005117984 */ /* 0x000e680000000800 */
[----:B------:R-:W1:Y:S01]  /*7ec0*/  LDS R19, [R5+0x1400] ;  /* 0x0014000005137984 */ /* 0x000e620000000800 */
[C---:B0-----:R-:W-:Y:S01]  /*7ed0*/  FMUL.FTZ R4, R33.reuse, R4 ;  /* 0x0000000421047220 */ /* 0x041fe20000410000 */
[----:B--2---:R-:W-:-:S04]  /*7ee0*/  FMUL.FTZ R8, R33, R7 ;  /* 0x0000000721087220 */ /* 0x004fc80000410000 */
        /* <DEDUP_REMOVED lines=15> */
.L_x_2804:
[----:B------:R-:W-:Y:S05]  /*7fe0*/  BSYNC.RECONVERGENT B1 ;  /* 0x0000000000017941 */ /* 0x000fea0003800200 */
.L_x_2803:
[----:B------:R-:W-:-:S13]  /*7ff0*/  ISETP.GT.AND P1, PT, R6, UR45, PT ;  /* 0x0000002d06007c0c */ /* 0x000fda000bf24270 */
[----:B------:R-:W-:Y:S05]  /*8000*/  @!P0 BRA P1, `(.L_x_2795) ;  /* 0x0000000c00448947 */ /* 0x000fea0000800000 */
[----:B------:R-:W0:Y:S04]  /*8010*/  LDS R4, [R5+-0x800] ;  /* 0xfff8000005047984 */ /* 0x000e280000000800 */
[----:B------:R-:W2:Y:S04]  /*8020*/  LDS R6, [R5+-0x400] ;  /* 0xfffc000005067984 */ /* 0x000ea80000000800 */
[----:B------:R-:W3:Y:S04]  /*8030*/  LDS R7, [R5] ;  /* 0x0000000005077984 */ /* 0x000ee80000000800 */
[----:B------:R-:W4:Y:S01]  /*8040*/  LDS R9, [R5+0x400] ;  /* 0x0004000005097984 */ /* 0x000f220000000800 */
[C---:B0-----:R-:W-:Y:S01]  /*8050*/  FMUL.FTZ R4, R33.reuse, R4 ;  /* 0x0000000421047220 */ /* 0x041fe20000410000 */
[----:B--2---:R-:W-:-:S04]  /*8060*/  FMUL.FTZ R6, R33, R6 ;  /* 0x0000000621067220 */ /* 0x004fc80000410000 */
[----:B------:R0:W-:Y:S01]  /*8070*/  STS [R5+-0x800], R4 ;  /* 0xfff8000405007388 */ /* 0x0001e20000000800 */
[----:B---3--:R-:W-:-:S03]  /*8080*/  FMUL.FTZ R8, R33, R7 ;  /* 0x0000000721087220 */ /* 0x008fc60000410000 */
[----:B------:R0:W-:Y:S01]  /*8090*/  STS [R5+-0x400], R6 ;  /* 0xfffc000605007388 */ /* 0x0001e20000000800 */
[----:B----4-:R-:W-:-:S03]  /*80a0*/  FMUL.FTZ R10, R33, R9 ;  /* 0x00000009210a7220 */ /* 0x010fc60000410000 */
[----:B------:R0:W-:Y:S04]  /*80b0*/  STS [R5], R8 ;  /* 0x0000000805007388 */ /* 0x0001e80000000800 */
[----:B------:R0:W-:Y:S01]  /*80c0*/  STS [R5+0x400], R10 ;  /* 0x0004000a05007388 */ /* 0x0001e20000000800 */
[----:B------:R-:W-:Y:S05]  /*80d0*/  BRA `(.L_x_2795) ;  /* 0x0000000c00107947 */ /* 0x000fea0003800000 */
.L_x_2796:
        /* <DEDUP_REMOVED lines=14> */
[----:B------:R-:W-:Y:S01]  /*81c0*/  UIADD3 UR7, UPT, UPT, UR7, 0x240, URZ ;  /* 0x0000024007077890 */ /* 0x000fe2000fffe0ff */
[C---:B------:R-:W-:Y:S01]  /*81d0*/  IMAD.SHL.U32 R8, R4.reuse, 0x100, RZ ;  /* 0x0000010004087824 */ /* 0x040fe200078e00ff */
[----:B------:R-:W-:Y:S02]  /*81e0*/  IADD3.X R10, PT, PT, RZ, R7, RZ, P0, !PT ;  /* 0x00000007ff0a7210 */ /* 0x000fe400007fe4ff */
[----:B------:R-:W-:-:S02]  /*81f0*/  LOP3.LUT R4, R4, 0x3, RZ, 0xc0, !PT ;  /* 0x0000000304047812 */ /* 0x000fc400078ec0ff */
[----:B------:R-:W-:-:S05]  /*8200*/  LOP3.LUT R8, R8, 0x300, RZ, 0xc0, !PT ;  /* 0x0000030008087812 */ /* 0x000fca00078ec0ff */
[----:B------:R-:W-:Y:S01]  /*8210*/  IMAD.IADD R5, R5, 0x1, R8 ;  /* 0x0000000105057824 */ /* 0x000fe200078e0208 */
[----:B---3--:R-:W-:-:S04]  /*8220*/  LEA R12, P0, R13, UR12, 0x2 ;  /* 0x0000000c0d0c7c11 */ /* 0x008fc8000f8010ff */
[----:B------:R-:W-:Y:S01]  /*8230*/  LEA.HI.X R13, R13, UR13, R10, 0x2, P0 ;  /* 0x0000000d0d0d7c11 */ /* 0x000fe200080f140a */
[----:B0-----:R-:W-:Y:S01]  /*8240*/  ULEA UR7, UR8, UR7, 0x18 ;  /* 0x0000000708077291 */ /* 0x001fe2000f8ec0ff */
[----:B------:R-:W-:-:S05]  /*8250*/  IADD3 R10, PT, PT, -R4, RZ, RZ ;  /* 0x000000ff040a7210 */ /* 0x000fca0007ffe1ff */
[----:B------:R-:W-:-:S07]  /*8260*/  VIADD R4, R14, UR7 ;  /* 0x000000070e047c36 */ /* 0x000fce0008000000 */
.L_x_2807:
        /* <DEDUP_REMOVED lines=12> */
.L_x_2806:
[----:B------:R-:W-:Y:S05]  /*8330*/  BSYNC.RECONVERGENT B1 ;  /* 0x0000000000017941 */ /* 0x000fea0003800200 */
.L_x_2805:
[----:B------:R-:W-:Y:S05]  /*8340*/  @!P1 BRA `(.L_x_2795) ;  /* 0x0000000800749947 */ /* 0x000fea0003800000 */
[----:B---3--:R-:W0:Y:S01]  /*8350*/  S2R R9, SR_CgaCtaId ;  /* 0x0000000000097919 */ /* 0x008e220000008800 */
[----:B------:R-:W3:Y:S01]  /*8360*/  LDCU.64 UR12, c[0x0][0x480] ;  /* 0x00009000ff0c77ac */ /* 0x000ee20008000a00 */
[C---:B------:R-:W-:Y:S01]  /*8370*/  IADD3 R10, PT, PT, -R5.reuse, UR45, RZ ;  /* 0x0000002d050a7c10 */ /* 0x040fe2000fffe1ff */
[----:B------:R-:W-:Y:S01]  /*8380*/  BSSY.RECONVERGENT B1, `(.L_x_2808) ;  /* 0x000005b000017945 */ /* 0x000fe20003800200 */
[----:B------:R-:W-:Y:S01]  /*8390*/  IADD3 R6, P0, PT, R5, R6, RZ ;  /* 0x0000000605067210 */ /* 0x000fe20007f1e0ff */
[----:B------:R-:W-:Y:S01]  /*83a0*/  USHF.L.U32 UR7, UR4, 0x2, URZ ;  /* 0x0000000204077899 */ /* 0x000fe200080006ff */
[----:B------:R-:W-:Y:S02]  /*83b0*/  ISETP.GT.AND P1, PT, R10, 0xbff, PT ;  /* 0x00000bff0a00780c */ /* 0x000fe40003f24270 */
[----:B------:R-:W-:Y:S01]  /*83c0*/  MOV R4, 0x400 ;  /* 0x0000040000047802 */ /* 0x000fe20000000f00 */
[----:B------:R-:W-:-:S03]  /*83d0*/  IMAD.X R7, RZ, RZ, R7, P0 ;  /* 0x000000ffff077224 */ /* 0x000fc600000e0607 */
[----:B------:R-:W-:Y:S02]  /*83e0*/  IADD3 R4, PT, PT, R4, 0x240, RZ ;  /* 0x0000024004047810 */ /* 0x000fe40007ffe0ff */
[----:B---3--:R-:W-:-:S04]  /*83f0*/  LEA R8, P0, R6, UR12, 0x2 ;  /* 0x0000000c06087c11 */ /* 0x008fc8000f8010ff */
[----:B------:R-:W-:Y:S02]  /*8400*/  LEA.HI.X R7, R6, UR13, R7, 0x2, P0 ;  /* 0x0000000d06077c11 */ /* 0x000fe400080f1407 */
[----:B------:R-:W-:-:S05]  /*8410*/  IADD3 R6, P0, PT, R8, 0x800, RZ ;  /* 0x0000080008067810 */ /* 0x000fca0007f1e0ff */
[----:B------:R-:W-:Y:S01]  /*8420*/  IMAD.X R7, RZ, RZ, R7, P0 ;  /* 0x000000ffff077224 */ /* 0x000fe200000e0607 */
[----:B------:R-:W-:Y:S02]  /*8430*/  PLOP3.LUT P0, PT, PT, PT, PT, 0x80, 0x8 ;  /* 0x000000000008781c */ /* 0x000fe40003f0f070 */
[----:B0-----:R-:W-:Y:S02]  /*8440*/  LEA R9, R9, R4, 0x18 ;  /* 0x0000000409097211 */ /* 0x001fe400078ec0ff */
[----:B------:R-:W-:-:S04]  /*8450*/  LEA R4, R5, -UR7, 0x2 ;  /* 0x8000000705047c11 */ /* 0x000fc8000f8e10ff */
[----:B------:R-:W-:Y:S01]  /*8460*/  IADD3 R4, PT, PT, R4, 0x800, R9 ;  /* 0x0000080004047810 */ /* 0x000fe20007ffe009 */
[----:B------:R-:W-:Y:S06]  /*8470*/  @!P1 BRA `(.L_x_2809) ;  /* 0x00000004002c9947 */ /* 0x000fec0003800000 */
[----:B------:R-:W-:Y:S02]  /*8480*/  MOV R30, UR45 ;  /* 0x0000002d001e7c02 */ /* 0x000fe40008000f00 */
[----:B------:R-:W-:-:S03]  /*8490*/  PLOP3.LUT P0, PT, PT, PT, PT, 0x8, 0x80 ;  /* 0x000000000080781c */ /* 0x000fc60003f0e170 */
[----:B------:R-:W-:-:S10]  /*84a0*/  VIADD R30, R30, 0xfffff401 ;  /* 0xfffff4011e1e7836 */ /* 0x000fd40000000000 */
.L_x_2810:
[----:B------:R-:W2:Y:S01]  /*84b0*/  LDS R8, [R4+-0x800] ;  /* 0xfff8000004087984 */ /* 0x000ea20000000800 */
[----:B------:R-:W-:-:S03]  /*84c0*/  IADD3 R5, PT, PT, R5, 0x1000, RZ ;  /* 0x0000100005057810 */ /* 0x000fc60007ffe0ff */
[----:B------:R-:W0:Y:S01]  /*84d0*/  LDS R10, [R4+-0x400] ;  /* 0xfffc0000040a7984 */ /* 0x000e220000000800 */
[----:B------:R-:W-:-:S03]  /*84e0*/  ISETP.GE.AND P1, PT, R5, R30, PT ;  /* 0x0000001e0500720c */ /* 0x000fc60003f26270 */
[----:B------:R-:W3:Y:S04]  /*84f0*/  LDS R15, [R4+0x400] ;  /* 0x00040000040f7984 */ /* 0x000ee80000000800 */
[----:B------:R-:W4:Y:S04]  /*8500*/  LDS R12, [R4] ;  /* 0x00000000040c7984 */ /* 0x000f280000000800 */
[----:B------:R-:W-:Y:S04]  /*8510*/  LDS R22, [R4+0x1400] ;  /* 0x0014000004167984 */ /* 0x000fe80000000800 */
[----:B------:R-:W-:Y:S04]  /*8520*/  LDS R24, [R4+0x1c00] ;  /* 0x001c000004187984 */ /* 0x000fe80000000800 */
[----:B------:R-:W5:Y:S04]  /*8530*/  LDS R17, [R4+0x800] ;  /* 0x0008000004117984 */ /* 0x000f680000000800 */
[----:B------:R-:W5:Y:S04]  /*8540*/  LDS R18, [R4+0xc00] ;  /* 0x000c000004127984 */ /* 0x000f680000000800 */
[----:B------:R-:W5:Y:S04]  /*8550*/  LDS R20, [R4+0x1000] ;  /* 0x0010000004147984 */ /* 0x000f680000000800 */
[----:B------:R-:W5:Y:S01]  /*8560*/  LDS R23, [R4+0x1800] ;  /* 0x0018000004177984 */ /* 0x000f620000000800 */
[----:B--2---:R-:W-:-:S03]  /*8570*/  FMUL.FTZ R9, R33, R8 ;  /* 0x0000000821097220 */ /* 0x004fc60000410000 */
[----:B-1----:R-:W1:Y:S01]  /*8580*/  LDS R25, [R4+0x2000] ;  /* 0x0020000004197984 */ /* 0x002e620000000800 */
[----:B0-----:R-:W-:-:S03]  /*8590*/  FMUL.FTZ R11, R33, R10 ;  /* 0x0000000a210b7220 */ /* 0x001fc60000410000 */
[----:B------:R-:W-:Y:S01]  /*85a0*/  LDS R8, [R4+0x3400] ;  /* 0x0034000004087984 */ /* 0x000fe20000000800 */
[----:B---3--:R-:W-:-:S03]  /*85b0*/  FMUL.FTZ R15, R33, R15 ;  /* 0x0000000f210f7220 */ /* 0x008fc60000410000 */
[----:B------:R-:W-:Y:S01]  /*85c0*/  LDS R26, [R4+0x2400] ;  /* 0x00240000041a7984 */ /* 0x000fe20000000800 */
[----:B----4-:R-:W-:-:S03]  /*85d0*/  FMUL.FTZ R13, R33, R12 ;  /* 0x0000000c210d7220 */ /* 0x010fc60000410000 */
[----:B------:R-:W0:Y:S04]  /*85e0*/  LDS R27, [R4+0x2800] ;  /* 0x00280000041b7984 */ /* 0x000e280000000800 */
[----:B------:R-:W-:Y:S04]  /*85f0*/  LDS R28, [R4+0x2c00] ;  /* 0x002c0000041c7984 */ /* 0x000fe80000000800 */
[----:B------:R-:W2:Y:S01]  /*8600*/  LDS R29, [R4+0x3000] ;  /* 0x00300000041d7984 */ /* 0x000ea20000000800 */
[----:B-----5:R-:W-:-:S03]  /*8610*/  FMUL.FTZ R17, R33, R17 ;  /* 0x0000001121117220 */ /* 0x020fc60000410000 */
[----:B------:R-:W-:Y:S01]  /*8620*/  STG.E desc[UR36][R6.64+-0x800], R9 ;  /* 0xfff8000906007986 */ /* 0x000fe2000c101924 */
[----:B------:R-:W-:-:S03]  /*8630*/  FMUL.FTZ R19, R33, R18 ;  /* 0x0000001221137220 */ /* 0x000fc60000410000 */
        /* <DEDUP_REMOVED lines=17> */
[C---:B--2---:R-:W-:Y:S01]  /*8750*/  FMUL.FTZ R29, R33.reuse, R29 ;  /* 0x0000001d211d7220 */ /* 0x044fe20000410000 */
[----:B---3--:R-:W-:-:S02]  /*8760*/  FMUL.FTZ R13, R33, R26 ;  /* 0x0000001a210d7220 */ /* 0x008fc40000410000 */
        /* <DEDUP_REMOVED lines=28> */
.L_x_2809:
[----:B------:R-:W-:Y:S05]  /*8930*/  BSYNC.RECONVERGENT B1 ;  /* 0x0000000000017941 */ /* 0x000fea0003800200 */
.L_x_2808:
        /* <DEDUP_REMOVED lines=43> */
.L_x_2812:
[----:B------:R-:W-:Y:S05]  /*8bf0*/  BSYNC.RECONVERGENT B1 ;  /* 0x0000000000017941 */ /* 0x000fea0003800200 */
.L_x_2811:
[----:B------:R-:W-:-:S13]  /*8c00*/  ISETP.LE.OR P0, PT, R5, UR45, P0 ;  /* 0x0000002d05007c0c */ /* 0x000fda0008703670 */
        /* <DEDUP_REMOVED lines=17> */
.L_x_2795:
[----:B------:R-:W-:Y:S05]  /*8d20*/  BSYNC.RECONVERGENT B0 ;  /* 0x0000000000007941 */ /* 0x000fea0003800200 */
.L_x_2794:
[----:B------:R-:W4:Y:S01]  /*8d30*/  LDCU.64 UR10, c[0x0][0x3b0] ;  /* 0x00007600ff0a77ac */ /* 0x000f220008000a00 */
[----:B------:R-:W-:Y:S01]  /*8d40*/  LOP3.LUT R14, R14, 0x7c, RZ, 0xc0, !PT ;  /* 0x0000007c0e0e7812 */ /* 0x000fe200078ec0ff */
[----:B0-----:R-:W0:Y:S01]  /*8d50*/  LDC.64 R12, c[0x0][0x3c0] ;  /* 0x0000f000ff0c7b82 */ /* 0x001e220000000a00 */
[----:B------:R-:W-:Y:S01]  /*8d60*/  CS2R R6, SRZ ;  /* 0x0000000000067805 */ /* 0x000fe2000001ff00 */
[----:B------:R-:W-:Y:S01]  /*8d70*/  USHF.R.S32.HI UR7, URZ, 0x1f, UR45 ;  /* 0x0000001fff077899 */ /* 0x000fe2000801142d */
[----:B------:R-:W1:Y:S03]  /*8d80*/  LDCU UR8, c[0x0][0x3f4] ;  /* 0x00007e80ff0877ac */ /* 0x000e660008000800 */
[----:B------:R-:W-:-:S04]  /*8d90*/  ULEA.HI UR7, UR7, UR45, URZ, 0x3 ;  /* 0x0000002d07077291 */ /* 0x000fc8000f8f18ff */
[----:B------:R-:W-:Y:S01]  /*8da0*/  ULOP3.LUT UR7, UR7, 0xfffffff8, URZ, 0xc0, !UPT ;  /* 0xfffffff807077892 */ /* 0x000fe2000f8ec0ff */
[----:B----4-:R-:W-:-:S03]  /*8db0*/  ISETP.NE.U32.AND P0, PT, RZ, UR10, PT ;  /* 0x0000000aff007c0c */ /* 0x010fc6000bf05070 */
[----:B------:R-:W-:Y:S01]  /*8dc0*/  UIADD3 UR7, UPT, UPT, -UR7, UR45, URZ ;  /* 0x0000002d07077290 */ /* 0x000fe2000fffe1ff */
[----:B------:R-:W-:Y:S01]  /*8dd0*/  ISETP.NE.AND.EX P0, PT, RZ, UR11, PT, P0 ;  /* 0x0000000bff007c0c */ /* 0x000fe2000bf05300 */
[----:B------:R-:W4:Y:S04]  /*8de0*/  LDCU.64 UR10, c[0x0][0x3c8] ;  /* 0x00007900ff0a77ac */ /* 0x000f280008000a00 */
[----:B------:R-:W-:-:S13]  /*8df0*/  ISETP.NE.OR P0, PT, R2, UR7, !P0 ;  /* 0x0000000702007c0c */ /* 0x000fda000c705670 */
[----:B---3--:R-:W3:Y:S01]  /*8e00*/  @!P0 LDC.64 R8, c[0x0][0x3b0] ;  /* 0x0000ec00ff088b82 */ /* 0x008ee20000000a00 */
[----:B------:R-:W-:Y:S01]  /*8e10*/  @!P0 LEA R5, R3, R14, 0x7 ;  /* 0x0000000e03058211 */ /* 0x000fe200078e38ff */
[----:B-1----:R-:W-:Y:S01]  /*8e20*/  IMAD.U32 R17, RZ, RZ, UR8 ;  /* 0x00000008ff117e24 */ /* 0x002fe2000f8e00ff */
[----:B------:R-:W-:-:S04]  /*8e30*/  IADD3 R26, PT, PT, R2, UR4, RZ ;  /* 0x00000004021a7c10 */ /* 0x000fc8000fffe0ff */
[----:B------:R-:W-:Y:S01]  /*8e40*/  VIMNMX R19, PT, PT, R17, UR45, PT ;  /* 0x0000002d11137c48 */ /* 0x000fe2000bfe0100 */
[----:B---3--:R-:W-:Y:S01]  /*8e50*/  @!P0 IMAD.WIDE.U32 R8, R5, 0x4, R8 ;  /* 0x0000000405088825 */ /* 0x008fe200078e0008 */
[----:B------:R-:W-:-:S06]  /*8e60*/  CS2R R4, SRZ ;  /* 0x0000000000047805 */ /* 0x000fcc000001ff00 */
[----:B------:R1:W5:Y:S01]  /*8e70*/  @!P0 LDG.E.128 R4, desc[UR36][R8.64] ;  /* 0x0000002408048981 */ /* 0x000362000c1e1d00 */
[----:B------:R-:W-:Y:S01]  /*8e80*/  BAR.SYNC.DEFER_BLOCKING 0x0 ;  /* 0x0000000000007b1d */ /* 0x000fe20000010000 */
[----:B------:R-:W-:Y:S01]  /*8e90*/  ISETP.GE.AND P0, PT, R26, R19, PT ;  /* 0x000000131a00720c */ /* 0x000fe20003f06270 */
[----:B------:R-:W-:Y:S02]  /*8ea0*/  IMAD R11, R17, UR5, R14 ;  /* 0x00000005110b7c24 */ /* 0x000fe4000f8e020e */
[----:B------:R-:W-:Y:S02]  /*8eb0*/  IMAD.SHL.U32 R15, R35, 0x80, RZ ;  /* 0x00000080230f7824 */ /* 0x000fe400078e00ff */
[----:B------:R-:W-:Y:S01]  /*8ec0*/  BSSY.RECONVERGENT B0, `(.L_x_2813) ;  /* 0x000008f000007945 */ /* 0x000fe20003800200 */
[----:B0-----:R-:W-:Y:S01]  /*8ed0*/  IMAD.WIDE R12, R11, 0x4, R12 ;  /* 0x000000040b0c7825 */ /* 0x001fe200078e020c */
[----:B------:R-:W-:Y:S02]  /*8ee0*/  CS2R R10, SRZ ;  /* 0x00000000000a7805 */ /* 0x000fe4000001ff00 */
[----:B-1----:R-:W-:-:S04]  /*8ef0*/  CS2R R8, SRZ ;  /* 0x0000000000087805 */ /* 0x002fc8000001ff00 */
[----:B----4-:R-:W-:Y:S05]  /*8f00*/  @P0 BRA `(.L_x_2814) ;  /* 0x0000000800280947 */ /* 0x010fea0003800000 */
[----:B------:R-:W-:Y:S01]  /*8f10*/  ULOP3.LUT UR5, URZ, UR4, URZ, 0x33, !UPT ;  /* 0x00000004ff057292 */ /* 0x000fe2000f8e33ff */
[----:B------:R-:W-:Y:S01]  /*8f20*/  VIADDMNMX R9, R26, 0x8, R19, !PT ;  /* 0x000000081a097846 */ /* 0x000fe20007800113 */
[----:B------:R-:W-:Y:S01]  /*8f30*/  BSSY.RECONVERGENT B1, `(.L_x_2815) ;  /* 0x000004a000017945 */ /* 0x000fe20003800200 */
[----:B------:R-:W-:Y:S01]  /*8f40*/  IMAD R52, R16, R17, RZ ;  /* 0x0000001110347224 */ /* 0x000fe200078e02ff */
[----:B------:R-:W-:Y:S02]  /*8f50*/  MOV R27, R26 ;  /* 0x0000001a001b7202 */ /* 0x000fe40000000f00 */
[----:B------:R-:W-:Y:S02]  /*8f60*/  CS2R R10, SRZ ;  /* 0x00000000000a7805 */ /* 0x000fe4000001ff00 */
[----:B------:R-:W-:Y:S02]  /*8f70*/  IADD3 R43, PT, PT, -R2, UR5, R9 ;  /* 0x00000005022b7c10 */ /* 0x000fe4000fffe109 */
[----:B------:R-:W-:-:S02]  /*8f80*/  CS2R R8, SRZ ;  /* 0x0000000000087805 */ /* 0x000fc4000001ff00 */
[C---:B------:R-:W-:Y:S02]  /*8f90*/  ISETP.GE.U32.AND P0, PT, R43.reuse, 0x18, PT ;  /* 0x000000182b00780c */ /* 0x040fe40003f06070 */
[----:B------:R-:W-:-:S04]  /*8fa0*/  LEA.HI R18, R43, 0x1, RZ, 0x1d ;  /* 0x000000012b127811 */ /* 0x000fc800078fe8ff */
[----:B------:R-:W-:-:S07]  /*8fb0*/  LOP3.LUT P1, R53, R18, 0x3, RZ, 0xc0, !PT ;  /* 0x0000000312357812 */ /* 0x000fce000782c0ff */
[----:B------:R-:W-:Y:S06]  /*8fc0*/  @!P0 BRA `(.L_x_2816) ;  /* 0x0000000400008947 */ /* 0x000fec0003800000 */
[----:B------:R-:W0:Y:S01]  /*8fd0*/  S2UR UR8, SR_CgaCtaId ;  /* 0x00000000000879c3 */ /* 0x000e220000008800 */
[----:B------:R-:W-:Y:S01]  /*8fe0*/  UMOV UR5, 0x400 ;  /* 0x0000040000057882 */ /* 0x000fe20000000000 */
[----:B------:R-:W-:Y:S01]  /*8ff0*/  LOP3.LUT R18, R18, 0x3ffffffc, RZ, 0xc0, !PT ;  /* 0x3ffffffc12127812 */ /* 0x000fe200078ec0ff */
[----:B------:R-:W-:Y:S01]  /*9000*/  UIADD3 UR5, UPT, UPT, UR5, 0x240, URZ ;  /* 0x0000024005057890 */ /* 0x000fe2000fffe0ff */
[----:B------:R-:W-:Y:S02]  /*9010*/  HFMA2 R8, -RZ, RZ, 0, 0 ;  /* 0x00000000ff087431 */ /* 0x000fe400000001ff */
[----:B------:R-:W-:Y:S02]  /*9020*/  IMAD.MOV.U32 R27, RZ, RZ, R26 ;  /* 0x000000ffff1b7224 */ /* 0x000fe400078e001a */
[----:B------:R-:W-:Y:S01]  /*9030*/  IMAD.MOV R28, RZ, RZ, -R18 ;  /* 0x000000ffff1c7224 */ /* 0x000fe200078e0a12 */
[----:B0-----:R-:W-:Y:S02]  /*9040*/  ULEA UR5, UR8, UR5, 0x18 ;  /* 0x0000000508057291 */ /* 0x001fe4000f8ec0ff */
[----:B------:R-:W-:-:S04]  /*9050*/  USHF.L.U32 UR8, UR4, 0x7, URZ ;  /* 0x0000000704087899 */ /* 0x000fc800080006ff */
[----:B------:R-:W-:Y:S02]  /*9060*/  LEA R19, R2, UR5, 0x2 ;  /* 0x0000000502137c11 */ /* 0x000fe4000f8e10ff */
[----:B------:R-:W-:-:S03]  /*9070*/  MOV R29, UR8 ;  /* 0x00000008001d7c02 */ /* 0x000fc60008000f00 */
[----:B------:R-:W-:-:S07]  /*9080*/  VIADD R30, R19, 0x40 ;  /* 0x00000040131e7836 */ /* 0x000fce0000000000 */
.L_x_2817:
[----:B------:R-:W-:Y:S01]  /*9090*/  IADD3 R19, P0, PT, R27, UR6, RZ ;  /* 0x000000061b137c10 */ /* 0x000fe2000ff1e0ff */
[----:B------:R-:W-:Y:S01]  /*90a0*/  IMAD R23, R2, 0x80, R29 ;  /* 0x0000008002177824 */ /* 0x000fe200078e021d */
[C---:B------:R-:W-:Y:S01]  /*90b0*/  SHF.L.U32 R21, R52.reuse, 0x7, RZ ;  /* 0x0000000734157819 */ /* 0x040fe200000006ff */
[----:B------:R-:W-:Y:S01]  /*90c0*/  IMAD.SHL.U32 R31, R52, 0x80, RZ ;  /* 0x00000080341f7824 */ /* 0x000fe200078e00ff */
[----:B------:R-:W-:Y:S01]  /*90d0*/  IADD3.X R20, PT, PT, RZ, UR9, RZ, P0, !PT ;  /* 0x00000009ff147c10 */ /* 0x000fe200087fe4ff */
[----:B------:R-:W-:Y:S01]  /*90e0*/  LDS R40, [R30+-0x20] ;  /* 0xffffe0001e287984 */ /* 0x000fe20000000800 */
[----:B------:R-:W-:-:S03]  /*90f0*/  LEA R18, P0, R19, UR10, 0x2 ;  /* 0x0000000a13127c11 */ /* 0x000fc6000f8010ff */
[----:B------:R-:W-:Y:S01]  /*9100*/  LDS R41, [R30] ;  /* 0x000000001e297984 */ /* 0x000fe20000000800 */
[----:B------:R-:W-:-:S03]  /*9110*/  LEA.HI.X R19, R19, UR11, R20, 0x2, P0 ;  /* 0x0000000b13137c11 */ /* 0x000fc600080f1414 */
[----:B------:R-:W-:Y:S04]  /*9120*/  LDS R42, [R30+0x20] ;  /* 0x000020001e2a7984 */ /* 0x000fe80000000800 */
[----:B------:R-:W3:Y:S04]  /*9130*/  LDG.E R22, desc[UR36][R18.64+0x20] ;  /* 0x0000202412167981 */ /* 0x000ee8000c1e1900 */
[----:B------:R-:W4:Y:S04]  /*9140*/  LDG.E R20, desc[UR36][R18.64] ;  /* 0x0000002412147981 */ /* 0x000f28000c1e1900 */
[----:B------:R-:W2:Y:S04]  /*9150*/  LDG.E R24, desc[UR36][R18.64+0x40] ;  /* 0x0000402412187981 */ /* 0x000ea8000c1e1900 */
[----:B------:R-:W2:Y:S01]  /*9160*/  LDG.E R32, desc[UR36][R18.64+0x60] ;  /* 0x0000602412207981 */ /* 0x000ea2000c1e1900 */
[----:B---3--:R-:W-:-:S02]  /*9170*/  IMAD R22, R22, R21, R23 ;  /* 0x0000001516167224 */ /* 0x008fc400078e0217 */
[----:B----4-:R-:W-:-:S03]  /*9180*/  IMAD R21, R20, R21, R23 ;  /* 0x0000001514157224 */ /* 0x010fc600078e0217 */
[----:B------:R-:W-:Y:S01]  /*9190*/  IADD3 R25, PT, PT, R22, 0x400, RZ ;  /* 0x0000040016197810 */ /* 0x000fe20007ffe0ff */
[----:B------:R-:W-:-:S04]  /*91a0*/  IMAD.WIDE R20, R21, 0x4, R12 ;  /* 0x0000000415147825 */ /* 0x000fc800078e020c */
[-CC-:B--2---:R-:W-:Y:S02]  /*91b0*/  IMAD R24, R24, R31.reuse, R23.reuse ;  /* 0x0000001f18187224 */ /* 0x184fe400078e0217 */
[----:B------:R-:W-:Y:S02]  /*91c0*/  IMAD R22, R32, R31, R23 ;  /* 0x0000001f20167224 */ /* 0x000fe400078e0217 */
[----:B------:R-:W2:Y:S01]  /*91d0*/  LDG.E.128 R32, desc[UR36][R20.64] ;  /* 0x0000002414207981 */ /* 0x000ea2000c1e1d00 */
[----:B------:R-:W-:Y:S02]  /*91e0*/  VIADD R23, R24, 0x800 ;  /* 0x0000080018177836 */ /* 0x000fe40000000000 */
[--C-:B------:R-:W-:Y:S01]  /*91f0*/  IMAD.WIDE R18, R25, 0x4, R12.reuse ;  /* 0x0000000419127825 */ /* 0x100fe200078e020c */
[----:B------:R-:W-:Y:S01]  /*9200*/  IADD3 R25, PT, PT, R22, 0xc00, RZ ;  /* 0x00000c0016197810 */ /* 0x000fe20007ffe0ff */
[----:B------:R0:W2:Y:S02]  /*9210*/  LDS R31, [R30+-0x40] ;  /* 0xffffc0001e1f7984 */ /* 0x0000a40000000800 */
[----:B------:R-:W-:-:S02]  /*9220*/  IMAD.WIDE R22, R23, 0x4, R12 ;  /* 0x0000000417167825 */ /* 0x000fc400078e020c */
[----:B------:R-:W3:Y:S02]  /*9230*/  LDG.E.128 R36, desc[UR36][R18.64] ;  /* 0x0000002412247981 */ /* 0x000ee4000c1e1d00 */
[----:B------:R-:W-:Y:S02]  /*9240*/  IMAD.WIDE R24, R25, 0x4, R12 ;  /* 0x0000000419187825 */ /* 0x000fe400078e020c */
[----:B------:R-:W4:Y:S04]  /*9250*/  LDG.E.128 R44, desc[UR36][R22.64] ;  /* 0x00000024162c7981 */ /* 0x000f28000c1e1d00 */
[----:B------:R-:W4:Y:S01]  /*9260*/  LDG.E.128 R48, desc[UR36][R24.64] ;  /* 0x0000002418307981 */ /* 0x000f22000c1e1d00 */
[----:B------:R-:W-:-:S05]  /*9270*/  VIADD R28, R28, 0x4 ;  /* 0x000000041c1c7836 */ /* 0x000fca0000000000 */
[----:B------:R-:W-:Y:S01]  /*9280*/  ISETP.NE.AND P0, PT, R28, RZ, PT ;  /* 0x000000ff1c00720c */ /* 0x000fe20003f05270 */
[----:B------:R-:W-:Y:S01]  /*9290*/  VIADD R29, R29, 0x1000 ;  /* 0x000010001d1d7836 */ /* 0x000fe20000000000 */
[----:B------:R-:W-:Y:S02]  /*92a0*/  IADD3 R27, PT, PT, R27, 0x20, RZ ;  /* 0x000000201b1b7810 */ /* 0x000fe40007ffe0ff */
[----:B0-----:R-:W-:Y:S01]  /*92b0*/  IADD3 R30, PT, PT, R30, 0x80, RZ ;  /* 0x000000801e1e7810 */ /* 0x001fe20007ffe0ff */
[-C--:B--2---:R-:W-:Y:S01]  /*92c0*/  FFMA.FTZ R21, R32, R31.reuse, R8 ;  /* 0x0000001f20157223 */ /* 0x084fe20000010008 */
[-C--:B------:R-:W-:Y:S01]  /*92d0*/  FFMA.FTZ R8, R33, R31.reuse, R9 ;  /* 0x0000001f21087223 */ /* 0x080fe20000010009 */
[-C--:B------:R-:W-:Y:S01]  /*92e0*/  FFMA.FTZ R9, R34, R31.reuse, R10 ;  /* 0x0000001f22097223 */ /* 0x080fe2000001000a */
[----:B------:R-:W-:-:S03]  /*92f0*/  FFMA.FTZ R10, R35, R31, R11 ;  /* 0x0000001f230a7223 */ /* 0x000fc6000001000b */
        /* <DEDUP_REMOVED lines=13> */
.L_x_2816:
[----:B------:R-:W-:Y:S05]  /*93d0*/  BSYNC.RECONVERGENT B1 ;  /* 0x0000000000017941 */ /* 0x000fea0003800200 */
.L_x_2815:
[----:B------:R-:W-:Y:S05]  /*93e0*/  @!P1 BRA `(.L_x_2814) ;  /* 0x0000000000f09947 */ /* 0x000fea0003800000 */
[----:B------:R-:W-:Y:S01]  /*93f0*/  ISETP.NE.AND P1, PT, R53, 0x1, PT ;  /* 0x000000013500780c */ /* 0x000fe20003f25270 */
[----:B------:R-:W-:Y:S01]  /*9400*/  BSSY.RECONVERGENT B1, `(.L_x_2818) ;  /* 0x0000024000017945 */ /* 0x000fe20003800200 */
[----:B------:R-:W-:-:S11]  /*9410*/  LOP3.LUT P0, RZ, R43, 0x8, RZ, 0xc0, !PT ;  /* 0x000000082bff7812 */ /* 0x000fd6000780c0ff */
[----:B------:R-:W-:Y:S05]  /*9420*/  @!P1 BRA `(.L_x_2819) ;  /* 0x0000000000849947 */ /* 0x000fea0003800000 */
[----:B------:R-:W0:Y:S01]  /*9430*/  LDCU.64 UR12, c[0x0][0x3c8] ;  /* 0x00007900ff0c77ac */ /* 0x000e220008000a00 */
[----:B------:R-:W-:-:S05]  /*9440*/  IADD3 R19, P1, PT, R27, UR6, RZ ;  /* 0x000000061b137c10 */ /* 0x000fca000ff3e0ff */
[----:B------:R-:W-:Y:S01]  /*9450*/  IMAD.X R20, RZ, RZ, UR9, P1 ;  /* 0x00000009ff147e24 */ /* 0x000fe200088e06ff */
[----:B0-----:R-:W-:-:S04]  /*9460*/  LEA R18, P1, R19, UR12, 0x2 ;  /* 0x0000000c13127c11 */ /* 0x001fc8000f8210ff */
[----:B------:R-:W-:-:S05]  /*9470*/  LEA.HI.X R19, R19, UR13, R20, 0x2, P1 ;  /* 0x0000000d13137c11 */ /* 0x000fca00088f1414 */
[----:B------:R-:W3:Y:S04]  /*9480*/  LDG.E R22, desc[UR36][R18.64+0x20] ;  /* 0x0000202412167981 */ /* 0x000ee8000c1e1900 */
[----:B------:R0:W4:Y:S01]  /*9490*/  LDG.E R20, desc[UR36][R18.64] ;  /* 0x0000002412147981 */ /* 0x000122000c1e1900 */
[C---:B------:R-:W-:Y:S01]  /*94a0*/  SHF.L.U32 R21, R27.reuse, 0x7, RZ ;  /* 0x000000071b157819 */ /* 0x040fe200000006ff */
[----:B------:R-:W-:Y:S01]  /*94b0*/  IMAD.SHL.U32 R23, R52, 0x80, RZ ;  /* 0x0000008034177824 */ /* 0x000fe200078e00ff */
[----:B------:R-:W1:Y:S01]  /*94c0*/  S2UR UR8, SR_CgaCtaId ;  /* 0x00000000000879c3 */ /* 0x000e620000008800 */
[----:B------:R-:W-:Y:S02]  /*94d0*/  UMOV UR5, 0x400 ;  /* 0x0000040000057882 */ /* 0x000fe40000000000 */
[----:B------:R-:W-:Y:S01]  /*94e0*/  UIADD3 UR5, UPT, UPT, UR5, 0x240, URZ ;  /* 0x0000024005057890 */ /* 0x000fe2000fffe0ff */
[----:B0-----:R-:W-:-:S03]  /*94f0*/  VIADD R18, R27, -UR4 ;  /* 0x800000041b127c36 */ /* 0x001fc60008000000 */
[----:B-1----:R-:W-:Y:S01]  /*9500*/  ULEA UR5, UR8, UR5, 0x18 ;  /* 0x0000000508057291 */ /* 0x002fe2000f8ec0ff */
[-CC-:B---3--:R-:W-:Y:S02]  /*9510*/  IMAD R22, R22, R23.reuse, R21.reuse ;  /* 0x0000001716167224 */ /* 0x188fe400078e0215 */
[----:B----4-:R-:W-:-:S03]  /*9520*/  IMAD R21, R20, R23, R21 ;  /* 0x0000001714157224 */ /* 0x010fc600078e0215 */
[----:B------:R-:W-:Y:S01]  /*9530*/  IADD3 R23, PT, PT, R22, 0x400, RZ ;  /* 0x0000040016177810 */ /* 0x000fe20007ffe0ff */
[----:B------:R-:W-:-:S04]  /*9540*/  IMAD.WIDE R20, R21, 0x4, R12 ;  /* 0x0000000415147825 */ /* 0x000fc800078e020c */
[----:B------:R-:W-:Y:S01]  /*9550*/  IMAD.WIDE R22, R23, 0x4, R12 ;  /* 0x0000000417167825 */ /* 0x000fe200078e020c */
[----:B------:R-:W3:Y:S04]  /*9560*/  LDG.E.128 R28, desc[UR36][R20.64] ;  /* 0x00000024141c7981 */ /* 0x000ee8000c1e1d00 */
[----:B--2---:R0:W2:Y:S01]  /*9570*/  LDG.E.128 R32, desc[UR36][R22.64] ;  /* 0x0000002416207981 */ /* 0x0040a2000c1e1d00 */
[----:B------:R-:W-:Y:S02]  /*9580*/  LEA R18, R18, UR5, 0x2 ;  /* 0x0000000512127c11 */ /* 0x000fe4000f8e10ff */
[----:B------:R-:W-:-:S03]  /*9590*/  IADD3 R27, PT, PT, R27, 0x10, RZ ;  /* 0x000000101b1b7810 */ /* 0x000fc60007ffe0ff */
[----:B------:R-:W3:Y:S04]  /*95a0*/  LDS R19, [R18] ;  /* 0x0000000012137984 */ /* 0x000ee80000000800 */
[----:B------:R-:W2:Y:S01]  /*95b0*/  LDS R24, [R18+0x20] ;  /* 0x0000200012187984 */ /* 0x000ea20000000800 */
[-C--:B---3--:R-:W-:Y:S01]  /*95c0*/  FFMA.FTZ R25, R28, R19.reuse, R8 ;  /* 0x000000131c197223 */ /* 0x088fe20000010008 */
[-C--:B------:R-:W-:Y:S01]  /*95d0*/  FFMA.FTZ R20, R29, R19.reuse, R9 ;  /* 0x000000131d147223 */ /* 0x080fe20000010009 */
[-C--:B------:R-:W-:Y:S01]  /*95e0*/  FFMA.FTZ R21, R30, R19.reuse, R10 ;  /* 0x000000131e157223 */ /* 0x080fe2000001000a */
[----:B0-----:R-:W-:Y:S01]  /*95f0*/  FFMA.FTZ R22, R31, R19, R11 ;  /* 0x000000131f167223 */ /* 0x001fe2000001000b */
[-C--:B--2---:R-:W-:Y:S01]  /*9600*/  FFMA.FTZ R8, R32, R24.reuse, R25 ;  /* 0x0000001820087223 */ /* 0x084fe20000010019 */
[-C--:B------:R-:W-:Y:S01]  /*9610*/  FFMA.FTZ R9, R33, R24.reuse, R20 ;  /* 0x0000001821097223 */ /* 0x080fe20000010014 */
[-C--:B------:R-:W-:Y:S01]  /*9620*/  FFMA.FTZ R10, R34, R24.reuse, R21 ;  /* 0x00000018220a7223 */ /* 0x080fe20000010015 */
[----:B------:R-:W-:-:S07]  /*9630*/  FFMA.FTZ R11, R35, R24, R22 ;  /* 0x00000018230b7223 */ /* 0x000fce0000010016 */
.L_x_2819:
[----:B------:R-:W-:Y:S05]  /*9640*/  BSYNC.RECONVERGENT B1 ;  /* 0x0000000000017941 */ /* 0x000fea0003800200 */
.L_x_2818:
[----:B------:R-:W-:Y:S05]  /*9650*/  @P0 BRA `(.L_x_2814) ;  /* 0x0000000000540947 */ /* 0x000fea0003800000 */
[----:B------:R-:W0:Y:S01]  /*9660*/  LDCU.64 UR12, c[0x0][0x3c8] ;  /* 0x00007900ff0c77ac */ /* 0x000e220008000a00 */
[----:B------:R-:W-:-:S05]  /*9670*/  IADD3 R18, P0, PT, R27, UR6, RZ ;  /* 0x000000061b127c10 */ /* 0x000fca000ff1e0ff */
[----:B------:R-:W-:Y:S01]  /*9680*/  IMAD.X R19, RZ, RZ, UR9, P0 ;  /* 0x00000009ff137e24 */ /* 0x000fe200080e06ff */
[----:B0-----:R-:W-:-:S04]  /*9690*/  LEA R20, P0, R18, UR12, 0x2 ;  /* 0x0000000c12147c11 */ /* 0x001fc8000f8010ff */
[----:B------:R-:W-:-:S05]  /*96a0*/  LEA.HI.X R21, R18, UR13, R19, 0x2, P0 ;  /* 0x0000000d12157c11 */ /* 0x000fca00080f1413 */
[----:B------:R-:W3:Y:S01]  /*96b0*/  LDG.E R20, desc[UR36][R20.64] ;  /* 0x0000002414147981 */ /* 0x000ee2000c1e1900 */
[----:B------:R-:W0:Y:S01]  /*96c0*/  S2UR UR8, SR_CgaCtaId ;  /* 0x00000000000879c3 */ /* 0x000e220000008800 */
[----:B------:R-:W-:Y:S02]  /*96d0*/  UMOV UR5, 0x400 ;  /* 0x0000040000057882 */ /* 0x000fe40000000000 */
[----:B------:R-:W-:Y:S01]  /*96e0*/  UIADD3 UR5, UPT, UPT, UR5, 0x240, URZ ;  /* 0x0000024005057890 */ /* 0x000fe2000fffe0ff */
[----:B------:R-:W-:-:S03]  /*96f0*/  VIADD R22, R27, -UR4 ;  /* 0x800000041b167c36 */ /* 0x000fc60008000000 */
[----:B0-----:R-:W-:-:S06]  /*9700*/  ULEA UR5, UR8, UR5, 0x18 ;  /* 0x0000000508057291 */ /* 0x001fcc000f8ec0ff */
[----:B------:R-:W-:-:S06]  /*9710*/  LEA R22, R22, UR5, 0x2 ;  /* 0x0000000516167c11 */ /* 0x000fcc000f8e10ff */
[----:B------:R-:W0:Y:S01]  /*9720*/  LDS R22, [R22] ;  /* 0x0000000016167984 */ /* 0x000e220000000800 */
[----:B---3--:R-:W-:-:S05]  /*9730*/  IMAD R19, R52, R20, R27 ;  /* 0x0000001434137224 */ /* 0x008fca00078e021b */
[----:B------:R-:W-:-:S05]  /*9740*/  SHF.L.U32 R19, R19, 0x7, RZ ;  /* 0x0000000713137819 */ /* 0x000fca00000006ff */
[----:B------:R-:W-:-:S05]  /*9750*/  IMAD.WIDE R18, R19, 0x4, R12 ;  /* 0x0000000413127825 */ /* 0x000fca00078e020c */
[----:B------:R-:W0:Y:S02]  /*9760*/  LDG.E.128 R28, desc[UR36][R18.64] ;  /* 0x00000024121c7981 */ /* 0x000e24000c1e1d00 */
[-C--:B0-----:R-:W-:Y:S01]  /*9770*/  FFMA.FTZ R8, R28, R22.reuse, R8 ;  /* 0x000000161c087223 */ /* 0x081fe20000010008 */
[-C--:B------:R-:W-:Y:S01]  /*9780*/  FFMA.FTZ R9, R29, R22.reuse, R9 ;  /* 0x000000161d097223 */ /* 0x080fe20000010009 */
[-C--:B------:R-:W-:Y:S01]  /*9790*/  FFMA.FTZ R10, R30, R22.reuse, R10 ;  /* 0x000000161e0a7223 */ /* 0x080fe2000001000a */
[----:B------:R-:W-:-:S07]  /*97a0*/  FFMA.FTZ R11, R31, R22, R11 ;  /* 0x000000161f0b7223 */ /* 0x000fce000001000b */
.L_x_2814:
[----:B------:R-:W-:Y:S05]  /*97b0*/  BSYNC.RECONVERGENT B0 ;  /* 0x0000000000007941 */ /* 0x000fea0003800200 */
.L_x_2813:
[----:B------:R-:W-:Y:S01]  /*97c0*/  ISETP.GE.AND P0, PT, R26, UR45, PT ;  /* 0x0000002d1a007c0c */ /* 0x000fe2000bf06270 */
[----:B------:R-:W0:Y:S01]  /*97d0*/  LDCU.64 UR10, c[0x0][0x3c8] ;  /* 0x00007900ff0a77ac */ /* 0x000e220008000a00 */
[----:B------:R-:W-:Y:S11]  /*97e0*/  BSSY.RECONVERGENT B2, `(.L_x_2820) ;  /* 0x0000150000027945 */ /* 0x000ff60003800200 */
[----:B------:R-:W-:Y:S05]  /*97f0*/  @P0 BRA `(.L_x_2821) ;  /* 0x0000001400380947 */ /* 0x000fea0003800000 */
[----:B------:R-:W-:Y:S01]  /*9800*/  MOV R19, 0x8 ;  /* 0x0000000800137802 */ /* 0x000fe20000000f00 */
[----:B------:R-:W-:Y:S01]  /*9810*/  ULOP3.LUT UR5, URZ, UR4, URZ, 0x33, !UPT ;  /* 0x00000004ff057292 */ /* 0x000fe2000f8e33ff */
[----:B------:R-:W-:Y:S01]  /*9820*/  BSSY.RECONVERGENT B1, `(.L_x_2822) ;  /* 0x00000bd000017945 */ /* 0x000fe20003800200 */
[----:B--2---:R-:W-:Y:S01]  /*9830*/  IMAD R33, R16, R17, RZ ;  /* 0x0000001110217224 */ /* 0x004fe200078e02ff */
[----:B------:R-:W-:-:S04]  /*9840*/  VIADDMNMX R19, R26, R19, UR45, !PT ;  /* 0x0000002d1a137e46 */ /* 0x000fc8000f800113 */
[----:B------:R-:W-:-:S04]  /*9850*/  IADD3 R25, PT, PT, -R2, UR5, R19 ;  /* 0x0000000502197c10 */ /* 0x000fc8000fffe113 */
[C---:B------:R-:W-:Y:S02]  /*9860*/  ISETP.GE.U32.AND P0, PT, R25.reuse, 0x18, PT ;  /* 0x000000181900780c */ /* 0x040fe40003f06070 */
[----:B------:R-:W-:-:S11]  /*9870*/  LEA.HI R27, R25, 0x1, RZ, 0x1d ;  /* 0x00000001191b7811 */ /* 0x000fd600078fe8ff */
[----:B------:R-:W-:Y:S05]  /*9880*/  @!P0 BRA `(.L_x_2823) ;  /* 0x0000000800d88947 */ /* 0x000fea0003800000 */
[----:B------:R-:W1:Y:S01]  /*9890*/  S2UR UR8, SR_CgaCtaId ;  /* 0x00000000000879c3 */ /* 0x000e620000008800 */
[----:B------:R-:W-:Y:S01]  /*98a0*/  UMOV UR5, 0x400 ;  /* 0x0000040000057882 */ /* 0x000fe20000000000 */
[----:B------:R-:W-:Y:S01]  /*98b0*/  LOP3.LUT R16, R27, 0x3ffffffc, RZ, 0xc0, !PT ;  /* 0x3ffffffc1b107812 */ /* 0x000fe200078ec0ff */
[----:B------:R-:W-:Y:S01]  /*98c0*/  UIADD3 UR5, UPT, UPT, UR5, 0x240, URZ ;  /* 0x0000024005057890 */ /* 0x000fe2000fffe0ff */
[----:B------:R-:W-:Y:S01]  /*98d0*/  BSSY.RECONVERGENT B0, `(.L_x_2824) ;  /* 0x00000b0000007945 */ /* 0x000fe20003800200 */
[----:B------:R-:W-:Y:S01]  /*98e0*/  VIADD R26, R26, 0x10 ;  /* 0x000000101a1a7836 */ /* 0x000fe20000000000 */
[----:B------:R-:W-:Y:S02]  /*98f0*/  IADD3 R22, PT, PT, -R16, RZ, RZ ;  /* 0x000000ff10167210 */ /* 0x000fe40007ffe1ff */
[----:B------:R-:W2:Y:S01]  /*9900*/  LDC R35, c[0x0][0x3f4] ;  /* 0x0000fd00ff237b82 */ /* 0x000ea20000000800 */
[----:B-1----:R-:W-:-:S06]  /*9910*/  ULEA UR5, UR8, UR5, 0x18 ;  /* 0x0000000508057291 */ /* 0x002fcc000f8ec0ff */
[----:B------:R-:W-:-:S05]  /*9920*/  LEA R17, R2, UR5, 0x2 ;  /* 0x0000000502117c11 */ /* 0x000fca000f8e10ff */
[----:B------:R-:W-:-:S07]  /*9930*/  VIADD R16, R17, 0x40 ;  /* 0x0000004011107836 */ /* 0x000fce0000000000 */
.L_x_2833:
[C---:B------:R-:W-:Y:S01]  /*9940*/  VIADD R20, R26.reuse, 0xfffffff0 ;  /* 0xfffffff01a147836 */ /* 0x040fe20000000000 */
[----:B--2---:R-:W-:Y:S01]  /*9950*/  MOV R17, R35 ;  /* 0x0000002300117202 */ /* 0x004fe20000000f00 */
[----:B------:R-:W-:Y:S01]  /*9960*/  VIADD R32, R26, 0xfffffff8 ;  /* 0xfffffff81a207836 */ /* 0x000fe20000000000 */
[----:B------:R-:W-:Y:S01]  /*9970*/  IADD3 R22, PT, PT, R22, 0x4, RZ ;  /* 0x0000000416167810 */ /* 0x000fe20007ffe0ff */
[----:B------:R-:W-:Y:S01]  /*9980*/  BSSY.RECONVERGENT B3, `(.L_x_2825) ;  /* 0x000002c000037945 */ /* 0x000fe20003800200 */
[-C--:B------:R-:W-:Y:S02]  /*9990*/  ISETP.GE.AND P4, PT, R20, R17.reuse, PT ;  /* 0x000000111400720c */ /* 0x080fe40003f86270 */
[----:B------:R-:W-:Y:S02]  /*99a0*/  IADD3 R34, PT, PT, R26, 0x8, RZ ;  /* 0x000000081a227810 */ /* 0x000fe40007ffe0ff */
[----:B------:R-:W-:Y:S02]  /*99b0*/  ISETP.NE.AND P0, PT, R22, RZ, PT ;  /* 0x000000ff1600720c */ /* 0x000fe40003f05270 */
[----:B------:R-:W-:-:S02]  /*99c0*/  ISETP.GE.AND P1, PT, R32, R17, PT ;  /* 0x000000112000720c */ /* 0x000fc40003f26270 */
[-C--:B------:R-:W-:Y:S02]  /*99d0*/  ISETP.GE.AND P2, PT, R26, R17.reuse, PT ;  /* 0x000000111a00720c */ /* 0x080fe40003f46270 */
[----:B------:R-:W-:-:S03]  /*99e0*/  ISETP.GE.AND P3, PT, R34, R17, PT ;  /* 0x000000112200720c */ /* 0x000fc60003f66270 */
[----:B------:R-:W-:Y:S10]  /*99f0*/  @!P4 BRA `(.L_x_2826) ;  /* 0x000000000090c947 */ /* 0x000ff40003800000 */
[----:B------:R-:W-:Y:S02]  /*9a00*/  IABS R21, R17 ;  /* 0x0000001100157213 */ /* 0x000fe40000000000 */
[----:B------:R-:W-:Y:S02]  /*9a10*/  IABS R28, R20 ;  /* 0x00000014001c7213 */ /* 0x000fe40000000000 */
[----:B------:R-:W1:Y:S01]  /*9a20*/  I2F.RP R23, R21 ;  /* 0x0000001500177306 */ /* 0x000e620000209400 */
[----:B------:R-:W-:Y:S02]  /*9a30*/  ISETP.GE.AND P5, PT, R20, RZ, PT ;  /* 0x000000ff1400720c */ /* 0x000fe40003fa6270 */
[----:B------:R-:W-:-:S05]  /*9a40*/  ISETP.NE.AND P6, PT, R17, RZ, PT ;  /* 0x000000ff1100720c */ /* 0x000fca0003fc5270 */
[----:B-1----:R-:W1:Y:S02]  /*9a50*/  MUFU.RCP R23, R23 ;  /* 0x0000001700177308 */ /* 0x002e640000001000 */
[----:B-1----:R-:W-:Y:S02]  /*9a60*/  VIADD R24, R23, 0xffffffe ;  /* 0x0ffffffe17187836 */ /* 0x002fe40000000000 */
[----:B------:R-:W1:Y:S04]  /*9a70*/  LDS R23, [R16+-0x40] ;  /* 0xffffc00010177984 */ /* 0x000e680000000800 */
        /* <DEDUP_REMOVED lines=17> */
[----:B0-----:R-:W-:-:S04]  /*9b90*/  LEA R20, P4, R19, UR10, 0x2 ;  /* 0x0000000a13147c11 */ /* 0x001fc8000f8810ff */
[----:B------:R-:W-:-:S06]  /*9ba0*/  LEA.HI.X R21, R19, UR11, R24, 0x2, P4 ;  /* 0x0000000b13157c11 */ /* 0x000fcc000a0f1418 */
[----:B------:R-:W2:Y:S02]  /*9bb0*/  LDG.E R21, desc[UR36][R20.64] ;  /* 0x0000002414157981 */ /* 0x000ea4000c1e1900 */
[----:B--2---:R-:W-:-:S05]  /*9bc0*/  IMAD R19, R33, R21, R18 ;  /* 0x0000001521137224 */ /* 0x004fca00078e0212 */
[----:B------:R-:W-:-:S05]  /*9bd0*/  SHF.L.U32 R19, R19, 0x7, RZ ;  /* 0x0000000713137819 */ /* 0x000fca00000006ff */
[----:B------:R-:W-:-:S05]  /*9be0*/  IMAD.WIDE R18, R19, 0x4, R12 ;  /* 0x0000000413127825 */ /* 0x000fca00078e020c */
[----:B------:R-:W1:Y:S02]  /*9bf0*/  LDG.E.128 R28, desc[UR36][R18.64] ;  /* 0x00000024121c7981 */ /* 0x000e64000c1e1d00 */
[-C--:B-1----:R-:W-:Y:S01]  /*9c00*/  FFMA.FTZ R8, R28, R23.reuse, R8 ;  /* 0x000000171c087223 */ /* 0x082fe20000010008 */
[-C--:B------:R-:W-:Y:S01]  /*9c10*/  FFMA.FTZ R9, R29, R23.reuse, R9 ;  /* 0x000000171d097223 */ /* 0x080fe20000010009 */
[-C--:B------:R-:W-:Y:S01]  /*9c20*/  FFMA.FTZ R10, R30, R23.reuse, R10 ;  /* 0x000000171e0a7223 */ /* 0x080fe2000001000a */
[----:B------:R-:W-:-:S07]  /*9c30*/  FFMA.FTZ R11, R31, R23, R11 ;  /* 0x000000171f0b7223 */ /* 0x000fce000001000b */
.L_x_2826:
[----:B0-----:R-:W-:Y:S05]  /*9c40*/  BSYNC.RECONVERGENT B3 ;  /* 0x0000000000037941 */ /* 0x001fea0003800200 */
.L_x_2825:
        /* <DEDUP_REMOVED lines=10> */
[----:B0-----:R-:W0:Y:S01]  /*9cf0*/  LDS R23, [R16+-0x20] ;  /* 0xffffe00010177984 */ /* 0x001e220000000800 */
        /* <DEDUP_REMOVED lines=21> */
[----:B------:R-:W-:-:S05]  /*9e50*/  IMAD.WIDE R18, R19, 0x4, R12 ;  /* 0x0000000413127825 */ /* 0x000fca00078e020c */
[----:B------:R-:W0:Y:S02]  /*9e60*/  LDG.E.128 R28, desc[UR36][R18.64] ;  /* 0x00000024121c7981 */ /* 0x000e24000c1e1d00 */
[-C--:B0-----:R-:W-:Y:S01]  /*9e70*/  FFMA.FTZ R8, R28, R23.reuse, R8 ;  /* 0x000000171c087223 */ /* 0x081fe20000010008 */
[-C--:B------:R-:W-:Y:S01]  /*9e80*/  FFMA.FTZ R9, R29, R23.reuse, R9 ;  /* 0x000000171d097223 */ /* 0x080fe20000010009 */
[-C--:B------:R-:W-:Y:S01]  /*9e90*/  FFMA.FTZ R10, R30, R23.reuse, R10 ;  /* 0x000000171e0a7223 */ /* 0x080fe2000001000a */
[----:B------:R-:W-:-:S07]  /*9ea0*/  FFMA.FTZ R11, R31, R23, R11 ;  /* 0x000000171f0b7223 */ /* 0x000fce000001000b */
.L_x_2828:
[----:B------:R-:W-:Y:S05]  /*9eb0*/  BSYNC.RECONVERGENT B3 ;  /* 0x0000000000037941 */ /* 0x000fea0003800200 */
.L_x_2827:
        /* <DEDUP_REMOVED lines=10> */
[----:B0-----:R-:W0:Y:S01]  /*9f60*/  LDS R23, [R16] ;  /* 0x0000000010177984 */ /* 0x001e220000000800 */
        /* <DEDUP_REMOVED lines=27> */
.L_x_2830:
[----:B------:R-:W-:Y:S05]  /*a120*/  BSYNC.RECONVERGENT B3 ;  /* 0x0000000000037941 */ /* 0x000fea0003800200 */
.L_x_2829:
        /* <DEDUP_REMOVED lines=10> */
[----:B0-----:R-:W0:Y:S01]  /*a1d0*/  LDS R23, [R16+0x20] ;  /* 0x0000200010177984 */ /* 0x001e220000000800 */
        /* <DEDUP_REMOVED lines=21> */
[----:B------:R-:W-:-:S05]  /*a330*/  IMAD.WIDE R18, R19, 0x4, R12 ;  /* 0x0000000413127825 */ /* 0x000fca00078e020c */
[----:B------:R-:W0:Y:S02]  /*a340*/  LDG.E.128 R28, desc[UR36][R18.64] ;  /* 0x00000024121c7981 */ /* 0x000e24000c1e1d00 */
[-C--:B0-----:R-:W-:Y:S01]  /*a350*/  FFMA.FTZ R8, R28, R23.reuse, R8 ;  /* 0x000000171c087223 */ /* 0x081fe20000010008 */
[-C--:B------:R-:W-:Y:S01]  /*a360*/  FFMA.FTZ R9, R29, R23.reuse, R9 ;  /* 0x000000171d097223 */ /* 0x080fe20000010009 */
[-C--:B------:R-:W-:Y:S01]  /*a370*/  FFMA.FTZ R10, R30, R23.reuse, R10 ;  /* 0x000000171e0a7223 */ /* 0x080fe2000001000a */
[----:B------:R-:W-:-:S07]  /*a380*/  FFMA.FTZ R11, R31, R23, R11 ;  /* 0x000000171f0b7223 */ /* 0x000fce000001000b */
.L_x_2832:
[----:B------:R-:W-:Y:S05]  /*a390*/  BSYNC.RECONVERGENT B3 ;  /* 0x0000000000037941 */ /* 0x000fea0003800200 */
.L_x_2831:
[----:B------:R-:W-:Y:S02]  /*a3a0*/  IADD3 R26, PT, PT, R26, 0x20, RZ ;  /* 0x000000201a1a7810 */ /* 0x000fe40007ffe0ff */
[----:B------:R-:W-:Y:S01]  /*a3b0*/  IADD3 R16, PT, PT, R16, 0x80, RZ ;  /* 0x0000008010107810 */ /* 0x000fe20007ffe0ff */
[----:B------:R-:W-:Y:S06]  /*a3c0*/  @P0 BRA `(.L_x_2833) ;  /* 0xfffffff4005c0947 */ /* 0x000fec000383ffff */
[----:B------:R-:W-:Y:S05]  /*a3d0*/  BSYNC.RECONVERGENT B0 ;  /* 0x0000000000007941 */ /* 0x000fea0003800200 */
.L_x_2824:
[----:B------:R-:W-:-:S07]  /*a3e0*/  VIADD R26, R26, 0xfffffff0 ;  /* 0xfffffff01a1a7836 */ /* 0x000fce0000000000 */
.L_x_2823:
[----:B0-----:R-:W-:Y:S05]  /*a3f0*/  BSYNC.RECONVERGENT B1 ;  /* 0x0000000000017941 */ /* 0x001fea0003800200 */
.L_x_2822:
[----:B------:R-:W-:-:S13]  /*a400*/  LOP3.LUT P0, R27, R27, 0x3, RZ, 0xc0, !PT ;  /* 0x000000031b1b7812 */ /* 0x000fda000780c0ff */
[----:B------:R-:W-:Y:S05]  /*a410*/  @!P0 BRA `(.L_x_2821) ;  /* 0x0000000800308947 */ /* 0x000fea0003800000 */
[----:B------:R-:W-:Y:S01]  /*a420*/  ISETP.NE.AND P0, PT, R27, 0x1, PT ;  /* 0x000000011b00780c */ /* 0x000fe20003f05270 */
[----:B------:R-:W-:-:S12]  /*a430*/  BSSY.RECONVERGENT B0, `(.L_x_2834) ;  /* 0x000005c000007945 */ /* 0x000fd80003800200 */
[----:B------:R-:W-:Y:S05]  /*a440*/  @!P0 BRA `(.L_x_2835) ;  /* 0x0000000400688947 */ /* 0x000fea0003800000 */
[----:B------:R-:W0:Y:S01]  /*a450*/  S2UR UR8, SR_CgaCtaId ;  /* 0x00000000000879c3 */ /* 0x000e220000008800 */
[----:B------:R-:W-:Y:S01]  /*a460*/  UMOV UR5, 0x400 ;  /* 0x0000040000057882 */ /* 0x000fe20000000000 */
[C---:B------:R-:W-:Y:S01]  /*a470*/  ISETP.GE.AND P1, PT, R26.reuse, R17, PT ;  /* 0x000000111a00720c */ /* 0x040fe20003f26270 */
[----:B------:R-:W-:Y:S01]  /*a480*/  UIADD3 UR5, UPT, UPT, UR5, 0x240, URZ ;  /* 0x0000024005057890 */ /* 0x000fe2000fffe0ff */
[C---:B------:R-:W-:Y:S01]  /*a490*/  IADD3 R16, PT, PT, R26.reuse, -UR4, RZ ;  /* 0x800000041a107c10 */ /* 0x040fe2000fffe0ff */
[----:B------:R-:W-:Y:S01]  /*a4a0*/  BSSY.RECONVERGENT B1, `(.L_x_2836) ;  /* 0x000002b000017945 */ /* 0x000fe20003800200 */
[----:B------:R-:W-:-:S04]  /*a4b0*/  IADD3 R24, PT, PT, R26, 0x8, RZ ;  /* 0x000000081a187810 */ /* 0x000fc80007ffe0ff */
[----:B------:R-:W-:Y:S01]  /*a4c0*/  ISETP.GE.AND P0, PT, R24, R17, PT ;  /* 0x000000111800720c */ /* 0x000fe20003f06270 */
[----:B0-----:R-:W-:-:S06]  /*a4d0*/  ULEA UR5, UR8, UR5, 0x18 ;  /* 0x0000000508057291 */ /* 0x001fcc000f8ec0ff */
[----:B------:R-:W-:Y:S01]  /*a4e0*/  LEA R22, R16, UR5, 0x2 ;  /* 0x0000000510167c11 */ /* 0x000fe2000f8e10ff */
[----:B------:R-:W-:Y:S06]  /*a4f0*/  @!P1 BRA `(.L_x_2837) ;  /* 0x0000000000949947 */ /* 0x000fec0003800000 */
[----:B------:R-:W-:Y:S01]  /*a500*/  IABS R21, R17 ;  /* 0x0000001100157213 */ /* 0x000fe20000000000 */
[----:B------:R-:W0:Y:S01]  /*a510*/  LDCU.64 UR12, c[0x0][0x3c8] ;  /* 0x00007900ff0c77ac */ /* 0x000e220008000a00 */
[----:B------:R-:W-:Y:S02]  /*a520*/  MOV R18, RZ ;  /* 0x000000ff00127202 */ /* 0x000fe40000000f00 */
[----:B------:R-:W1:Y:S01]  /*a530*/  I2F.RP R20, R21 ;  /* 0x0000001500147306 */ /* 0x000e620000209400 */
[----:B------:R-:W-:Y:S02]  /*a540*/  ISETP.GE.AND P2, PT, R26, RZ, PT ;  /* 0x000000ff1a00720c */ /* 0x000fe40003f46270 */
[----:B------:R-:W-:-:S05]  /*a550*/  ISETP.NE.AND P3, PT, R17, RZ, PT ;  /* 0x000000ff1100720c */ /* 0x000fca0003f65270 */
[----:B-1----:R-:W1:Y:S02]  /*a560*/  MUFU.RCP R20, R20 ;  /* 0x0000001400147308 */ /* 0x002e640000001000 */
[----:B-1----:R-:W-:-:S06]  /*a570*/  VIADD R23, R20, 0xffffffe ;  /* 0x0ffffffe14177836 */ /* 0x002fcc0000000000 */
[----:B------:R-:W1:Y:S02]  /*a580*/  F2I.FTZ.U32.TRUNC.NTZ R19, R23 ;  /* 0x0000001700137305 */ /* 0x000e64000021f000 */
[----:B-1----:R-:W-:-:S05]  /*a590*/  IADD3 R16, PT, PT, RZ, -R19, RZ ;  /* 0x80000013ff107210 */ /* 0x002fca0007ffe0ff */
[----:B------:R-:W-:Y:S01]  /*a5a0*/  IMAD R27, R16, R21, RZ ;  /* 0x00000015101b7224 */ /* 0x000fe200078e02ff */
[----:B------:R-:W-:-:S03]  /*a5b0*/  IABS R16, R26 ;  /* 0x0000001a00107213 */ /* 0x000fc60000000000 */
        /* <DEDUP_REMOVED lines=15> */
[----:B------:R-:W2:Y:S02]  /*a6b0*/  LDG.E R21, desc[UR36][R20.64] ;  /* 0x0000002414157981 */ /* 0x000ea4000c1e1900 */
[----:B--2---:R-:W-:Y:S02]  /*a6c0*/  IMAD R19, R33, R21, R16 ;  /* 0x0000001521137224 */ /* 0x004fe400078e0210 */
[----:B------:R-:W0:Y:S02]  /*a6d0*/  LDS R16, [R22] ;  /* 0x0000000016107984 */ /* 0x000e240000000800 */
[----:B------:R-:W-:-:S04]  /*a6e0*/  IMAD.SHL.U32 R19, R19, 0x80, RZ ;  /* 0x0000008013137824 */ /* 0x000fc800078e00ff */
[----:B------:R-:W-:-:S05]  /*a6f0*/  IMAD.WIDE R18, R19, 0x4, R12 ;  /* 0x0000000413127825 */ /* 0x000fca00078e020c */
[----:B------:R-:W0:Y:S02]  /*a700*/  LDG.E.128 R28, desc[UR36][R18.64] ;  /* 0x00000024121c7981 */ /* 0x000e24000c1e1d00 */
[-C--:B0-----:R-:W-:Y:S01]  /*a710*/  FFMA.FTZ R8, R28, R16.reuse, R8 ;  /* 0x000000101c087223 */ /* 0x081fe20000010008 */
[-C--:B------:R-:W-:Y:S01]  /*a720*/  FFMA.FTZ R9, R29, R16.reuse, R9 ;  /* 0x000000101d097223 */ /* 0x080fe20000010009 */
[-C--:B------:R-:W-:Y:S01]  /*a730*/  FFMA.FTZ R10, R30, R16.reuse, R10 ;  /* 0x000000101e0a7223 */ /* 0x080fe2000001000a */
[----:B------:R-:W-:-:S07]  /*a740*/  FFMA.FTZ R11, R31, R16, R11 ;  /* 0x000000101f0b7223 */ /* 0x000fce000001000b */
.L_x_2837:
[----:B------:R-:W-:Y:S05]  /*a750*/  BSYNC.RECONVERGENT B1 ;  /* 0x0000000000017941 */ /* 0x000fea0003800200 */
.L_x_2836:
[----:B------:R-:W-:Y:S04]  /*a760*/  BSSY.RECONVERGENT B1, `(.L_x_2838) ;  /* 0x0000027000017945 */ /* 0x000fe80003800200 */
[----:B------:R-:W-:Y:S05]  /*a770*/  @!P0 BRA `(.L_x_2839) ;  /* 0x0000000000948947 */ /* 0x000fea0003800000 */
[----:B------:R-:W-:Y:S01]  /*a780*/  IABS R21, R17 ;  /* 0x0000001100157213 */ /* 0x000fe20000000000 */
[----:B------:R-:W-:Y:S01]  /*a790*/  IMAD.MOV.U32 R18, RZ, RZ, RZ ;  /* 0x000000ffff127224 */ /* 0x000fe200078e00ff */
[----:B------:R-:W-:Y:S01]  /*a7a0*/  ISETP.GE.AND P1, PT, R24, RZ, PT ;  /* 0x000000ff1800720c */ /* 0x000fe20003f26270 */
[----:B------:R-:W0:Y:S01]  /*a7b0*/  LDCU.64 UR12, c[0x0][0x3c8] ;  /* 0x00007900ff0c77ac */ /* 0x000e220008000a00 */
[----:B------:R-:W1:Y:S01]  /*a7c0*/  I2F.RP R20, R21 ;  /* 0x0000001500147306 */ /* 0x000e620000209400 */
[----:B------:R-:W-:-:S07]  /*a7d0*/  ISETP.NE.AND P2, PT, R17, RZ, PT ;  /* 0x000000ff1100720c */ /* 0x000fce0003f45270 */
[----:B-1----:R-:W1:Y:S02]  /*a7e0*/  MUFU.RCP R20, R20 ;  /* 0x0000001400147308 */ /* 0x002e640000001000 */
[----:B-1----:R-:W-:-:S06]  /*a7f0*/  IADD3 R23, PT, PT, R20, 0xffffffe, RZ ;  /* 0x0ffffffe14177810 */ /* 0x002fcc0007ffe0ff */
[----:B------:R-:W1:Y:S02]  /*a800*/  F2I.FTZ.U32.TRUNC.NTZ R19, R23 ;  /* 0x0000001700137305 */ /* 0x000e64000021f000 */
[----:B-1----:R-:W-:-:S05]  /*a810*/  IADD3 R16, PT, PT, RZ, -R19, RZ ;  /* 0x80000013ff107210 */ /* 0x002fca0007ffe0ff */
[----:B------:R-:W-:Y:S01]  /*a820*/  IMAD R27, R16, R21, RZ ;  /* 0x00000015101b7224 */ /* 0x000fe200078e02ff */
[----:B------:R-:W-:-:S03]  /*a830*/  IABS R16, R24 ;  /* 0x0000001800107213 */ /* 0x000fc60000000000 */
        /* <DEDUP_REMOVED lines=15> */
[----:B------:R-:W2:Y:S02]  /*a930*/  LDG.E R21, desc[UR36][R20.64] ;  /* 0x0000002414157981 */ /* 0x000ea4000c1e1900 */
[----:B--2---:R-:W-:Y:S02]  /*a940*/  IMAD R19, R33, R21, R16 ;  /* 0x0000001521137224 */ /* 0x004fe400078e0210 */
[----:B------:R-:W0:Y:S03]  /*a950*/  LDS R16, [R22+0x20] ;  /* 0x0000200016107984 */ /* 0x000e260000000800 */
[----:B------:R-:W-:-:S05]  /*a960*/  SHF.L.U32 R19, R19, 0x7, RZ ;  /* 0x0000000713137819 */ /* 0x000fca00000006ff */
[----:B------:R-:W-:-:S05]  /*a970*/  IMAD.WIDE R18, R19, 0x4, R12 ;  /* 0x0000000413127825 */ /* 0x000fca00078e020c */
[----:B------:R-:W0:Y:S02]  /*a980*/  LDG.E.128 R28, desc[UR36][R18.64] ;  /* 0x00000024121c7981 */ /* 0x000e24000c1e1d00 */
[-C--:B0-----:R-:W-:Y:S01]  /*a990*/  FFMA.FTZ R8, R28, R16.reuse, R8 ;  /* 0x000000101c087223 */ /* 0x081fe20000010008 */
[-C--:B------:R-:W-:Y:S01]  /*a9a0*/  FFMA.FTZ R9, R29, R16.reuse, R9 ;  /* 0x000000101d097223 */ /* 0x080fe20000010009 */
[-C--:B------:R-:W-:Y:S01]  /*a9b0*/  FFMA.FTZ R10, R30, R16.reuse, R10 ;  /* 0x000000101e0a7223 */ /* 0x080fe2000001000a */
[----:B------:R-:W-:-:S07]  /*a9c0*/  FFMA.FTZ R11, R31, R16, R11 ;  /* 0x000000101f0b7223 */ /* 0x000fce000001000b */
.L_x_2839:
[----:B------:R-:W-:Y:S05]  /*a9d0*/  BSYNC.RECONVERGENT B1 ;  /* 0x0000000000017941 */ /* 0x000fea0003800200 */
.L_x_2838:
[----:B------:R-:W-:-:S07]  /*a9e0*/  IADD3 R26, PT, PT, R26, 0x10, RZ ;  /* 0x000000101a1a7810 */ /* 0x000fce0007ffe0ff */
.L_x_2835:
[----:B------:R-:W-:Y:S05]  /*a9f0*/  BSYNC.RECONVERGENT B0 ;  /* 0x0000000000007941 */ /* 0x000fea0003800200 */
.L_x_2834:
[----:B------:R-:W-:-:S04]  /*aa00*/  LOP3.LUT P0, RZ, R25, 0x8, RZ, 0xc0, !PT ;  /* 0x0000000819ff7812 */ /* 0x000fc8000780c0ff */
[----:B------:R-:W-:-:S13]  /*aa10*/  ISETP.LT.OR P0, PT, R26, R17, P0 ;  /* 0x000000111a00720c */ /* 0x000fda0000701670 */
[----:B------:R-:W-:Y:S05]  /*aa20*/  @P0 BRA `(.L_x_2821) ;  /* 0x0000000000ac0947 */ /* 0x000fea0003800000 */
[----:B------:R-:W-:Y:S01]  /*aa30*/  IABS R21, R17 ;  /* 0x0000001100157213 */ /* 0x000fe20000000000 */
[----:B------:R-:W-:Y:S01]  /*aa40*/  HFMA2 R18, -RZ, RZ, 0, 0 ;  /* 0x00000000ff127431 */ /* 0x000fe200000001ff */
[----:B------:R-:W-:Y:S01]  /*aa50*/  ISETP.GE.AND P1, PT, R26, RZ, PT ;  /* 0x000000ff1a00720c */ /* 0x000fe20003f26270 */
[----:B------:R-:W0:Y:S01]  /*aa60*/  LDCU.64 UR12, c[0x0][0x3c8] ;  /* 0x00007900ff0c77ac */ /* 0x000e220008000a00 */
[----:B------:R-:W1:Y:S01]  /*aa70*/  I2F.RP R20, R21 ;  /* 0x0000001500147306 */ /* 0x000e620000209400 */
[----:B------:R-:W-:-:S07]  /*aa80*/  ISETP.NE.AND P2, PT, R17, RZ, PT ;  /* 0x000000ff1100720c */ /* 0x000fce0003f45270 */
        /* <DEDUP_REMOVED lines=21> */
[----:B------:R-:W2:Y:S01]  /*abe0*/  LDG.E R19, desc[UR36][R18.64] ;  /* 0x0000002412137981 */ /* 0x000ea2000c1e1900 */
[----:B------:R-:W0:Y:S01]  /*abf0*/  S2UR UR8, SR_CgaCtaId ;  /* 0x00000000000879c3 */ /* 0x000e220000008800 */
[----:B------:R-:W-:Y:S02]  /*ac00*/  UMOV UR5, 0x400 ;  /* 0x0000040000057882 */ /* 0x000fe40000000000 */
[----:B------:R-:W-:Y:S01]  /*ac10*/  UIADD3 UR5, UPT, UPT, UR5, 0x240, URZ ;  /* 0x0000024005057890 */ /* 0x000fe2000fffe0ff */
[----:B------:R-:W-:-:S03]  /*ac20*/  IADD3 R26, PT, PT, R26, -UR4, RZ ;  /* 0x800000041a1a7c10 */ /* 0x000fc6000fffe0ff */
[----:B0-----:R-:W-:-:S06]  /*ac30*/  ULEA UR5, UR8, UR5, 0x18 ;  /* 0x0000000508057291 */ /* 0x001fcc000f8ec0ff */
[----:B------:R-:W-:-:S06]  /*ac40*/  LEA R26, R26, UR5, 0x2 ;  /* 0x000000051a1a7c11 */ /* 0x000fcc000f8e10ff */
[----:B------:R-:W0:Y:S01]  /*ac50*/  LDS R26, [R26] ;  /* 0x000000001a1a7984 */ /* 0x000e220000000800 */
        /* <DEDUP_REMOVED lines=8> */
.L_x_2821:
[----:B0-----:R-:W-:Y:S05]  /*ace0*/  BSYNC.RECONVERGENT B2 ;  /* 0x0000000000027941 */ /* 0x001fea0003800200 */
.L_x_2820:
[----:B------:R-:W-:Y:S01]  /*acf0*/  ISETP.NE.AND P0, PT, R2, UR7, PT ;  /* 0x0000000702007c0c */ /* 0x000fe2000bf05270 */
[----:B------:R-:W-:-:S12]  /*ad00*/  BSSY.RECONVERGENT B0, `(.L_x_2840) ;  /* 0x000003c000007945 */ /* 0x000fd80003800200 */
[----:B------:R-:W-:Y:S05]  /*ad10*/  @P0 BRA `(.L_x_2841) ;  /* 0x0000000000e80947 */ /* 0x000fea0003800000 */
[----:B------:R-:W0:Y:S01]  /*ad20*/  LDC R12, c[0x0][0x478] ;  /* 0x00011e00ff0c7b82 */ /* 0x000e220000000800 */
[----:B--2---:R-:W-:Y:S01]  /*ad30*/  IADD3 R33, PT, PT, R14, UR43, RZ ;  /* 0x0000002b0e217c10 */ /* 0x004fe2000fffe0ff */
[----:B------:R-:W1:Y:S01]  /*ad40*/  LDCU.64 UR6, c[0x0][0x460] ;  /* 0x00008c00ff0677ac */ /* 0x000e620008000a00 */
[----:B------:R-:W-:Y:S01]  /*ad50*/  UMOV UR5, 0x400 ;  /* 0x0000040000057882 */ /* 0x000fe20000000000 */
[----:B------:R-:W2:Y:S01]  /*ad60*/  LDCU.64 UR8, c[0x0][0x3c0] ;  /* 0x00007800ff0877ac */ /* 0x000ea20008000a00 */
[----:B0-----:R-:W-:-:S13]  /*ad70*/  ISETP.NE.AND P1, PT, R12, 0x2, PT ;  /* 0x000000020c00780c */ /* 0x001fda0003f25270 */
[----:B------:R-:W0:Y:S08]  /*ad80*/  @!P1 LDC.64 R12, c[0x0][0x3a8] ;  /* 0x0000ea00ff0c9b82 */ /* 0x000e300000000a00 */
[----:B------:R-:W3:Y:S08]  /*ad90*/  @!P1 LDC.64 R22, c[0x0][0x468] ;  /* 0x00011a00ff169b82 */ /* 0x000ef00000000a00 */
[----:B------:R-:W4:Y:S01]  /*ada0*/  @P1 LDC.64 R18, c[0x0][0x3a8] ;  /* 0x0000ea00ff121b82 */ /* 0x000f220000000a00 */
[----:B0-----:R-:W-:-:S04]  /*adb0*/  @!P1 IADD3 R12, P0, PT, R33, R12, RZ ;  /* 0x0000000c210c9210 */ /* 0x001fc80007f1e0ff */
[----:B------:R-:W-:Y:S01]  /*adc0*/  @!P1 LEA.HI.X.SX32 R13, R33, R13, 0x1, P0 ;  /* 0x0000000d210d9211 */ /* 0x000fe200000f0eff */
[----:B---3--:R-:W3:Y:S04]  /*add0*/  @!P1 LDG.E R22, desc[UR36][R22.64+0x8] ;  /* 0x0000082416169981 */ /* 0x008ee8000c1e1900 */
[----:B------:R-:W2:Y:S01]  /*ade0*/  @!P1 LDG.E R16, desc[UR36][R12.64] ;  /* 0x000000240c109981 */ /* 0x000ea2000c1e1900 */
[----:B-1----:R-:W-:-:S04]  /*adf0*/  ISETP.NE.U32.AND P0, PT, RZ, UR6, PT ;  /* 0x00000006ff007c0c */ /* 0x002fc8000bf05070 */
[----:B------:R-:W-:-:S13]  /*ae00*/  ISETP.NE.AND.EX P0, PT, RZ, UR7, PT, P0 ;  /* 0x00000007ff007c0c */ /* 0x000fda000bf05300 */
[----:B------:R-:W0:Y:S08]  /*ae10*/  @P0 LDC R24, c[0x0][0x3f8] ;  /* 0x0000fe00ff180b82 */ /* 0x000e300000000800 */
[----:B------:R-:W1:Y:S01]  /*ae20*/  @P0 LDC.64 R20, c[0x0][0x458] ;  /* 0x00011600ff140b82 */ /* 0x000e620000000a00 */
[----:B----4-:R-:W-:-:S04]  /*ae30*/  @P1 IMAD.WIDE R12, R33, 0x4, R18 ;  /* 0x00000004210c1825 */ /* 0x010fc800078e0212 */
[----:B0-----:R-:W-:-:S04]  /*ae40*/  @P0 IMAD R3, R24, UR38, R3 ;  /* 0x0000002618030c24 */ /* 0x001fc8000f8e0203 */
[----:B------:R-:W-:-:S04]  /*ae50*/  @P0 IMAD R3, R3, 0x80, R14 ;  /* 0x0000008003030824 */ /* 0x000fc800078e020e */
[----:B-1----:R-:W-:Y:S01]  /*ae60*/  @P0 IMAD.WIDE R18, R3, 0x4, R20 ;  /* 0x0000000403120825 */ /* 0x002fe200078e0214 */
[----:B--2---:R-:W3:Y:S08]  /*ae70*/  @!P1 I2F.S8 R25, R16 ;  /* 0x0000001000199306 */ /* 0x004ef00000001400 */
[----:B------:R-:W0:Y:S08]  /*ae80*/  @!P1 I2F.S8 R27, R16.B1 ;  /* 0x10000010001b9306 */ /* 0x000e300000001400 */
[----:B------:R-:W1:Y:S08]  /*ae90*/  @!P1 I2F.S8 R29, R16.B2 ;  /* 0x20000010001d9306 */ /* 0x000e700000001400 */
[----:B------:R-:W2:Y:S01]  /*aea0*/  @!P1 I2F.S8 R31, R16.B3 ;  /* 0x30000010001f9306 */ /* 0x000ea20000001400 */
[C---:B---3--:R-:W-:Y:S01]  /*aeb0*/  @!P1 FMUL.FTZ R24, R22.reuse, R25 ;  /* 0x0000001916189220 */ /* 0x048fe20000410000 */
[C---:B0-----:R-:W-:Y:S01]  /*aec0*/  @!P1 FMUL.FTZ R25, R22.reuse, R27 ;  /* 0x0000001b16199220 */ /* 0x041fe20000410000 */
[C---:B-1----:R-:W-:Y:S01]  /*aed0*/  @!P1 FMUL.FTZ R26, R22.reuse, R29 ;  /* 0x0000001d161a9220 */ /* 0x042fe20000410000 */
[----:B--2---:R-:W-:-:S02]  /*aee0*/  @!P1 FMUL.FTZ R27, R22, R31 ;  /* 0x0000001f161b9220 */ /* 0x004fc40000410000 */
[----:B------:R-:W2:Y:S04]  /*aef0*/  @P0 LDG.E.128 R20, desc[UR36][R18.64] ;  /* 0x0000002412140981 */ /* 0x000ea8000c1e1d00 */
[----:B------:R0:W3:Y:S01]  /*af00*/  @P1 LDG.E.128 R24, desc[UR36][R12.64] ;  /* 0x000000240c181981 */ /* 0x0000e2000c1e1d00 */
[----:B------:R-:W1:Y:S01]  /*af10*/  S2UR UR7, SR_CgaCtaId ;  /* 0x00000000000779c3 */ /* 0x000e620000008800 */
[----:B------:R-:W-:Y:S02]  /*af20*/  UIADD3 UR6, UPT, UPT, UR5, 0x240, URZ ;  /* 0x0000024005067890 */ /* 0x000fe4000fffe0ff */
[----:B------:R-:W-:Y:S01]  /*af30*/  UIADD3 UR5, UPT, UPT, -UR4, UR45, URZ ;  /* 0x0000002d04057290 */ /* 0x000fe2000fffe1ff */
[----:B------:R-:W-:Y:S01]  /*af40*/  IMAD R17, R15, R17, R14 ;  /* 0x000000110f117224 */ /* 0x000fe200078e020e */
[----:B-1----:R-:W-:-:S04]  /*af50*/  ULEA UR6, UR7, UR6, 0x18 ;  /* 0x0000000607067291 */ /* 0x002fc8000f8ec0ff */
[----:B------:R-:W-:Y:S02]  /*af60*/  ULEA UR5, UR5, UR6, 0x2 ;  /* 0x0000000605057291 */ /* 0x000fe4000f8e10ff */
[----:B------:R-:W-:Y:S01]  /*af70*/  USHF.L.U32 UR6, UR40, 0x7, URZ ;  /* 0x0000000728067899 */ /* 0x000fe200080006ff */
[----:B0-----:R-:W-:-:S06]  /*af80*/  SHF.R.S32.HI R12, RZ, 0x1f, R17 ;  /* 0x0000001fff0c7819 */ /* 0x001fcc0000011411 */
[----:B------:R-:W0:Y:S01]  /*af90*/  LDS R3, [UR5] ;  /* 0x00000005ff037984 */ /* 0x000e220008000800 */
[----:B------:R-:W-:Y:S02]  /*afa0*/  IADD3 R17, P1, PT, R17, UR6, RZ ;  /* 0x0000000611117c10 */ /* 0x000fe4000ff3e0ff */
[----:B------:R-:W-:-:S04]  /*afb0*/  MOV R13, UR6 ;  /* 0x00000006000d7c02 */ /* 0x000fc80008000f00 */
[----:B------:R-:W-:Y:S02]  /*afc0*/  LEA.HI.X.SX32 R16, R13, R12, 0x1, P1 ;  /* 0x0000000c0d107211 */ /* 0x000fe400008f0eff */
[----:B------:R-:W-:-:S04]  /*afd0*/  LEA R12, P1, R17, UR8, 0x2 ;  /* 0x00000008110c7c11 */ /* 0x000fc8000f8210ff */
[----:B------:R-:W-:Y:S01]  /*afe0*/  LEA.HI.X R13, R17, UR9, R16, 0x2, P1 ;  /* 0x00000009110d7c11 */ /* 0x000fe200088f1410 */
[----:B---3-5:R-:W-:Y:S01]  /*aff0*/  FADD.FTZ R4, R24, R4 ;  /* 0x0000000418047221 */ /* 0x028fe20000010000 */
[----:B------:R-:W-:Y:S01]  /*b000*/  FADD.FTZ R5, R25, R5 ;  /* 0x0000000519057221 */ /* 0x000fe20000010000 */
[----:B------:R-:W-:Y:S01]  /*b010*/  FADD.FTZ R6, R26, R6 ;  /* 0x000000061a067221 */ /* 0x000fe20000010000 */
[----:B------:R-:W-:Y:S01]  /*b020*/  FADD.FTZ R7, R27, R7 ;  /* 0x000000071b077221 */ /* 0x000fe20000010000 */
[----:B--2---:R-:W-:Y:S01]  /*b030*/  @P0 FMUL.FTZ R4, R4, R20 ;  /* 0x0000001404040220 */ /* 0x004fe20000410000 */
[----:B------:R-:W-:Y:S01]  /*b040*/  @P0 FMUL.FTZ R5, R5, R21 ;  /* 0x0000001505050220 */ /* 0x000fe20000410000 */
[----:B------:R-:W-:Y:S01]  /*b050*/  @P0 FMUL.FTZ R6, R6, R22 ;  /* 0x0000001606060220 */ /* 0x000fe20000410000 */
[----:B------:R-:W-:-:S05]  /*b060*/  @P0 FMUL.FTZ R7, R7, R23 ;  /* 0x0000001707070220 */ /* 0x000fca0000410000 */
[----:B------:R1:W-:Y:S01]  /*b070*/  STG.E.128 desc[UR36][R12.64], R4 ;  /* 0x000000040c007986 */ /* 0x0003e2000c101d24 */
[C---:B0-----:R-:W-:Y:S01]  /*b080*/  FFMA.FTZ R8, R3.reuse, R4, R8 ;  /* 0x0000000403087223 */ /* 0x041fe20000010008 */
[C---:B------:R-:W-:Y:S01]  /*b090*/  FFMA.FTZ R9, R3.reuse, R5, R9 ;  /* 0x0000000503097223 */ /* 0x040fe20000010009 */
[C---:B------:R-:W-:Y:S01]  /*b0a0*/  FFMA.FTZ R10, R3.reuse, R6, R10 ;  /* 0x00000006030a7223 */ /* 0x040fe2000001000a */
[----:B------:R-:W-:-:S07]  /*b0b0*/  FFMA.FTZ R11, R3, R7, R11 ;  /* 0x00000007030b7223 */ /* 0x000fce000001000b */
.L_x_2841:
[----:B------:R-:W-:Y:S05]  /*b0c0*/  BSYNC.RECONVERGENT B0 ;  /* 0x0000000000007941 */ /* 0x000fea0003800200 */
.L_x_2840:
[----:B------:R-:W0:Y:S08]  /*b0d0*/  S2UR UR6, SR_CgaCtaId ;  /* 0x00000000000679c3 */ /* 0x000e300000008800 */
        /* <DEDUP_REMOVED lines=10> */
[----:B0-----:R-:W-:-:S09]  /*b180*/  ULEA UR5, UR6, UR5, 0x18 ;  /* 0x0000000506057291 */ /* 0x001fd2000f8ec0ff */
[----:B------:R-:W-:Y:S01]  /*b190*/  @!P0 STS.128 [R2+UR5+-0x800], R8 ;  /* 0xfff8000802008988 */ /* 0x000fe20008000c05 */
[----:B------:R-:W-:Y:S01]  /*b1a0*/  BAR.SYNC.DEFER_BLOCKING 0x0 ;  /* 0x0000000000007b1d */ /* 0x000fe20000010000 */
[----:B------:R-:W-:Y:S02]  /*b1b0*/  ISETP.NE.AND P0, PT, R12, 0x40, PT ;  /* 0x000000400c00780c */ /* 0x000fe40003f05270 */
[----:B------:R-:W-:-:S03]  /*b1c0*/  LOP3.LUT R12, R0, 0x3e0, RZ, 0xc0, !PT ;  /* 0x000003e0000c7812 */ /* 0x000fc600078ec0ff */
[----:B-----5:R-:W0:Y:S02]  /*b1d0*/  @!P1 LDS.128 R4, [R2+UR5] ;  /* 0x0000000502049984 */ /* 0x020e240008000c00 */
        /* <DEDUP_REMOVED lines=20> */
[----:B------:R-:W3:Y:S01]  /*b320*/  LDCU UR4, c[0x0][0x478] ;  /* 0x00008f00ff0477ac */ /* 0x000ee20008000800 */
[----:B01----:R-:W-:Y:S01]  /*b330*/  @!P1 FADD.FTZ R8, R8, R4 ;  /* 0x0000000408089221 */ /* 0x003fe20000010000 */
[----:B------:R-:W-:Y:S01]  /*b340*/  @!P1 FADD.FTZ R9, R9, R5 ;  /* 0x0000000509099221 */ /* 0x000fe20000010000 */
[----:B------:R-:W-:Y:S01]  /*b350*/  @!P1 FADD.FTZ R10, R10, R6 ;  /* 0x000000060a0a9221 */ /* 0x000fe20000010000 */
[----:B------:R-:W-:Y:S01]  /*b360*/  @!P1 FADD.FTZ R11, R11, R7 ;  /* 0x000000070b0b9221 */ /* 0x000fe20000010000 */
[----:B---3--:R-:W-:-:S09]  /*b370*/  UISETP.NE.AND UP0, UPT, UR4, 0x2, UPT ;  /* 0x000000020400788c */ /* 0x008fd2000bf05270 */
[----:B------:R-:W-:Y:S05]  /*b380*/  BRA.U UP0, `(.L_x_2842) ;  /* 0x00000001007c7547 */ /* 0x000fea000b800000 */
[----:B------:R-:W0:Y:S01]  /*b390*/  LDC.64 R2, c[0x0][0x470] ;  /* 0x00011c00ff027b82 */ /* 0x000e220000000a00 */
[----:B------:R-:W1:Y:S01]  /*b3a0*/  LDCU.64 UR4, c[0x0][0x380] ;  /* 0x00007000ff0477ac */ /* 0x000e620008000a00 */
[----:B0-----:R-:W3:Y:S01]  /*b3b0*/  LDG.E R2, desc[UR36][R2.64] ;  /* 0x0000002402027981 */ /* 0x001ee2000c1e1900 */
[----:B------:R-:W-:Y:S01]  /*b3c0*/  IADD3 R14, PT, PT, R15, R14, RZ ;  /* 0x0000000e0f0e7210 */ /* 0x000fe20007ffe0ff */
        /* <DEDUP_REMOVED lines=11> */
[----:B------:R-:W-:Y:S02]  /*b480*/  SHF.L.U32 R2, R0, 0x10, RZ ;  /* 0x0000001000027819 */ /* 0x000fe400000006ff */
[----:B------:R-:W-:Y:S02]  /*b490*/  PRMT R0, R3, 0x7710, RZ ;  /* 0x0000771003007816 */ /* 0x000fe400000000ff */
[----:B------:R-:W-:Y:S02]  /*b4a0*/  LOP3.LUT R3, R2, 0xff0000, RZ, 0xc0, !PT ;  /* 0x00ff000002037812 */ /* 0x000fe400078ec0ff */
[----:B0-----:R-:W-:-:S03]  /*b4b0*/  PRMT R9, R9, 0x8880, RZ ;  /* 0x0000888009097816 */ /* 0x001fc600000000ff */
[----:B------:R-:W-:Y:S01]  /*b4c0*/  IMAD R3, R0, 0x1000000, R3 ;  /* 0x0100000000037824 */ /* 0x000fe200078e0203 */
[----:B------:R-:W-:Y:S02]  /*b4d0*/  PRMT R2, R9, 0x7710, RZ ;  /* 0x0000771009027816 */ /* 0x000fe400000000ff */
[----:B---3--:R-:W-:-:S04]  /*b4e0*/  PRMT R4, R8, 0x8880, RZ ;  /* 0x0000888008047816 */ /* 0x008fc800000000ff */
[----:B------:R-:W-:Y:S02]  /*b4f0*/  PRMT R0, R4, 0x7710, RZ ;  /* 0x0000771004007816 */ /* 0x000fe400000000ff */
[----:B------:R-:W-:Y:S02]  /*b500*/  LOP3.LUT R4, R2, 0xff, RZ, 0xc0, !PT ;  /* 0x000000ff02047812 */ /* 0x000fe400078ec0ff */
[----:B-1----:R-:W-:Y:S02]  /*b510*/  IADD3 R2, P0, PT, R14, UR4, RZ ;  /* 0x000000040e027c10 */ /* 0x002fe4000ff1e0ff */
[----:B------:R-:W-:Y:S02]  /*b520*/  LOP3.LUT R5, R0, 0xff, RZ, 0xc0, !PT ;  /* 0x000000ff00057812 */ /* 0x000fe400078ec0ff */
[----:B------:R-:W-:Y:S02]  /*b530*/  LEA R4, R4, R3, 0x8 ;  /* 0x0000000304047211 */ /* 0x000fe400078e40ff */
[----:B------:R-:W-:-:S02]  /*b540*/  LEA.HI.X.SX32 R3, R14, UR5, 0x1, P0 ;  /* 0x000000050e037c11 */ /* 0x000fc400080f0eff */
[----:B------:R-:W-:-:S05]  /*b550*/  IADD3 R5, PT, PT, R4, R5, RZ ;  /* 0x0000000504057210 */ /* 0x000fca0007ffe0ff */
[----:B------:R-:W-:Y:S01]  /*b560*/  STG.E desc[UR36][R2.64], R5 ;  /* 0x0000000502007986 */ /* 0x000fe2000c101924 */
[----:B------:R-:W-:Y:S05]  /*b570*/  EXIT ;  /* 0x000000000000794d */ /* 0x000fea0003800000 */
.L_x_2842:
[----:B------:R-:W0:Y:S01]  /*b580*/  LDC.64 R2, c[0x0][0x380] ;  /* 0x0000e000ff027b82 */ /* 0x000e220000000a00 */
[----:B------:R-:W-:-:S04]  /*b590*/  IMAD.IADD R15, R15, 0x1, R14 ;  /* 0x000000010f0f7824 */ /* 0x000fc800078e020e */
[----:B0-----:R-:W-:-:S05]  /*b5a0*/  IMAD.WIDE R2, R15, 0x4, R2 ;  /* 0x000000040f027825 */ /* 0x001fca00078e0202 */
[----:B------:R-:W-:Y:S01]  /*b5b0*/  STG.E.128 desc[UR36][R2.64], R8 ;  /* 0x0000000802007986 */ /* 0x000fe2000c101d24 */
[----:B------:R-:W-:Y:S05]  /*b5c0*/  EXIT ;  /* 0x000000000000794d */ /* 0x000fea0003800000 */
.L_x_2715:
[----:B------:R-:W-:Y:S01]  /*b5d0*/  HFMA2 R12, -RZ, RZ, 0, 9.5367431640625e-07 ;  /* 0x00000010ff0c7431 */ /* 0x000fe200000001ff */
[----:B------:R-:W-:Y:S01]  /*b5e0*/  MOV R11, 0x1f ;  /* 0x0000001f000b7802 */ /* 0x000fe20000000f00 */
[----:B------:R-:W-:-:S07]  /*b5f0*/  IMAD.MOV.U32 R15, RZ, RZ, -0x1 ;  /* 0xffffffffff0f7424 */ /* 0x000fce00078e00ff */
[----:B0-----:R-:W-:Y:S05]  /*b600*/  WARPSYNC.COLLECTIVE R15, `(.L_x_2843) ;  /* 0x000000000f087348 */ /* 0x001fea0003c00000 */
[----:B------:R1:W2:Y:S02]  /*b610*/  SHFL.BFLY P6, R14, R13, R12, R11 ;  /* 0x0c00000c0d0e7389 */ /* 0x0002a400000c000b */
[----:B012---:R-:W-:Y:S05]  /*b620*/  ENDCOLLECTIVE ;  /* 0x000000000000791b */ /* 0x007fea0003800000 */
.L_x_2843:
[----:B------:R-:W-:Y:S02]  /*b630*/  HFMA2 R12, -RZ, RZ, 0, 4.76837158203125e-07 ;  /* 0x00000008ff0c7431 */ /* 0x000fe400000001ff */
[----:B------:R-:W-:-:S05]  /*b640*/  FADD.FTZ R0, R13, R14 ;  /* 0x0000000e0d007221 */ /* 0x000fca0000010000 */
[----:B------:R-:W-:-:S07]  /*b650*/  MOV R13, R0 ;  /* 0x00000000000d7202 */ /* 0x000fce0000000f00 */
[----:B------:R-:W-:Y:S05]  /*b660*/  WARPSYNC.COLLECTIVE R15, `(.L_x_2844) ;  /* 0x000000000f087348 */ /* 0x000fea0003c00000 */
[----:B------:R0:W1:Y:S02]  /*b670*/  SHFL.BFLY P6, R14, R13, R12, R11 ;  /* 0x0c00000c0d0e7389 */ /* 0x00006400000c000b */
[----:B01----:R-:W-:Y:S05]  /*b680*/  ENDCOLLECTIVE ;  /* 0x000000000000791b */ /* 0x003fea0003800000 */
.L_x_2844:
[----:B------:R-:W-:Y:S01]  /*b690*/  MOV R12, 0x4 ;  /* 0x00000004000c7802 */ /* 0x000fe20000000f00 */
[----:B------:R-:W-:-:S04]  /*b6a0*/  FADD.FTZ R2, R0, R14 ;  /* 0x0000000e00027221 */ /* 0x000fc80000010000 */
[----:B------:R-:W-:-:S07]  /*b6b0*/  IMAD.MOV.U32 R13, RZ, RZ, R2 ;  /* 0x000000ffff0d7224 */ /* 0x000fce00078e0002 */
[----:B------:R-:W-:Y:S05]  /*b6c0*/  WARPSYNC.COLLECTIVE R15, `(.L_x_2845) ;  /* 0x000000000f087348 */ /* 0x000fea0003c00000 */
[----:B------:R0:W1:Y:S02]  /*b6d0*/  SHFL.BFLY P6, R14, R13, R12, R11 ;  /* 0x0c00000c0d0e7389 */ /* 0x00006400000c000b */
[----:B01----:R-:W-:Y:S05]  /*b6e0*/  ENDCOLLECTIVE ;  /* 0x000000000000791b */ /* 0x003fea0003800000 */
.L_x_2845:
[----:B------:R-:W-:Y:S02]  /*b6f0*/  IMAD.MOV.U32 R12, RZ, RZ, 0x2 ;  /* 0x00000002ff0c7424 */ /* 0x000fe400078e00ff */
[----:B------:R-:W-:-:S05]  /*b700*/  FADD.FTZ R3, R2, R14 ;  /* 0x0000000e02037221 */ /* 0x000fca0000010000 */
[----:B------:R-:W-:-:S07]  /*b710*/  MOV R13, R3 ;  /* 0x00000003000d7202 */ /* 0x000fce0000000f00 */
[----:B------:R-:W-:Y:S05]  /*b720*/  WARPSYNC.COLLECTIVE R15, `(.L_x_2846) ;  /* 0x000000000f087348 */ /* 0x000fea0003c00000 */
[----:B------:R0:W1:Y:S02]  /*b730*/  SHFL.BFLY P6, R14, R13, R12, R11 ;  /* 0x0c00000c0d0e7389 */ /* 0x00006400000c000b */
[----:B01----:R-:W-:Y:S05]  /*b740*/  ENDCOLLECTIVE ;  /* 0x000000000000791b */ /* 0x003fea0003800000 */
.L_x_2846:
[----:B------:R-:W-:Y:S02]  /*b750*/  HFMA2 R12, -RZ, RZ, 0, 5.9604644775390625e-08 ;  /* 0x00000001ff0c7431 */ /* 0x000fe400000001ff */
[----:B------:R-:W-:-:S05]  /*b760*/  FADD.FTZ R4, R3, R14 ;  /* 0x0000000e03047221 */ /* 0x000fca0000010000 */
[----:B------:R-:W-:-:S07]  /*b770*/  MOV R13, R4 ;  /* 0x00000004000d7202 */ /* 0x000fce0000000f00 */
[----:B------:R-:W-:Y:S05]  /*b780*/  WARPSYNC.COLLECTIVE R15, `(.L_x_2847) ;  /* 0x000000000f087348 */ /* 0x000fea0003c00000 */
[----:B------:R0:W1:Y:S02]  /*b790*/  SHFL.BFLY P6, R14, R13, R12, R11 ;  /* 0x0c00000c0d0e7389 */ /* 0x00006400000c000b */
[----:B01----:R-:W-:Y:S05]  /*b7a0*/  ENDCOLLECTIVE ;  /* 0x000000000000791b */ /* 0x003fea0003800000 */
.L_x_2847:
[----:B------:R-:W-:Y:S05]  /*b7b0*/  BRA `(.L_x_2848) ;  /* 0xffffff6400247947 */ /* 0x000fea000383ffff */
.L_x_2849:
        /* <DEDUP_REMOVED lines=12> */
.L_x_3511:


//--------------------- .text._ZN4mmha33masked_multihead_attention_kernelIfLi128ELi128ELi2ELi32ELi128ELb0ELb1EEEv26Multihead_attention_paramsIT_XT5_EE --------------------------
	.section	.text._ZN4mmha33masked_multihead_attention_kernelIfLi128ELi128ELi2ELi32ELi128ELb0ELb1EEEv26Multihead_attention_paramsIT_XT5_EE,"ax",@progbits
	.align	128
        .global         _ZN4mmha33masked_multihead_attention_kernelIfLi128ELi128ELi2ELi32ELi128ELb0ELb1EEEv26Multihead_attention_paramsIT_XT5_EE
        .type           _ZN4mmha33masked_multihead_attention_kernelIfLi128ELi128ELi2ELi32ELi128ELb0ELb1EEEv26Multihead_attention_paramsIT_XT5_EE,@function
        .size           _ZN4mmha33masked_multihead_attention_kernelIfLi128ELi128ELi2ELi32ELi128ELb0ELb1EEEv26Multihead_attention_paramsIT_XT5_EE,(.L_x_3512 - _ZN4mmha33masked_multihead_attention_kernelIfLi128ELi128ELi2ELi32ELi128ELb0ELb1EEEv26Multihead_attention_paramsIT_XT5_EE)
        .other          _ZN4mmha33masked_multihead_attention_kernelIfLi128ELi128ELi2ELi32ELi128ELb0ELb1EEEv26Multihead_attention_paramsIT_XT5_EE,@"STO_CUDA_ENTRY STV_DEFAULT"
_ZN4mmha33masked_multihead_attention_kernelIfLi128ELi128ELi2ELi32ELi128ELb0ELb1EEEv26Multihead_attention_paramsIT_XT5_EE:
.text._ZN4mmha33masked_multihead_attention_kernelIfLi128ELi128ELi2ELi32ELi128ELb0ELb1EEEv26Multihead_attention_paramsIT_XT5_EE:
        /* <DEDUP_REMOVED lines=12> */
.L_x_2850:
[----:B------:R-:W1:Y:S01]  /*00c0*/  LDC R10, c[0x0][0x3f0] ;  /* 0x0000fc00ff0a7b82 */ /* 0x000e620000000800 */
[----:B------:R-:W3:Y:S01]  /*00d0*/  S2R R87, SR_CTAID.X ;  /* 0x0000000000577919 */ /* 0x000ee20000002500 */
[----:B------:R-:W4:Y:S06]  /*00e0*/  S2R R22, SR_TID.X ;  /* 0x0000000000167919 */ /* 0x000f2c0000002100 */
[----:B------:R-:W0:Y:S08]  /*00f0*/  LDC R5, c[0x0][0x478] ;  /* 0x00011e00ff057b82 */ /* 0x000e300000000800 */
[----:B------:R-:W3:Y:S01]  /*0100*/  LDC R4, c[0x0][0x3e8] ;  /* 0x0000fa00ff047b82 */ /* 0x000ee20000000800 */
[----:B-1----:R-:W-:-:S07]  /*0110*/  IABS R6, R10 ;  /* 0x0000000a00067213 */ /* 0x002fce0000000000 */
[----:B------:R-:W1:Y:S01]  /*0120*/  LDC R36, c[0x0][0x3f8] ;  /* 0x0000fe00ff247b82 */ /* 0x000e620000000800 */
[----:B--2---:R-:W-:Y:S01]  /*0130*/  LOP3.LUT R11, R33, R10, RZ, 0x3c, !PT ;  /* 0x0000000a210b7212 */ /* 0x004fe200078e3cff */
[----:B------:R-:W2:Y:S01]  /*0140*/  I2F.RP R0, R6 ;  /* 0x0000000600007306 */ /* 0x000ea20000209400 */
[----:B0-----:R-:W-:-:S05]  /*0150*/  ISETP.NE.AND P2, PT, R5, 0x2, PT ;  /* 0x000000020500780c */ /* 0x001fca0003f45270 */
[----:B------:R-:W0:Y:S01]  /*0160*/  LDC.64 R26, c[0x0][0x460] ;  /* 0x00011800ff1a7b82 */ /* 0x000e220000000a00 */
[----:B---3--:R-:W-:Y:S01]  /*0170*/  ISETP.NE.AND P0, PT, R4, RZ, PT ;  /* 0x000000ff0400720c */ /* 0x008fe20003f05270 */
[----:B--2---:R-:W2:Y:S06]  /*0180*/  MUFU.RCP R0, R0 ;  /* 0x0000000000007308 */ /* 0x004eac0000001000 */
[----:B------:R-:W3:Y:S01]  /*0190*/  @!P2 LDC.64 R12, c[0x0][0x398] ;  /* 0x0000e600ff0cab82 */ /* 0x000ee20000000a00 */
[----:B-1----:R-:W-:-:S07]  /*01a0*/  IMAD R32, R33, R36, R87 ;  /* 0x0000002421207224 */ /* 0x002fce00078e0257 */
[----:B------:R-:W1:Y:S01]  /*01b0*/  @!P2 LDC.64 R8, c[0x0][0x468] ;  /* 0x00011a00ff08ab82 */ /* 0x000e620000000a00 */
[----:B--2---:R-:W-:Y:S01]  /*01c0*/  VIADD R2, R0, 0xffffffe ;  /* 0x0ffffffe00027836 */ /* 0x004fe20000000000 */
[----:B------:R-:W-:-:S03]  /*01d0*/  IABS R0, R33 ;  /* 0x0000002100007213 */ /* 0x000fc60000000000 */
[----:B------:R2:W4:Y:S02]  /*01e0*/  F2I.FTZ.U32.TRUNC.NTZ R3, R2 ;  /* 0x0000000200037305 */ /* 0x000524000021f000 */
[----:B--2---:R-:W-:Y:S01]  /*01f0*/  IMAD.MOV.U32 R2, RZ, RZ, RZ ;  /* 0x000000ffff027224 */ /* 0x004fe200078e00ff */
[----:B-1----:R-:W2:Y:S01]  /*0200*/  @!P2 LDG.E R8, desc[UR36][R8.64+0x4] ;  /* 0x000004240808a981 */ /* 0x002ea2000c1e1900 */
[----:B----4-:R-:W-:-:S05]  /*0210*/  IADD3 R7, PT, PT, RZ, -R3, RZ ;  /* 0x80000003ff077210 */ /* 0x010fca0007ffe0ff */
[----:B------:R-:W-:-:S04]  /*0220*/  IMAD R5, R7, R6, RZ ;  /* 0x0000000607057224 */ /* 0x000fc800078e02ff */
[----:B------:R-:W-:-:S04]  /*0230*/  IMAD.HI.U32 R2, R3, R5, R2 ;  /* 0x0000000503027227 */ /* 0x000fc800078e0002 */
[----:B------:R-:W-:-:S04]  /*0240*/  IMAD.MOV.U32 R5, RZ, RZ, R0 ;  /* 0x000000ffff057224 */ /* 0x000fc800078e0000 */
[----:B------:R-:W-:-:S04]  /*0250*/  IMAD.HI.U32 R3, R2, R5, RZ ;  /* 0x0000000502037227 */ /* 0x000fc800078e00ff */
[----:B------:R-:W-:Y:S01]  /*0260*/  @!P0 IMAD.SHL.U32 R2, R32, 0x80, RZ ;  /* 0x0000008020028824 */ /* 0x000fe200078e00ff */
[----:B------:R-:W-:-:S05]  /*0270*/  IADD3 R0, PT, PT, -R3, RZ, RZ ;  /* 0x000000ff03007210 */ /* 0x000fca0007ffe1ff */
[----:B------:R-:W-:Y:S02]  /*0280*/  IMAD R5, R6, R0, R5 ;  /* 0x0000000006057224 */ /* 0x000fe400078e0205 */
[----:B------:R-:W-:-:S03]  /*0290*/  @P0 IMAD.SHL.U32 R0, R87, 0x80, RZ ;  /* 0x0000008057000824 */ /* 0x000fc600078e00ff */
[----:B------:R-:W-:Y:S01]  /*02a0*/  ISETP.GT.U32.AND P1, PT, R6, R5, PT ;  /* 0x000000050600720c */ /* 0x000fe20003f24070 */
[----:B------:R-:W-:Y:S01]  /*02b0*/  @P0 IMAD R2, R33, R4, R0 ;  /* 0x0000000421020224 */ /* 0x000fe200078e0200 */
[----:B------:R-:W-:Y:S02]  /*02c0*/  SHF.L.U32 R0, R22, 0x2, RZ ;  /* 0x0000000216007819 */ /* 0x000fe400000006ff */
[----:B0-----:R-:W-:-:S03]  /*02d0*/  ISETP.NE.U32.AND P0, PT, R26, RZ, PT ;  /* 0x000000ff1a00720c */ /* 0x001fc60003f05070 */
[----:B------:R-:W-:Y:S01]  /*02e0*/  IMAD.IADD R25, R0, 0x1, R2 ;  /* 0x0000000100197824 */ /* 0x000fe200078e0202 */
[----:B------:R-:W-:-:S04]  /*02f0*/  ISETP.NE.AND.EX P0, PT, R27, RZ, PT, P0 ;  /* 0x000000ff1b00720c */ /* 0x000fc80003f05300 */
[----:B---3--:R-:W-:Y:S01]  /*0300*/  @!P2 IADD3 R4, P4, PT, R25, R12, RZ ;  /* 0x0000000c1904a210 */ /* 0x008fe20007f9e0ff */
[----:B------:R-:W-:-:S05]  /*0310*/  @!P1 IMAD.IADD R5, R5, 0x1, -R6 ;  /* 0x0000000105059824 */ /* 0x000fca00078e0a06 */
[----:B------:R-:W-:Y:S02]  /*0320*/  ISETP.GE.U32.AND P3, PT, R5, R6, PT ;  /* 0x000000060500720c */ /* 0x000fe40003f66070 */
[----:B------:R-:W-:Y:S01]  /*0330*/  @!P2 LEA.HI.X.SX32 R5, R25, R13, 0x1, P4 ;  /* 0x0000000d1905a211 */ /* 0x000fe200020f0eff */
[----:B------:R-:W0:Y:S04]  /*0340*/  @P0 LDC.64 R6, c[0x0][0x460] ;  /* 0x00011800ff060b82 */ /* 0x000e280000000a00 */
[----:B------:R1:W3:Y:S01]  /*0350*/  @!P2 LDG.E R12, desc[UR36][R4.64] ;  /* 0x00000024040ca981 */ /* 0x0002e2000c1e1900 */
[----:B------:R-:W-:Y:S02]  /*0360*/  @!P1 IADD3 R3, PT, PT, R3, 0x1, RZ ;  /* 0x0000000103039810 */ /* 0x000fe40007ffe0ff */
[----:B------:R-:W-:-:S02]  /*0370*/  ISETP.GE.AND P4, PT, R11, RZ, PT ;  /* 0x000000ff0b00720c */ /* 0x000fc40003f86270 */
[----:B------:R-:W-:Y:S01]  /*0380*/  ISETP.NE.AND P1, PT, R10, RZ, PT ;  /* 0x000000ff0a00720c */ /* 0x000fe20003f25270 */
[----:B------:R-:W-:Y:S01]  /*0390*/  @P3 VIADD R3, R3, 0x1 ;  /* 0x0000000103033836 */ /* 0x000fe20000000000 */
[----:B-1----:R-:W1:Y:S03]  /*03a0*/  LDC.64 R4, c[0x0][0x4a0] ;  /* 0x00012800ff047b82 */ /* 0x002e660000000a00 */
[----:B------:R-:W-:-:S06]  /*03b0*/  IMAD.MOV.U32 R37, RZ, RZ, R3 ;  /* 0x000000ffff257224 */ /* 0x000fcc00078e0003 */
[----:B------:R-:W-:Y:S02]  /*03c0*/  @!P4 IADD3 R37, PT, PT, -R37, RZ, RZ ;  /* 0x000000ff2525c210 */ /* 0x000fe40007ffe1ff */
[----:B------:R-:W-:Y:S01]  /*03d0*/  @!P1 LOP3.LUT R37, RZ, R10, RZ, 0x33, !PT ;  /* 0x0000000aff259212 */ /* 0x000fe200078e33ff */
[----:B------:R-:W-:-:S04]  /*03e0*/  IMAD.MOV.U32 R16, RZ, RZ, RZ ;  /* 0x000000ffff107224 */ /* 0x000fc800078e00ff */
[----:B0-----:R-:W-:-:S05]  /*03f0*/  @P0 IMAD.WIDE R6, R37, 0x4, R6 ;  /* 0x0000000425060825 */ /* 0x001fca00078e0206 */
[----:B------:R0:W5:Y:S01]  /*0400*/  @P0 LDG.E R16, desc[UR36][R6.64] ;  /* 0x0000002406100981 */ /* 0x000162000c1e1900 */
[----:B-1----:R-:W-:-:S04]  /*0410*/  ISETP.NE.U32.AND P0, PT, R4, RZ, PT ;  /* 0x000000ff0400720c */ /* 0x002fc80003f05070 */
[----:B------:R-:W-:Y:S02]  /*0420*/  ISETP.NE.AND.EX P0, PT, R5, RZ, PT, P0 ;  /* 0x000000ff0500720c */ /* 0x000fe40003f05300 */
[----:B------:R-:W-:-:S11]  /*0430*/  ISETP.GT.U32.AND P1, PT, R22, 0x1f, PT ;  /* 0x0000001f1600780c */ /* 0x000fd60003f24070 */
[----:B------:R-:W1:Y:S01]  /*0440*/  @P0 LDC.64 R18, c[0x0][0x4a0] ;  /* 0x00012800ff120b82 */ /* 0x000e620000000a00 */
[----:B------:R-:W-:Y:S01]  /*0450*/  BSSY.RECONVERGENT B0, `(.L_x_2851) ;  /* 0x000001f000007945 */ /* 0x000fe20003800200 */
[----:B---3--:R-:W2:Y:S08]  /*0460*/  @!P2 I2F.S8 R3, R12 ;  /* 0x0000000c0003a306 */ /* 0x008eb00000001400 */
[----:B------:R-:W3:Y:S08]  /*0470*/  @!P2 I2F.S8 R5, R12.B1 ;  /* 0x1000000c0005a306 */ /* 0x000ef00000001400 */
[----:B------:R-:W0:Y:S08]  /*0480*/  @!P2 I2F.S8 R11, R12.B2 ;  /* 0x2000000c000ba306 */ /* 0x000e300000001400 */
[----:B------:R-:W4:Y:S01]  /*0490*/  @!P2 I2F.S8 R9, R12.B3 ;  /* 0x3000000c0009a306 */ /* 0x000f220000001400 */
[C---:B--2---:R-:W-:Y:S01]  /*04a0*/  @!P2 FMUL.FTZ R4, R8.reuse, R3 ;  /* 0x000000030804a220 */ /* 0x044fe20000410000 */
[C---:B---3--:R-:W-:Y:S01]  /*04b0*/  @!P2 FMUL.FTZ R5, R8.reuse, R5 ;  /* 0x000000050805a220 */ /* 0x048fe20000410000 */
[C---:B0-----:R-:W-:Y:S01]  /*04c0*/  @!P2 FMUL.FTZ R6, R8.reuse, R11 ;  /* 0x0000000b0806a220 */ /* 0x041fe20000410000 */
[----:B------:R-:W-:Y:S01]  /*04d0*/  CS2R R10, SRZ ;  /* 0x00000000000a7805 */ /* 0x000fe2000001ff00 */
[----:B----4-:R-:W-:Y:S01]  /*04e0*/  @!P2 FMUL.FTZ R7, R8, R9 ;  /* 0x000000090807a220 */ /* 0x010fe20000410000 */
[----:B------:R-:W-:Y:S01]  /*04f0*/  CS2R R8, SRZ ;  /* 0x0000000000087805 */ /* 0x000fe2000001ff00 */
[----:B-1----:R-:W-:Y:S06]  /*0500*/  @P1 BRA `(.L_x_2852) ;  /* 0x00000000004c1947 */ /* 0x002fec0003800000 */
        /* <DEDUP_REMOVED lines=19> */
.L_x_2852:
[----:B------:R-:W-:Y:S05]  /*0640*/  BSYNC.RECONVERGENT B0 ;  /* 0x0000000000007941 */ /* 0x000fea0003800200 */
.L_x_2851:
[----:B------:R-:W-:Y:S05]  /*0650*/  @!P2 BRA `(.L_x_2853) ;  /* 0x000000000020a947 */ /* 0x000fea0003800000 */
[----:B------:R-:W-:Y:S01]  /*0660*/  BSSY.RECONVERGENT B0, `(.L_x_2853) ;  /* 0x0000007000007945 */ /* 0x000fe20003800200 */
[----:B------:R-:W-:Y:S02]  /*0670*/  CS2R R6, SRZ ;  /* 0x0000000000067805 */ /* 0x000fe4000001ff00 */
[----:B------:R-:W-:Y:S01]  /*0680*/  CS2R R4, SRZ ;  /* 0x0000000000047805 */ /* 0x000fe2000001ff00 */
[----:B------:R-:W-:Y:S06]  /*0690*/  @P1 BRA `(.L_x_2854) ;  /* 0x00000000000c1947 */ /* 0x000fec0003800000 */
[----:B------:R-:W1:Y:S02]  /*06a0*/  LDC.64 R4, c[0x0][0x398] ;  /* 0x0000e600ff047b82 */ /* 0x000e640000000a00 */
[----:B-1----:R-:W-:-:S06]  /*06b0*/  IMAD.WIDE R4, R25, 0x4, R4 ;  /* 0x0000000419047825 */ /* 0x002fcc00078e0204 */
[----:B------:R-:W5:Y:S02]  /*06c0*/  LDG.E.128 R4, desc[UR36][R4.64] ;  /* 0x0000002404047981 */ /* 0x000f64000c1e1d00 */
.L_x_2854:
[----:B------:R-:W-:Y:S05]  /*06d0*/  BSYNC.RECONVERGENT B0 ;  /* 0x0000000000007941 */ /* 0x000fea0003800200 */
.L_x_2853:
[----:B------:R-:W-:Y:S01]  /*06e0*/  @P0 IMAD.WIDE.U32 R12, R33, 0x4, R18 ;  /* 0x00000004210c0825 */ /* 0x000fe200078e0012 */
[----:B------:R-:W1:Y:S01]  /*06f0*/  LDCU.64 UR6, c[0x0][0x3a0] ;  /* 0x00007400ff0677ac */ /* 0x000e620008000a00 */
[----:B------:R-:W2:Y:S03]  /*0700*/  LDCU.64 UR4, c[0x0][0x390] ;  /* 0x00007200ff0477ac */ /* 0x000ea60008000a00 */
[----:B------:R3:W4:Y:S01]  /*0710*/  @P0 LDG.E R3, desc[UR36][R12.64] ;  /* 0x000000240c030981 */ /* 0x000722000c1e1900 */
[----:B------:R-:W-:Y:S01]  /*0720*/  ISETP.EQ.U32.AND P4, PT, R26, RZ, PT ;  /* 0x000000ff1a00720c */ /* 0x000fe20003f82070 */
[----:B0-----:R-:W0:Y:S01]  /*0730*/  LDC.64 R14, c[0x0][0x418] ;  /* 0x00010600ff0e7b82 */ /* 0x001e220000000a00 */
[----:B------:R-:W-:Y:S02]  /*0740*/  CS2R R24, SRZ ;  /* 0x0000000000187805 */ /* 0x000fe4000001ff00 */
[----:B------:R-:W-:-:S02]  /*0750*/  ISETP.EQ.OR.EX P1, PT, R27, RZ, P1, P4 ;  /* 0x000000ff1b00720c */ /* 0x000fc40000f22740 */
[----:B------:R-:W-:Y:S02]  /*0760*/  CS2R R30, SRZ ;  /* 0x00000000001e7805 */ /* 0x000fe4000001ff00 */
[----:B------:R-:W-:Y:S02]  /*0770*/  CS2R R28, SRZ ;  /* 0x00000000001c7805 */ /* 0x000fe4000001ff00 */
[----:B------:R-:W-:Y:S01]  /*0780*/  CS2R R26, SRZ ;  /* 0x00000000001a7805 */ /* 0x000fe2000001ff00 */
[----:B------:R-:W0:Y:S01]  /*0790*/  LDC R23, c[0x0][0x3f4] ;  /* 0x0000fd00ff177b82 */ /* 0x000e220000000800 */
[----:B-1----:R-:W-:Y:S02]  /*07a0*/  ISETP.NE.U32.AND P3, PT, RZ, UR6, PT ;  /* 0x00000006ff007c0c */ /* 0x002fe4000bf65070 */
[----:B--2---:R-:W-:-:S05]  /*07b0*/  ISETP.NE.U32.AND P2, PT, RZ, UR4, PT ;  /* 0x00000004ff007c0c */ /* 0x004fca000bf45070 */
[----:B---3--:R-:W1:Y:S01]  /*07c0*/  @!P1 LDC.64 R12, c[0x0][0x450] ;  /* 0x00011400ff0c9b82 */ /* 0x008e620000000a00 */
[----:B------:R-:W-:Y:S01]  /*07d0*/  ISETP.NE.AND.EX P3, PT, RZ, UR7, PT, P3 ;  /* 0x00000007ff007c0c */ /* 0x000fe2000bf65330 */
[----:B------:R-:W2:Y:S01]  /*07e0*/  LDCU.U8 UR4, c[0x0][0x404] ;  /* 0x00008080ff0477ac */ /* 0x000ea20008000000 */
[----:B------:R-:W-:Y:S02]  /*07f0*/  ISETP.NE.AND.EX P2, PT, RZ, UR5, PT, P2 ;  /* 0x00000005ff007c0c */ /* 0x000fe4000bf45320 */
[C---:B------:R-:W-:Y:S02]  /*0800*/  ISETP.GT.U32.OR P3, PT, R22.reuse, 0x1f, !P3 ;  /* 0x0000001f1600780c */ /* 0x040fe40005f64470 */
[----:B------:R-:W-:Y:S01]  /*0810*/  ISETP.GT.U32.OR P2, PT, R22, 0x1f, !P2 ;  /* 0x0000001f1600780c */ /* 0x000fe20005744470 */
[----:B------:R-:W4:Y:S01]  /*0820*/  @P0 LDC R38, c[0x0][0x430] ;  /* 0x00010c00ff260b82 */ /* 0x000f220000000800 */
[----:B0-----:R-:W-:Y:S01]  /*0830*/  ISETP.NE.U32.AND P4, PT, R14, RZ, PT ;  /* 0x000000ff0e00720c */ /* 0x001fe20003f85070 */
[----:B-----5:R-:W-:-:S03]  /*0840*/  @!P1 IMAD R14, R16, R36, RZ ;  /* 0x00000024100e9224 */ /* 0x020fc600078e02ff */
[----:B------:R-:W-:Y:S01]  /*0850*/  ISETP.NE.AND.EX P4, PT, R15, RZ, PT, P4 ;  /* 0x000000ff0f00720c */ /* 0x000fe20003f85340 */
[----:B------:R-:W-:-:S04]  /*0860*/  IMAD R15, R87, 0x80, R0 ;  /* 0x00000080570f7824 */ /* 0x000fc800078e0200 */
[----:B------:R-:W0:Y:S01]  /*0870*/  @!P3 LDC.64 R20, c[0x0][0x3a0] ;  /* 0x0000e800ff14bb82 */ /* 0x000e220000000a00 */
[----:B------:R-:W-:-:S07]  /*0880*/  @!P1 LEA R17, R14, R15, 0x7 ;  /* 0x0000000f0e119211 */ /* 0x000fce00078e38ff */
[----:B------:R-:W3:Y:S01]  /*0890*/  @!P2 LDC.64 R18, c[0x0][0x390] ;  /* 0x0000e400ff12ab82 */ /* 0x000ee20000000a00 */
[----:B-1----:R-:W-:Y:S01]  /*08a0*/  @!P1 IMAD.WIDE R12, R17, 0x4, R12 ;  /* 0x00000004110c9825 */ /* 0x002fe200078e020c */
[----:B------:R-:W-:-:S06]  /*08b0*/  IABS R40, R23 ;  /* 0x0000001700287213 */ /* 0x000fcc0000000000 */
[----:B------:R-:W1:Y:S01]  /*08c0*/  @P4 LDC.64 R34, c[0x0][0x418] ;  /* 0x00010600ff224b82 */ /* 0x000e620000000a00 */
[----:B0-----:R-:W-:-:S05]  /*08d0*/  @!P3 IMAD.WIDE.U32 R20, R15, 0x4, R20 ;  /* 0x000000040f14b825 */ /* 0x001fca00078e0014 */
[----:B------:R-:W2:Y:S01]  /*08e0*/  @!P3 LDG.E.128 R28, desc[UR36][R20.64] ;  /* 0x00000024141cb981 */ /* 0x000ea2000c1e1d00 */
[----:B---3--:R-:W-:-:S03]  /*08f0*/  @!P2 IMAD.WIDE.U32 R18, R15, 0x4, R18 ;  /* 0x000000040f12a825 */ /* 0x008fc600078e0012 */
[----:B------:R-:W3:Y:S04]  /*0900*/  @!P1 LDG.E.128 R12, desc[UR36][R12.64] ;  /* 0x000000240c0c9981 */ /* 0x000ee8000c1e1d00 */
[----:B------:R0:W3:Y:S02]  /*0910*/  @!P2 LDG.E.128 R24, desc[UR36][R18.64] ;  /* 0x000000241218a981 */ /* 0x0000e4000c1e1d00 */
[----:B0-----:R-:W0:Y:S08]  /*0920*/  I2F.RP R19, R40 ;  /* 0x0000002800137306 */ /* 0x001e300000209400 */
[----:B0-----:R-:W0:Y:S01]  /*0930*/  MUFU.RCP R19, R19 ;  /* 0x0000001300137308 */ /* 0x001e220000001000 */
[----:B------:R-:W4:Y:S01]  /*0940*/  @!P0 LDC R18, c[0x0][0x40c] ;  /* 0x00010300ff128b82 */ /* 0x000f220000000800 */
[----:B------:R-:W-:-:S02]  /*0950*/  IMAD.MOV.U32 R17, RZ, RZ, RZ ;  /* 0x000000ffff117224 */ /* 0x000fc400078e00ff */
[----:B-1----:R-:W-:-:S05]  /*0960*/  @P4 IMAD.WIDE.U32 R34, R33, 0x4, R34 ;  /* 0x0000000421224825 */ /* 0x002fca00078e0022 */
[----:B------:R1:W5:Y:S01]  /*0970*/  @P4 LDG.E R17, desc[UR36][R34.64] ;  /* 0x0000002422114981 */ /* 0x000362000c1e1900 */
[----:B0-----:R-:W-:-:S04]  /*0980*/  VIADD R20, R19, 0xffffffe ;  /* 0x0ffffffe13147836 */ /* 0x001fc80000000000 */
[----:B------:R0:W1:Y:S02]  /*0990*/  F2I.FTZ.U32.TRUNC.NTZ R21, R20 ;  /* 0x0000001400157305 */ /* 0x000064000021f000 */
[----:B0-----:R-:W-:Y:S01]  /*09a0*/  IMAD.MOV.U32 R20, RZ, RZ, RZ ;  /* 0x000000ffff147224 */ /* 0x001fe200078e00ff */
[----:B-1----:R-:W-:Y:S02]  /*09b0*/  IADD3 R35, PT, PT, RZ, -R21, RZ ;  /* 0x80000015ff237210 */ /* 0x002fe40007ffe0ff */
[----:B------:R-:W-:Y:S01]  /*09c0*/  ISETP.NE.AND P2, PT, R23, RZ, PT ;  /* 0x000000ff1700720c */ /* 0x000fe20003f45270 */
[----:B------:R-:W-:Y:S01]  /*09d0*/  IMAD R88, R33, R23, RZ ;  /* 0x0000001721587224 */ /* 0x000fe200078e02ff */
[----:B------:R-:W-:Y:S01]  /*09e0*/  BSSY.RECONVERGENT B6, `(.L_x_2855) ;  /* 0x00000e3000067945 */ /* 0x000fe20003800200 */
[----:B------:R-:W-:-:S03]  /*09f0*/  IMAD R34, R37, R36, RZ ;  /* 0x0000002425227224 */ /* 0x000fc600078e02ff */
[----:B------:R-:W-:Y:S01]  /*0a00*/  SHF.R.S32.HI R86, RZ, 0x1f, R88 ;  /* 0x0000001fff567819 */ /* 0x000fe20000011458 */
[----:B----4-:R-:W-:Y:S02]  /*0a10*/  @P0 IMAD.IADD R18, R3, 0x1, R38 ;  /* 0x0000000103120824 */ /* 0x010fe400078e0226 */
[----:B------:R-:W-:-:S03]  /*0a20*/  IMAD R3, R35, R40, RZ ;  /* 0x0000002823037224 */ /* 0x000fc600078e02ff */
[----:B------:R-:W-:Y:S01]  /*0a30*/  IABS R19, R18 ;  /* 0x0000001200137213 */ /* 0x000fe20000000000 */
[----:B------:R-:W-:-:S06]  /*0a40*/  IMAD.HI.U32 R21, R21, R3, R20 ;  /* 0x0000000315157227 */ /* 0x000fcc00078e0014 */
[----:B------:R-:W-:-:S05]  /*0a50*/  IMAD.HI.U32 R21, R21, R19, RZ ;  /* 0x0000001315157227 */ /* 0x000fca00078e00ff */
[----:B------:R-:W-:-:S05]  /*0a60*/  IADD3 R21, PT, PT, -R21, RZ, RZ ;  /* 0x000000ff15157210 */ /* 0x000fca0007ffe1ff */
[C---:B------:R-:W-:Y:S02]  /*0a70*/  IMAD R19, R40.reuse, R21, R19 ;  /* 0x0000001528137224 */ /* 0x040fe400078e0213 */
[----:B------:R-:W0:Y:S03]  /*0a80*/  LDC R21, c[0x0][0x400] ;  /* 0x00010000ff157b82 */ /* 0x000e260000000800 */
[----:B------:R-:W-:-:S13]  /*0a90*/  ISETP.GT.U32.AND P0, PT, R40, R19, PT ;  /* 0x000000132800720c */ /* 0x000fda0003f04070 */
[----:B------:R-:W-:-:S05]  /*0aa0*/  @!P0 IMAD.IADD R19, R19, 0x1, -R40 ;  /* 0x0000000113138824 */ /* 0x000fca00078e0a28 */
[----:B------:R-:W-:Y:S02]  /*0ab0*/  ISETP.GT.U32.AND P0, PT, R40, R19, PT ;  /* 0x000000132800720c */ /* 0x000fe40003f04070 */
[----:B------:R-:W-:-:S11]  /*0ac0*/  ISETP.GE.AND P3, PT, R18, RZ, PT ;  /* 0x000000ff1200720c */ /* 0x000fd60003f66270 */
[----:B------:R-:W-:Y:S01]  /*0ad0*/  @!P0 IMAD.IADD R19, R19, 0x1, -R40 ;  /* 0x0000000113138824 */ /* 0x000fe200078e0a28 */
[----:B--2---:R-:W-:-:S04]  /*0ae0*/  ISETP.NE.AND P0, PT, RZ, UR4, PT ;  /* 0x00000004ff007c0c */ /* 0x004fc8000bf05270 */
[----:B0-----:R-:W-:Y:S02]  /*0af0*/  ISETP.LT.OR P0, PT, R21, 0x1, P0 ;  /* 0x000000011500780c */ /* 0x001fe40000701670 */
[----:B------:R-:W-:Y:S01]  /*0b00*/  @!P3 IADD3 R19, PT, PT, -R19, RZ, RZ ;  /* 0x000000ff1313b210 */ /* 0x000fe20007ffe1ff */
[----:B------:R-:W-:Y:S01]  /*0b10*/  FADD.FTZ R28, R28, R4 ;  /* 0x000000041c1c7221 */ /* 0x000fe20000010000 */
[----:B------:R-:W-:Y:S01]  /*0b20*/  @!P2 LOP3.LUT R19, RZ, R23, RZ, 0x33, !PT ;  /* 0x00000017ff13a212 */ /* 0x000fe200078e33ff */
[----:B------:R-:W-:Y:S01]  /*0b30*/  FADD.FTZ R29, R29, R5 ;  /* 0x000000051d1d7221 */ /* 0x000fe20000010000 */
[----:B------:R-:W-:Y:S01]  /*0b40*/  FADD.FTZ R30, R30, R6 ;  /* 0x000000061e1e7221 */ /* 0x000fe20000010000 */
[----:B------:R-:W-:Y:S01]  /*0b50*/  FADD.FTZ R31, R31, R7 ;  /* 0x000000071f1f7221 */ /* 0x000fe20000010000 */
[----:B------:R-:W-:Y:S01]  /*0b60*/  IADD3 R23, PT, PT, R18, 0x1, -R23 ;  /* 0x0000000112177810 */ /* 0x000fe20007ffe817 */
[----:B---3--:R-:W-:Y:S01]  /*0b70*/  @!P1 FMUL.FTZ R28, R28, R12 ;  /* 0x0000000c1c1c9220 */ /* 0x008fe20000410000 */
[----:B------:R-:W-:Y:S01]  /*0b80*/  @!P1 FMUL.FTZ R29, R29, R13 ;  /* 0x0000000d1d1d9220 */ /* 0x000fe20000410000 */
[----:B------:R-:W-:Y:S01]  /*0b90*/  FADD.FTZ R24, R24, R8 ;  /* 0x0000000818187221 */ /* 0x000fe20000010000 */
[----:B------:R-:W-:Y:S01]  /*0ba0*/  FADD.FTZ R25, R25, R9 ;  /* 0x0000000919197221 */ /* 0x000fe20000010000 */
[----:B------:R-:W-:Y:S01]  /*0bb0*/  FADD.FTZ R26, R26, R10 ;  /* 0x0000000a1a1a7221 */ /* 0x000fe20000010000 */
[----:B------:R-:W-:Y:S01]  /*0bc0*/  FADD.FTZ R27, R27, R11 ;  /* 0x0000000b1b1b7221 */ /* 0x000fe20000010000 */
[----:B------:R-:W-:Y:S01]  /*0bd0*/  @!P1 FMUL.FTZ R30, R30, R14 ;  /* 0x0000000e1e1e9220 */ /* 0x000fe20000410000 */
[----:B------:R-:W-:Y:S01]  /*0be0*/  @!P1 FMUL.FTZ R31, R31, R15 ;  /* 0x0000000f1f1f9220 */ /* 0x000fe20000410000 */
[----:B------:R-:W-:Y:S01]  /*0bf0*/  VIMNMX R23, PT, PT, RZ, R23, !PT ;  /* 0x00000017ff177248 */ /* 0x000fe20007fe0100 */
[----:B------:R-:W-:Y:S06]  /*0c00*/  @P0 BRA `(.L_x_2856) ;  /* 0x0000000000ac0947 */ /* 0x000fec0003800000 */
[----:B------:R-:W-:-:S13]  /*0c10*/  ISETP.GE.AND P0, PT, R0, R21, PT ;  /* 0x000000150000720c */ /* 0x000fda0003f06270 */
[----:B------:R-:W-:Y:S05]  /*0c20*/  @P0 BRA `(.L_x_2857) ;  /* 0x0000000800f80947 */ /* 0x000fea0003800000 */
[----:B------:R-:W-:Y:S01]  /*0c30*/  I2FP.F32.U32 R3, R21 ;  /* 0x0000001500037245 */ /* 0x000fe20000201000 */
[----:B------:R-:W-:Y:S01]  /*0c40*/  VIADD R4, R0, 0x2 ;  /* 0x0000000200047836 */ /* 0x000fe20000000000 */
[----:B------:R-:W0:Y:S01]  /*0c50*/  LDCU UR4, c[0x0][0x40c] ;  /* 0x00008180ff0477ac */ /* 0x000e220008000800 */
[----:B------:R-:W-:-:S03]  /*0c60*/  I2FP.F32.U32 R0, R0 ;  /* 0x0000000000007245 */ /* 0x000fc60000201000 */
[----:B------:R-:W1:Y:S01]  /*0c70*/  MUFU.RCP R3, R3 ;  /* 0x0000000300037308 */ /* 0x000e620000001000 */
[----:B------:R-:W-:-:S05]  /*0c80*/  I2FP.F32.U32 R4, R4 ;  /* 0x0000000400047245 */ /* 0x000fca0000201000 */
[-C--:B-1----:R-:W-:Y:S01]  /*0c90*/  FMUL.FTZ R4, R4, R3.reuse ;  /* 0x0000000304047220 */ /* 0x082fe20000410000 */
[----:B------:R-:W-:-:S03]  /*0ca0*/  FMUL.FTZ R0, R0, R3 ;  /* 0x0000000300007220 */ /* 0x000fc60000410000 */
[----:B------:R-:W-:Y:S01]  /*0cb0*/  FMUL.FTZ R5, R4, 13.28771209716796875 ;  /* 0x41549a7804057820 */ /* 0x000fe20000410000 */
[----:B------:R-:W-:Y:S01]  /*0cc0*/  FMUL.FTZ R4, R0, 13.28771209716796875 ;  /* 0x41549a7800047820 */ /* 0x000fe20000410000 */
[----:B0----5:R-:W-:-:S03]  /*0cd0*/  IADD3 R0, PT, PT, -R17, UR4, RZ ;  /* 0x0000000411007c10 */ /* 0x021fc6000fffe1ff */
        /* <DEDUP_REMOVED lines=27> */
[----:B------:R-:W-:-:S02]  /*0e90*/  FFMA.FTZ R29, R29, R0, R6 ;  /* 0x000000001d1d7223 */ /* 0x000fc40000010006 */
[----:B------:R-:W-:Y:S01]  /*0ea0*/  MOV R24, R5 ;  /* 0x0000000500187202 */ /* 0x000fe20000000f00 */
[----:B------:R-:W-:Y:S06]  /*0eb0*/  BRA `(.L_x_2857) ;  /* 0x0000000800547947 */ /* 0x000fec0003800000 */
.L_x_2856:
        /* <DEDUP_REMOVED lines=15> */
[----:B------:R-:W-:-:S04]  /*0fb0*/  IMAD R7, R7, R6, RZ ;  /* 0x0000000607077224 */ /* 0x000fc800078e02ff */
        /* <DEDUP_REMOVED lines=23> */
[----:B------:R-:W-:Y:S01]  /*1130*/  IMAD.MOV.U32 R8, RZ, RZ, 0x53f ;  /* 0x0000053fff087424 */ /* 0x000fe200078e00ff */
[----:B------:R-:W-:Y:S01]  /*1140*/  MOV R12, 0x1 ;  /* 0x00000001000c7802 */ /* 0x000fe20000000f00 */
[----:B------:R1:W2:Y:S01]  /*1150*/  LDC.64 R14, c[0x4][R0] ;  /* 0x01000000000e7b82 */ /* 0x0002a20000000a00 */
[----:B------:R-:W3:Y:S01]  /*1160*/  LDCU.64 UR6, c[0x4][0xd0] ;  /* 0x01001a00ff0677ac */ /* 0x000ee20008000a00 */
[----:B------:R-:W-:Y:S01]  /*1170*/  IMAD.MOV.U32 R13, RZ, RZ, RZ ;  /* 0x000000ffff0d7224 */ /* 0x000fe200078e00ff */
[----:B------:R-:W4:Y:S01]  /*1180*/  LDCU.64 UR8, c[0x4][0x28] ;  /* 0x01000500ff0877ac */ /* 0x000f220008000a00 */
[----:B0-----:R-:W-:Y:S01]  /*1190*/  IMAD.U32 R4, RZ, RZ, UR4 ;  /* 0x00000004ff047e24 */ /* 0x001fe2000f8e00ff */
[----:B------:R-:W-:Y:S01]  /*11a0*/  MOV R5, UR5 ;  /* 0x0000000500057c02 */ /* 0x000fe20008000f00 */
[----:B---3--:R-:W-:-:S02]  /*11b0*/  IMAD.U32 R6, RZ, RZ, UR6 ;  /* 0x00000006ff067e24 */ /* 0x008fc4000f8e00ff */
[----:B------:R-:W-:Y:S01]  /*11c0*/  IMAD.U32 R7, RZ, RZ, UR7 ;  /* 0x00000007ff077e24 */ /* 0x000fe2000f8e00ff */
[----:B----4-:R-:W-:Y:S01]  /*11d0*/  MOV R10, UR8 ;  /* 0x00000008000a7c02 */ /* 0x010fe20008000f00 */
[----:B-1----:R-:W-:-:S07]  /*11e0*/  IMAD.U32 R11, RZ, RZ, UR9 ;  /* 0x00000009ff0b7e24 */ /* 0x002fce000f8e00ff */
[----:B------:R-:W-:-:S07]  /*11f0*/  LEPC R20, `(.L_x_2858) ;  /* 0x000000001014794e */ /* 0x000fce0000000000 */
[----:B--2--5:R-:W-:Y:S05]  /*1200*/  CALL.ABS.NOINC R14 ;  /* 0x000000000e007343 */ /* 0x024fea0003c00000 */
.L_x_2858:
[----:B------:R-:W0:Y:S01]  /*1210*/  S2R R3, SR_CgaCtaId ;  /* 0x0000000000037919 */ /* 0x000e220000008800 */
[----:B------:R-:W1:Y:S01]  /*1220*/  LDC R9, c[0x0][0x400] ;  /* 0x00010000ff097b82 */ /* 0x000e620000000800 */
[----:B------:R-:W-:Y:S01]  /*1230*/  MOV R0, 0x400 ;  /* 0x0000040000007802 */ /* 0x000fe20000000f00 */
[----:B------:R-:W-:Y:S05]  /*1240*/  WARPSYNC.ALL ;  /* 0x0000000000007948 */ /* 0x000fea0003800000 */
[----:B------:R-:W-:Y:S01]  /*1250*/  ISETP.NE.AND P6, PT, R37, RZ, PT ;  /* 0x000000ff2500720c */ /* 0x000fe20003fc5270 */
[----:B------:R-:W-:-:S12]  /*1260*/  VIADD R0, R0, 0x220 ;  /* 0x0000022000007836 */ /* 0x000fd80000000000 */
[----:B------:R-:W-:Y:S01]  /*1270*/  @!P6 IMAD R4, R33, R36, R35 ;  /* 0x000000242104e224 */ /* 0x000fe200078e0223 */
[----:B0-----:R-:W-:-:S04]  /*1280*/  LEA R0, R3, R0, 0x18 ;  /* 0x0000000003007211 */ /* 0x001fc800078ec0ff */
[----:B-1----:R-:W-:Y:S01]  /*1290*/  LEA R3, R9, R0, 0x2 ;  /* 0x0000000009037211 */ /* 0x002fe200078e10ff */
[----:B------:R-:W-:-:S04]  /*12a0*/  @!P6 IMAD R5, R4, 0x4, R0 ;  /* 0x000000040405e824 */ /* 0x000fc800078e0200 */
[----:B------:R-:W-:Y:S01]  /*12b0*/  @!P6 IMAD R4, R4, 0x4, R3 ;  /* 0x000000040404e824 */ /* 0x000fe200078e0203 */
        /* <DEDUP_REMOVED lines=15> */
[----:B------:R-:W-:Y:S01]  /*13b0*/  IMAD R38, R33, 0x4, R37 ;  /* 0x0000000421267824 */ /* 0x000fe200078e0225 */
[----:B------:R0:W1:Y:S01]  /*13c0*/  LDS R24, [R21] ;  /* 0x0000000015187984 */ /* 0x0000620000000800 */
[----:B------:R-:W-:-:S03]  /*13d0*/  IMAD.SHL.U32 R5, R5, 0x2, RZ ;  /* 0x0000000205057824 */ /* 0x000fc600078e00ff */
[----:B------:R0:W2:Y:S02]  /*13e0*/  LDS R26, [R21+0x4] ;  /* 0x00000400151a7984 */ /* 0x0000a40000000800 */
[----:B------:R-:W-:Y:S02]  /*13f0*/  LOP3.LUT R7, R5, 0xfffffffc, RZ, 0xc0, !PT ;  /* 0xfffffffc05077812 */ /* 0x000fe400078ec0ff */
[----:B------:R0:W3:Y:S02]  /*1400*/  LDS R28, [R37] ;  /* 0x00000000251c7984 */ /* 0x0000e40000000800 */
[----:B------:R-:W-:Y:S02]  /*1410*/  ISETP.GE.AND P0, PT, R7, R9, PT ;  /* 0x000000090700720c */ /* 0x000fe40003f06270 */
[----:B------:R0:W4:Y:S04]  /*1420*/  LDS R30, [R37+0x4] ;  /* 0x00000400251e7984 */ /* 0x0001280000000800 */
[----:B------:R0:W0:Y:S04]  /*1430*/  LDS R25, [R20] ;  /* 0x0000000014197984 */ /* 0x0000280000000800 */
[----:B------:R0:W0:Y:S04]  /*1440*/  LDS R27, [R20+0x4] ;  /* 0x00000400141b7984 */ /* 0x0000280000000800 */
[----:B------:R0:W0:Y:S04]  /*1450*/  LDS R29, [R38] ;  /* 0x00000000261d7984 */ /* 0x0000280000000800 */
[----:B------:R0:W0:Y:S01]  /*1460*/  LDS R31, [R38+0x4] ;  /* 0x00000400261f7984 */ /* 0x0000220000000800 */
[----:B------:R-:W-:Y:S05]  /*1470*/  @P0 BRA `(.L_x_2862) ;  /* 0x0000000000a00947 */ /* 0x000fea0003800000 */
[----:B------:R-:W-:Y:S01]  /*1480*/  I2FP.F32.S32 R5, R9 ;  /* 0x0000000900057245 */ /* 0x000fe20000201400 */
[----:B------:R-:W-:Y:S01]  /*1490*/  VIADD R4, R7, 0x2 ;  /* 0x0000000207047836 */ /* 0x000fe20000000000 */
[----:B------:R-:W1:Y:S04]  /*14a0*/  LDCU UR4, c[0x0][0x40c] ;  /* 0x00008180ff0477ac */ /* 0x000e680008000800 */
[----:B------:R-:W2:Y:S01]  /*14b0*/  MUFU.RCP R5, R5 ;  /* 0x0000000500057308 */ /* 0x000ea20000001000 */
[----:B------:R-:W-:-:S05]  /*14c0*/  I2FP.F32.S32 R4, R4 ;  /* 0x0000000400047245 */ /* 0x000fca0000201400 */
[----:B--2---:R-:W-:Y:S01]  /*14d0*/  FMUL.FTZ R6, R4, R5 ;  /* 0x0000000504067220 */ /* 0x004fe20000410000 */
[----:B------:R-:W-:Y:S02]  /*14e0*/  I2FP.F32.S32 R4, R7 ;  /* 0x0000000700047245 */ /* 0x000fe40000201400 */
[----:B-1---5:R-:W-:Y:S01]  /*14f0*/  IADD3 R7, PT, PT, -R17, UR4, RZ ;  /* 0x0000000411077c10 */ /* 0x022fe2000fffe1ff */
[----:B------:R-:W-:Y:S02]  /*1500*/  FMUL.FTZ R6, R6, 13.28771209716796875 ;  /* 0x41549a7806067820 */ /* 0x000fe40000410000 */
[----:B------:R-:W-:Y:S01]  /*1510*/  FMUL.FTZ R4, R4, R5 ;  /* 0x0000000504047220 */ /* 0x000fe20000410000 */
[----:B------:R-:W-:-:S03]  /*1520*/  I2FP.F32.S32 R7, R7 ;  /* 0x0000000700077245 */ /* 0x000fc60000201400 */
[----:B------:R-:W-:Y:S01]  /*1530*/  FMUL.FTZ R4, R4, 13.28771209716796875 ;  /* 0x41549a7804047820 */ /* 0x000fe20000410000 */
[----:B------:R-:W1:Y:S08]  /*1540*/  MUFU.EX2 R6, -R6 ;  /* 0x8000000600067308 */ /* 0x000e700000000800 */
[----:B------:R-:W2:Y:S01]  /*1550*/  MUFU.EX2 R4, -R4 ;  /* 0x8000000400047308 */ /* 0x000ea20000000800 */
[----:B-1----:R-:W-:-:S04]  /*1560*/  FMUL.FTZ R5, R7, R6 ;  /* 0x0000000607057220 */ /* 0x002fc80000410000 */
[----:B------:R-:W-:Y:S01]  /*1570*/  FMUL.RZ R15, R5, 0.15915493667125701904 ;  /* 0x3e22f983050f7820 */ /* 0x000fe2000040c000 */
[----:B--2---:R-:W-:-:S03]  /*1580*/  FMUL.FTZ R5, R7, R4 ;  /* 0x0000000407057220 */ /* 0x004fc60000410000 */
[----:B------:R-:W0:Y:S01]  /*1590*/  MUFU.SIN R9, R15 ;  /* 0x0000000f00097308 */ /* 0x000e220000000400 */
[----:B------:R-:W-:-:S07]  /*15a0*/  FMUL.RZ R13, R5, 0.15915493667125701904 ;  /* 0x3e22f983050d7820 */ /* 0x000fce000040c000 */
[----:B------:R-:W1:Y:S08]  /*15b0*/  MUFU.COS R8, R15 ;  /* 0x0000000f00087308 */ /* 0x000e700000000000 */
[----:B------:R-:W2:Y:S01]  /*15c0*/  MUFU.SIN R6, R13 ;  /* 0x0000000d00067308 */ /* 0x000ea20000000400 */
[-C--:B0-----:R-:W-:Y:S01]  /*15d0*/  FMUL.FTZ R7, R27, R9.reuse ;  /* 0x000000091b077220 */ /* 0x081fe20000410000 */
[-C--:B------:R-:W-:Y:S01]  /*15e0*/  FMUL.FTZ R11, R31, R9.reuse ;  /* 0x000000091f0b7220 */ /* 0x080fe20000410000 */
[-C--:B------:R-:W-:Y:S01]  /*15f0*/  FMUL.FTZ R12, R26, R9.reuse ;  /* 0x000000091a0c7220 */ /* 0x080fe20000410000 */
[----:B----4-:R-:W-:-:S04]  /*1600*/  FMUL.FTZ R14, R30, R9 ;  /* 0x000000091e0e7220 */ /* 0x010fc80000410000 */
[----:B------:R-:W0:Y:S01]  /*1610*/  MUFU.COS R5, R13 ;  /* 0x0000000d00057308 */ /* 0x000e220000000000 */
[-C--:B-1----:R-:W-:Y:S01]  /*1620*/  FFMA.FTZ R10, R26, R8.reuse, -R7 ;  /* 0x000000081a0a7223 */ /* 0x082fe20000010807 */
[-C--:B------:R-:W-:Y:S01]  /*1630*/  FFMA.FTZ R30, R30, R8.reuse, -R11 ;  /* 0x000000081e1e7223 */ /* 0x080fe2000001080b */
[-C--:B------:R-:W-:Y:S01]  /*1640*/  FFMA.FTZ R27, R27, R8.reuse, R12 ;  /* 0x000000081b1b7223 */ /* 0x080fe2000001000c */
[----:B------:R-:W-:Y:S02]  /*1650*/  FFMA.FTZ R31, R31, R8, R14 ;  /* 0x000000081f1f7223 */ /* 0x000fe4000001000e */
[----:B------:R-:W-:Y:S01]  /*1660*/  MOV R26, R10 ;  /* 0x0000000a001a7202 */ /* 0x000fe20000000f00 */
[-C--:B--2---:R-:W-:Y:S01]  /*1670*/  FMUL.FTZ R7, R25, R6.reuse ;  /* 0x0000000619077220 */ /* 0x084fe20000410000 */
[-C--:B------:R-:W-:Y:S01]  /*1680*/  FMUL.FTZ R9, R29, R6.reuse ;  /* 0x000000061d097220 */ /* 0x080fe20000410000 */
[-C--:B------:R-:W-:Y:S01]  /*1690*/  FMUL.FTZ R4, R24, R6.reuse ;  /* 0x0000000618047220 */ /* 0x080fe20000410000 */
[----:B---3--:R-:W-:Y:S01]  /*16a0*/  FMUL.FTZ R6, R28, R6 ;  /* 0x000000061c067220 */ /* 0x008fe20000410000 */
[-C--:B0-----:R-:W-:Y:S01]  /*16b0*/  FFMA.FTZ R7, R24, R5.reuse, -R7 ;  /* 0x0000000518077223 */ /* 0x081fe20000010807 */
[-C--:B------:R-:W-:Y:S01]  /*16c0*/  FFMA.FTZ R28, R28, R5.reuse, -R9 ;  /* 0x000000051c1c7223 */ /* 0x080fe20000010809 */
[-C--:B------:R-:W-:Y:S01]  /*16d0*/  FFMA.FTZ R25, R25, R5.reuse, R4 ;  /* 0x0000000519197223 */ /* 0x080fe20000010004 */
[----:B------:R-:W-:Y:S01]  /*16e0*/  FFMA.FTZ R29, R29, R5, R6 ;  /* 0x000000051d1d7223 */ /* 0x000fe20000010006 */
[----:B------:R-:W-:-:S07]  /*16f0*/  IMAD.MOV.U32 R24, RZ, RZ, R7 ;  /* 0x000000ffff187224 */ /* 0x000fce00078e0007 */
.L_x_2862:
[----:B------:R-:W-:Y:S05]  /*1700*/  BSYNC.RECONVERGENT B1 ;  /* 0x0000000000017941 */ /* 0x000fea0003800200 */
.L_x_2861:
        /* <DEDUP_REMOVED lines=8> */
.L_x_2860:
[----:B------:R-:W-:Y:S05]  /*1790*/  BSYNC.RECONVERGENT B0 ;  /* 0x0000000000007941 */ /* 0x000fea0003800200 */
.L_x_2859:
[----:B------:R-:W-:Y:S01]  /*17a0*/  BAR.SYNC.DEFER_BLOCKING 0x0 ;  /* 0x0000000000007b1d */ /* 0x000fe20000010000 */
[----:B------:R-:W-:-:S04]  /*17b0*/  @!P6 IMAD R33, R33, R36, R35 ;  /* 0x000000242121e224 */ /* 0x000fc800078e0223 */
[C---:B------:R-:W-:Y:S01]  /*17c0*/  @!P6 IMAD R0, R33.reuse, 0x4, R0 ;  /* 0x000000042100e824 */ /* 0x040fe200078e0200 */
[----:B------:R-:W-:-:S04]  /*17d0*/  @!P6 LEA R3, R33, R3, 0x2 ;  /* 0x000000032103e211 */ /* 0x000fc800078e10ff */
[----:B---3--:R0:W1:Y:S04]  /*17e0*/  @!P6 LDS.128 R24, [R0] ;  /* 0x000000000018e984 */ /* 0x0080680000000c00 */
[----:B------:R0:W2:Y:S01]  /*17f0*/  @!P6 LDS.128 R28, [R3] ;  /* 0x00000000031ce984 */ /* 0x0000a20000000c00 */
[----:B------:R-:W-:Y:S06]  /*1800*/  BAR.SYNC.DEFER_BLOCKING 0x0 ;  /* 0x0000000000007b1d */ /* 0x000fec0000010000 */
.L_x_2857:
[----:B------:R-:W-:Y:S05]  /*1810*/  BSYNC.RECONVERGENT B6 ;  /* 0x0000000000067941 */ /* 0x000fea0003800200 */
.L_x_2855:
[----:B------:R-:W3:Y:S01]  /*1820*/  S2UR UR6, SR_CgaCtaId ;  /* 0x00000000000679c3 */ /* 0x000ee20000008800 */
[----:B------:R-:W-:Y:S01]  /*1830*/  ISETP.GT.U32.AND P0, PT, R22, 0x1f, PT ;  /* 0x0000001f1600780c */ /* 0x000fe20003f04070 */
[----:B------:R-:W-:Y:S01]  /*1840*/  UMOV UR5, 0x400 ;  /* 0x0000040000057882 */ /* 0x000fe20000000000 */
[----:B------:R-:W-:Y:S01]  /*1850*/  IMAD.IADD R9, R18, 0x1, -R23 ;  /* 0x0000000112097824 */ /* 0x000fe200078e0a17 */
[----:B------:R-:W-:Y:S01]  /*1860*/  UIADD3 UR4, UPT, UPT, UR5, 0x220, URZ ;  /* 0x0000022005047890 */ /* 0x000fe2000fffe0ff */
[----:B0-----:R-:W-:-:S03]  /*1870*/  IMAD.MOV.U32 R0, RZ, RZ, -0x800001 ;  /* 0xff7fffffff007424 */ /* 0x001fc600078e00ff */
[----:B---3--:R-:W-:-:S06]  /*1880*/  ULEA UR7, UR6, UR4, 0x18 ;  /* 0x0000000406077291 */ /* 0x008fcc000f8ec0ff */
[----:B------:R-:W-:Y:S01]  /*1890*/  LEA R3, R9, UR7, 0x2 ;  /* 0x0000000709037c11 */ /* 0x000fe2000f8e10ff */
[----:B------:R-:W-:Y:S06]  /*18a0*/  @P0 BRA `(.L_x_2863) ;  /* 0x0000000000b40947 */ /* 0x000fec0003800000 */
[----:B------:R-:W0:Y:S01]  /*18b0*/  LDCU UR4, c[0x0][0x3f4] ;  /* 0x00007e80ff0477ac */ /* 0x000e220008000800 */
[----:B------:R-:W3:Y:S01]  /*18c0*/  LDC.64 R4, c[0x0][0x3b8] ;  /* 0x0000ee00ff047b82 */ /* 0x000ee20000000a00 */
[----:B-12---:R-:W-:Y:S01]  /*18d0*/  FMUL.FTZ R8, R28, R24 ;  /* 0x000000181c087220 */ /* 0x006fe20000410000 */
[----:B0-----:R-:W-:Y:S02]  /*18e0*/  IMAD R32, R32, UR4, RZ ;  /* 0x0000000420207c24 */ /* 0x001fe4000f8e02ff */
[----:B------:R-:W-:Y:S01]  /*18f0*/  IMAD R7, R22, UR4, R19 ;  /* 0x0000000416077c24 */ /* 0x000fe2000f8e0213 */
[----:B------:R-:W-:-:S04]  /*1900*/  UIADD3 UR4, UPT, UPT, UR5, 0x20, URZ ;  /* 0x0000002005047890 */ /* 0x000fc8000fffe0ff */
[----:B------:R-:W-:Y:S01]  /*1910*/  LEA R7, R32, R7, 0x5 ;  /* 0x0000000720077211 */ /* 0x000fe200078e28ff */
[----:B------:R-:W-:-:S04]  /*1920*/  ULEA UR4, UR6, UR4, 0x18 ;  /* 0x0000000406047291 */ /* 0x000fc8000f8ec0ff */
[----:B------:R-:W-:Y:S02]  /*1930*/  IMAD.SHL.U32 R7, R7, 0x4, RZ ;  /* 0x0000000407077824 */ /* 0x000fe400078e00ff */
[----:B------:R-:W-:Y:S01]  /*1940*/  LEA R6, R22, UR4, 0x4 ;  /* 0x0000000416067c11 */ /* 0x000fe2000f8e20ff */
[----:B------:R-:W-:Y:S01]  /*1950*/  UMOV UR4, 0xffffffff ;  /* 0xffffffff00047882 */ /* 0x000fe20000000000 */
[----:B---3--:R-:W-:-:S04]  /*1960*/  IMAD.WIDE R4, R7, 0x4, R4 ;  /* 0x0000000407047825 */ /* 0x008fc800078e0204 */
[----:B------:R-:W-:Y:S01]  /*1970*/  FFMA.FTZ R7, R29, R25, R8 ;  /* 0x000000191d077223 */ /* 0x000fe20000010008 */
[----:B------:R0:W-:Y:S03]  /*1980*/  STS.128 [R6], R24 ;  /* 0x0000001806007388 */ /* 0x0001e60000000c00 */
[----:B------:R-:W-:Y:S01]  /*1990*/  FFMA.FTZ R8, R30, R26, R7 ;  /* 0x0000001a1e087223 */ /* 0x000fe20000010007 */
[----:B------:R0:W-:Y:S03]  /*19a0*/  STG.E.128 desc[UR36][R4.64], R28 ;  /* 0x0000001c04007986 */ /* 0x0001e6000c101d24 */
[----:B------:R-:W-:Y:S01]  /*19b0*/  FFMA.FTZ R13, R31, R27, R8 ;  /* 0x0000001b1f0d7223 */ /* 0x000fe20000010008 */
[----:B------:R-:W-:Y:S06]  /*19c0*/  BRA.DIV UR4, `(.L_x_2864) ;  /* 0x0000009604b47947 */ /* 0x000fec000b800000 */
        /* <DEDUP_REMOVED lines=9> */
.L_x_2999:
        /* <DEDUP_REMOVED lines=9> */
[----:B------:R-:W0:Y:S01]  /*1af0*/  LDCU UR4, c[0x0][0x440] ;  /* 0x00008800ff0477ac */ /* 0x000e220008000800 */
[----:B------:R-:W1:Y:S01]  /*1b00*/  LDC.64 R4, c[0x0][0x438] ;  /* 0x00010e00ff047b82 */ /* 0x000e620000000a00 */
[----:B-----5:R-:W-:-:S04]  /*1b10*/  IMAD.IADD R6, R18, 0x1, -R17 ;  /* 0x0000000112067824 */ /* 0x020fc800078e0a11 */
[----:B0-----:R-:W-:-:S04]  /*1b20*/  IMAD R7, R87, UR4, R6 ;  /* 0x0000000457077c24 */ /* 0x001fc8000f8e0206 */
[----:B------:R-:W-:-:S04]  /*1b30*/  IMAD R7, R7, UR4, R6 ;  /* 0x0000000407077c24 */ /* 0x000fc8000f8e0206 */
[----:B-1----:R-:W-:-:S06]  /*1b40*/  IMAD.WIDE R4, R7, 0x4, R4 ;  /* 0x0000000407047825 */ /* 0x002fcc00078e0204 */
[----:B------:R-:W2:Y:S02]  /*1b50*/  LDG.E R5, desc[UR36][R4.64] ;  /* 0x0000002404057981 */ /* 0x000ea4000c1e1900 */
[----:B--2---:R-:W-:-:S07]  /*1b60*/  FADD.FTZ R0, R0, R5 ;  /* 0x0000000500007221 */ /* 0x004fce0000010000 */
.L_x_2865:
[----:B------:R3:W-:Y:S02]  /*1b70*/  STS [R3], R0 ;  /* 0x0000000003007388 */ /* 0x0007e40000000800 */
.L_x_2863:
[----:B------:R-:W-:Y:S05]  /*1b80*/  WARPSYNC.ALL ;  /* 0x0000000000007948 */ /* 0x000fea0003800000 */
[----:B------:R-:W-:Y:S01]  /*1b90*/  IADD3 R4, PT, PT, R9, 0xf, RZ ;  /* 0x0000000f09047810 */ /* 0x000fe20007ffe0ff */
[----:B------:R-:W4:Y:S01]  /*1ba0*/  LDCU UR4, c[0x0][0x3f0] ;  /* 0x00007e00ff0477ac */ /* 0x000f220008000800 */
[----:B------:R-:W-:Y:S01]  /*1bb0*/  SHF.R.U32.HI R12, RZ, 0x1, R22 ;  /* 0x00000001ff0c7819 */ /* 0x000fe20000011616 */
[----:B------:R-:W-:Y:S01]  /*1bc0*/  IMAD.SHL.U32 R22, R22, 0x8, RZ ;  /* 0x0000000816167824 */ /* 0x000fe200078e00ff */
[----:B------:R-:W-:Y:S01]  /*1bd0*/  SHF.R.S32.HI R5, RZ, 0x1f, R4 ;  /* 0x0000001fff057819 */ /* 0x000fe20000011404 */
[----:B------:R-:W-:Y:S01]  /*1be0*/  UIADD3 UR5, UPT, UPT, UR5, 0x20, URZ ;  /* 0x0000002005057890 */ /* 0x000fe2000fffe0ff */
[----:B------:R-:W-:Y:S01]  /*1bf0*/  BSSY B0, `(.L_x_2866) ;  /* 0x00003c0000007945 */ /* 0x000fe20003800000 */
[----:B------:R-:W0:Y:S01]  /*1c00*/  LDCU UR18, c[0x0][0x3f8] ;  /* 0x00007f00ff1277ac */ /* 0x000e220008000800 */
[----:B------:R-:W-:-:S02]  /*1c10*/  LEA.HI R5, R5, R4, RZ, 0x4 ;  /* 0x0000000405057211 */ /* 0x000fc400078f20ff */
[----:B------:R-:W-:Y:S01]  /*1c20*/  LOP3.LUT R22, R22, 0x8, RZ, 0xc0, !PT ;  /* 0x0000000816167812 */ /* 0x000fe200078ec0ff */
[----:B------:R-:W0:Y:S01]  /*1c30*/  LDCU UR19, c[0x0][0x410] ;  /* 0x00008200ff1377ac */ /* 0x000e220008000800 */
[----:B------:R-:W-:Y:S01]  /*1c40*/  LOP3.LUT R10, R5, 0xfffffff0, RZ, 0xc0, !PT ;  /* 0xfffffff0050a7812 */ /* 0x000fe200078ec0ff */
[----:B------:R-:W0:Y:S01]  /*1c50*/  LDCU.64 UR8, c[0x0][0x3c8] ;  /* 0x00007900ff0877ac */ /* 0x000e220008000a00 */
[----:B------:R-:W-:Y:S02]  /*1c60*/  BAR.SYNC.DEFER_BLOCKING 0x0 ;  /* 0x0000000000007b1d */ /* 0x000fe40000010000 */
[----:B------:R-:W-:Y:S01]  /*1c70*/  ISETP.GE.AND P0, PT, R12, R10, PT ;  /* 0x0000000a0c00720c */ /* 0x000fe20003f06270 */
[----:B----4-:R-:W-:Y:S01]  /*1c80*/  IMAD R4, R34, UR4, R87 ;  /* 0x0000000422047c24 */ /* 0x010fe2000f8e0257 */
[----:B------:R-:W-:Y:S02]  /*1c90*/  ULEA UR5, UR6, UR5, 0x18 ;  /* 0x0000000506057291 */ /* 0x000fe4000f8ec0ff */
[----:B------:R-:W4:Y:S01]  /*1ca0*/  LDCU.64 UR10, c[0x0][0x3b8] ;  /* 0x00007700ff0a77ac */ /* 0x000f220008000a00 */
[----:B------:R-:W-:Y:S01]  /*1cb0*/  IMAD.SHL.U32 R4, R4, 0x80, RZ ;  /* 0x0000008004047824 */ /* 0x000fe200078e00ff */
[----:B------:R-:W0:Y:S01]  /*1cc0*/  LDCU.64 UR12, c[0x0][0x438] ;  /* 0x00008700ff0c77ac */ /* 0x000e220008000a00 */
[----:B------:R-:W0:Y:S06]  /*1cd0*/  LDCU.64 UR14, c[0x0][0x448] ;  /* 0x00008900ff0e77ac */ /* 0x000e2c0008000a00 */
[----:B------:R-:W-:Y:S05]  /*1ce0*/  @P0 BRA `(.L_x_2867) ;  /* 0x0000003800c00947 */ /* 0x000fea0003800000 */
[----:B------:R-:W1:Y:S01]  /*1cf0*/  LDC R5, c[0x0][0x3f4] ;  /* 0x0000fd00ff057b82 */ /* 0x000e620000000800 */
[----:B------:R-:W2:Y:S01]  /*1d00*/  LDCU.64 UR16, c[0x0][0x420] ;  /* 0x00008400ff1077ac */ /* 0x000ea20008000a00 */
[C---:B0-----:R-:W-:Y:S01]  /*1d10*/  IMAD.IADD R7, R23.reuse, 0x1, R12 ;  /* 0x0000000117077824 */ /* 0x041fe200078e020c */
[----:B------:R-:W0:Y:S01]  /*1d20*/  LDS.64 R84, [R22+UR5] ;  /* 0x0000000516547984 */ /* 0x000e220008000a00 */
[----:B------:R-:W-:Y:S01]  /*1d30*/  IMAD.IADD R10, R23, 0x1, R10 ;  /* 0x00000001170a7824 */ /* 0x000fe200078e020a */
[----:B------:R-:W3:Y:S02]  /*1d40*/  LDCU UR4, c[0x0][0x440] ;  /* 0x00008800ff0477ac */ /* 0x000ee40008000800 */
[----:B------:R-:W0:Y:S04]  /*1d50*/  LDS.64 R82, [R22+UR5+0x10] ;  /* 0x0000100516527984 */ /* 0x000e280008000a00 */
[----:B------:R-:W0:Y:S04]  /*1d60*/  LDS.64 R80, [R22+UR5+0x20] ;  /* 0x0000200516507984 */ /* 0x000e280008000a00 */
[----:B------:R-:W0:Y:S01]  /*1d70*/  LDS.64 R78, [R22+UR5+0x30] ;  /* 0x00003005164e7984 */ /* 0x000e220008000a00 */
[----:B--2---:R-:W-:-:S03]  /*1d80*/  ISETP.NE.U32.AND P0, PT, RZ, UR16, PT ;  /* 0x00000010ff007c0c */ /* 0x004fc6000bf05070 */
[----:B------:R-:W2:Y:S01]  /*1d90*/  LDS.64 R76, [R22+UR5+0x40] ;  /* 0x00004005164c7984 */ /* 0x000ea20008000a00 */
[----:B---3--:R-:W-:Y:S01]  /*1da0*/  IMAD R150, R87, UR4, R18 ;  /* 0x0000000457967c24 */ /* 0x008fe2000f8e0212 */
[----:B-1----:R-:W-:Y:S02]  /*1db0*/  IABS R5, R5 ;  /* 0x0000000500057213 */ /* 0x002fe40000000000 */
[----:B------:R-:W1:Y:S01]  /*1dc0*/  LDS.64 R74, [R22+UR5+0x50] ;  /* 0x00005005164a7984 */ /* 0x000e620008000a00 */
[----:B------:R-:W-:Y:S01]  /*1dd0*/  ISETP.NE.AND.EX P0, PT, RZ, UR17, PT, P0 ;  /* 0x00000011ff007c0c */ /* 0x000fe2000bf05300 */
[----:B------:R-:W-:Y:S01]  /*1de0*/  IMAD R150, R150, UR4, R7 ;  /* 0x0000000496967c24 */ /* 0x000fe2000f8e0207 */
[----:B------:R-:W3:Y:S01]  /*1df0*/  I2F.RP R6, R5 ;  /* 0x0000000500067306 */ /* 0x000ee20000209400 */
[----:B------:R-:W0:Y:S04]  /*1e00*/  LDS.64 R72, [R22+UR5+0x60] ;  /* 0x0000600516487984 */ /* 0x000e280008000a00 */
[----:B------:R-:W0:Y:S04]  /*1e10*/  LDS.64 R70, [R22+UR5+0x70] ;  /* 0x0000700516467984 */ /* 0x000e280008000a00 */
[----:B------:R-:W0:Y:S04]  /*1e20*/  LDS.64 R68, [R22+UR5+0x80] ;  /* 0x0000800516447984 */ /* 0x000e280008000a00 */
[----:B------:R-:W0:Y:S01]  /*1e30*/  LDS.64 R66, [R22+UR5+0x90] ;  /* 0x0000900516427984 */ /* 0x000e220008000a00 */
[----:B---3--:R-:W3:Y:S03]  /*1e40*/  MUFU.RCP R6, R6 ;  /* 0x0000000600067308 */ /* 0x008ee60000001000 */
[----:B------:R-:W0:Y:S04]  /*1e50*/  LDS.64 R64, [R22+UR5+0xa0] ;  /* 0x0000a00516407984 */ /* 0x000e280008000a00 */
[----:B------:R-:W0:Y:S04]  /*1e60*/  LDS.64 R62, [R22+UR5+0xb0] ;  /* 0x0000b005163e7984 */ /* 0x000e280008000a00 */
[----:B------:R-:W0:Y:S04]  /*1e70*/  LDS.64 R60, [R22+UR5+0xc0] ;  /* 0x0000c005163c7984 */ /* 0x000e280008000a00 */
[----:B------:R-:W0:Y:S01]  /*1e80*/  LDS.64 R58, [R22+UR5+0xd0] ;  /* 0x0000d005163a7984 */ /* 0x000e220008000a00 */
[----:B---3--:R-:W-:-:S03]  /*1e90*/  IADD3 R8, PT, PT, R6, 0xffffffe, RZ ;  /* 0x0ffffffe06087810 */ /* 0x008fc60007ffe0ff */
[----:B------:R-:W3:Y:S01]  /*1ea0*/  LDS.64 R56, [R22+UR5+0xe0] ;  /* 0x0000e00516387984 */ /* 0x000ee20008000a00 */
[----:B------:R4:W2:Y:S03]  /*1eb0*/  F2I.FTZ.U32.TRUNC.NTZ R9, R8 ;  /* 0x0000000800097305 */ /* 0x0008a6000021f000 */
[----:B------:R-:W0:Y:S04]  /*1ec0*/  LDS.64 R54, [R22+UR5+0xf0] ;  /* 0x0000f00516367984 */ /* 0x000e280008000a00 */
[----:B------:R-:W0:Y:S01]  /*1ed0*/  LDS.64 R52, [R22+UR5+0x100] ;  /* 0x0001000516347984 */ /* 0x000e220008000a00 */
[----:B----4-:R-:W-:-:S03]  /*1ee0*/  HFMA2 R8, -RZ, RZ, 0, 0 ;  /* 0x00000000ff087431 */ /* 0x010fc600000001ff */
[----:B------:R-:W4:Y:S04]  /*1ef0*/  LDS.64 R50, [R22+UR5+0x110] ;  /* 0x0001100516327984 */ /* 0x000f280008000a00 */
[----:B------:R-:W0:Y:S01]  /*1f00*/  LDS.64 R48, [R22+UR5+0x120] ;  /* 0x0001200516307984 */ /* 0x000e220008000a00 */
[----:B--2---:R-:W-:-:S03]  /*1f10*/  IMAD.MOV R6, RZ, RZ, -R9 ;  /* 0x000000ffff067224 */ /* 0x004fc600078e0a09 */
[----:B------:R-:W2:Y:S01]  /*1f20*/  LDS.64 R46, [R22+UR5+0x130] ;  /* 0x00013005162e7984 */ /* 0x000ea20008000a00 */
[----:B------:R-:W-:Y:S01]  /*1f30*/  IMAD R11, R6, R5, RZ ;  /* 0x00000005060b7224 */ /* 0x000fe200078e02ff */
[----:B------:R-:W-:Y:S02]  /*1f40*/  IADD3 R6, P1, P2, R88, UR16, R7 ;  /* 0x0000001058067c10 */ /* 0x000fe4000fa3e007 */
[----:B------:R-:W0:Y:S01]  /*1f50*/  LDS.64 R44, [R22+UR5+0x140] ;  /* 0x00014005162c7984 */ /* 0x000e220008000a00 */
[----:B------:R-:W-:Y:S01]  /*1f60*/  IMAD.HI.U32 R8, R9, R11, R8 ;  /* 0x0000000b09087227 */ /* 0x000fe200078e0008 */
[----:B------:R-:W-:Y:S02]  /*1f70*/  IADD3.X R9, PT, PT, R86, UR17, RZ, P1, P2 ;  /* 0x0000001156097c10 */ /* 0x000fe40008fe44ff */
[----:B------:R-:W0:Y:S04]  /*1f80*/  LDS.64 R42, [R22+UR5+0x150] ;  /* 0x00015005162a7984 */ /* 0x000e280008000a00 */
        /* <DEDUP_REMOVED lines=9> */
[----:B------:R1:W0:Y:S02]  /*2020*/  LDS.64 R20, [R22+UR5+0x1f0] ;  /* 0x0001f00516147984 */ /* 0x0002240008000a00 */
[----:B-1234-:R-:W-:-:S07]  /*2030*/  LEA R22, R12, UR7, 0x2 ;  /* 0x000000070c167c11 */ /* 0x01efce000f8e10ff */
.L_x_2927:
[----:B------:R-:W1:Y:S01]  /*2040*/  LDC R15, c[0x0][0x3f4] ;  /* 0x0000fd00ff0f7b82 */ /* 0x000e620000000800 */
[----:B------:R-:W-:Y:S01]  /*2050*/  IABS R151, R7 ;  /* 0x0000000700977213 */ /* 0x000fe20000000000 */
[----:B------:R-:W-:Y:S01]  /*2060*/  @P0 IMAD.MOV.U32 R12, RZ, RZ, R6 ;  /* 0x000000ffff0c0224 */ /* 0x000fe200078e0006 */
[----:B0-----:R-:W-:-:S03]  /*2070*/  @P0 MOV R13, R9 ;  /* 0x00000009000d0202 */ /* 0x001fc60000000f00 */
[----:B------:R-:W-:Y:S01]  /*2080*/  IMAD.HI.U32 R14, R8, R151, RZ ;  /* 0x00000097080e7227 */ /* 0x000fe200078e00ff */
[----:B------:R-:W-:Y:S01]  /*2090*/  ISETP.GE.AND P2, PT, R7, RZ, PT ;  /* 0x000000ff0700720c */ /* 0x000fe20003f46270 */
[----:B-----5:R2:W5:Y:S01]  /*20a0*/  @P0 LDG.E.U8 R11, desc[UR36][R12.64] ;  /* 0x000000240c0b0981 */ /* 0x020562000c1e1100 */
[----:B------:R-:W-:Y:S01]  /*20b0*/  BSSY.RECONVERGENT B1, `(.L_x_2868) ;  /* 0x0000029000017945 */ /* 0x000fe20003800200 */
[----:B------:R-:W-:Y:S01]  /*20c0*/  IMAD.MOV R14, RZ, RZ, -R14 ;  /* 0x000000ffff0e7224 */ /* 0x000fe200078e0a0e */
[----:B-1----:R-:W-:Y:S02]  /*20d0*/  IABS R153, R15 ;  /* 0x0000000f00997213 */ /* 0x002fe40000000000 */
[----:B------:R-:W-:-:S03]  /*20e0*/  ISETP.NE.AND P3, PT, R15, RZ, PT ;  /* 0x000000ff0f00720c */ /* 0x000fc60003f65270 */
[----:B------:R-:W-:-:S05]  /*20f0*/  IMAD R14, R153, R14, R151 ;  /* 0x0000000e990e7224 */ /* 0x000fca00078e0297 */
[----:B------:R-:W-:-:S13]  /*2100*/  ISETP.GT.U32.AND P1, PT, R5, R14, PT ;  /* 0x0000000e0500720c */ /* 0x000fda0003f24070 */
[----:B------:R-:W-:-:S05]  /*2110*/  @!P1 IMAD.IADD R14, R14, 0x1, -R153 ;  /* 0x000000010e0e9824 */ /* 0x000fca00078e0a99 */
[----:B------:R-:W-:-:S13]  /*2120*/  ISETP.GT.U32.AND P1, PT, R5, R14, PT ;  /* 0x0000000e0500720c */ /* 0x000fda0003f24070 */
[----:B------:R-:W-:Y:S02]  /*2130*/  @!P1 IADD3 R14, PT, PT, R14, -R153, RZ ;  /* 0x800000990e0e9210 */ /* 0x000fe40007ffe0ff */
[----:B------:R-:W-:-:S03]  /*2140*/  ISETP.GE.AND P1, PT, R7, R18, PT ;  /* 0x000000120700720c */ /* 0x000fc60003f26270 */
[----:B------:R-:W-:Y:S01]  /*2150*/  @!P2 IMAD.MOV R14, RZ, RZ, -R14 ;  /* 0x000000ffff0ea224 */ /* 0x000fe200078e0a0e */
[----:B------:R-:W-:-:S05]  /*2160*/  @!P3 LOP3.LUT R14, RZ, R15, RZ, 0x33, !PT ;  /* 0x0000000fff0eb212 */ /* 0x000fca00078e33ff */
[----:B--2---:R-:W-:-:S05]  /*2170*/  IMAD.IADD R12, R14, 0x1, R15 ;  /* 0x000000010e0c7824 */ /* 0x004fca00078e020f */
[----:B------:R-:W-:-:S05]  /*2180*/  LEA R12, R15, R12, 0x2 ;  /* 0x0000000c0f0c7211 */ /* 0x000fca00078e10ff */
[----:B------:R-:W-:-:S04]  /*2190*/  IMAD R12, R15, 0x2, R12 ;  /* 0x000000020f0c7824 */ /* 0x000fc800078e020c */
[----:B------:R-:W-:-:S05]  /*21a0*/  IMAD R12, R15, 0x2, R12 ;  /* 0x000000020f0c7824 */ /* 0x000fca00078e020c */
[----:B------:R-:W-:-:S05]  /*21b0*/  LEA R12, R15, R12, 0x1 ;  /* 0x0000000c0f0c7211 */ /* 0x000fca00078e08ff */
[----:B------:R-:W-:-:S04]  /*21c0*/  IMAD R12, R15, 0x2, R12 ;  /* 0x000000020f0c7824 */ /* 0x000fc800078e020c */
[----:B------:R-:W-:Y:S01]  /*21d0*/  IMAD R152, R15, 0x2, R12 ;  /* 0x000000020f987824 */ /* 0x000fe200078e020c */
[----:B------:R-:W-:Y:S06]  /*21e0*/  @P1 BRA `(.L_x_2869) ;  /* 0x0000000000541947 */ /* 0x000fec0003800000 */
[----:B------:R-:W1:Y:S02]  /*21f0*/  S2UR UR4, SR_CTAID.Y ;  /* 0x00000000000479c3 */ /* 0x000e640000002600 */
[----:B-1----:R-:W-:-:S05]  /*2200*/  IMAD R87, R15, UR4, RZ ;  /* 0x000000040f577c24 */ /* 0x002fca000f8e02ff */
[----:B------:R-:W-:-:S04]  /*2210*/  IADD3 R13, P2, PT, R87, R14, RZ ;  /* 0x0000000e570d7210 */ /* 0x000fc80007f5e0ff */
[----:B------:R-:W-:Y:S02]  /*2220*/  LEA.HI.X.SX32 R86, R87, RZ, 0x1, P2 ;  /* 0x000000ff57567211 */ /* 0x000fe400010f0eff */
[----:B------:R-:W-:-:S04]  /*2230*/  LEA R12, P2, R13, UR8, 0x2 ;  /* 0x000000080d0c7c11 */ /* 0x000fc8000f8410ff */
[----:B------:R-:W-:-:S05]  /*2240*/  LEA.HI.X R13, R13, UR9, R86, 0x2, P2 ;  /* 0x000000090d0d7c11 */ /* 0x000fca00090f1456 */
[----:B------:R-:W2:Y:S01]  /*2250*/  LDG.E R12, desc[UR36][R12.64] ;  /* 0x000000240c0c7981 */ /* 0x000ea2000c1e1900 */
[----:B------:R-:W-:Y:S01]  /*2260*/  IMAD R87, R15, UR18, RZ ;  /* 0x000000120f577c24 */ /* 0x000fe2000f8e02ff */
[----:B------:R-:W1:Y:S02]  /*2270*/  S2R R86, SR_TID.X ;  /* 0x0000000000567919 */ /* 0x000e640000002100 */
[----:B-1----:R-:W-:-:S04]  /*2280*/  SHF.L.U32 R86, R86, 0x1, RZ ;  /* 0x0000000156567819 */ /* 0x002fc800000006ff */
[----:B------:R-:W-:Y:S01]  /*2290*/  LOP3.LUT R86, R86, 0x2, RZ, 0xc0, !PT ;  /* 0x0000000256567812 */ /* 0x000fe200078ec0ff */
[----:B--2---:R-:W-:-:S04]  /*22a0*/  IMAD R87, R12, R87, RZ ;  /* 0x000000570c577224 */ /* 0x004fc800078e02ff */
[----:B------:R-:W-:Y:S02]  /*22b0*/  IMAD R151, R87, 0x20, R14 ;  /* 0x0000002057977824 */ /* 0x000fe400078e020e */
[----:B------:R-:W-:Y:S02]  /*22c0*/  IMAD R87, R4, R15, R86 ;  /* 0x0000000f04577224 */ /* 0x000fe400078e0256 */
[----:B------:R-:W-:-:S03]  /*22d0*/  IMAD.SHL.U32 R86, R151, 0x4, RZ ;  /* 0x0000000497567824 */ /* 0x000fc600078e00ff */
[----:B------:R-:W-:Y:S02]  /*22e0*/  SHF.R.S32.HI R151, RZ, 0x1f, R87 ;  /* 0x0000001fff977819 */ /* 0x000fe40000011457 */
[----:B------:R-:W-:-:S04]  /*22f0*/  IADD3 R87, P2, PT, R86, R87, RZ ;  /* 0x0000005756577210 */ /* 0x000fc80007f5e0ff */
[----:B------:R-:W-:Y:S02]  /*2300*/  LEA.HI.X.SX32 R12, R86, R151, 0x1, P2 ;  /* 0x00000097560c7211 */ /* 0x000fe400010f0eff */
[----:B------:R-:W-:-:S04]  /*2310*/  LEA R86, P2, R87, UR10, 0x2 ;  /* 0x0000000a57567c11 */ /* 0x000fc8000f8410ff */
[----:B------:R-:W-:-:S06]  /*2320*/  LEA.HI.X R87, R87, UR11, R12, 0x2, P2 ;  /* 0x0000000b57577c11 */ /* 0x000fcc00090f140c */
[----:B------:R-:W5:Y:S03]  /*2330*/  LDG.E.64 R86, desc[UR36][R86.64] ;  /* 0x0000002456567981 */ /* 0x000f66000c1e1b00 */
.L_x_2869:
[----:B------:R-:W-:Y:S05]  /*2340*/  BSYNC.RECONVERGENT B1 ;  /* 0x0000000000017941 */ /* 0x000fea0003800200 */
.L_x_2868:
[----:B------:R-:W-:Y:S04]  /*2350*/  BSSY.RECONVERGENT B1, `(.L_x_2870) ;  /* 0x000001f000017945 */ /* 0x000fe80003800200 */
[----:B------:R-:W-:Y:S05]  /*2360*/  @P1 BRA `(.L_x_2871) ;  /* 0x0000000000741947 */ /* 0x000fea0003800000 */
[----:B------:R-:W1:Y:S02]  /*2370*/  S2UR UR4, SR_CTAID.Y ;  /* 0x00000000000479c3 */ /* 0x000e640000002600 */
[----:B-1----:R-:W-:-:S05]  /*2380*/  IMAD R13, R15, UR4, RZ ;  /* 0x000000040f0d7c24 */ /* 0x002fca000f8e02ff */
[----:B------:R-:W-:-:S04]  /*2390*/  IADD3 R88, P2, PT, R13, R14, RZ ;  /* 0x0000000e0d587210 */ /* 0x000fc80007f5e0ff */
[----:B------:R-:W-:Y:S02]  /*23a0*/  LEA.HI.X.SX32 R13, R13, RZ, 0x1, P2 ;  /* 0x000000ff0d0d7211 */ /* 0x000fe400010f0eff */
[----:B------:R-:W-:-:S04]  /*23b0*/  LEA R12, P2, R88, UR8, 0x2 ;  /* 0x00000008580c7c11 */ /* 0x000fc8000f8410ff */
[----:B------:R-:W-:-:S05]  /*23c0*/  LEA.HI.X R13, R88, UR9, R13, 0x2, P2 ;  /* 0x00000009580d7c11 */ /* 0x000fca00090f140d */
[----:B------:R1:W2:Y:S01]  /*23d0*/  LDG.E R12, desc[UR36][R12.64] ;  /* 0x000000240c0c7981 */ /* 0x0002a2000c1e1900 */
[C---:B------:R-:W-:Y:S01]  /*23e0*/  IMAD R89, R15.reuse, UR18, RZ ;  /* 0x000000120f597c24 */ /* 0x040fe2000f8e02ff */
[----:B------:R-:W-:Y:S01]  /*23f0*/  LEA R91, R15, R14, 0x1 ;  /* 0x0000000e0f5b7211 */ /* 0x000fe200078e08ff */
[----:B------:R-:W3:Y:S02]  /*2400*/  S2R R88, SR_TID.X ;  /* 0x0000000000587919 */ /* 0x000ee40000002100 */
[----:B---3--:R-:W-:-:S04]  /*2410*/  SHF.L.U32 R90, R88, 0x1, RZ ;  /* 0x00000001585a7819 */ /* 0x008fc800000006ff */
[----:B------:R-:W-:-:S05]  /*2420*/  LOP3.LUT R90, R90, 0x2, RZ, 0xc0, !PT ;  /* 0x000000025a5a7812 */ /* 0x000fca00078ec0ff */
[----:B------:R-:W-:-:S05]  /*2430*/  IMAD R90, R4, R15, R90 ;  /* 0x0000000f045a7224 */ /* 0x000fca00078e025a */
[----:B-1----:R-:W-:Y:S01]  /*2440*/  SHF.R.S32.HI R13, RZ, 0x1f, R90 ;  /* 0x0000001fff0d7819 */ /* 0x002fe2000001145a */
[----:B--2---:R-:W-:Y:S02]  /*2450*/  IMAD R88, R12, R89, RZ ;  /* 0x000000590c587224 */ /* 0x004fe400078e02ff */
[----:B------:R-:W-:Y:S02]  /*2460*/  IMAD.IADD R89, R14, 0x1, R15 ;  /* 0x000000010e597824 */ /* 0x000fe400078e020f */
[----:B------:R-:W-:-:S04]  /*2470*/  IMAD.SHL.U32 R88, R88, 0x80, RZ ;  /* 0x0000008058587824 */ /* 0x000fc800078e00ff */
[--C-:B------:R-:W-:Y:S02]  /*2480*/  IMAD R89, R89, 0x4, R88.reuse ;  /* 0x0000000459597824 */ /* 0x100fe400078e0258 */
[----:B------:R-:W-:-:S03]  /*2490*/  IMAD.U32 R88, R91, 0x4, R88 ;  /* 0x000000045b587824 */ /* 0x000fc600078e0058 */
        /* <DEDUP_REMOVED lines=8> */
[----:B------:R-:W5:Y:S04]  /*2520*/  LDG.E.64 R88, desc[UR36][R88.64] ;  /* 0x0000002458587981 */ /* 0x000f68000c1e1b00 */
[----:B------:R-:W5:Y:S02]  /*2530*/  LDG.E.64 R90, desc[UR36][R90.64] ;  /* 0x000000245a5a7981 */ /* 0x000f64000c1e1b00 */
.L_x_2871:
[----:B------:R-:W-:Y:S05]  /*2540*/  BSYNC.RECONVERGENT B1 ;  /* 0x0000000000017941 */ /* 0x000fea0003800200 */
.L_x_2870:
        /* <DEDUP_REMOVED lines=8> */
[----:B------:R-:W2:Y:S01]  /*25d0*/  LDG.E R12, desc[UR36][R12.64] ;  /* 0x000000240c0c7981 */ /* 0x000ea2000c1e1900 */
[----:B------:R-:W-:Y:S01]  /*25e0*/  IADD3 R92, PT, PT, R14, R15, RZ ;  /* 0x0000000f0e5c7210 */ /* 0x000fe20007ffe0ff */
[C---:B------:R-:W-:Y:S01]  /*25f0*/  IMAD R93, R15.reuse, UR18, RZ ;  /* 0x000000120f5d7c24 */ /* 0x040fe2000f8e02ff */
[----:B------:R-:W1:Y:S02]  /*2600*/  S2R R94, SR_TID.X ;  /* 0x00000000005e7919 */ /* 0x000e640000002100 */
[----:B------:R-:W-:Y:S01]  /*2610*/  LEA R92, R15, R92, 0x1 ;  /* 0x0000005c0f5c7211 */ /* 0x000fe200078e08ff */
[----:B-1----:R-:W-:-:S05]  /*2620*/  IMAD.SHL.U32 R95, R94, 0x2, RZ ;  /* 0x000000025e5f7824 */ /* 0x002fca00078e00ff */
[----:B------:R-:W-:-:S05]  /*2630*/  LOP3.LUT R95, R95, 0x2, RZ, 0xc0, !PT ;  /* 0x000000025f5f7812 */ /* 0x000fca00078ec0ff */
[----:B------:R-:W-:Y:S02]  /*2640*/  IMAD R95, R4, R15, R95 ;  /* 0x0000000f045f7224 */ /* 0x000fe400078e025f */
[----:B--2---:R-:W-:Y:S02]  /*2650*/  IMAD R94, R12, R93, RZ ;  /* 0x0000005d0c5e7224 */ /* 0x004fe400078e02ff */
[----:B------:R-:W-:Y:S02]  /*2660*/  IMAD R93, R15, 0x4, R14 ;  /* 0x000000040f5d7824 */ /* 0x000fe400078e020e */
[C---:B------:R-:W-:Y:S02]  /*2670*/  IMAD R92, R94.reuse, 0x20, R92 ;  /* 0x000000205e5c7824 */ /* 0x040fe400078e025c */
        /* <DEDUP_REMOVED lines=12> */
[----:B------:R-:W5:Y:S04]  /*2740*/  LDG.E.64 R92, desc[UR36][R92.64] ;  /* 0x000000245c5c7981 */ /* 0x000f68000c1e1b00 */
[----:B------:R-:W5:Y:S02]  /*2750*/  LDG.E.64 R94, desc[UR36][R94.64] ;  /* 0x000000245e5e7981 */ /* 0x000f64000c1e1b00 */
.L_x_2873:
[----:B------:R-:W-:Y:S05]  /*2760*/  BSYNC.RECONVERGENT B1 ;  /* 0x0000000000017941 */ /* 0x000fea0003800200 */
.L_x_2872:
        /* <DEDUP_REMOVED lines=9> */
[C---:B------:R-:W-:Y:S02]  /*2800*/  IMAD R97, R15.reuse, UR18, RZ ;  /* 0x000000120f617c24 */ /* 0x040fe4000f8e02ff */
[----:B------:R-:W-:Y:S01]  /*2810*/  IMAD.IADD R96, R14, 0x1, R15 ;  /* 0x000000010e607824 */ /* 0x000fe200078e020f */
[----:B------:R-:W1:Y:S03]  /*2820*/  S2R R151, SR_TID.X ;  /* 0x0000000000977919 */ /* 0x000e660000002100 */
[----:B------:R-:W-:Y:S01]  /*2830*/  IMAD R96, R15, 0x4, R96 ;  /* 0x000000040f607824 */ /* 0x000fe200078e0260 */
[----:B-1----:R-:W-:-:S04]  /*2840*/  SHF.L.U32 R151, R151, 0x1, RZ ;  /* 0x0000000197977819 */ /* 0x002fc800000006ff */
[----:B------:R-:W-:-:S05]  /*2850*/  LOP3.LUT R151, R151, 0x2, RZ, 0xc0, !PT ;  /* 0x0000000297977812 */ /* 0x000fca00078ec0ff */
[----:B------:R-:W-:Y:S02]  /*2860*/  IMAD R151, R4, R15, R151 ;  /* 0x0000000f04977224 */ /* 0x000fe400078e0297 */
        /* <DEDUP_REMOVED lines=9> */
.L_x_2875:
[----:B------:R-:W-:Y:S05]  /*2900*/  BSYNC.RECONVERGENT B1 ;  /* 0x0000000000017941 */ /* 0x000fea0003800200 */
.L_x_2874:
        /* <DEDUP_REMOVED lines=9> */
[----:B------:R-:W-:Y:S02]  /*29a0*/  IMAD.IADD R98, R14, 0x1, R15 ;  /* 0x000000010e627824 */ /* 0x000fe400078e020f */
[C---:B------:R-:W-:Y:S01]  /*29b0*/  IMAD R99, R15.reuse, UR18, RZ ;  /* 0x000000120f637c24 */ /* 0x040fe2000f8e02ff */
[----:B------:R-:W1:Y:S01]  /*29c0*/  S2R R151, SR_TID.X ;  /* 0x0000000000977919 */ /* 0x000e620000002100 */
[----:B------:R-:W-:-:S04]  /*29d0*/  IMAD R98, R15, 0x4, R98 ;  /* 0x000000040f627824 */ /* 0x000fc800078e0262 */
[----:B------:R-:W-:Y:S01]  /*29e0*/  IMAD.IADD R98, R98, 0x1, R15 ;  /* 0x0000000162627824 */ /* 0x000fe200078e020f */
        /* <DEDUP_REMOVED lines=12> */
.L_x_2877:
[----:B------:R-:W-:Y:S05]  /*2ab0*/  BSYNC.RECONVERGENT B1 ;  /* 0x0000000000017941 */ /* 0x000fea0003800200 */
.L_x_2876:
        /* <DEDUP_REMOVED lines=11> */
[----:B------:R-:W1:Y:S02]  /*2b70*/  S2R R102, SR_TID.X ;  /* 0x0000000000667919 */ /* 0x000e640000002100 */
[----:B------:R-:W-:-:S05]  /*2b80*/  LEA R100, R15, R100, 0x2 ;  /* 0x000000640f647211 */ /* 0x000fca00078e10ff */
[----:B------:R-:W-:Y:S02]  /*2b90*/  IMAD R100, R15, 0x2, R100 ;  /* 0x000000020f647824 */ /* 0x000fe400078e0264 */
[----:B-1----:R-:W-:-:S05]  /*2ba0*/  IMAD.SHL.U32 R102, R102, 0x2, RZ ;  /* 0x0000000266667824 */ /* 0x002fca00078e00ff */
[----:B------:R-:W-:-:S05]  /*2bb0*/  LOP3.LUT R103, R102, 0x2, RZ, 0xc0, !PT ;  /* 0x0000000266677812 */ /* 0x000fca00078ec0ff */
[----:B------:R-:W-:-:S05]  /*2bc0*/  IMAD R103, R4, R15, R103 ;  /* 0x0000000f04677224 */ /* 0x000fca00078e0267 */
[----:B------:R-:W-:Y:S01]  /*2bd0*/  SHF.R.S32.HI R151, RZ, 0x1f, R103 ;  /* 0x0000001fff977819 */ /* 0x000fe20000011467 */
[----:B--2---:R-:W-:-:S04]  /*2be0*/  IMAD R101, R12, R101, RZ ;  /* 0x000000650c657224 */ /* 0x004fc800078e02ff */
[----:B------:R-:W-:Y:S01]  /*2bf0*/  IMAD.SHL.U32 R102, R101, 0x80, RZ ;  /* 0x0000008065667824 */ /* 0x000fe200078e00ff */
[----:B------:R-:W-:-:S03]  /*2c00*/  LEA R101, R15, R14, 0x3 ;  /* 0x0000000e0f657211 */ /* 0x000fc600078e18ff */
        /* <DEDUP_REMOVED lines=12> */
.L_x_2879:
[----:B------:R-:W-:Y:S05]  /*2cd0*/  BSYNC.RECONVERGENT B1 ;  /* 0x0000000000017941 */ /* 0x000fea0003800200 */
.L_x_2878:
        /* <DEDUP_REMOVED lines=11> */
[----:B------:R-:W1:Y:S03]  /*2d90*/  S2R R151, SR_TID.X ;  /* 0x0000000000977919 */ /* 0x000e660000002100 */
[----:B------:R-:W-:-:S04]  /*2da0*/  IMAD R104, R15, 0x4, R104 ;  /* 0x000000040f687824 */ /* 0x000fc800078e0268 */
[----:B------:R-:W-:-:S04]  /*2db0*/  IMAD R104, R15, 0x2, R104 ;  /* 0x000000020f687824 */ /* 0x000fc800078e0268 */
        /* <DEDUP_REMOVED lines=13> */
.L_x_2881:
[----:B------:R-:W-:Y:S05]  /*2e90*/  BSYNC.RECONVERGENT B1 ;  /* 0x0000000000017941 */ /* 0x000fea0003800200 */
.L_x_2880:
        /* <DEDUP_REMOVED lines=12> */
[----:B------:R-:W-:-:S05]  /*2f60*/  IMAD R106, R15, 0x4, R106 ;  /* 0x000000040f6a7824 */ /* 0x000fca00078e026a */
[----:B------:R-:W-:-:S05]  /*2f70*/  LEA R106, R15, R106, 0x1 ;  /* 0x0000006a0f6a7211 */ /* 0x000fca00078e08ff */
[----:B------:R-:W-:-:S05]  /*2f80*/  IMAD R106, R15, 0x2, R106 ;  /* 0x000000020f6a7824 */ /* 0x000fca00078e026a */
[----:B------:R-:W-:Y:S01]  /*2f90*/  IADD3 R106, PT, PT, R106, R15, RZ ;  /* 0x0000000f6a6a7210 */ /* 0x000fe20007ffe0ff */
[----:B-1----:R-:W-:-:S05]  /*2fa0*/  IMAD.SHL.U32 R151, R151, 0x2, RZ ;  /* 0x0000000297977824 */ /* 0x002fca00078e00ff */
[----:B------:R-:W-:-:S05]  /*2fb0*/  LOP3.LUT R151, R151, 0x2, RZ, 0xc0, !PT ;  /* 0x0000000297977812 */ /* 0x000fca00078ec0ff */
[----:B------:R-:W-:Y:S02]  /*2fc0*/  IMAD R151, R4, R15, R151 ;  /* 0x0000000f04977224 */ /* 0x000fe400078e0297 */
[----:B--2---:R-:W-:-:S04]  /*2fd0*/  IMAD R107, R12, R107, RZ ;  /* 0x0000006b0c6b7224 */ /* 0x004fc800078e02ff */
[----:B------:R-:W-:-:S04]  /*2fe0*/  IMAD R12, R107, 0x20, R106 ;  /* 0x000000206b0c7824 */ /* 0x000fc800078e026a */
[----:B------:R-:W-:-:S05]  /*2ff0*/  IMAD.SHL.U32 R12, R12, 0x4, RZ ;  /* 0x000000040c0c7824 */ /* 0x000fca00078e00ff */
[----:B------:R-:W-:Y:S02]  /*3000*/  SHF.R.S32.HI R13, RZ, 0x1f, R12 ;  /* 0x0000001fff0d7819 */ /* 0x000fe4000001140c */
[----:B------:R-:W-:-:S04]  /*3010*/  IADD3 R12, P2, PT, R151, R12, RZ ;  /* 0x0000000c970c7210 */ /* 0x000fc80007f5e0ff */
[----:B------:R-:W-:Y:S02]  /*3020*/  LEA.HI.X.SX32 R13, R151, R13, 0x1, P2 ;  /* 0x0000000d970d7211 */ /* 0x000fe400010f0eff */
[----:B------:R-:W-:-:S04]  /*3030*/  LEA R106, P2, R12, UR10, 0x2 ;  /* 0x0000000a0c6a7c11 */ /* 0x000fc8000f8410ff */
[----:B------:R-:W-:-:S06]  /*3040*/  LEA.HI.X R107, R12, UR11, R13, 0x2, P2 ;  /* 0x0000000b0c6b7c11 */ /* 0x000fcc00090f140d */
[----:B------:R-:W5:Y:S03]  /*3050*/  LDG.E.64 R106, desc[UR36][R106.64] ;  /* 0x000000246a6a7981 */ /* 0x000f66000c1e1b00 */
.L_x_2883:
[----:B------:R-:W-:Y:S05]  /*3060*/  BSYNC.RECONVERGENT B1 ;  /* 0x0000000000017941 */ /* 0x000fea0003800200 */
.L_x_2882:
        /* <DEDUP_REMOVED lines=13> */
[----:B------:R-:W-:-:S05]  /*3140*/  IMAD R108, R15, 0x2, R108 ;  /* 0x000000020f6c7824 */ /* 0x000fca00078e026c */
[----:B------:R-:W-:-:S05]  /*3150*/  LEA R108, R15, R108, 0x1 ;  /* 0x0000006c0f6c7211 */ /* 0x000fca00078e08ff */
[----:B------:R-:W-:Y:S02]  /*3160*/  IMAD R108, R15, 0x2, R108 ;  /* 0x000000020f6c7824 */ /* 0x000fe400078e026c */
[----:B-1----:R-:W-:-:S05]  /*3170*/  IMAD.SHL.U32 R151, R151, 0x2, RZ ;  /* 0x0000000297977824 */ /* 0x002fca00078e00ff */
[----:B------:R-:W-:-:S05]  /*3180*/  LOP3.LUT R151, R151, 0x2, RZ, 0xc0, !PT ;  /* 0x0000000297977812 */ /* 0x000fca00078ec0ff */
[----:B------:R-:W-:Y:S02]  /*3190*/  IMAD R151, R4, R15, R151 ;  /* 0x0000000f04977224 */ /* 0x000fe400078e0297 */
        /* <DEDUP_REMOVED lines=9> */
.L_x_2885:
[----:B------:R-:W-:Y:S05]  /*3230*/  BSYNC.RECONVERGENT B1 ;  /* 0x0000000000017941 */ /* 0x000fea0003800200 */
.L_x_2884:
        /* <DEDUP_REMOVED lines=13> */
[----:B------:R-:W-:-:S04]  /*3310*/  IMAD R110, R15, 0x2, R110 ;  /* 0x000000020f6e7824 */ /* 0x000fc800078e026e */
[----:B------:R-:W-:-:S05]  /*3320*/  IMAD R110, R15, 0x2, R110 ;  /* 0x000000020f6e7824 */ /* 0x000fca00078e026e */
[----:B------:R-:W-:-:S05]  /*3330*/  LEA R110, R15, R110, 0x1 ;  /* 0x0000006e0f6e7211 */ /* 0x000fca00078e08ff */
[----:B------:R-:W-:Y:S02]  /*3340*/  IMAD.IADD R110, R110, 0x1, R15 ;  /* 0x000000016e6e7824 */ /* 0x000fe400078e020f */
        /* <DEDUP_REMOVED lines=12> */
.L_x_2887:
[----:B------:R-:W-:Y:S05]  /*3410*/  BSYNC.RECONVERGENT B1 ;  /* 0x0000000000017941 */ /* 0x000fea0003800200 */
.L_x_2886:
        /* <DEDUP_REMOVED lines=13> */
[----:B------:R-:W-:-:S05]  /*34f0*/  IMAD R112, R15, 0x2, R112 ;  /* 0x000000020f707824 */ /* 0x000fca00078e0270 */
[----:B------:R-:W-:-:S05]  /*3500*/  LEA R112, R15, R112, 0x1 ;  /* 0x000000700f707211 */ /* 0x000fca00078e08ff */
[----:B------:R-:W-:-:S04]  /*3510*/  IMAD R112, R15, 0x2, R112 ;  /* 0x000000020f707824 */ /* 0x000fc800078e0270 */
[----:B------:R-:W-:Y:S01]  /*3520*/  IMAD R112, R15, 0x2, R112 ;  /* 0x000000020f707824 */ /* 0x000fe200078e0270 */
[----:B-1----:R-:W-:-:S04]  /*3530*/  SHF.L.U32 R151, R151, 0x1, RZ ;  /* 0x0000000197977819 */ /* 0x002fc800000006ff */
        /* <DEDUP_REMOVED lines=11> */
.L_x_2889:
[----:B------:R-:W-:Y:S05]  /*35f0*/  BSYNC.RECONVERGENT B1 ;  /* 0x0000000000017941 */ /* 0x000fea0003800200 */
.L_x_2888:
        /* <DEDUP_REMOVED lines=12> */
[----:B------:R-:W-:-:S05]  /*36c0*/  IMAD R114, R15, 0x4, R114 ;  /* 0x000000040f727824 */ /* 0x000fca00078e0272 */
[----:B------:R-:W-:-:S05]  /*36d0*/  LEA R114, R15, R114, 0x1 ;  /* 0x000000720f727211 */ /* 0x000fca00078e08ff */
[----:B------:R-:W-:-:S05]  /*36e0*/  IMAD R114, R15, 0x2, R114 ;  /* 0x000000020f727824 */ /* 0x000fca00078e0272 */
[----:B------:R-:W-:-:S05]  /*36f0*/  LEA R114, R15, R114, 0x1 ;  /* 0x000000720f727211 */ /* 0x000fca00078e08ff */
[----:B------:R-:W-:Y:S01]  /*3700*/  IMAD R114, R15, 0x2, R114 ;  /* 0x000000020f727824 */ /* 0x000fe200078e0272 */
[----:B-1----:R-:W-:-:S04]  /*3710*/  SHF.L.U32 R151, R151, 0x1, RZ ;  /* 0x0000000197977819 */ /* 0x002fc800000006ff */
[----:B------:R-:W-:-:S05]  /*3720*/  LOP3.LUT R151, R151, 0x2, RZ, 0xc0, !PT ;  /* 0x0000000297977812 */ /* 0x000fca00078ec0ff */
[----:B------:R-:W-:Y:S02]  /*3730*/  IMAD R151, R4, R15, R151 ;  /* 0x0000000f04977224 */ /* 0x000fe400078e0297 */
[----:B--2---:R-:W-:Y:S02]  /*3740*/  IMAD R115, R12, R115, RZ ;  /* 0x000000730c737224 */ /* 0x004fe400078e02ff */
[----:B------:R-:W-:-:S05]  /*3750*/  IMAD.IADD R12, R114, 0x1, R15 ;  /* 0x00000001720c7824 */ /* 0x000fca00078e020f */
        /* <DEDUP_REMOVED lines=8> */
.L_x_2891:
[----:B------:R-:W-:Y:S05]  /*37e0*/  BSYNC.RECONVERGENT B1 ;  /* 0x0000000000017941 */ /* 0x000fea0003800200 */
.L_x_2890:
        /* <DEDUP_REMOVED lines=9> */
[----:B------:R-:W-:Y:S01]  /*3880*/  IMAD R117, R15, UR18, RZ ;  /* 0x000000120f757c24 */ /* 0x000fe2000f8e02ff */
[----:B------:R-:W3:Y:S02]  /*3890*/  S2R R116, SR_TID.X ;  /* 0x0000000000747919 */ /* 0x000ee40000002100 */
[----:B---3--:R-:W-:-:S04]  /*38a0*/  SHF.L.U32 R116, R116, 0x1, RZ ;  /* 0x0000000174747819 */ /* 0x008fc800000006ff */
[----:B------:R-:W-:-:S05]  /*38b0*/  LOP3.LUT R116, R116, 0x2, RZ, 0xc0, !PT ;  /* 0x0000000274747812 */ /* 0x000fca00078ec0ff */
[----:B------:R-:W-:-:S05]  /*38c0*/  IMAD R151, R4, R15, R116 ;  /* 0x0000000f04977224 */ /* 0x000fca00078e0274 */
[----:B-1----:R-:W-:Y:S01]  /*38d0*/  SHF.R.S32.HI R13, RZ, 0x1f, R151 ;  /* 0x0000001fff0d7819 */ /* 0x002fe20000011497 */
[----:B--2---:R-:W-:-:S04]  /*38e0*/  IMAD R117, R12, R117, RZ ;  /* 0x000000750c757224 */ /* 0x004fc800078e02ff */
[----:B------:R-:W-:Y:S01]  /*38f0*/  IMAD.SHL.U32 R118, R117, 0x80, RZ ;  /* 0x0000008075767824 */ /* 0x000fe200078e00ff */
[----:B------:R-:W-:-:S03]  /*3900*/  LEA R117, R15, R14, 0x4 ;  /* 0x0000000e0f757211 */ /* 0x000fc600078e20ff */
[----:B------:R-:W-:Y:S01]  /*3910*/  IMAD R116, R152, 0x4, R118 ;  /* 0x0000000498747824 */ /* 0x000fe200078e0276 */
[----:B------:R-:W-:-:S04]  /*3920*/  LEA R117, R117, R118, 0x2 ;  /* 0x0000007675757211 */ /* 0x000fc800078e10ff */
        /* <DEDUP_REMOVED lines=10> */
.L_x_2893:
[----:B------:R-:W-:Y:S05]  /*39d0*/  BSYNC.RECONVERGENT B1 ;  /* 0x0000000000017941 */ /* 0x000fea0003800200 */
.L_x_2892:
[----:B------:R-:W-:Y:S01]  /*39e0*/  BSSY.RECONVERGENT B1, `(.L_x_2894) ;  /* 0x0000018000017945 */ /* 0x000fe20003800200 */
[----:B------:R-:W-:-:S03]  /*39f0*/  IMAD R152, R15, 0x2, R152 ;  /* 0x000000020f987824 */ /* 0x000fc600078e0298 */
        /* <DEDUP_REMOVED lines=22> */
.L_x_2895:
[----:B------:R-:W-:Y:S05]  /*3b60*/  BSYNC.RECONVERGENT B1 ;  /* 0x0000000000017941 */ /* 0x000fea0003800200 */
.L_x_2894:
[----:B------:R-:W-:Y:S01]  /*3b70*/  BSSY.RECONVERGENT B1, `(.L_x_2896) ;  /* 0x0000018000017945 */ /* 0x000fe20003800200 */
[----:B------:R-:W-:-:S03]  /*3b80*/  IMAD.IADD R152, R152, 0x1, R15 ;  /* 0x0000000198987824 */ /* 0x000fc600078e020f */
        /* <DEDUP_REMOVED lines=22> */
.L_x_2897:
[----:B------:R-:W-:Y:S05]  /*3cf0*/  BSYNC.RECONVERGENT B1 ;  /* 0x0000000000017941 */ /* 0x000fea0003800200 */
.L_x_2896:
        /* <DEDUP_REMOVED lines=24> */
.L_x_2899:
[----:B------:R-:W-:Y:S05]  /*3e80*/  BSYNC.RECONVERGENT B1 ;  /* 0x0000000000017941 */ /* 0x000fea0003800200 */
.L_x_2898:
        /* <DEDUP_REMOVED lines=24> */
.L_x_2901:
[----:B------:R-:W-:Y:S05]  /*4010*/  BSYNC.RECONVERGENT B1 ;  /* 0x0000000000017941 */ /* 0x000fea0003800200 */
.L_x_2900:
        /* <DEDUP_REMOVED lines=24> */
.L_x_2903:
[----:B------:R-:W-:Y:S05]  /*41a0*/  BSYNC.RECONVERGENT B1 ;  /* 0x0000000000017941 */ /* 0x000fea0003800200 */
.L_x_2902:
        /* <DEDUP_REMOVED lines=24> */
.L_x_2905:
[----:B------:R-:W-:Y:S05]  /*4330*/  BSYNC.RECONVERGENT B1 ;  /* 0x0000000000017941 */ /* 0x000fea0003800200 */
.L_x_2904:
        /* <DEDUP_REMOVED lines=24> */
.L_x_2907:
[----:B------:R-:W-:Y:S05]  /*44c0*/  BSYNC.RECONVERGENT B1 ;  /* 0x0000000000017941 */ /* 0x000fea0003800200 */
.L_x_2906:
        /* <DEDUP_REMOVED lines=24> */
.L_x_2909:
[----:B------:R-:W-:Y:S05]  /*4650*/  BSYNC.RECONVERGENT B1 ;  /* 0x0000000000017941 */ /* 0x000fea0003800200 */
.L_x_2908:
        /* <DEDUP_REMOVED lines=24> */
.L_x_2911:
[----:B------:R-:W-:Y:S05]  /*47e0*/  BSYNC.RECONVERGENT B1 ;  /* 0x0000000000017941 */ /* 0x000fea0003800200 */
.L_x_2910:
        /* <DEDUP_REMOVED lines=24> */
.L_x_2913:
[----:B------:R-:W-:Y:S05]  /*4970*/  BSYNC.RECONVERGENT B1 ;  /* 0x0000000000017941 */ /* 0x000fea0003800200 */
.L_x_2912:
        /* <DEDUP_REMOVED lines=24> */
.L_x_2915:
[----:B------:R-:W-:Y:S05]  /*4b00*/  BSYNC.RECONVERGENT B1 ;  /* 0x0000000000017941 */ /* 0x000fea0003800200 */
.L_x_2914:
        /* <DEDUP_REMOVED lines=24> */
.L_x_2917:
[----:B------:R-:W-:Y:S05]  /*4c90*/  BSYNC.RECONVERGENT B1 ;  /* 0x0000000000017941 */ /* 0x000fea0003800200 */
.L_x_2916:
        /* <DEDUP_REMOVED lines=24> */
.L_x_2919:
[----:B------:R-:W-:Y:S05]  /*4e20*/  BSYNC.RECONVERGENT B1 ;  /* 0x0000000000017941 */ /* 0x000fea0003800200 */
.L_x_2918:
        /* <DEDUP_REMOVED lines=24> */
.L_x_2921:
[----:B------:R-:W-:Y:S05]  /*4fb0*/  BSYNC.RECONVERGENT B1 ;  /* 0x0000000000017941 */ /* 0x000fea0003800200 */
.L_x_2920:
        /* <DEDUP_REMOVED lines=10> */
[----:B------:R-:W-:Y:S01]  /*5060*/  IADD3 R152, PT, PT, R152, R15, RZ ;  /* 0x0000000f98987210 */ /* 0x000fe20007ffe0ff */
[----:B------:R-:W1:Y:S02]  /*5070*/  S2R R14, SR_TID.X ;  /* 0x00000000000e7919 */ /* 0x000e640000002100 */
[----:B-1----:R-:W-:-:S05]  /*5080*/  IMAD.SHL.U32 R14, R14, 0x2, RZ ;  /* 0x000000020e0e7824 */ /* 0x002fca00078e00ff */
        /* <DEDUP_REMOVED lines=11> */
.L_x_2923:
[----:B------:R-:W-:Y:S05]  /*5140*/  BSYNC.RECONVERGENT B1 ;  /* 0x0000000000017941 */ /* 0x000fea0003800200 */
.L_x_2922:
[----:B0----5:R-:W-:Y:S01]  /*5150*/  FMUL.FTZ R13, R82, R88 ;  /* 0x00000058520d7220 */ /* 0x021fe20000410000 */
[----:B------:R-:W-:Y:S01]  /*5160*/  FMUL.FTZ R12, R83, R89 ;  /* 0x00000059530c7220 */ /* 0x000fe20000410000 */
[----:B------:R-:W0:Y:S01]  /*5170*/  S2R R151, SR_TID.X ;  /* 0x0000000000977919 */ /* 0x000e220000002100 */
[----:B------:R-:W-:Y:S01]  /*5180*/  UMOV UR4, 0xffffffff ;  /* 0xffffffff00047882 */ /* 0x000fe20000000000 */
[----:B------:R-:W-:Y:S01]  /*5190*/  FFMA.FTZ R13, R84, R86, R13 ;  /* 0x00000056540d7223 */ /* 0x000fe2000001000d */
[----:B------:R-:W-:Y:S01]  /*51a0*/  FFMA.FTZ R12, R85, R87, R12 ;  /* 0x00000057550c7223 */ /* 0x000fe2000001000c */
[----:B------:R-:W-:Y:S02]  /*51b0*/  ISETP.NE.AND P2, PT, R11, RZ, P0 ;  /* 0x000000ff0b00720c */ /* 0x000fe40000745270 */
        /* <DEDUP_REMOVED lines=64> */
.L_x_3002:
        /* <DEDUP_REMOVED lines=13> */
[----:B-1----:R-:W-:-:S07]  /*5690*/  @P1 IMAD.WIDE.U32 R14, R151, 0x4, R14 ;  /* 0x00000004970e1825 */ /* 0x002fce00078e000e */
[----:B------:R-:W2:Y:S01]  /*56a0*/  @P1 LDC R151, c[0x0][0x430] ;  /* 0x00010c00ff971b82 */ /* 0x000ea20000000800 */
[----:B0-----:R-:W-:Y:S01]  /*56b0*/  @P3 IMAD.WIDE R12, R150, 0x4, R12 ;  /* 0x00000004960c3825 */ /* 0x001fe200078e020c */
[----:B------:R-:W3:Y:S05]  /*56c0*/  @P1 LDG.E R14, desc[UR36][R14.64] ;  /* 0x000000240e0e1981 */ /* 0x000eea000c1e1900 */
[----:B------:R-:W4:Y:S01]  /*56d0*/  @P3 LDG.E R12, desc[UR36][R12.64] ;  /* 0x000000240c0c3981 */ /* 0x000f22000c1e1900 */
[----:B--2---:R-:W-:-:S05]  /*56e0*/  @P1 IMAD.IADD R152, R151, 0x1, R152 ;  /* 0x0000000197981824 */ /* 0x004fca00078e0298 */
[----:B------:R-:W-:-:S04]  /*56f0*/  @P1 ISETP.GE.AND P4, PT, R7, R152, PT ;  /* 0x000000980700120c */ /* 0x000fc80003f86270 */
[----:B------:R-:W-:-:S04]  /*5700*/  @P1 SEL R151, R17, RZ, !P4 ;  /* 0x000000ff11971207 */ /* 0x000fc80006000000 */
[----:B------:R-:W-:-:S04]  /*5710*/  @P1 IADD3 R151, PT, PT, R7, R151, -R18 ;  /* 0x0000009707971210 */ /* 0x000fc80007ffe812 */
[----:B------:R-:W-:Y:S01]  /*5720*/  @P1 I2FP.F32.S32 R152, R151 ;  /* 0x0000009700981245 */ /* 0x000fe20000201400 */
[----:B----4-:R-:W-:-:S04]  /*5730*/  @P3 FADD.FTZ R11, R11, R12 ;  /* 0x0000000c0b0b3221 */ /* 0x010fc80000010000 */
[----:B---3--:R-:W-:-:S05]  /*5740*/  @P1 FFMA.FTZ R11, R152, R14, R11 ;  /* 0x0000000e980b1223 */ /* 0x008fca000001000b */
[----:B------:R1:W-:Y:S01]  /*5750*/  STS [R22], R11 ;  /* 0x0000000b16007388 */ /* 0x0003e20000000800 */
[----:B------:R-:W-:-:S07]  /*5760*/  @!P2 FMNMX.FTZ R0, R0, R11, !PT ;  /* 0x0000000b0000a209 */ /* 0x000fce0007810000 */
.L_x_2926:
[----:B------:R-:W-:Y:S05]  /*5770*/  BSYNC.RECONVERGENT B1 ;  /* 0x0000000000017941 */ /* 0x000fea0003800200 */
.L_x_2925:
[----:B------:R-:W-:Y:S01]  /*5780*/  IADD3 R7, PT, PT, R7, 0x40, RZ ;  /* 0x0000004007077810 */ /* 0x000fe20007ffe0ff */
[----:B-1----:R-:W-:Y:S01]  /*5790*/  VIADD R22, R22, 0x100 ;  /* 0x0000010016167836 */ /* 0x002fe20000000000 */
[----:B------:R-:W-:Y:S02]  /*57a0*/  IADD3 R6, P2, PT, R6, 0x40, RZ ;  /* 0x0000004006067810 */ /* 0x000fe40007f5e0ff */
[----:B------:R-:W-:Y:S02]  /*57b0*/  ISETP.GE.AND P1, PT, R7, R10, PT ;  /* 0x0000000a0700720c */ /* 0x000fe40003f26270 */
[----:B------:R-:W-:Y:S01]  /*57c0*/  IADD3 R150, PT, PT, R150, 0x40, RZ ;  /* 0x0000004096967810 */ /* 0x000fe20007ffe0ff */
[----:B------:R-:W-:-:S10]  /*57d0*/  IMAD.X R9, RZ, RZ, R9, P2 ;  /* 0x000000ffff097224 */ /* 0x000fd400010e0609 */
[----:B------:R-:W-:Y:S05]  /*57e0*/  @!P1 BRA `(.L_x_2927) ;  /* 0xffffffc800149947 */ /* 0x000fea000383ffff */
.L_x_2867:
[----:B0---4-:R-:W-:Y:S05]  /*57f0*/  BSYNC B0 ;  /* 0x0000000000007941 */ /* 0x011fea0003800000 */
.L_x_2866:
        /* <DEDUP_REMOVED lines=8> */
[----:B------:R0:W4:Y:S02]  /*5880*/  SHFL.BFLY PT, R14, R6, 0x2, 0x1f ;  /* 0x0c401f00060e7f89 */ /* 0x00012400000e0000 */
.L_x_3008:
[----:B---3--:R-:W3:Y:S01]  /*5890*/  S2R R0, SR_TID.X ;  /* 0x0000000000007919 */ /* 0x008ee20000002100 */
[----:B------:R-:W-:Y:S01]  /*58a0*/  MOV R20, 0x400 ;  /* 0x0000040000147802 */ /* 0x000fe20000000f00 */
[----:B------:R-:W-:Y:S05]  /*58b0*/  WARPSYNC.ALL ;  /* 0x0000000000007948 */ /* 0x000fea0003800000 */
[----:B------:R-:W1:Y:S01]  /*58c0*/  S2R R21, SR_CgaCtaId ;  /* 0x0000000000157919 */ /* 0x000e620000008800 */
[----:B----4-:R-:W-:Y:S02]  /*58d0*/  FMNMX.FTZ R14, R6, R14, !PT ;  /* 0x0000000e060e7209 */ /* 0x010fe40007810000 */
[----:B---3--:R-:W-:-:S02]  /*58e0*/  LOP3.LUT P0, R8, R0, 0x1f, RZ, 0xc0, !PT ;  /* 0x0000001f00087812 */ /* 0x008fc4000780c0ff */
[----:B-1----:R-:W-:-:S11]  /*58f0*/  LEA R7, R21, R20, 0x18 ;  /* 0x0000001415077211 */ /* 0x002fd600078ec0ff */
[----:B------:R-:W-:-:S05]  /*5900*/  @!P0 LEA.HI R5, R0, R7, RZ, 0x1d ;  /* 0x0000000700058211 */ /* 0x000fca00078fe8ff */
[----:B------:R-:W-:Y:S01]  /*5910*/  @!P0 STS [R5], R14 ;  /* 0x0000000e05008388 */ /* 0x000fe20000000800 */
[----:B------:R-:W-:Y:S01]  /*5920*/  BAR.SYNC.DEFER_BLOCKING 0x0 ;  /* 0x0000000000007b1d */ /* 0x000fe20000010000 */
[C---:B------:R-:W-:Y:S01]  /*5930*/  ISETP.GT.U32.AND P0, PT, R8.reuse, 0x3, PT ;  /* 0x000000030800780c */ /* 0x040fe20003f04070 */
[----:B0-----:R-:W-:Y:S01]  /*5940*/  IMAD.MOV.U32 R6, RZ, RZ, -0x800001 ;  /* 0xff7fffffff067424 */ /* 0x001fe200078e00ff */
[----:B------:R-:W-:Y:S01]  /*5950*/  LEA R9, R8, R7, 0x2 ;  /* 0x0000000708097211 */ /* 0x000fe200078e10ff */
[----:B-----5:R-:W-:-:S04]  /*5960*/  IMAD.SHL.U32 R17, R0, 0x4, RZ ;  /* 0x0000000400117824 */ /* 0x020fc800078e00ff */
[----:B------:R-:W0:Y:S01]  /*5970*/  S2UR UR5, SR_CTAID.Y ;  /* 0x00000000000579c3 */ /* 0x000e220000002600 */
[----:B------:R-:W0:Y:S01]  /*5980*/  LDCU UR4, c[0x0][0x3f4] ;  /* 0x00007e80ff0477ac */ /* 0x000e220008000800 */
[----:B------:R-:W-:Y:S04]  /*5990*/  BSSY.RECONVERGENT B0, `(.L_x_2929) ;  /* 0x000016f000007945 */ /* 0x000fe80003800200 */
[----:B------:R-:W1:Y:S01]  /*59a0*/  @!P0 LDS R6, [R9] ;  /* 0x0000000009068984 */ /* 0x000e620000000800 */
[----:B0-----:R-:W-:-:S04]  /*59b0*/  UIMAD UR4, UR5, UR4, URZ ;  /* 0x00000004050472a4 */ /* 0x001fc8000f8e02ff */
[----:B------:R-:W-:Y:S01]  /*59c0*/  USHF.R.S32.HI UR10, URZ, 0x1f, UR4 ;  /* 0x0000001fff0a7899 */ /* 0x000fe20008011404 */
[----:B-1----:R-:W0:Y:S02]  /*59d0*/  SHFL.BFLY PT, R5, R6, 0x2, 0x1f ;  /* 0x0c401f0006057f89 */ /* 0x002e2400000e0000 */
[----:B0-----:R-:W-:Y:S02]  /*59e0*/  FMNMX.FTZ R11, R5, R6, !PT ;  /* 0x00000006050b7209 */ /* 0x001fe40007810000 */
[----:B------:R-:W-:Y:S02]  /*59f0*/  IADD3 R5, PT, PT, R23, R0, RZ ;  /* 0x0000000017057210 */ /* 0x000fe40007ffe0ff */
[----:B------:R-:W-:Y:S01]  /*5a00*/  IADD3 R6, PT, PT, R18, 0x1, RZ ;  /* 0x0000000112067810 */ /* 0x000fe20007ffe0ff */
[----:B------:R-:W0:Y:S01]  /*5a10*/  SHFL.BFLY PT, R10, R11, 0x1, 0x1f ;  /* 0x0c201f000b0a7f89 */ /* 0x000e2200000e0000 */
[----:B------:R-:W-:Y:S02]  /*5a20*/  ISETP.GT.AND P0, PT, R5, R18, PT ;  /* 0x000000120500720c */ /* 0x000fe40003f04270 */
[----:B0-----:R-:W-:Y:S01]  /*5a30*/  FMNMX.FTZ R10, R11, R10, !PT ;  /* 0x0000000a0b0a7209 */ /* 0x001fe20007810000 */
[----:B------:R-:W-:-:S05]  /*5a40*/  IMAD.MOV.U32 R11, RZ, RZ, RZ ;  /* 0x000000ffff0b7224 */ /* 0x000fca00078e00ff */
        /* <DEDUP_REMOVED lines=22> */
[----:B------:R-:W-:Y:S01]  /*5bb0*/  IMAD.IADD R14, R17, 0x1, R14 ;  /* 0x00000001110e7824 */ /* 0x000fe200078e020e */
[----:B------:R-:W-:-:S07]  /*5bc0*/  IADD3 R13, PT, PT, -R13, RZ, RZ ;  /* 0x000000ff0d0d7210 */ /* 0x000fce0007ffe1ff */
.L_x_2934:
        /* <DEDUP_REMOVED lines=11> */
.L_x_2933:
[----:B------:R-:W-:Y:S05]  /*5c80*/  BSYNC.RECONVERGENT B1 ;  /* 0x0000000000017941 */ /* 0x000fea0003800200 */
.L_x_2932:
[----:B------:R-:W-:Y:S05]  /*5c90*/  @!P1 BRA `(.L_x_2930) ;  /* 0x0000001000f89947 */ /* 0x000fea0003800000 */
[----:B------:R-:W-:Y:S01]  /*5ca0*/  IMAD.SHL.U32 R13, R23, 0x4, RZ ;  /* 0x00000004170d7824 */ /* 0x000fe200078e00ff */
[----:B------:R-:W-:-:S04]  /*5cb0*/  IADD3 R20, PT, PT, R20, 0x220, RZ ;  /* 0x0000022014147810 */ /* 0x000fc80007ffe0ff */
[----:B------:R-:W-:Y:S02]  /*5cc0*/  LEA R20, R21, R20, 0x18 ;  /* 0x0000001415147211 */ /* 0x000fe400078ec0ff */
[----:B------:R-:W-:-:S05]  /*5cd0*/  LEA R13, R12, -R13, 0x2 ;  /* 0x8000000d0c0d7211 */ /* 0x000fca00078e10ff */
[----:B------:R-:W-:-:S05]  /*5ce0*/  IMAD.IADD R13, R20, 0x1, R13 ;  /* 0x00000001140d7824 */ /* 0x000fca00078e020d */
[----:B------:R-:W0:Y:S04]  /*5cf0*/  LDS R15, [R13] ;  /* 0x000000000d0f7984 */ /* 0x000e280000000800 */
[----:B------:R-:W1:Y:S04]  /*5d00*/  LDS R21, [R13+0x200] ;  /* 0x000200000d157984 */ /* 0x000e680000000800 */
[----:B------:R-:W3:Y:S04]  /*5d10*/  LDS R25, [R13+0x400] ;  /* 0x000400000d197984 */ /* 0x000ee80000000800 */
[----:B------:R-:W4:Y:S01]  /*5d20*/  LDS R27, [R13+0x600] ;  /* 0x000600000d1b7984 */ /* 0x000f220000000800 */
[C---:B0-----:R-:W-:Y:S01]  /*5d30*/  FADD.FTZ R15, -R10.reuse, R15 ;  /* 0x0000000f0a0f7221 */ /* 0x041fe20000010100 */
[----:B-1----:R-:W-:-:S03]  /*5d40*/  FADD.FTZ R21, -R10, R21 ;  /* 0x000000150a157221 */ /* 0x002fc60000010100 */
[----:B------:R-:W-:Y:S01]  /*5d50*/  FMUL.FTZ R15, R15, 1.4426950216293334961 ;  /* 0x3fb8aa3b0f0f7820 */ /* 0x000fe20000410000 */
[C---:B---3--:R-:W-:Y:S01]  /*5d60*/  FADD.FTZ R25, -R10.reuse, R25 ;  /* 0x000000190a197221 */ /* 0x048fe20000010100 */
[----:B------:R-:W-:Y:S02]  /*5d70*/  FMUL.FTZ R21, R21, 1.4426950216293334961 ;  /* 0x3fb8aa3b15157820 */ /* 0x000fe40000410000 */
[----:B------:R0:W1:Y:S01]  /*5d80*/  MUFU.EX2 R14, R15 ;  /* 0x0000000f000e7308 */ /* 0x0000620000000800 */
[----:B----4-:R-:W-:Y:S01]  /*5d90*/  FADD.FTZ R27, -R10, R27 ;  /* 0x0000001b0a1b7221 */ /* 0x010fe20000010100 */
[----:B------:R-:W-:-:S03]  /*5da0*/  FMUL.FTZ R25, R25, 1.4426950216293334961 ;  /* 0x3fb8aa3b19197820 */ /* 0x000fc60000410000 */
[----:B------:R-:W-:-:S03]  /*5db0*/  FMUL.FTZ R27, R27, 1.4426950216293334961 ;  /* 0x3fb8aa3b1b1b7820 */ /* 0x000fc60000410000 */
[----:B------:R-:W3:Y:S01]  /*5dc0*/  MUFU.EX2 R20, R21 ;  /* 0x0000001500147308 */ /* 0x000ee20000000800 */
[----:B0-----:R-:W-:-:S04]  /*5dd0*/  IADD3 R15, PT, PT, R12, 0x200, RZ ;  /* 0x000002000c0f7810 */ /* 0x001fc80007ffe0ff */
[----:B------:R-:W-:-:S03]  /*5de0*/  ISETP.GT.AND P0, PT, R15, R18, PT ;  /* 0x000000120f00720c */ /* 0x000fc60003f04270 */
[----:B------:R-:W0:Y:S01]  /*5df0*/  MUFU.EX2 R22, R25 ;  /* 0x0000001900167308 */ /* 0x000e220000000800 */
[----:B-1----:R1:W-:Y:S01]  /*5e00*/  STS [R13], R14 ;  /* 0x0000000e0d007388 */ /* 0x0023e20000000800 */
[----:B------:R-:W-:-:S06]  /*5e10*/  FADD.FTZ R11, R11, R14 ;  /* 0x0000000e0b0b7221 */ /* 0x000fcc0000010000 */
[----:B------:R-:W4:Y:S01]  /*5e20*/  MUFU.EX2 R24, R27 ;  /* 0x0000001b00187308 */ /* 0x000f220000000800 */
[----:B---3--:R1:W-:Y:S01]  /*5e30*/  STS [R13+0x200], R20 ;  /* 0x000200140d007388 */ /* 0x0083e20000000800 */
[----:B------:R-:W-:-:S03]  /*5e40*/  FADD.FTZ R11, R11, R20 ;  /* 0x000000140b0b7221 */ /* 0x000fc60000010000 */
[----:B0-----:R1:W-:Y:S01]  /*5e50*/  STS [R13+0x400], R22 ;  /* 0x000400160d007388 */ /* 0x0013e20000000800 */
[----:B------:R-:W-:-:S03]  /*5e60*/  FADD.FTZ R11, R11, R22 ;  /* 0x000000160b0b7221 */ /* 0x000fc60000010000 */
[----:B----4-:R1:W-:Y:S01]  /*5e70*/  STS [R13+0x600], R24 ;  /* 0x000600180d007388 */ /* 0x0103e20000000800 */
[----:B------:R-:W-:Y:S01]  /*5e80*/  FADD.FTZ R11, R11, R24 ;  /* 0x000000180b0b7221 */ /* 0x000fe20000010000 */
[----:B------:R-:W-:Y:S06]  /*5e90*/  @P0 BRA `(.L_x_2930) ;  /* 0x0000001000780947 */ /* 0x000fec0003800000 */
[----:B------:R-:W-:Y:S01]  /*5ea0*/  IMAD.IADD R12, R18, 0x1, -R15 ;  /* 0x00000001120c7824 */ /* 0x000fe200078e0a0f */
[----:B------:R-:W-:Y:S01]  /*5eb0*/  BSSY.RECONVERGENT B1, `(.L_x_2935) ;  /* 0x000006b000017945 */ /* 0x000fe20003800200 */
[----:B-1----:R-:W-:Y:S02]  /*5ec0*/  IADD3 R13, PT, PT, R13, 0xc00, RZ ;  /* 0x00000c000d0d7810 */ /* 0x002fe40007ffe0ff */
[----:B------:R-:W-:Y:S02]  /*5ed0*/  PLOP3.LUT P0, PT, PT, PT, PT, 0x80, 0x8 ;  /* 0x000000000008781c */ /* 0x000fe40003f0f070 */
[----:B------:R-:W-:-:S13]  /*5ee0*/  ISETP.GT.AND P1, PT, R12, 0x5ff, PT ;  /* 0x000005ff0c00780c */ /* 0x000fda0003f24270 */
[----:B------:R-:W-:Y:S05]  /*5ef0*/  @!P1 BRA `(.L_x_2936) ;  /* 0x0000000400989947 */ /* 0x000fea0003800000 */
[----:B------:R-:W-:Y:S01]  /*5f00*/  PLOP3.LUT P0, PT, PT, PT, PT, 0x8, 0x80 ;  /* 0x000000000080781c */ /* 0x000fe20003f0e170 */
[----:B------:R-:W-:-:S12]  /*5f10*/  VIADD R48, R18, 0xfffffa01 ;  /* 0xfffffa0112307836 */ /* 0x000fd80000000000 */
.L_x_2937:
[----:B------:R-:W0:Y:S01]  /*5f20*/  LDS R21, [R13+-0x400] ;  /* 0xfffc00000d157984 */ /* 0x000e220000000800 */
[----:B------:R-:W-:-:S03]  /*5f30*/  IADD3 R15, PT, PT, R15, 0x800, RZ ;  /* 0x000008000f0f7810 */ /* 0x000fc60007ffe0ff */
[----:B------:R-:W1:Y:S01]  /*5f40*/  LDS R25, [R13+-0x200] ;  /* 0xfffe00000d197984 */ /* 0x000e620000000800 */
[----:B------:R-:W-:-:S03]  /*5f50*/  ISETP.GE.AND P1, PT, R15, R48, PT ;  /* 0x000000300f00720c */ /* 0x000fc60003f26270 */
[----:B------:R-:W3:Y:S04]  /*5f60*/  LDS R27, [R13] ;  /* 0x000000000d1b7984 */ /* 0x000ee80000000800 */
[----:B--2---:R-:W2:Y:S04]  /*5f70*/  LDS R29, [R13+0x200] ;  /* 0x000200000d1d7984 */ /* 0x004ea80000000800 */
        /* <DEDUP_REMOVED lines=14> */
[C---:B--2---:R-:W-:Y:S01]  /*6060*/  FADD.FTZ R29, -R10.reuse, R29 ;  /* 0x0000001d0a1d7221 */ /* 0x044fe20000010100 */
[----:B----4-:R-:W-:-:S03]  /*6070*/  FADD.FTZ R31, -R10, R31 ;  /* 0x0000001f0a1f7221 */ /* 0x010fc60000010100 */
[----:B------:R-:W-:Y:S02]  /*6080*/  FMUL.FTZ R29, R29, 1.4426950216293334961 ;  /* 0x3fb8aa3b1d1d7820 */ /* 0x000fe40000410000 */
[----:B------:R2:W4:Y:S01]  /*6090*/  MUFU.EX2 R14, R25 ;  /* 0x00000019000e7308 */ /* 0x0005220000000800 */
[----:B-1----:R-:W1:Y:S01]  /*60a0*/  LDS R21, [R13+0x1200] ;  /* 0x001200000d157984 */ /* 0x002e620000000800 */
[----:B------:R-:W-:Y:S01]  /*60b0*/  FMUL.FTZ R31, R31, 1.4426950216293334961 ;  /* 0x3fb8aa3b1f1f7820 */ /* 0x000fe20000410000 */
[C---:B-----5:R-:W-:Y:S01]  /*60c0*/  FADD.FTZ R33, -R10.reuse, R33 ;  /* 0x000000210a217221 */ /* 0x060fe20000010100 */
[----:B------:R-:W-:-:S03]  /*60d0*/  FADD.FTZ R35, -R10, R35 ;  /* 0x000000230a237221 */ /* 0x000fc60000010100 */
[----:B------:R-:W-:Y:S01]  /*60e0*/  FMUL.FTZ R33, R33, 1.4426950216293334961 ;  /* 0x3fb8aa3b21217820 */ /* 0x000fe20000410000 */
[----:B------:R5:W0:Y:S01]  /*60f0*/  MUFU.EX2 R20, R27 ;  /* 0x0000001b00147308 */ /* 0x000a220000000800 */
[----:B--2---:R-:W2:Y:S01]  /*6100*/  LDS R25, [R13+0x1400] ;  /* 0x001400000d197984 */ /* 0x004ea20000000800 */
[----:B---3--:R-:W-:Y:S01]  /*6110*/  FADD.FTZ R11, R12, R11 ;  /* 0x0000000b0c0b7221 */ /* 0x008fe20000010000 */
[----:B------:R-:W-:Y:S01]  /*6120*/  FMUL.FTZ R35, R35, 1.4426950216293334961 ;  /* 0x3fb8aa3b23237820 */ /* 0x000fe20000410000 */
[C---:B------:R-:W-:Y:S01]  /*6130*/  FADD.FTZ R37, -R10.reuse, R37 ;  /* 0x000000250a257221 */ /* 0x040fe20000010100 */
[----:B------:R-:W-:Y:S01]  /*6140*/  STS [R13+-0x400], R12 ;  /* 0xfffc000c0d007388 */ /* 0x000fe20000000800 */
[C---:B------:R-:W-:Y:S02]  /*6150*/  FADD.FTZ R39, -R10.reuse, R39 ;  /* 0x000000270a277221 */ /* 0x040fe40000010100 */
[----:B------:R3:W3:Y:S01]  /*6160*/  MUFU.EX2 R22, R29 ;  /* 0x0000001d00167308 */ /* 0x0006e20000000800 */
[----:B-----5:R-:W5:Y:S01]  /*6170*/  LDS R27, [R13+0x1600] ;  /* 0x001600000d1b7984 */ /* 0x020f620000000800 */
[----:B----4-:R-:W-:Y:S01]  /*6180*/  FADD.FTZ R11, R11, R14 ;  /* 0x0000000e0b0b7221 */ /* 0x010fe20000010000 */
[----:B------:R-:W-:Y:S01]  /*6190*/  FMUL.FTZ R37, R37, 1.4426950216293334961 ;  /* 0x3fb8aa3b25257820 */ /* 0x000fe20000410000 */
[----:B------:R-:W-:Y:S01]  /*61a0*/  FMUL.FTZ R39, R39, 1.4426950216293334961 ;  /* 0x3fb8aa3b27277820 */ /* 0x000fe20000410000 */
[C---:B------:R-:W-:Y:S01]  /*61b0*/  FADD.FTZ R41, -R10.reuse, R41 ;  /* 0x000000290a297221 */ /* 0x040fe20000010100 */
[----:B------:R-:W-:Y:S01]  /*61c0*/  STS [R13+-0x200], R14 ;  /* 0xfffe000e0d007388 */ /* 0x000fe20000000800 */
[----:B0-----:R-:W-:Y:S01]  /*61d0*/  FADD.FTZ R43, -R10, R43 ;  /* 0x0000002b0a2b7221 */ /* 0x001fe20000010100 */
[----:B------:R0:W4:Y:S01]  /*61e0*/  MUFU.EX2 R24, R31 ;  /* 0x0000001f00187308 */ /* 0x0001220000000800 */
[----:B------:R-:W-:Y:S01]  /*61f0*/  FADD.FTZ R11, R11, R20 ;  /* 0x000000140b0b7221 */ /* 0x000fe20000010000 */
[----:B---3--:R-:W3:Y:S01]  /*6200*/  LDS R29, [R13+0x1800] ;  /* 0x001800000d1d7984 */ /* 0x008ee20000000800 */
[----:B------:R-:W-:Y:S01]  /*6210*/  FMUL.FTZ R41, R41, 1.4426950216293334961 ;  /* 0x3fb8aa3b29297820 */ /* 0x000fe20000410000 */
[----:B------:R-:W-:-:S02]  /*6220*/  FMUL.FTZ R43, R43, 1.4426950216293334961 ;  /* 0x3fb8aa3b2b2b7820 */ /* 0x000fc40000410000 */
[----:B------:R-:W-:Y:S02]  /*6230*/  STS [R13], R20 ;  /* 0x000000140d007388 */ /* 0x000fe40000000800 */
[----:B------:R-:W2:Y:S01]  /*6240*/  MUFU.EX2 R26, R33 ;  /* 0x00000021001a7308 */ /* 0x000ea20000000800 */
[----:B------:R-:W-:Y:S01]  /*6250*/  FADD.FTZ R11, R11, R22 ;  /* 0x000000160b0b7221 */ /* 0x000fe20000010000 */
[----:B0-----:R-:W0:Y:S04]  /*6260*/  LDS R31, [R13+0x1a00] ;  /* 0x001a00000d1f7984 */ /* 0x001e280000000800 */
[----:B------:R-:W-:Y:S02]  /*6270*/  STS [R13+0x200], R22 ;  /* 0x000200160d007388 */ /* 0x000fe40000000800 */
[----:B------:R-:W5:Y:S01]  /*6280*/  MUFU.EX2 R28, R35 ;  /* 0x00000023001c7308 */ /* 0x000f620000000800 */
[----:B----4-:R-:W-:Y:S01]  /*6290*/  FADD.FTZ R11, R11, R24 ;  /* 0x000000180b0b7221 */ /* 0x010fe20000010000 */
[----:B-1----:R-:W-:Y:S01]  /*62a0*/  FADD.FTZ R21, -R10, R21 ;  /* 0x000000150a157221 */ /* 0x002fe20000010100 */
        /* <DEDUP_REMOVED lines=8> */
[----:B-----5:R-:W-:Y:S01]  /*6330*/  FADD.FTZ R11, R11, R28 ;  /* 0x0000001c0b0b7221 */ /* 0x020fe20000010000 */
[----:B------:R-:W-:Y:S01]  /*6340*/  FADD.FTZ R27, -R10, R27 ;  /* 0x0000001b0a1b7221 */ /* 0x000fe20000010100 */
        /* <DEDUP_REMOVED lines=31> */
[----:B0-----:R-:W-:Y:S01]  /*6540*/  VIADD R13, R13, 0x2000 ;  /* 0x000020000d0d7836 */ /* 0x001fe20000000000 */
[----:B------:R-:W-:Y:S06]  /*6550*/  @!P1 BRA `(.L_x_2937) ;  /* 0xfffffff800709947 */ /* 0x000fec000383ffff */
.L_x_2936:
[----:B------:R-:W-:Y:S05]  /*6560*/  BSYNC.RECONVERGENT B1 ;  /* 0x0000000000017941 */ /* 0x000fea0003800200 */
.L_x_2935:
        /* <DEDUP_REMOVED lines=9> */
[----:B--2---:R-:W2:Y:S04]  /*6600*/  LDS R29, [R13+0x200] ;  /* 0x000200000d1d7984 */ /* 0x004ea80000000800 */
[----:B------:R-:W4:Y:S04]  /*6610*/  LDS R31, [R13+0x400] ;  /* 0x000400000d1f7984 */ /* 0x000f280000000800 */
[----:B------:R-:W5:Y:S04]  /*6620*/  LDS R33, [R13+0x600] ;  /* 0x000600000d217984 */ /* 0x000f680000000800 */
[----:B------:R-:W5:Y:S04]  /*6630*/  LDS R35, [R13+0x800] ;  /* 0x000800000d237984 */ /* 0x000f680000000800 */
[----:B------:R-:W5:Y:S01]  /*6640*/  LDS R37, [R13+0xa00] ;  /* 0x000a00000d257984 */ /* 0x000f620000000800 */
[----:B0-----:R-:W-:-:S04]  /*6650*/  FADD.FTZ R21, -R10, R21 ;  /* 0x000000150a157221 */ /* 0x001fc80000010100 */
[----:B------:R-:W-:Y:S01]  /*6660*/  FMUL.FTZ R21, R21, 1.4426950216293334961 ;  /* 0x3fb8aa3b15157820 */ /* 0x000fe20000410000 */
[----:B-1----:R-:W-:-:S03]  /*6670*/  FADD.FTZ R25, -R10, R25 ;  /* 0x000000190a197221 */ /* 0x002fc60000010100 */
[----:B------:R-:W0:Y:S01]  /*6680*/  MUFU.EX2 R12, R21 ;  /* 0x00000015000c7308 */ /* 0x000e220000000800 */
[----:B------:R-:W-:Y:S01]  /*6690*/  FMUL.FTZ R25, R25, 1.4426950216293334961 ;  /* 0x3fb8aa3b19197820 */ /* 0x000fe20000410000 */
[C---:B---3--:R-:W-:Y:S01]  /*66a0*/  FADD.FTZ R27, -R10.reuse, R27 ;  /* 0x0000001b0a1b7221 */ /* 0x048fe20000010100 */
[----:B--2---:R-:W-:-:S03]  /*66b0*/  FADD.FTZ R29, -R10, R29 ;  /* 0x0000001d0a1d7221 */ /* 0x004fc60000010100 */
[----:B------:R-:W-:Y:S02]  /*66c0*/  FMUL.FTZ R27, R27, 1.4426950216293334961 ;  /* 0x3fb8aa3b1b1b7820 */ /* 0x000fe40000410000 */
[----:B------:R-:W1:Y:S01]  /*66d0*/  MUFU.EX2 R14, R25 ;  /* 0x00000019000e7308 */ /* 0x000e620000000800 */
[----:B------:R-:W-:Y:S01]  /*66e0*/  FMUL.FTZ R29, R29, 1.4426950216293334961 ;  /* 0x3fb8aa3b1d1d7820 */ /* 0x000fe20000410000 */
[C---:B----4-:R-:W-:Y:S01]  /*66f0*/  FADD.FTZ R31, -R10.reuse, R31 ;  /* 0x0000001f0a1f7221 */ /* 0x050fe20000010100 */
[----:B-----5:R-:W-:-:S03]  /*6700*/  FADD.FTZ R33, -R10, R33 ;  /* 0x000000210a217221 */ /* 0x020fc60000010100 */
        /* <DEDUP_REMOVED lines=29> */
.L_x_2939:
[----:B------:R-:W-:Y:S05]  /*68e0*/  BSYNC.RECONVERGENT B1 ;  /* 0x0000000000017941 */ /* 0x000fea0003800200 */
.L_x_2938:
[----:B------:R-:W-:-:S13]  /*68f0*/  ISETP.GT.AND P1, PT, R15, R18, PT ;  /* 0x000000120f00720c */ /* 0x000fda0003f24270 */
        /* <DEDUP_REMOVED lines=8> */
[C---:B---3--:R-:W-:Y:S01]  /*6980*/  FADD.FTZ R25, -R10.reuse, R25 ;  /* 0x000000190a197221 */ /* 0x048fe20000010100 */
[----:B------:R-:W-:Y:S02]  /*6990*/  FMUL.FTZ R21, R21, 1.4426950216293334961 ;  /* 0x3fb8aa3b15157820 */ /* 0x000fe40000410000 */
        /* <DEDUP_REMOVED lines=16> */
.L_x_2931:
[----:B------:R-:W-:Y:S01]  /*6aa0*/  VIADDMNMX R14, R5, 0x80, R6, !PT ;  /* 0x00000080050e7846 */ /* 0x000fe20007800106 */
[----:B------:R-:W-:Y:S01]  /*6ab0*/  BSSY.RECONVERGENT B1, `(.L_x_2940) ;  /* 0x0000024000017945 */ /* 0x000fe20003800200 */
[----:B------:R-:W-:Y:S02]  /*6ac0*/  LOP3.LUT R11, RZ, R0, RZ, 0x33, !PT ;  /* 0x00000000ff0b7212 */ /* 0x000fe400078e33ff */
[----:B------:R-:W-:Y:S02]  /*6ad0*/  MOV R15, R5 ;  /* 0x00000005000f7202 */ /* 0x000fe40000000f00 */
[----:B------:R-:W-:-:S04]  /*6ae0*/  IADD3 R14, PT, PT, -R23, R14, R11 ;  /* 0x0000000e170e7210 */ /* 0x000fc80007ffe10b */
        /* <DEDUP_REMOVED lines=8> */
[----:B------:R-:W-:Y:S02]  /*6b70*/  IADD3 R24, P0, P2, R12, UR4, R5 ;  /* 0x000000040c187c10 */ /* 0x000fe4000fa1e005 */
[----:B------:R-:W-:Y:S02]  /*6b80*/  LEA R20, R21, R20, 0x18 ;  /* 0x0000001415147211 */ /* 0x000fe400078ec0ff */
[----:B------:R-:W-:Y:S01]  /*6b90*/  LOP3.LUT R12, R11, 0x3, RZ, 0xc0, !PT ;  /* 0x000000030b0c7812 */ /* 0x000fe200078ec0ff */
[----:B------:R-:W-:Y:S01]  /*6ba0*/  HFMA2 R11, -RZ, RZ, 0, 0 ;  /* 0x00000000ff0b7431 */ /* 0x000fe200000001ff */
[----:B------:R-:W-:Y:S02]  /*6bb0*/  IADD3 R14, PT, PT, R17, R20, RZ ;  /* 0x00000014110e7210 */ /* 0x000fe40007ffe0ff */
[----:B------:R-:W-:Y:S01]  /*6bc0*/  IADD3.X R13, PT, PT, R13, UR10, RZ, P0, P2 ;  /* 0x0000000a0d0d7c10 */ /* 0x000fe200087e44ff */
[----:B------:R-:W-:-:S07]  /*6bd0*/  IMAD.MOV R20, RZ, RZ, -R12 ;  /* 0x000000ffff147224 */ /* 0x000fce00078e0a0c */
.L_x_2942:
[----:B------:R-:W-:-:S06]  /*6be0*/  MOV R12, R24 ;  /* 0x00000018000c7202 */ /* 0x000fcc0000000f00 */
[----:B------:R1:W3:Y:S01]  /*6bf0*/  LDG.E.U8 R12, desc[UR36][R12.64] ;  /* 0x000000240c0c7981 */ /* 0x0002e2000c1e1100 */
[----:B------:R-:W-:Y:S01]  /*6c00*/  IADD3 R20, PT, PT, R20, 0x1, RZ ;  /* 0x0000000114147810 */ /* 0x000fe20007ffe0ff */
[----:B------:R-:W-:Y:S01]  /*6c10*/  VIADD R15, R15, 0x80 ;  /* 0x000000800f0f7836 */ /* 0x000fe20000000000 */
[----:B------:R-:W-:-:S04]  /*6c20*/  IADD3 R24, P2, PT, R24, 0x80, RZ ;  /* 0x0000008018187810 */ /* 0x000fc80007f5e0ff */
[----:B-1----:R-:W-:Y:S02]  /*6c30*/  IADD3.X R13, PT, PT, RZ, R13, RZ, P2, !PT ;  /* 0x0000000dff0d7210 */ /* 0x002fe400017fe4ff */
        /* <DEDUP_REMOVED lines=11> */
.L_x_2941:
[----:B------:R-:W-:Y:S05]  /*6cf0*/  BSYNC.RECONVERGENT B1 ;  /* 0x0000000000017941 */ /* 0x000fea0003800200 */
.L_x_2940:
[----:B------:R-:W-:Y:S05]  /*6d00*/  @!P1 BRA `(.L_x_2930) ;  /* 0x0000000000dc9947 */ /* 0x000fea0003800000 */
[----:B------:R-:W1:Y:S01]  /*6d10*/  S2R R14, SR_CgaCtaId ;  /* 0x00000000000e7919 */ /* 0x000e620000008800 */
[----:B------:R-:W3:Y:S01]  /*6d20*/  LDC.64 R26, c[0x0][0x420] ;  /* 0x00010800ff1a7b82 */ /* 0x000ee20000000a00 */
[----:B------:R-:W-:Y:S02]  /*6d30*/  MOV R13, 0x400 ;  /* 0x00000400000d7802 */ /* 0x000fe40000000f00 */
[----:B------:R-:W-:-:S03]  /*6d40*/  SHF.L.U32 R12, R23, 0x2, RZ ;  /* 0x00000002170c7819 */ /* 0x000fc600000006ff */
[----:B------:R-:W-:Y:S01]  /*6d50*/  VIADD R13, R13, 0x220 ;  /* 0x000002200d0d7836 */ /* 0x000fe20000000000 */
[----:B------:R-:W-:Y:S02]  /*6d60*/  LEA R12, R15, -R12, 0x2 ;  /* 0x8000000c0f0c7211 */ /* 0x000fe400078e10ff */
[----:B---3--:R-:W-:-:S04]  /*6d70*/  IADD3 R21, P0, P1, R26, UR4, R15 ;  /* 0x000000041a157c10 */ /* 0x008fc8000f91e00f */
[----:B------:R-:W-:Y:S02]  /*6d80*/  IADD3 R21, P2, PT, R21, 0x100, RZ ;  /* 0x0000010015157810 */ /* 0x000fe40007f5e0ff */
[----:B-1----:R-:W-:Y:S02]  /*6d90*/  LEA R25, R14, R13, 0x18 ;  /* 0x0000000d0e197211 */ /* 0x002fe400078ec0ff */
[----:B------:R-:W-:Y:S02]  /*6da0*/  IADD3.X R13, PT, PT, R27, UR10, RZ, P0, P1 ;  /* 0x0000000a1b0d7c10 */ /* 0x000fe400087e24ff */
[----:B------:R-:W-:-:S03]  /*6db0*/  IADD3 R14, PT, PT, R12, 0x400, R25 ;  /* 0x000004000c0e7810 */ /* 0x000fc60007ffe019 */
[----:B------:R-:W-:-:S07]  /*6dc0*/  IMAD.X R13, RZ, RZ, R13, P2 ;  /* 0x000000ffff0d7224 */ /* 0x000fce00010e060d */
.L_x_2943:
[----:B------:R-:W-:-:S05]  /*6dd0*/  MOV R12, R21 ;  /* 0x00000015000c7202 */ /* 0x000fca0000000f00 */
[----:B------:R-:W3:Y:S04]  /*6de0*/  LDG.E.U8 R21, desc[UR36][R12.64+-0x100] ;  /* 0xffff00240c157981 */ /* 0x000ee8000c1e1100 */
[----:B------:R-:W4:Y:S04]  /*6df0*/  LDG.E.U8 R20, desc[UR36][R12.64+-0x80] ;  /* 0xffff80240c147981 */ /* 0x000f28000c1e1100 */
[----:B------:R-:W5:Y:S04]  /*6e00*/  LDG.E.U8 R22, desc[UR36][R12.64] ;  /* 0x000000240c167981 */ /* 0x000f68000c1e1100 */
[----:B------:R-:W2:Y:S01]  /*6e10*/  LDG.E.U8 R24, desc[UR36][R12.64+0x80] ;  /* 0x000080240c187981 */ /* 0x000ea2000c1e1100 */
[----:B------:R-:W-:Y:S01]  /*6e20*/  VIADD R15, R15, 0x200 ;  /* 0x000002000f0f7836 */ /* 0x000fe20000000000 */
[----:B---3--:R-:W-:-:S02]  /*6e30*/  ISETP.NE.AND P0, PT, R21, RZ, PT ;  /* 0x000000ff1500720c */ /* 0x008fc40003f05270 */
[----:B----4-:R-:W-:Y:S01]  /*6e40*/  ISETP.NE.AND P1, PT, R20, RZ, PT ;  /* 0x000000ff1400720c */ /* 0x010fe20003f25270 */
[----:B------:R-:W-:Y:S01]  /*6e50*/  IMAD.MOV.U32 R20, RZ, RZ, RZ ;  /* 0x000000ffff147224 */ /* 0x000fe200078e00ff */
[----:B-----5:R-:W-:Y:S02]  /*6e60*/  ISETP.NE.AND P2, PT, R22, RZ, PT ;  /* 0x000000ff1600720c */ /* 0x020fe40003f45270 */
[----:B--2---:R-:W-:-:S07]  /*6e70*/  ISETP.NE.AND P3, PT, R24, RZ, PT ;  /* 0x000000ff1800720c */ /* 0x004fce0003f65270 */
[----:B------:R-:W0:Y:S04]  /*6e80*/  @!P0 LDS R21, [R14+-0x400] ;  /* 0xfffc00000e158984 */ /* 0x000e280000000800 */
[----:B------:R-:W1:Y:S04]  /*6e90*/  @!P1 LDS R25, [R14+-0x200] ;  /* 0xfffe00000e199984 */ /* 0x000e680000000800 */
[----:B------:R-:W2:Y:S04]  /*6ea0*/  @!P2 LDS R27, [R14] ;  /* 0x000000000e1ba984 */ /* 0x000ea80000000800 */
[----:B------:R-:W3:Y:S01]  /*6eb0*/  @!P3 LDS R29, [R14+0x200] ;  /* 0x000200000e1db984 */ /* 0x000ee20000000800 */
[C---:B0-----:R-:W-:Y:S01]  /*6ec0*/  @!P0 FADD.FTZ R21, -R10.reuse, R21 ;  /* 0x000000150a158221 */ /* 0x041fe20000010100 */
[----:B-1----:R-:W-:Y:S01]  /*6ed0*/  @!P1 FADD.FTZ R22, -R10, R25 ;  /* 0x000000190a169221 */ /* 0x002fe20000010100 */
[----:B------:R-:W-:-:S02]  /*6ee0*/  HFMA2 R25, -RZ, RZ, 0, 0 ;  /* 0x00000000ff197431 */ /* 0x000fc400000001ff */
[----:B------:R-:W-:Y:S01]  /*6ef0*/  @!P0 FMUL.FTZ R21, R21, 1.4426950216293334961 ;  /* 0x3fb8aa3b15158820 */ /* 0x000fe20000410000 */
[----:B------:R-:W-:Y:S01]  /*6f00*/  @!P1 FMUL.FTZ R22, R22, 1.4426950216293334961 ;  /* 0x3fb8aa3b16169820 */ /* 0x000fe20000410000 */
[C---:B--2---:R-:W-:Y:S02]  /*6f10*/  @!P2 FADD.FTZ R24, -R10.reuse, R27 ;  /* 0x0000001b0a18a221 */ /* 0x044fe40000010100 */
[----:B------:R0:W1:Y:S01]  /*6f20*/  @!P0 MUFU.EX2 R20, R21 ;  /* 0x0000001500148308 */ /* 0x0000620000000800 */
[----:B------:R-:W-:Y:S02]  /*6f30*/  IMAD.MOV.U32 R27, RZ, RZ, RZ ;  /* 0x000000ffff1b7224 */ /* 0x000fe400078e00ff */
[----:B---3--:R-:W-:Y:S01]  /*6f40*/  @!P3 FADD.FTZ R26, -R10, R29 ;  /* 0x0000001d0a1ab221 */ /* 0x008fe20000010100 */
[----:B------:R-:W-:Y:S01]  /*6f50*/  @!P2 FMUL.FTZ R24, R24, 1.4426950216293334961 ;  /* 0x3fb8aa3b1818a820 */ /* 0x000fe20000410000 */
[----:B------:R-:W-:Y:S02]  /*6f60*/  MOV R29, RZ ;  /* 0x000000ff001d7202 */ /* 0x000fe40000000f00 */
[----:B------:R-:W-:Y:S01]  /*6f70*/  @!P3 FMUL.FTZ R26, R26, 1.4426950216293334961 ;  /* 0x3fb8aa3b1a1ab820 */ /* 0x000fe20000410000 */
[----:B------:R-:W-:Y:S01]  /*6f80*/  ISETP.GT.AND P0, PT, R15, R18, PT ;  /* 0x000000120f00720c */ /* 0x000fe20003f04270 */
[----:B------:R1:W2:Y:S01]  /*6f90*/  @!P1 MUFU.EX2 R25, R22 ;  /* 0x0000001600199308 */ /* 0x0002a20000000800 */
        /* <DEDUP_REMOVED lines=14> */
.L_x_2930:
[----:B------:R-:W-:Y:S05]  /*7080*/  BSYNC.RECONVERGENT B0 ;  /* 0x0000000000007941 */ /* 0x000fea0003800200 */
.L_x_2929:
[----:B0---4-:R-:W0:Y:S01]  /*7090*/  SHFL.BFLY PT, R10, R11, 0x10, 0x1f ;  /* 0x0e001f000b0a7f89 */ /* 0x011e2200000e0000 */
[C---:B------:R-:W-:Y:S01]  /*70a0*/  ISETP.NE.AND P0, PT, R8.reuse, RZ, PT ;  /* 0x000000ff0800720c */ /* 0x040fe20003f05270 */
[----:B------:R-:W3:Y:S01]  /*70b0*/  LDCU.U8 UR7, c[0x0][0x48c] ;  /* 0x00009180ff0777ac */ /* 0x000ee20008000000 */
[----:B------:R-:W-:Y:S01]  /*70c0*/  ISETP.GT.U32.AND P1, PT, R8, 0x3, PT ;  /* 0x000000030800780c */ /* 0x000fe20003f24070 */
[----:B---3--:R-:W-:Y:S01]  /*70d0*/  UISETP.NE.AND UP0, UPT, UR7, URZ, UPT ;  /* 0x000000ff0700728c */ /* 0x008fe2000bf05270 */
[----:B0-----:R-:W-:-:S05]  /*70e0*/  FADD.FTZ R10, R10, R11 ;  /* 0x0000000b0a0a7221 */ /* 0x001fca0000010000 */
[----:B-1----:R-:W0:Y:S02]  /*70f0*/  SHFL.BFLY PT, R13, R10, 0x8, 0x1f ;  /* 0x0d001f000a0d7f89 */ /* 0x002e2400000e0000 */
[----:B0-----:R-:W-:-:S05]  /*7100*/  FADD.FTZ R13, R10, R13 ;  /* 0x0000000d0a0d7221 */ /* 0x001fca0000010000 */
[----:B------:R-:W0:Y:S02]  /*7110*/  SHFL.BFLY PT, R12, R13, 0x4, 0x1f ;  /* 0x0c801f000d0c7f89 */ /* 0x000e2400000e0000 */
[----:B0-----:R-:W-:Y:S01]  /*7120*/  FADD.FTZ R14, R13, R12 ;  /* 0x0000000c0d0e7221 */ /* 0x001fe20000010000 */
[----:B------:R-:W-:Y:S01]  /*7130*/  SHF.R.U32.HI R12, RZ, 0x5, R0 ;  /* 0x00000005ff0c7819 */ /* 0x000fe20000011600 */
[----:B------:R-:W0:Y:S03]  /*7140*/  S2R R13, SR_CTAID.X ;  /* 0x00000000000d7919 */ /* 0x000e260000002500 */
[----:B------:R-:W-:Y:S01]  /*7150*/  @!P0 LEA R7, R12, R7, 0x2 ;  /* 0x000000070c078211 */ /* 0x000fe200078e10ff */
[----:B------:R-:W1:Y:S02]  /*7160*/  SHFL.BFLY PT, R15, R14, 0x2, 0x1f ;  /* 0x0c401f000e0f7f89 */ /* 0x000e6400000e0000 */
[----:B-1----:R-:W-:-:S05]  /*7170*/  FADD.FTZ R15, R14, R15 ;  /* 0x0000000f0e0f7221 */ /* 0x002fca0000010000 */
[----:B------:R-:W1:Y:S02]  /*7180*/  SHFL.BFLY PT, R20, R15, 0x1, 0x1f ;  /* 0x0c201f000f147f89 */ /* 0x000e6400000e0000 */
[----:B-1----:R-:W-:Y:S02]  /*7190*/  FADD.FTZ R8, R15, R20 ;  /* 0x000000140f087221 */ /* 0x002fe40000010000 */
[----:B------:R-:W0:Y:S03]  /*71a0*/  LDC R20, c[0x0][0x3f8] ;  /* 0x0000fe00ff147b82 */ /* 0x000e260000000800 */
[----:B------:R-:W-:Y:S05]  /*71b0*/  @!P0 STS [R7+0x10], R8 ;  /* 0x0000100807008388 */ /* 0x000fea0000000800 */
[----:B------:R-:W-:Y:S01]  /*71c0*/  BAR.SYNC.DEFER_BLOCKING 0x0 ;  /* 0x0000000000007b1d */ /* 0x000fe20000010000 */
[----:B------:R-:W-:Y:S01]  /*71d0*/  ISETP.GT.AND P0, PT, R5, R18, PT ;  /* 0x000000120500720c */ /* 0x000fe20003f04270 */
[----:B0-----:R-:W-:-:S04]  /*71e0*/  IMAD R22, R20, UR5, R13 ;  /* 0x0000000514167c24 */ /* 0x001fc8000f8e020d */
[----:B------:R-:W0:Y:S04]  /*71f0*/  @!P1 LDS R8, [R9+0x10] ;  /* 0x0000100009089984 */ /* 0x000e280000000800 */
[----:B0-----:R-:W0:Y:S02]  /*7200*/  SHFL.BFLY PT, R11, R8, 0x2, 0x1f ;  /* 0x0c401f00080b7f89 */ /* 0x001e2400000e0000 */
[----:B0-----:R-:W-:Y:S01]  /*7210*/  FADD.FTZ R11, R11, R8 ;  /* 0x000000080b0b7221 */ /* 0x001fe20000010000 */
[----:B------:R-:W-:-:S04]  /*7220*/  CS2R R8, SRZ ;  /* 0x0000000000087805 */ /* 0x000fc8000001ff00 */
[----:B------:R-:W0:Y:S02]  /*7230*/  SHFL.BFLY PT, R10, R11, 0x1, 0x1f ;  /* 0x0c201f000b0a7f89 */ /* 0x000e2400000e0000 */
[----:B0-----:R-:W-:-:S06]  /*7240*/  FADD.FTZ R10, R11, R10 ;  /* 0x0000000a0b0a7221 */ /* 0x001fcc0000010000 */
[----:B------:R-:W0:Y:S02]  /*7250*/  SHFL.IDX PT, R10, R10, RZ, 0x1f ;  /* 0x00001fff0a0a7589 */ /* 0x000e2400000e0000 */
[----:B0-----:R-:W-:-:S06]  /*7260*/  FADD.FTZ R7, R10, 9.9999999747524270788e-07 ;  /* 0x358637bd0a077421 */ /* 0x001fcc0000010000 */
[----:B------:R-:W0:Y:S01]  /*7270*/  MUFU.RCP R7, R7 ;  /* 0x0000000700077308 */ /* 0x000e220000001000 */
[----:B------:R-:W-:Y:S05]  /*7280*/  BRA.U !UP0, `(.L_x_2944) ;  /* 0x0000000108187547 */ /* 0x000fea000b800000 */
[----:B------:R-:W1:Y:S08]  /*7290*/  LDC R9, c[0x0][0x488] ;  /* 0x00012200ff097b82 */ /* 0x000e700000000800 */
[----:B------:R-:W1:Y:S08]  /*72a0*/  LDC R8, c[0x0][0x40c] ;  /* 0x00010300ff087b82 */ /* 0x000e700000000800 */
[----:B------:R-:W3:Y:S01]  /*72b0*/  LDC R11, c[0x0][0x3f4] ;  /* 0x0000fd00ff0b7b82 */ /* 0x000ee20000000800 */
[----:B-1----:R-:W-:-:S04]  /*72c0*/  IMAD R8, R22, R9, R8 ;  /* 0x0000000916087224 */ /* 0x002fc800078e0208 */
[----:B---3--:R-:W-:-:S05]  /*72d0*/  IMAD R8, R8, R11, RZ ;  /* 0x0000000b08087224 */ /* 0x008fca00078e02ff */
[----:B------:R-:W-:-:S07]  /*72e0*/  SHF.R.S32.HI R9, RZ, 0x1f, R8 ;  /* 0x0000001fff097819 */ /* 0x000fce0000011408 */
.L_x_2944:
        /* <DEDUP_REMOVED lines=12> */
[----:B------:R-:W1:Y:S01]  /*73b0*/  S2UR UR6, SR_CgaCtaId ;  /* 0x00000000000679c3 */ /* 0x000e620000008800 */
        /* <DEDUP_REMOVED lines=8> */
[----:B-1----:R-:W-:-:S06]  /*7440*/  ULEA UR5, UR6, UR5, 0x18 ;  /* 0x0000000506057291 */ /* 0x002fcc000f8ec0ff */
[----:B------:R-:W-:-:S07]  /*7450*/  IADD3 R6, PT, PT, R17, UR5, RZ ;  /* 0x0000000511067c10 */ /* 0x000fce000fffe0ff */
.L_x_2950:
[----:B------:R-:W0:Y:S01]  /*7460*/  LDS R8, [R6] ;  /* 0x0000000006087984 */ /* 0x000e220000000800 */
[----:B------:R-:W-:-:S05]  /*7470*/  VIADD R9, R9, 0x1 ;  /* 0x0000000109097836 */ /* 0x000fca0000000000 */
[----:B------:R-:W-:Y:S01]  /*7480*/  ISETP.NE.AND P0, PT, R9, RZ, PT ;  /* 0x000000ff0900720c */ /* 0x000fe20003f05270 */
[----:B0-----:R-:W-:-:S05]  /*7490*/  FMUL.FTZ R11, R8, R7 ;  /* 0x00000007080b7220 */ /* 0x001fca0000410000 */
[----:B------:R0:W-:Y:S02]  /*74a0*/  STS [R6], R11 ;  /* 0x0000000b06007388 */ /* 0x0001e40000000800 */
[----:B0-----:R-:W-:-:S05]  /*74b0*/  IADD3 R6, PT, PT, R6, 0x200, RZ ;  /* 0x0000020006067810 */ /* 0x001fca0007ffe0ff */
[----:B------:R-:W-:Y:S05]  /*74c0*/  @P0 BRA `(.L_x_2950) ;  /* 0xfffffffc00e40947 */ /* 0x000fea000383ffff */
.L_x_2949:
[----:B------:R-:W-:Y:S05]  /*74d0*/  BSYNC.RECONVERGENT B1 ;  /* 0x0000000000017941 */ /* 0x000fea0003800200 */
.L_x_2948:
[----:B------:R-:W-:Y:S05]  /*74e0*/  @!P1 BRA `(.L_x_2946) ;  /* 0x0000001400109947 */ /* 0x000fea0003800000 */
[----:B------:R-:W1:Y:S01]  /*74f0*/  S2UR UR6, SR_CgaCtaId ;  /* 0x00000000000679c3 */ /* 0x000e620000008800 */
[----:B------:R-:W-:Y:S01]  /*7500*/  UMOV UR5, 0x400 ;  /* 0x0000040000057882 */ /* 0x000fe20000000000 */
[----:B------:R-:W-:Y:S01]  /*7510*/  IMAD.SHL.U32 R6, R23, 0x4, RZ ;  /* 0x0000000417067824 */ /* 0x000fe200078e00ff */
[----:B------:R-:W-:Y:S01]  /*7520*/  UIADD3 UR5, UPT, UPT, UR5, 0x220, URZ ;  /* 0x0000022005057890 */ /* 0x000fe2000fffe0ff */
[----:B------:R-:W-:-:S03]  /*7530*/  VIADD R25, R5, 0x200 ;  /* 0x0000020005197836 */ /* 0x000fc60000000000 */
[----:B------:R-:W-:Y:S02]  /*7540*/  LEA R6, R5, -R6, 0x2 ;  /* 0x8000000605067211 */ /* 0x000fe400078e10ff */
[----:B------:R-:W-:Y:S01]  /*7550*/  ISETP.GT.AND P0, PT, R25, R18, PT ;  /* 0x000000121900720c */ /* 0x000fe20003f04270 */
[----:B-1----:R-:W-:-:S06]  /*7560*/  ULEA UR5, UR6, UR5, 0x18 ;  /* 0x0000000506057291 */ /* 0x002fcc000f8ec0ff */
[----:B------:R-:W-:-:S03]  /*7570*/  IADD3 R5, PT, PT, R6, UR5, RZ ;  /* 0x0000000506057c10 */ /* 0x000fc6000fffe0ff */
[----:B------:R-:W0:Y:S04]  /*7580*/  LDS R8, [R6+UR5] ;  /* 0x0000000506087984 */ /* 0x000e280008000800 */
[----:B------:R-:W1:Y:S04]  /*7590*/  LDS R10, [R6+UR5+0x200] ;  /* 0x00020005060a7984 */ /* 0x000e680008000800 */
[----:B------:R-:W3:Y:S04]  /*75a0*/  LDS R14, [R6+UR5+0x400] ;  /* 0x00040005060e7984 */ /* 0x000ee80008000800 */
[----:B------:R-:W4:Y:S01]  /*75b0*/  LDS R24, [R6+UR5+0x600] ;  /* 0x0006000506187984 */ /* 0x000f220008000800 */
[-C--:B0-----:R-:W-:Y:S01]  /*75c0*/  FMUL.FTZ R9, R8, R7.reuse ;  /* 0x0000000708097220 */ /* 0x081fe20000410000 */
[----:B-1----:R-:W-:-:S04]  /*75d0*/  FMUL.FTZ R11, R10, R7 ;  /* 0x000000070a0b7220 */ /* 0x002fc80000410000 */
[----:B------:R0:W-:Y:S01]  /*75e0*/  STS [R6+UR5], R9 ;  /* 0x0000000906007988 */ /* 0x0001e20008000805 */
[----:B---3--:R-:W-:-:S03]  /*75f0*/  FMUL.FTZ R15, R14, R7 ;  /* 0x000000070e0f7220 */ /* 0x008fc60000410000 */
[----:B------:R0:W-:Y:S01]  /*7600*/  STS [R6+UR5+0x200], R11 ;  /* 0x0002000b06007988 */ /* 0x0001e20008000805 */
[----:B----4-:R-:W-:-:S03]  /*7610*/  FMUL.FTZ R21, R24, R7 ;  /* 0x0000000718157220 */ /* 0x010fc60000410000 */
[----:B------:R0:W-:Y:S04]  /*7620*/  STS [R6+UR5+0x400], R15 ;  /* 0x0004000f06007988 */ /* 0x0001e80008000805 */
[----:B------:R0:W-:Y:S01]  /*7630*/  STS [R6+UR5+0x600], R21 ;  /* 0x0006001506007988 */ /* 0x0001e20008000805 */
[----:B------:R-:W-:Y:S05]  /*7640*/  @P0 BRA `(.L_x_2946) ;  /* 0x0000001000b80947 */ /* 0x000fea0003800000 */
[----:B0-----:R-:W-:Y:S01]  /*7650*/  IMAD.IADD R6, R18, 0x1, -R25 ;  /* 0x0000000112067824 */ /* 0x001fe200078e0a19 */
[----:B------:R-:W-:Y:S01]  /*7660*/  BSSY.RECONVERGENT B1, `(.L_x_2951) ;  /* 0x000003b000017945 */ /* 0x000fe20003800200 */
[----:B------:R-:W-:Y:S02]  /*7670*/  IADD3 R5, PT, PT, R5, 0xc00, RZ ;  /* 0x00000c0005057810 */ /* 0x000fe40007ffe0ff */
[----:B------:R-:W-:Y:S02]  /*7680*/  PLOP3.LUT P0, PT, PT, PT, PT, 0x80, 0x8 ;  /* 0x000000000008781c */ /* 0x000fe40003f0f070 */
[----:B------:R-:W-:-:S13]  /*7690*/  ISETP.GT.AND P1, PT, R6, 0x5ff, PT ;  /* 0x000005ff0600780c */ /* 0x000fda0003f24270 */
[----:B------:R-:W-:Y:S05]  /*76a0*/  @!P1 BRA `(.L_x_2952) ;  /* 0x0000000000d89947 */ /* 0x000fea0003800000 */
[----:B------:R-:W-:Y:S01]  /*76b0*/  PLOP3.LUT P0, PT, PT, PT, PT, 0x8, 0x80 ;  /* 0x000000000080781c */ /* 0x000fe20003f0e170 */
[----:B------:R-:W-:-:S12]  /*76c0*/  VIADD R48, R18, 0xfffffa01 ;  /* 0xfffffa0112307836 */ /* 0x000fd80000000000 */
.L_x_2953:
[----:B------:R-:W0:Y:S01]  /*76d0*/  LDS R6, [R5+-0x400] ;  /* 0xfffc000005067984 */ /* 0x000e220000000800 */
[----:B------:R-:W-:-:S03]  /*76e0*/  IADD3 R25, PT, PT, R25, 0x800, RZ ;  /* 0x0000080019197810 */ /* 0x000fc60007ffe0ff */
[----:B------:R-:W1:Y:S01]  /*76f0*/  LDS R8, [R5+-0x200] ;  /* 0xfffe000005087984 */ /* 0x000e620000000800 */
[----:B------:R-:W-:-:S03]  /*7700*/  ISETP.GE.AND P1, PT, R25, R48, PT ;  /* 0x000000301900720c */ /* 0x000fc60003f26270 */
[----:B------:R-:W3:Y:S04]  /*7710*/  LDS R10, [R5] ;  /* 0x00000000050a7984 */ /* 0x000ee80000000800 */
[----:B------:R-:W4:Y:S04]  /*7720*/  LDS R14, [R5+0x200] ;  /* 0x00020000050e7984 */ /* 0x000f280000000800 */
[----:B------:R-:W5:Y:S04]  /*7730*/  LDS R24, [R5+0x400] ;  /* 0x0004000005187984 */ /* 0x000f680000000800 */
[----:B------:R-:W5:Y:S04]  /*7740*/  LDS R26, [R5+0x600] ;  /* 0x00060000051a7984 */ /* 0x000f680000000800 */
[----:B--2---:R-:W2:Y:S04]  /*7750*/  LDS R28, [R5+0x800] ;  /* 0x00080000051c7984 */ /* 0x004ea80000000800 */
[----:B------:R-:W2:Y:S04]  /*7760*/  LDS R30, [R5+0xa00] ;  /* 0x000a0000051e7984 */ /* 0x000ea80000000800 */
[----:B------:R-:W2:Y:S04]  /*7770*/  LDS R32, [R5+0xc00] ;  /* 0x000c000005207984 */ /* 0x000ea80000000800 */
[----:B------:R-:W2:Y:S04]  /*7780*/  LDS R34, [R5+0xe00] ;  /* 0x000e000005227984 */ /* 0x000ea80000000800 */
[----:B------:R-:W2:Y:S01]  /*7790*/  LDS R36, [R5+0x1000] ;  /* 0x0010000005247984 */ /* 0x000ea20000000800 */
[----:B0-----:R-:W-:-:S03]  /*77a0*/  FMUL.FTZ R6, R7, R6 ;  /* 0x0000000607067220 */ /* 0x001fc60000410000 */
[----:B------:R-:W0:Y:S01]  /*77b0*/  LDS R38, [R5+0x1200] ;  /* 0x0012000005267984 */ /* 0x000e220000000800 */
[----:B-1----:R-:W-:-:S03]  /*77c0*/  FMUL.FTZ R8, R7, R8 ;  /* 0x0000000807087220 */ /* 0x002fc60000410000 */
[----:B------:R-:W1:Y:S01]  /*77d0*/  LDS R40, [R5+0x1400] ;  /* 0x0014000005287984 */ /* 0x000e620000000800 */
[----:B---3--:R-:W-:-:S03]  /*77e0*/  FMUL.FTZ R10, R7, R10 ;  /* 0x0000000a070a7220 */ /* 0x008fc60000410000 */
[----:B------:R-:W3:Y:S01]  /*77f0*/  LDS R42, [R5+0x1600] ;  /* 0x00160000052a7984 */ /* 0x000ee20000000800 */
[----:B----4-:R-:W-:-:S03]  /*7800*/  FMUL.FTZ R14, R7, R14 ;  /* 0x0000000e070e7220 */ /* 0x010fc60000410000 */
[----:B------:R-:W4:Y:S01]  /*7810*/  LDS R44, [R5+0x1800] ;  /* 0x00180000052c7984 */ /* 0x000f220000000800 */
[----:B-----5:R-:W-:-:S03]  /*7820*/  FMUL.FTZ R24, R7, R24 ;  /* 0x0000001807187220 */ /* 0x020fc60000410000 */
[----:B------:R-:W5:Y:S01]  /*7830*/  LDS R46, [R5+0x1a00] ;  /* 0x001a0000052e7984 */ /* 0x000f620000000800 */
[C---:B------:R-:W-:Y:S01]  /*7840*/  FMUL.FTZ R26, R7.reuse, R26 ;  /* 0x0000001a071a7220 */ /* 0x040fe20000410000 */
[C---:B--2---:R-:W-:Y:S02]  /*7850*/  FMUL.FTZ R28, R7.reuse, R28 ;  /* 0x0000001c071c7220 */ /* 0x044fe40000410000 */
[----:B------:R-:W-:Y:S01]  /*7860*/  STS [R5+-0x400], R6 ;  /* 0xfffc000605007388 */ /* 0x000fe20000000800 */
[----:B------:R-:W-:-:S03]  /*7870*/  FMUL.FTZ R30, R7, R30 ;  /* 0x0000001e071e7220 */ /* 0x000fc60000410000 */
[----:B------:R-:W-:Y:S01]  /*7880*/  STS [R5+-0x200], R8 ;  /* 0xfffe000805007388 */ /* 0x000fe20000000800 */
[----:B------:R-:W-:-:S03]  /*7890*/  FMUL.FTZ R32, R7, R32 ;  /* 0x0000002007207220 */ /* 0x000fc60000410000 */
[----:B------:R-:W-:Y:S01]  /*78a0*/  STS [R5], R10 ;  /* 0x0000000a05007388 */ /* 0x000fe20000000800 */
[----:B------:R-:W-:-:S03]  /*78b0*/  FMUL.FTZ R34, R7, R34 ;  /* 0x0000002207227220 */ /* 0x000fc60000410000 */
        /* <DEDUP_REMOVED lines=21> */
.L_x_2952:
[----:B------:R-:W-:Y:S05]  /*7a10*/  BSYNC.RECONVERGENT B1 ;  /* 0x0000000000017941 */ /* 0x000fea0003800200 */
.L_x_2951:
        /* <DEDUP_REMOVED lines=10> */
[----:B------:R-:W5:Y:S04]  /*7ac0*/  LDS R24, [R5+0x400] ;  /* 0x0004000005187984 */ /* 0x000f680000000800 */
[----:B------:R-:W5:Y:S04]  /*7ad0*/  LDS R26, [R5+0x600] ;  /* 0x00060000051a7984 */ /* 0x000f680000000800 */
[----:B--2---:R-:W2:Y:S04]  /*7ae0*/  LDS R28, [R5+0x800] ;  /* 0x00080000051c7984 */ /* 0x004ea80000000800 */
[----:B------:R-:W2:Y:S01]  /*7af0*/  LDS R30, [R5+0xa00] ;  /* 0x000a0000051e7984 */ /* 0x000ea20000000800 */
[C---:B0-----:R-:W-:Y:S01]  /*7b00*/  FMUL.FTZ R6, R7.reuse, R6 ;  /* 0x0000000607067220 */ /* 0x041fe20000410000 */
[----:B-1----:R-:W-:-:S04]  /*7b10*/  FMUL.FTZ R8, R7, R8 ;  /* 0x0000000807087220 */ /* 0x002fc80000410000 */
[----:B------:R-:W-:Y:S01]  /*7b20*/  STS [R5+-0x400], R6 ;  /* 0xfffc000605007388 */ /* 0x000fe20000000800 */
[----:B---3--:R-:W-:-:S03]  /*7b30*/  FMUL.FTZ R10, R7, R10 ;  /* 0x0000000a070a7220 */ /* 0x008fc60000410000 */
[----:B------:R-:W-:Y:S01]  /*7b40*/  STS [R5+-0x200], R8 ;  /* 0xfffe000805007388 */ /* 0x000fe20000000800 */
[----:B----4-:R-:W-:-:S03]  /*7b50*/  FMUL.FTZ R14, R7, R14 ;  /* 0x0000000e070e7220 */ /* 0x010fc60000410000 */
[----:B------:R-:W-:Y:S01]  /*7b60*/  STS [R5], R10 ;  /* 0x0000000a05007388 */ /* 0x000fe20000000800 */
[----:B-----5:R-:W-:-:S03]  /*7b70*/  FMUL.FTZ R24, R7, R24 ;  /* 0x0000001807187220 */ /* 0x020fc60000410000 */
[----:B------:R-:W-:Y:S01]  /*7b80*/  STS [R5+0x200], R14 ;  /* 0x0002000e05007388 */ /* 0x000fe20000000800 */
[----:B------:R-:W-:-:S03]  /*7b90*/  FMUL.FTZ R26, R7, R26 ;  /* 0x0000001a071a7220 */ /* 0x000fc60000410000 */
[----:B------:R-:W-:Y:S01]  /*7ba0*/  STS [R5+0x400], R24 ;  /* 0x0004001805007388 */ /* 0x000fe20000000800 */
[----:B--2---:R-:W-:-:S03]  /*7bb0*/  FMUL.FTZ R28, R7, R28 ;  /* 0x0000001c071c7220 */ /* 0x004fc60000410000 */
[----:B------:R-:W-:Y:S01]  /*7bc0*/  STS [R5+0x600], R26 ;  /* 0x0006001a05007388 */ /* 0x000fe20000000800 */
[----:B------:R-:W-:-:S03]  /*7bd0*/  FMUL.FTZ R30, R7, R30 ;  /* 0x0000001e071e7220 */ /* 0x000fc60000410000 */
[----:B------:R-:W-:Y:S04]  /*7be0*/  STS [R5+0x800], R28 ;  /* 0x0008001c05007388 */ /* 0x000fe80000000800 */
[----:B------:R0:W-:Y:S02]  /*7bf0*/  STS [R5+0xa00], R30 ;  /* 0x000a001e05007388 */ /* 0x0001e40000000800 */
[----:B0-----:R-:W-:-:S07]  /*7c00*/  IADD3 R5, PT, PT, R5, 0x1000, RZ ;  /* 0x0000100005057810 */ /* 0x001fce0007ffe0ff */
.L_x_2955:
[----:B------:R-:W-:Y:S05]  /*7c10*/  BSYNC.RECONVERGENT B1 ;  /* 0x0000000000017941 */ /* 0x000fea0003800200 */
.L_x_2954:
[----:B------:R-:W-:-:S13]  /*7c20*/  ISETP.GT.AND P1, PT, R25, R18, PT ;  /* 0x000000121900720c */ /* 0x000fda0003f24270 */
[----:B------:R-:W-:Y:S05]  /*7c30*/  @!P0 BRA P1, `(.L_x_2946) ;  /* 0x0000000c003c8947 */ /* 0x000fea0000800000 */
[----:B------:R-:W0:Y:S04]  /*7c40*/  LDS R6, [R5+-0x400] ;  /* 0xfffc000005067984 */ /* 0x000e280000000800 */
[----:B------:R-:W1:Y:S04]  /*7c50*/  LDS R8, [R5+-0x200] ;  /* 0xfffe000005087984 */ /* 0x000e680000000800 */
[----:B------:R-:W3:Y:S04]  /*7c60*/  LDS R10, [R5] ;  /* 0x00000000050a7984 */ /* 0x000ee80000000800 */
[----:B------:R-:W4:Y:S01]  /*7c70*/  LDS R14, [R5+0x200] ;  /* 0x00020000050e7984 */ /* 0x000f220000000800 */
[C---:B0-----:R-:W-:Y:S01]  /*7c80*/  FMUL.FTZ R6, R7.reuse, R6 ;  /* 0x0000000607067220 */ /* 0x041fe20000410000 */
[----:B-1----:R-:W-:-:S04]  /*7c90*/  FMUL.FTZ R8, R7, R8 ;  /* 0x0000000807087220 */ /* 0x002fc80000410000 */
[----:B------:R0:W-:Y:S01]  /*7ca0*/  STS [R5+-0x400], R6 ;  /* 0xfffc000605007388 */ /* 0x0001e20000000800 */
[----:B---3--:R-:W-:-:S03]  /*7cb0*/  FMUL.FTZ R10, R7, R10 ;  /* 0x0000000a070a7220 */ /* 0x008fc60000410000 */
[----:B------:R0:W-:Y:S01]  /*7cc0*/  STS [R5+-0x200], R8 ;  /* 0xfffe000805007388 */ /* 0x0001e20000000800 */
[----:B----4-:R-:W-:-:S03]  /*7cd0*/  FMUL.FTZ R14, R7, R14 ;  /* 0x0000000e070e7220 */ /* 0x010fc60000410000 */
[----:B------:R0:W-:Y:S04]  /*7ce0*/  STS [R5], R10 ;  /* 0x0000000a05007388 */ /* 0x0001e80000000800 */
[----:B------:R0:W-:Y:S01]  /*7cf0*/  STS [R5+0x200], R14 ;  /* 0x0002000e05007388 */ /* 0x0001e20000000800 */
[----:B------:R-:W-:Y:S05]  /*7d00*/  BRA `(.L_x_2946) ;  /* 0x0000000c00087947 */ /* 0x000fea0003800000 */
.L_x_2947:
        /* <DEDUP_REMOVED lines=18> */
[----:B------:R-:W-:-:S03]  /*7e30*/  IADD3 R14, PT, PT, -R6, RZ, RZ ;  /* 0x000000ff060e7210 */ /* 0x000fc60007ffe1ff */
[----:B------:R-:W-:Y:S01]  /*7e40*/  IMAD.IADD R5, R5, 0x1, R10 ;  /* 0x0000000105057824 */ /* 0x000fe200078e020a */
[----:B---3--:R-:W-:-:S04]  /*7e50*/  LEA R21, P0, R24, UR8, 0x2 ;  /* 0x0000000818157c11 */ /* 0x008fc8000f8010ff */
[----:B------:R-:W-:Y:S01]  /*7e60*/  LEA.HI.X R24, R24, UR9, R11, 0x2, P0 ;  /* 0x0000000918187c11 */ /* 0x000fe200080f140b */
[----:B-1----:R-:W-:-:S06]  /*7e70*/  ULEA UR5, UR6, UR5, 0x18 ;  /* 0x0000000506057291 */ /* 0x002fcc000f8ec0ff */
[----:B------:R-:W-:-:S07]  /*7e80*/  VIADD R6, R17, UR5 ;  /* 0x0000000511067c36 */ /* 0x000fce0008000000 */
.L_x_2958:
[----:B-1----:R-:W0:Y:S01]  /*7e90*/  LDS R10, [R6] ;  /* 0x00000000060a7984 */ /* 0x002e220000000800 */
[----:B------:R-:W-:Y:S01]  /*7ea0*/  IMAD.MOV.U32 R11, RZ, RZ, R24 ;  /* 0x000000ffff0b7224 */ /* 0x000fe200078e0018 */
[----:B------:R-:W-:-:S04]  /*7eb0*/  IADD3 R14, PT, PT, R14, 0x1, RZ ;  /* 0x000000010e0e7810 */ /* 0x000fc80007ffe0ff */
[----:B------:R-:W-:Y:S01]  /*7ec0*/  ISETP.NE.AND P0, PT, R14, RZ, PT ;  /* 0x000000ff0e00720c */ /* 0x000fe20003f05270 */
[----:B0-----:R-:W-:Y:S01]  /*7ed0*/  FMUL.FTZ R15, R10, R7 ;  /* 0x000000070a0f7220 */ /* 0x001fe20000410000 */
[----:B------:R-:W-:Y:S02]  /*7ee0*/  MOV R10, R21 ;  /* 0x00000015000a7202 */ /* 0x000fe40000000f00 */
[----:B------:R-:W-:Y:S02]  /*7ef0*/  IADD3 R21, P2, PT, R21, 0x200, RZ ;  /* 0x0000020015157810 */ /* 0x000fe40007f5e0ff */
[----:B------:R0:W-:Y:S03]  /*7f00*/  STS [R6], R15 ;  /* 0x0000000f06007388 */ /* 0x0001e60000000800 */
[----:B------:R-:W-:Y:S01]  /*7f10*/  IMAD.X R24, RZ, RZ, R24, P2 ;  /* 0x000000ffff187224 */ /* 0x000fe200010e0618 */
[----:B------:R1:W-:Y:S01]  /*7f20*/  STG.E desc[UR36][R10.64], R15 ;  /* 0x0000000f0a007986 */ /* 0x0003e2000c101924 */
[----:B0-----:R-:W-:-:S02]  /*7f30*/  IADD3 R6, PT, PT, R6, 0x200, RZ ;  /* 0x0000020006067810 */ /* 0x001fc40007ffe0ff */
[----:B------:R-:W-:Y:S05]  /*7f40*/  @P0 BRA `(.L_x_2958) ;  /* 0xfffffffc00d00947 */ /* 0x000fea000383ffff */
.L_x_2957:
[----:B------:R-:W-:Y:S05]  /*7f50*/  BSYNC.RECONVERGENT B1 ;  /* 0x0000000000017941 */ /* 0x000fea0003800200 */
.L_x_2956:
[----:B------:R-:W-:Y:S05]  /*7f60*/  @!P1 BRA `(.L_x_2946) ;  /* 0x0000000800709947 */ /* 0x000fea0003800000 */
[----:B-1----:R-:W1:Y:S01]  /*7f70*/  S2R R10, SR_CgaCtaId ;  /* 0x00000000000a7919 */ /* 0x002e620000008800 */
[----:B------:R-:W3:Y:S01]  /*7f80*/  LDCU.64 UR8, c[0x0][0x480] ;  /* 0x00009000ff0877ac */ /* 0x000ee20008000a00 */
[C---:B------:R-:W-:Y:S01]  /*7f90*/  IADD3 R8, P0, PT, R5.reuse, R8, RZ ;  /* 0x0000000805087210 */ /* 0x040fe20007f1e0ff */
[----:B------:R-:W-:Y:S01]  /*7fa0*/  BSSY.RECONVERGENT B1, `(.L_x_2959) ;  /* 0x000005a000017945 */ /* 0x000fe20003800200 */
[----:B------:R-:W-:Y:S02]  /*7fb0*/  IADD3 R15, PT, PT, -R5, R18, RZ ;  /* 0x00000012050f7210 */ /* 0x000fe40007ffe1ff */
[----:B------:R-:W-:Y:S01]  /*7fc0*/  MOV R6, 0x400 ;  /* 0x0000040000067802 */ /* 0x000fe20000000f00 */
[----:B------:R-:W-:Y:S01]  /*7fd0*/  IMAD.X R9, RZ, RZ, R9, P0 ;  /* 0x000000ffff097224 */ /* 0x000fe200000e0609 */
[----:B------:R-:W-:Y:S02]  /*7fe0*/  ISETP.GT.AND P1, PT, R15, 0x5ff, PT ;  /* 0x000005ff0f00780c */ /* 0x000fe40003f24270 */
[----:B---3--:R-:W-:-:S04]  /*7ff0*/  LEA R11, P0, R8, UR8, 0x2 ;  /* 0x00000008080b7c11 */ /* 0x008fc8000f8010ff */
[----:B------:R-:W-:Y:S01]  /*8000*/  LEA.HI.X R14, R8, UR9, R9, 0x2, P0 ;  /* 0x00000009080e7c11 */ /* 0x000fe200080f1409 */
[----:B------:R-:W-:Y:S01]  /*8010*/  VIADD R9, R6, 0x220 ;  /* 0x0000022006097836 */ /* 0x000fe20000000000 */
[----:B------:R-:W-:Y:S02]  /*8020*/  SHF.L.U32 R6, R23, 0x2, RZ ;  /* 0x0000000217067819 */ /* 0x000fe400000006ff */
[----:B------:R-:W-:-:S03]  /*8030*/  IADD3 R8, P0, PT, R11, 0x400, RZ ;  /* 0x000004000b087810 */ /* 0x000fc60007f1e0ff */
[----:B------:R-:W-:Y:S01]  /*8040*/  IMAD R6, R5, 0x4, -R6 ;  /* 0x0000000405067824 */ /* 0x000fe200078e0a06 */
[----:B-1----:R-:W-:Y:S02]  /*8050*/  LEA R11, R10, R9, 0x18 ;  /* 0x000000090a0b7211 */ /* 0x002fe400078ec0ff */
[----:B------:R-:W-:Y:S02]  /*8060*/  IADD3.X R9, PT, PT, RZ, R14, RZ, P0, !PT ;  /* 0x0000000eff097210 */ /* 0x000fe400007fe4ff */
[----:B------:R-:W-:Y:S02]  /*8070*/  IADD3 R6, PT, PT, R6, 0x400, R11 ;  /* 0x0000040006067810 */ /* 0x000fe40007ffe00b */
[----:B------:R-:W-:Y:S01]  /*8080*/  PLOP3.LUT P0, PT, PT, PT, PT, 0x80, 0x8 ;  /* 0x000000000008781c */ /* 0x000fe20003f0f070 */
[----:B------:R-:W-:-:S12]  /*8090*/  @!P1 BRA `(.L_x_2960) ;  /* 0x0000000400289947 */ /* 0x000fd80003800000 */
[----:B------:R-:W-:Y:S01]  /*80a0*/  PLOP3.LUT P0, PT, PT, PT, PT, 0x8, 0x80 ;  /* 0x000000000080781c */ /* 0x000fe20003f0e170 */
[----:B------:R-:W-:-:S12]  /*80b0*/  VIADD R50, R18, 0xfffffa01 ;  /* 0xfffffa0112327836 */ /* 0x000fd80000000000 */
.L_x_2961:
[----:B------:R-:W0:Y:S01]  /*80c0*/  LDS R10, [R6+-0x400] ;  /* 0xfffc0000060a7984 */ /* 0x000e220000000800 */
[----:B------:R-:W-:-:S03]  /*80d0*/  IADD3 R5, PT, PT, R5, 0x800, RZ ;  /* 0x0000080005057810 */ /* 0x000fc60007ffe0ff */
[----:B------:R-:W1:Y:S01]  /*80e0*/  LDS R14, [R6+-0x200] ;  /* 0xfffe0000060e7984 */ /* 0x000e620000000800 */
[----:B------:R-:W-:-:S03]  /*80f0*/  ISETP.GE.AND P1, PT, R5, R50, PT ;  /* 0x000000320500720c */ /* 0x000fc60003f26270 */
[----:B------:R-:W3:Y:S04]  /*8100*/  LDS R24, [R6] ;  /* 0x0000000006187984 */ /* 0x000ee80000000800 */
[----:B------:R-:W-:Y:S04]  /*8110*/  LDS R36, [R6+0xc00] ;  /* 0x000c000006247984 */ /* 0x000fe80000000800 */
[----:B------:R-:W4:Y:S04]  /*8120*/  LDS R26, [R6+0x200] ;  /* 0x00020000061a7984 */ /* 0x000f280000000800 */
[----:B--2---:R-:W2:Y:S04]  /*8130*/  LDS R28, [R6+0x400] ;  /* 0x00040000061c7984 */ /* 0x004ea80000000800 */
[----:B------:R-:W5:Y:S04]  /*8140*/  LDS R30, [R6+0x600] ;  /* 0x00060000061e7984 */ /* 0x000f680000000800 */
[----:B------:R-:W5:Y:S04]  /*8150*/  LDS R32, [R6+0x800] ;  /* 0x0008000006207984 */ /* 0x000f680000000800 */
[----:B------:R-:W5:Y:S04]  /*8160*/  LDS R34, [R6+0xa00] ;  /* 0x000a000006227984 */ /* 0x000f680000000800 */
[----:B------:R-:W5:Y:S01]  /*8170*/  LDS R38, [R6+0xe00] ;  /* 0x000e000006267984 */ /* 0x000f620000000800 */
[----:B0-----:R-:W-:-:S03]  /*8180*/  FMUL.FTZ R11, R7, R10 ;  /* 0x0000000a070b7220 */ /* 0x001fc60000410000 */
[----:B------:R-:W-:Y:S01]  /*8190*/  LDS R40, [R6+0x1000] ;  /* 0x0010000006287984 */ /* 0x000fe20000000800 */
[----:B-1----:R-:W-:-:S03]  /*81a0*/  FMUL.FTZ R15, R7, R14 ;  /* 0x0000000e070f7220 */ /* 0x002fc60000410000 */
[----:B------:R-:W0:Y:S01]  /*81b0*/  LDS R10, [R6+0x1a00] ;  /* 0x001a0000060a7984 */ /* 0x000e220000000800 */
[----:B---3--:R-:W-:-:S03]  /*81c0*/  FMUL.FTZ R21, R7, R24 ;  /* 0x0000001807157220 */ /* 0x008fc60000410000 */
[----:B------:R-:W1:Y:S04]  /*81d0*/  LDS R42, [R6+0x1200] ;  /* 0x00120000062a7984 */ /* 0x000e680000000800 */
[----:B------:R-:W3:Y:S01]  /*81e0*/  LDS R44, [R6+0x1400] ;  /* 0x00140000062c7984 */ /* 0x000ee20000000800 */
[----:B----4-:R-:W-:-:S03]  /*81f0*/  FMUL.FTZ R25, R7, R26 ;  /* 0x0000001a07197220 */ /* 0x010fc60000410000 */
[----:B------:R-:W-:Y:S01]  /*8200*/  LDS R46, [R6+0x1600] ;  /* 0x00160000062e7984 */ /* 0x000fe20000000800 */
[----:B--2---:R-:W-:-:S03]  /*8210*/  FMUL.FTZ R27, R7, R28 ;  /* 0x0000001c071b7220 */ /* 0x004fc60000410000 */
[----:B------:R-:W2:Y:S01]  /*8220*/  LDS R48, [R6+0x1800] ;  /* 0x0018000006307984 */ /* 0x000ea20000000800 */
        /* <DEDUP_REMOVED lines=25> */
[----:B---3--:R-:W-:-:S03]  /*83c0*/  FMUL.FTZ R29, R7, R44 ;  /* 0x0000002c071d7220 */ /* 0x008fc60000410000 */
[----:B------:R-:W-:Y:S04]  /*83d0*/  STG.E desc[UR36][R8.64+0xa00], R11 ;  /* 0x000a000b08007986 */ /* 0x000fe8000c101924 */
        /* <DEDUP_REMOVED lines=22> */
.L_x_2960:
[----:B------:R-:W-:Y:S05]  /*8540*/  BSYNC.RECONVERGENT B1 ;  /* 0x0000000000017941 */ /* 0x000fea0003800200 */
.L_x_2959:
[----:B------:R-:W-:Y:S01]  /*8550*/  IMAD.IADD R10, R18, 0x1, -R5 ;  /* 0x00000001120a7824 */ /* 0x000fe200078e0a05 */
[----:B------:R-:W-:Y:S04]  /*8560*/  BSSY.RECONVERGENT B1, `(.L_x_2962) ;  /* 0x000002a000017945 */ /* 0x000fe80003800200 */
        /* <DEDUP_REMOVED lines=12> */
[C---:B0-----:R-:W-:Y:S01]  /*8630*/  FMUL.FTZ R11, R7.reuse, R10 ;  /* 0x0000000a070b7220 */ /* 0x041fe20000410000 */
[----:B------:R-:W-:Y:S01]  /*8640*/  IADD3 R10, P1, PT, R8, 0x1000, RZ ;  /* 0x00001000080a7810 */ /* 0x000fe20007f3e0ff */
[----:B-1----:R-:W-:-:S03]  /*8650*/  FMUL.FTZ R15, R7, R14 ;  /* 0x0000000e070f7220 */ /* 0x002fc60000410000 */
[----:B------:R-:W-:Y:S01]  /*8660*/  STG.E desc[UR36][R8.64+-0x400], R11 ;  /* 0xfffc000b08007986 */ /* 0x000fe2000c101924 */
[----:B---3--:R-:W-:-:S03]  /*8670*/  FMUL.FTZ R21, R7, R24 ;  /* 0x0000001807157220 */ /* 0x008fc60000410000 */
[----:B------:R-:W-:Y:S01]  /*8680*/  STS [R6+-0x400], R11 ;  /* 0xfffc000b06007388 */ /* 0x000fe20000000800 */
[----:B----4-:R-:W-:-:S03]  /*8690*/  FMUL.FTZ R25, R7, R26 ;  /* 0x0000001a07197220 */ /* 0x010fc60000410000 */
[----:B------:R-:W-:Y:S01]  /*86a0*/  STG.E desc[UR36][R8.64+-0x200], R15 ;  /* 0xfffe000f08007986 */ /* 0x000fe2000c101924 */
[----:B--2---:R-:W-:-:S03]  /*86b0*/  FMUL.FTZ R27, R7, R28 ;  /* 0x0000001c071b7220 */ /* 0x004fc60000410000 */
[----:B------:R0:W-:Y:S01]  /*86c0*/  STS [R6+-0x200], R15 ;  /* 0xfffe000f06007388 */ /* 0x0001e20000000800 */
[----:B-----5:R-:W-:-:S03]  /*86d0*/  FMUL.FTZ R29, R7, R30 ;  /* 0x0000001e071d7220 */ /* 0x020fc60000410000 */
        /* <DEDUP_REMOVED lines=18> */
.L_x_2963:
[----:B------:R-:W-:Y:S05]  /*8800*/  BSYNC.RECONVERGENT B1 ;  /* 0x0000000000017941 */ /* 0x000fea0003800200 */
.L_x_2962:
[----:B------:R-:W-:-:S13]  /*8810*/  ISETP.LE.OR P0, PT, R5, R18, P0 ;  /* 0x000000120500720c */ /* 0x000fda0000703670 */
[----:B------:R-:W-:Y:S05]  /*8820*/  @!P0 BRA `(.L_x_2946) ;  /* 0x0000000000408947 */ /* 0x000fea0003800000 */
[----:B------:R-:W0:Y:S04]  /*8830*/  LDS R10, [R6+-0x400] ;  /* 0xfffc0000060a7984 */ /* 0x000e280000000800 */
[----:B------:R-:W1:Y:S04]  /*8840*/  LDS R14, [R6+-0x200] ;  /* 0xfffe0000060e7984 */ /* 0x000e680000000800 */
[----:B------:R-:W3:Y:S04]  /*8850*/  LDS R24, [R6] ;  /* 0x0000000006187984 */ /* 0x000ee80000000800 */
[----:B------:R-:W4:Y:S01]  /*8860*/  LDS R26, [R6+0x200] ;  /* 0x00020000061a7984 */ /* 0x000f220000000800 */
[-C--:B0-----:R-:W-:Y:S01]  /*8870*/  FMUL.FTZ R5, R10, R7.reuse ;  /* 0x000000070a057220 */ /* 0x081fe20000410000 */
[----:B-1----:R-:W-:-:S04]  /*8880*/  FMUL.FTZ R11, R14, R7 ;  /* 0x000000070e0b7220 */ /* 0x002fc80000410000 */
        /* <DEDUP_REMOVED lines=10> */
.L_x_2946:
[----:B------:R-:W-:Y:S05]  /*8930*/  BSYNC.RECONVERGENT B0 ;  /* 0x0000000000007941 */ /* 0x000fea0003800200 */
.L_x_2945:
[----:B------:R-:W3:Y:S01]  /*8940*/  LDCU.64 UR6, c[0x0][0x3b0] ;  /* 0x00007600ff0677ac */ /* 0x000ee20008000a00 */
[----:B0-----:R-:W-:Y:S01]  /*8950*/  SHF.R.S32.HI R5, RZ, 0x1f, R18 ;  /* 0x0000001fff057819 */ /* 0x001fe20000011412 */
[----:B-1----:R-:W0:Y:S01]  /*8960*/  LDC.64 R14, c[0x0][0x3c0] ;  /* 0x0000f000ff0e7b82 */ /* 0x002e220000000a00 */
[----:B------:R-:W-:Y:S01]  /*8970*/  LOP3.LUT R17, R17, 0x7c, RZ, 0xc0, !PT ;  /* 0x0000007c11117812 */ /* 0x000fe200078ec0ff */
[----:B------:R-:W1:Y:S01]  /*8980*/  LDCU UR5, c[0x0][0x3f4] ;  /* 0x00007e80ff0577ac */ /* 0x000e620008000800 */
[----:B------:R-:W-:Y:S02]  /*8990*/  LEA.HI R5, R5, R18, RZ, 0x2 ;  /* 0x0000001205057211 */ /* 0x000fe400078f10ff */
[----:B------:R-:W-:Y:S02]  /*89a0*/  CS2R R10, SRZ ;  /* 0x00000000000a7805 */ /* 0x000fe4000001ff00 */
[----:B------:R-:W-:Y:S02]  /*89b0*/  CS2R R8, SRZ ;  /* 0x0000000000087805 */ /* 0x000fe4000001ff00 */
[----:B------:R-:W-:Y:S01]  /*89c0*/  IADD3 R32, PT, PT, R23, R12, RZ ;  /* 0x0000000c17207210 */ /* 0x000fe20007ffe0ff */
[----:B------:R-:W4:Y:S01]  /*89d0*/  LDCU.64 UR8, c[0x0][0x3c8] ;  /* 0x00007900ff0877ac */ /* 0x000f220008000a00 */
[----:B------:R-:W-:-:S05]  /*89e0*/  LOP3.LUT R5, R5, 0xfffffffc, RZ, 0xc0, !PT ;  /* 0xfffffffc05057812 */ /* 0x000fca00078ec0ff */
[----:B------:R-:W-:Y:S01]  /*89f0*/  IMAD.IADD R33, R18, 0x1, -R5 ;  /* 0x0000000112217824 */ /* 0x000fe200078e0a05 */
[----:B---3--:R-:W-:-:S04]  /*8a00*/  ISETP.NE.U32.AND P0, PT, RZ, UR6, PT ;  /* 0x00000006ff007c0c */ /* 0x008fc8000bf05070 */
[----:B------:R-:W-:-:S04]  /*8a10*/  ISETP.NE.AND.EX P0, PT, RZ, UR7, PT, P0 ;  /* 0x00000007ff007c0c */ /* 0x000fc8000bf05300 */
[----:B------:R-:W-:-:S13]  /*8a20*/  ISETP.NE.OR P0, PT, R12, R33, !P0 ;  /* 0x000000210c00720c */ /* 0x000fda0004705670 */
[----:B------:R-:W3:Y:S01]  /*8a30*/  @!P0 LDC.64 R6, c[0x0][0x3b0] ;  /* 0x0000ec00ff068b82 */ /* 0x000ee20000000a00 */
[----:B------:R-:W-:Y:S01]  /*8a40*/  @!P0 LEA R5, R13, R17, 0x7 ;  /* 0x000000110d058211 */ /* 0x000fe200078e38ff */
[----:B-1----:R-:W-:-:S05]  /*8a50*/  IMAD.U32 R21, RZ, RZ, UR5 ;  /* 0x00000005ff157e24 */ /* 0x002fca000f8e00ff */
[----:B------:R-:W-:Y:S01]  /*8a60*/  VIMNMX R25, PT, PT, R18, R21, PT ;  /* 0x0000001512197248 */ /* 0x000fe20003fe0100 */
[----:B---3--:R-:W-:-:S05]  /*8a70*/  @!P0 IMAD.WIDE.U32 R6, R5, 0x4, R6 ;  /* 0x0000000405068825 */ /* 0x008fca00078e0006 */
[----:B------:R1:W5:Y:S01]  /*8a80*/  @!P0 LDG.E.128 R8, desc[UR36][R6.64] ;  /* 0x0000002406088981 */ /* 0x000362000c1e1d00 */
[----:B------:R-:W-:Y:S01]  /*8a90*/  BAR.SYNC.DEFER_BLOCKING 0x0 ;  /* 0x0000000000007b1d */ /* 0x000fe20000010000 */
[----:B------:R-:W-:Y:S01]  /*8aa0*/  ISETP.GE.AND P0, PT, R32, R25, PT ;  /* 0x000000192000720c */ /* 0x000fe20003f06270 */
[----:B------:R-:W-:Y:S02]  /*8ab0*/  IMAD R5, R4, R21, R17 ;  /* 0x0000001504057224 */ /* 0x000fe400078e0211 */
[----:B------:R-:W-:Y:S02]  /*8ac0*/  IMAD.SHL.U32 R22, R22, 0x80, RZ ;  /* 0x0000008016167824 */ /* 0x000fe400078e00ff */
[----:B------:R-:W-:Y:S01]  /*8ad0*/  BSSY.RECONVERGENT B0, `(.L_x_2964) ;  /* 0x000008e000007945 */ /* 0x000fe20003800200 */
[----:B0-----:R-:W-:Y:S01]  /*8ae0*/  IMAD.WIDE R14, R5, 0x4, R14 ;  /* 0x00000004050e7825 */ /* 0x001fe200078e020e */
[----:B-1----:R-:W-:Y:S02]  /*8af0*/  CS2R R6, SRZ ;  /* 0x0000000000067805 */ /* 0x002fe4000001ff00 */
[----:B------:R-:W-:-:S04]  /*8b00*/  CS2R R4, SRZ ;  /* 0x0000000000047805 */ /* 0x000fc8000001ff00 */
[----:B----4-:R-:W-:Y:S05]  /*8b10*/  @P0 BRA `(.L_x_2965) ;  /* 0x0000000800240947 */ /* 0x010fea0003800000 */
[----:B------:R-:W-:Y:S01]  /*8b20*/  VIADDMNMX R5, R32, 0x4, R25, !PT ;  /* 0x0000000420057846 */ /* 0x000fe20007800119 */
[----:B------:R-:W-:Y:S01]  /*8b30*/  BSSY.RECONVERGENT B1, `(.L_x_2966) ;  /* 0x000004a000017945 */ /* 0x000fe20003800200 */
[----:B------:R-:W-:Y:S01]  /*8b40*/  LOP3.LUT R4, RZ, R23, RZ, 0x33, !PT ;  /* 0x00000017ff047212 */ /* 0x000fe200078e33ff */
[----:B------:R-:W-:Y:S01]  /*8b50*/  IMAD R52, R20, R21, RZ ;  /* 0x0000001514347224 */ /* 0x000fe200078e02ff */
[----:B------:R-:W-:Y:S02]  /*8b60*/  MOV R34, R32 ;  /* 0x0000002000227202 */ /* 0x000fe40000000f00 */
[----:B------:R-:W-:Y:S02]  /*8b70*/  CS2R R6, SRZ ;  /* 0x0000000000067805 */ /* 0x000fe4000001ff00 */
[----:B------:R-:W-:Y:S02]  /*8b80*/  IADD3 R51, PT, PT, -R12, R5, R4 ;  /* 0x000000050c337210 */ /* 0x000fe40007ffe104 */
        /* <DEDUP_REMOVED lines=9> */
[----:B------:R-:W-:Y:S01]  /*8c20*/  IMAD.SHL.U32 R35, R23, 0x80, RZ ;  /* 0x0000008017237824 */ /* 0x000fe200078e00ff */
[----:B------:R-:W-:Y:S01]  /*8c30*/  MOV R34, R32 ;  /* 0x0000002000227202 */ /* 0x000fe20000000f00 */
[----:B------:R-:W-:Y:S01]  /*8c40*/  IMAD.MOV.U32 R4, RZ, RZ, RZ ;  /* 0x000000ffff047224 */ /* 0x000fe200078e00ff */
[----:B------:R-:W-:Y:S01]  /*8c50*/  IADD3 R44, PT, PT, -R24, RZ, RZ ;  /* 0x000000ff182c7210 */ /* 0x000fe20007ffe1ff */
[----:B0-----:R-:W-:-:S06]  /*8c60*/  ULEA UR5, UR6, UR5, 0x18 ;  /* 0x0000000506057291 */ /* 0x001fcc000f8ec0ff */
[----:B------:R-:W-:-:S05]  /*8c70*/  LEA R25, R12, UR5, 0x2 ;  /* 0x000000050c197c11 */ /* 0x000fca000f8e10ff */
[----:B------:R-:W-:-:S07]  /*8c80*/  VIADD R45, R25, 0x20 ;  /* 0x00000020192d7836 */ /* 0x000fce0000000000 */
.L_x_2968:
[----:B------:R-:W-:Y:S01]  /*8c90*/  IADD3 R25, P0, PT, R34, UR4, RZ ;  /* 0x0000000422197c10 */ /* 0x000fe2000ff1e0ff */
[----:B------:R-:W-:Y:S01]  /*8ca0*/  IMAD R27, R12, 0x80, R35 ;  /* 0x000000800c1b7824 */ /* 0x000fe200078e0223 */
[C---:B------:R-:W-:Y:S01]  /*8cb0*/  SHF.L.U32 R41, R52.reuse, 0x7, RZ ;  /* 0x0000000734297819 */ /* 0x040fe200000006ff */
[----:B--2---:R-:W-:Y:S01]  /*8cc0*/  IMAD.SHL.U32 R29, R52, 0x80, RZ ;  /* 0x00000080341d7824 */ /* 0x004fe200078e00ff */
[----:B------:R-:W-:Y:S01]  /*8cd0*/  IADD3.X R26, PT, PT, RZ, UR10, RZ, P0, !PT ;  /* 0x0000000aff1a7c10 */ /* 0x000fe200087fe4ff */
[----:B------:R-:W0:Y:S01]  /*8ce0*/  LDS R46, [R45+-0x20] ;  /* 0xffffe0002d2e7984 */ /* 0x000e220000000800 */
[----:B------:R-:W-:-:S03]  /*8cf0*/  LEA R24, P0, R25, UR8, 0x2 ;  /* 0x0000000819187c11 */ /* 0x000fc6000f8010ff */
[----:B------:R-:W1:Y:S01]  /*8d00*/  LDS R48, [R45+-0x10] ;  /* 0xfffff0002d307984 */ /* 0x000e620000000800 */
[----:B------:R-:W-:-:S03]  /*8d10*/  LEA.HI.X R25, R25, UR9, R26, 0x2, P0 ;  /* 0x0000000919197c11 */ /* 0x000fc600080f141a */
[----:B------:R-:W2:Y:S04]  /*8d20*/  LDS R49, [R45] ;  /* 0x000000002d317984 */ /* 0x000ea80000000800 */
[----:B------:R-:W3:Y:S04]  /*8d30*/  LDG.E R28, desc[UR36][R24.64+0x10] ;  /* 0x00001024181c7981 */ /* 0x000ee8000c1e1900 */
[----:B------:R-:W4:Y:S04]  /*8d40*/  LDG.E R26, desc[UR36][R24.64] ;  /* 0x00000024181a7981 */ /* 0x000f28000c1e1900 */
[----:B------:R-:W2:Y:S04]  /*8d50*/  LDG.E R30, desc[UR36][R24.64+0x20] ;  /* 0x00002024181e7981 */ /* 0x000ea8000c1e1900 */
[----:B------:R-:W2:Y:S04]  /*8d60*/  LDG.E R36, desc[UR36][R24.64+0x30] ;  /* 0x0000302418247981 */ /* 0x000ea8000c1e1900 */
[----:B------:R0:W1:Y:S01]  /*8d70*/  LDS R50, [R45+0x10] ;  /* 0x000010002d327984 */ /* 0x0000620000000800 */
[----:B---3--:R-:W-:-:S02]  /*8d80*/  IMAD R28, R28, R41, R27 ;  /* 0x000000291c1c7224 */ /* 0x008fc400078e021b */
[----:B----4-:R-:W-:-:S03]  /*8d90*/  IMAD R41, R26, R41, R27 ;  /* 0x000000291a297224 */ /* 0x010fc600078e021b */
[----:B------:R-:W-:Y:S01]  /*8da0*/  IADD3 R37, PT, PT, R28, 0x200, RZ ;  /* 0x000002001c257810 */ /* 0x000fe20007ffe0ff */
[----:B------:R-:W-:-:S04]  /*8db0*/  IMAD.WIDE R40, R41, 0x4, R14 ;  /* 0x0000000429287825 */ /* 0x000fc800078e020e */
[-CC-:B--2---:R-:W-:Y:S02]  /*8dc0*/  IMAD R30, R30, R29.reuse, R27.reuse ;  /* 0x0000001d1e1e7224 */ /* 0x184fe400078e021b */
[----:B------:R-:W-:Y:S01]  /*8dd0*/  IMAD R26, R36, R29, R27 ;  /* 0x0000001d241a7224 */ /* 0x000fe200078e021b */
[----:B------:R-:W2:Y:S01]  /*8de0*/  LDG.E.128 R40, desc[UR36][R40.64] ;  /* 0x0000002428287981 */ /* 0x000ea2000c1e1d00 */
[----:B------:R-:W-:Y:S02]  /*8df0*/  VIADD R27, R30, 0x400 ;  /* 0x000004001e1b7836 */ /* 0x000fe40000000000 */
[----:B------:R-:W-:Y:S01]  /*8e00*/  IMAD.WIDE R36, R37, 0x4, R14 ;  /* 0x0000000425247825 */ /* 0x000fe200078e020e */
[----:B------:R-:W-:-:S03]  /*8e10*/  IADD3 R29, PT, PT, R26, 0x600, RZ ;  /* 0x000006001a1d7810 */ /* 0x000fc60007ffe0ff */
[--C-:B------:R-:W-:Y:S02]  /*8e20*/  IMAD.WIDE R24, R27, 0x4, R14.reuse ;  /* 0x000000041b187825 */ /* 0x100fe400078e020e */
[----:B------:R-:W1:Y:S02]  /*8e30*/  LDG.E.128 R36, desc[UR36][R36.64] ;  /* 0x0000002424247981 */ /* 0x000e64000c1e1d00 */
[----:B------:R-:W-:Y:S02]  /*8e40*/  IMAD.WIDE R28, R29, 0x4, R14 ;  /* 0x000000041d1c7825 */ /* 0x000fe400078e020e */
[----:B------:R-:W3:Y:S04]  /*8e50*/  LDG.E.128 R24, desc[UR36][R24.64] ;  /* 0x0000002418187981 */ /* 0x000ee8000c1e1d00 */
        /* <DEDUP_REMOVED lines=9> */
[----:B------:R-:W-:Y:S02]  /*8ef0*/  FFMA.FTZ R46, R43, R46, R7 ;  /* 0x0000002e2b2e7223 */ /* 0x000fe40000010007 */
[-C--:B-1----:R-:W-:Y:S01]  /*8f00*/  FFMA.FTZ R4, R37, R48.reuse, R4 ;  /* 0x0000003025047223 */ /* 0x082fe20000010004 */
        /* <DEDUP_REMOVED lines=11> */
[----:B------:R-:W-:Y:S06]  /*8fc0*/  @P0 BRA `(.L_x_2968) ;  /* 0xfffffffc00300947 */ /* 0x000fec000383ffff */
.L_x_2967:
[----:B------:R-:W-:Y:S05]  /*8fd0*/  BSYNC.RECONVERGENT B1 ;  /* 0x0000000000017941 */ /* 0x000fea0003800200 */
.L_x_2966:
        /* <DEDUP_REMOVED lines=10> */
[----:B--2---:R-:W2:Y:S04]  /*9080*/  LDG.E R28, desc[UR36][R24.64+0x10] ;  /* 0x00001024181c7981 */ /* 0x004ea8000c1e1900 */
[----:B------:R0:W3:Y:S01]  /*9090*/  LDG.E R26, desc[UR36][R24.64] ;  /* 0x00000024181a7981 */ /* 0x0000e2000c1e1900 */
[----:B------:R-:W-:Y:S01]  /*90a0*/  SHF.L.U32 R27, R34, 0x7, RZ ;  /* 0x00000007221b7819 */ /* 0x000fe200000006ff */
[----:B------:R-:W-:Y:S01]  /*90b0*/  IMAD.SHL.U32 R29, R52, 0x80, RZ ;  /* 0x00000080341d7824 */ /* 0x000fe200078e00ff */
[----:B------:R-:W1:Y:S01]  /*90c0*/  S2UR UR6, SR_CgaCtaId ;  /* 0x00000000000679c3 */ /* 0x000e620000008800 */
[----:B------:R-:W-:Y:S02]  /*90d0*/  UMOV UR5, 0x400 ;  /* 0x0000040000057882 */ /* 0x000fe40000000000 */
[----:B------:R-:W-:Y:S01]  /*90e0*/  UIADD3 UR5, UPT, UPT, UR5, 0x220, URZ ;  /* 0x0000022005057890 */ /* 0x000fe2000fffe0ff */
[----:B0-----:R-:W-:-:S03]  /*90f0*/  IMAD.IADD R24, R34, 0x1, -R23 ;  /* 0x0000000122187824 */ /* 0x001fc600078e0a17 */
[----:B-1----:R-:W-:Y:S01]  /*9100*/  ULEA UR5, UR6, UR5, 0x18 ;  /* 0x0000000506057291 */ /* 0x002fe2000f8ec0ff */
[-CC-:B--2---:R-:W-:Y:S02]  /*9110*/  IMAD R28, R28, R29.reuse, R27.reuse ;  /* 0x0000001d1c1c7224 */ /* 0x184fe400078e021b */
[----:B---3--:R-:W-:-:S03]  /*9120*/  IMAD R27, R26, R29, R27 ;  /* 0x0000001d1a1b7224 */ /* 0x008fc600078e021b */
[----:B------:R-:W-:Y:S01]  /*9130*/  IADD3 R29, PT, PT, R28, 0x200, RZ ;  /* 0x000002001c1d7810 */ /* 0x000fe20007ffe0ff */
[----:B------:R-:W-:-:S04]  /*9140*/  IMAD.WIDE R26, R27, 0x4, R14 ;  /* 0x000000041b1a7825 */ /* 0x000fc800078e020e */
[----:B------:R-:W-:Y:S01]  /*9150*/  IMAD.WIDE R28, R29, 0x4, R14 ;  /* 0x000000041d1c7825 */ /* 0x000fe200078e020e */
[----:B------:R-:W2:Y:S04]  /*9160*/  LDG.E.128 R36, desc[UR36][R26.64] ;  /* 0x000000241a247981 */ /* 0x000ea8000c1e1d00 */
[----:B------:R0:W3:Y:S01]  /*9170*/  LDG.E.128 R40, desc[UR36][R28.64] ;  /* 0x000000241c287981 */ /* 0x0000e2000c1e1d00 */
[----:B------:R-:W-:Y:S02]  /*9180*/  LEA R24, R24, UR5, 0x2 ;  /* 0x0000000518187c11 */ /* 0x000fe4000f8e10ff */
[----:B------:R-:W-:-:S03]  /*9190*/  IADD3 R34, PT, PT, R34, 0x8, RZ ;  /* 0x0000000822227810 */ /* 0x000fc60007ffe0ff */
[----:B------:R-:W2:Y:S04]  /*91a0*/  LDS R25, [R24] ;  /* 0x0000000018197984 */ /* 0x000ea80000000800 */
[----:B------:R-:W3:Y:S01]  /*91b0*/  LDS R30, [R24+0x10] ;  /* 0x00001000181e7984 */ /* 0x000ee20000000800 */
[-C--:B--2---:R-:W-:Y:S01]  /*91c0*/  FFMA.FTZ R31, R36, R25.reuse, R4 ;  /* 0x00000019241f7223 */ /* 0x084fe20000010004 */
[-C--:B------:R-:W-:Y:S01]  /*91d0*/  FFMA.FTZ R26, R37, R25.reuse, R5 ;  /* 0x00000019251a7223 */ /* 0x080fe20000010005 */
[-C--:B------:R-:W-:Y:S01]  /*91e0*/  FFMA.FTZ R27, R38, R25.reuse, R6 ;  /* 0x00000019261b7223 */ /* 0x080fe20000010006 */
[----:B0-----:R-:W-:Y:S01]  /*91f0*/  FFMA.FTZ R28, R39, R25, R7 ;  /* 0x00000019271c7223 */ /* 0x001fe20000010007 */
[-C--:B---3--:R-:W-:Y:S01]  /*9200*/  FFMA.FTZ R4, R40, R30.reuse, R31 ;  /* 0x0000001e28047223 */ /* 0x088fe2000001001f */
[-C--:B------:R-:W-:Y:S01]  /*9210*/  FFMA.FTZ R5, R41, R30.reuse, R26 ;  /* 0x0000001e29057223 */ /* 0x080fe2000001001a */
[-C--:B------:R-:W-:Y:S01]  /*9220*/  FFMA.FTZ R6, R42, R30.reuse, R27 ;  /* 0x0000001e2a067223 */ /* 0x080fe2000001001b */
[----:B------:R-:W-:-:S07]  /*9230*/  FFMA.FTZ R7, R43, R30, R28 ;  /* 0x0000001e2b077223 */ /* 0x000fce000001001c */
.L_x_2970:
[----:B------:R-:W-:Y:S05]  /*9240*/  BSYNC.RECONVERGENT B1 ;  /* 0x0000000000017941 */ /* 0x000fea0003800200 */
.L_x_2969:
[----:B------:R-:W-:Y:S05]  /*9250*/  @P0 BRA `(.L_x_2965) ;  /* 0x0000000000540947 */ /* 0x000fea0003800000 */
[----:B------:R-:W0:Y:S01]  /*9260*/  LDCU.64 UR6, c[0x0][0x3c8] ;  /* 0x00007900ff0677ac */ /* 0x000e220008000a00 */
[----:B------:R-:W-:-:S05]  /*9270*/  IADD3 R24, P0, PT, R34, UR4, RZ ;  /* 0x0000000422187c10 */ /* 0x000fca000ff1e0ff */
[----:B------:R-:W-:Y:S01]  /*9280*/  IMAD.X R25, RZ, RZ, UR10, P0 ;  /* 0x0000000aff197e24 */ /* 0x000fe200080e06ff */
[----:B0-----:R-:W-:-:S04]  /*9290*/  LEA R26, P0, R24, UR6, 0x2 ;  /* 0x00000006181a7c11 */ /* 0x001fc8000f8010ff */
[----:B------:R-:W-:-:S06]  /*92a0*/  LEA.HI.X R27, R24, UR7, R25, 0x2, P0 ;  /* 0x00000007181b7c11 */ /* 0x000fcc00080f1419 */
[----:B------:R-:W3:Y:S01]  /*92b0*/  LDG.E R27, desc[UR36][R26.64] ;  /* 0x000000241a1b7981 */ /* 0x000ee2000c1e1900 */
[----:B------:R-:W0:Y:S01]  /*92c0*/  S2UR UR6, SR_CgaCtaId ;  /* 0x00000000000679c3 */ /* 0x000e220000008800 */
[----:B------:R-:W-:Y:S02]  /*92d0*/  UMOV UR5, 0x400 ;  /* 0x0000040000057882 */ /* 0x000fe40000000000 */
[----:B------:R-:W-:-:S04]  /*92e0*/  UIADD3 UR5, UPT, UPT, UR5, 0x220, URZ ;  /* 0x0000022005057890 */ /* 0x000fc8000fffe0ff */
[----:B0-----:R-:W-:Y:S01]  /*92f0*/  ULEA UR5, UR6, UR5, 0x18 ;  /* 0x0000000506057291 */ /* 0x001fe2000f8ec0ff */
[----:B---3--:R-:W-:-:S05]  /*9300*/  IMAD R25, R52, R27, R34 ;  /* 0x0000001b34197224 */ /* 0x008fca00078e0222 */
[----:B------:R-:W-:-:S05]  /*9310*/  SHF.L.U32 R25, R25, 0x7, RZ ;  /* 0x0000000719197819 */ /* 0x000fca00000006ff */
[----:B------:R-:W-:-:S05]  /*9320*/  IMAD.WIDE R24, R25, 0x4, R14 ;  /* 0x0000000419187825 */ /* 0x000fca00078e020e */
[----:B--2---:R-:W2:Y:S01]  /*9330*/  LDG.E.128 R28, desc[UR36][R24.64] ;  /* 0x00000024181c7981 */ /* 0x004ea2000c1e1d00 */
[----:B------:R-:W-:-:S05]  /*9340*/  IMAD.IADD R34, R34, 0x1, -R23 ;  /* 0x0000000122227824 */ /* 0x000fca00078e0a17 */
[----:B------:R-:W-:-:S06]  /*9350*/  LEA R34, R34, UR5, 0x2 ;  /* 0x0000000522227c11 */ /* 0x000fcc000f8e10ff */
[----:B------:R-:W2:Y:S02]  /*9360*/  LDS R34, [R34] ;  /* 0x0000000022227984 */ /* 0x000ea40000000800 */
[-C--:B--2---:R-:W-:Y:S01]  /*9370*/  FFMA.FTZ R4, R28, R34.reuse, R4 ;  /* 0x000000221c047223 */ /* 0x084fe20000010004 */
[-C--:B------:R-:W-:Y:S01]  /*9380*/  FFMA.FTZ R5, R29, R34.reuse, R5 ;  /* 0x000000221d057223 */ /* 0x080fe20000010005 */
[-C--:B------:R-:W-:Y:S01]  /*9390*/  FFMA.FTZ R6, R30, R34.reuse, R6 ;  /* 0x000000221e067223 */ /* 0x080fe20000010006 */
[----:B------:R-:W-:-:S07]  /*93a0*/  FFMA.FTZ R7, R31, R34, R7 ;  /* 0x000000221f077223 */ /* 0x000fce0000010007 */
.L_x_2965:
[----:B------:R-:W-:Y:S05]  /*93b0*/  BSYNC.RECONVERGENT B0 ;  /* 0x0000000000007941 */ /* 0x000fea0003800200 */
.L_x_2964:
[----:B------:R-:W-:Y:S01]  /*93c0*/  ISETP.GE.AND P0, PT, R32, R18, PT ;  /* 0x000000122000720c */ /* 0x000fe20003f06270 */
[----:B------:R-:W0:Y:S01]  /*93d0*/  LDCU.64 UR8, c[0x0][0x3c8] ;  /* 0x00007900ff0877ac */ /* 0x000e220008000a00 */
[----:B------:R-:W-:Y:S11]  /*93e0*/  BSSY.RECONVERGENT B2, `(.L_x_2971) ;  /* 0x000014f000027945 */ /* 0x000ff60003800200 */
[----:B------:R-:W-:Y:S05]  /*93f0*/  @P0 BRA `(.L_x_2972) ;  /* 0x0000001400340947 */ /* 0x000fea0003800000 */
[----:B------:R-:W-:Y:S01]  /*9400*/  VIADDMNMX R25, R32, 0x4, R18, !PT ;  /* 0x0000000420197846 */ /* 0x000fe20007800112 */
[----:B------:R-:W-:Y:S01]  /*9410*/  BSSY.RECONVERGENT B1, `(.L_x_2973) ;  /* 0x00000bd000017945 */ /* 0x000fe20003800200 */
[----:B------:R-:W-:Y:S01]  /*9420*/  LOP3.LUT R18, RZ, R23, RZ, 0x33, !PT ;  /* 0x00000017ff127212 */ /* 0x000fe200078e33ff */
[----:B------:R-:W-:-:S03]  /*9430*/  IMAD R20, R20, R21, RZ ;  /* 0x0000001514147224 */ /* 0x000fc600078e02ff */
[----:B------:R-:W-:-:S04]  /*9440*/  IADD3 R18, PT, PT, -R12, R25, R18 ;  /* 0x000000190c127210 */ /* 0x000fc80007ffe112 */
[C---:B------:R-:W-:Y:S02]  /*9450*/  ISETP.GE.U32.AND P0, PT, R18.reuse, 0xc, PT ;  /* 0x0000000c1200780c */ /* 0x040fe40003f06070 */
[----:B--2---:R-:W-:-:S11]  /*9460*/  LEA.HI R31, R18, 0x1, RZ, 0x1e ;  /* 0x00000001121f7811 */ /* 0x004fd600078ff0ff */
[----:B------:R-:W-:Y:S05]  /*9470*/  @!P0 BRA `(.L_x_2974) ;  /* 0x0000000800d88947 */ /* 0x000fea0003800000 */
[----:B------:R-:W1:Y:S01]  /*9480*/  S2UR UR6, SR_CgaCtaId ;  /* 0x00000000000679c3 */ /* 0x000e620000008800 */
[----:B------:R-:W-:Y:S01]  /*9490*/  UMOV UR5, 0x400 ;  /* 0x0000040000057882 */ /* 0x000fe20000000000 */
[----:B------:R-:W-:Y:S01]  /*94a0*/  LOP3.LUT R21, R31, 0x7ffffffc, RZ, 0xc0, !PT ;  /* 0x7ffffffc1f157812 */ /* 0x000fe200078ec0ff */
[----:B------:R-:W-:Y:S01]  /*94b0*/  UIADD3 UR5, UPT, UPT, UR5, 0x220, URZ ;  /* 0x0000022005057890 */ /* 0x000fe2000fffe0ff */
[----:B------:R-:W-:Y:S01]  /*94c0*/  BSSY.RECONVERGENT B0, `(.L_x_2975) ;  /* 0x00000b0000007945 */ /* 0x000fe20003800200 */
[----:B------:R-:W-:Y:S02]  /*94d0*/  IADD3 R32, PT, PT, R32, 0x8, RZ ;  /* 0x0000000820207810 */ /* 0x000fe40007ffe0ff */
[----:B------:R-:W-:Y:S01]  /*94e0*/  IMAD.MOV R29, RZ, RZ, -R21 ;  /* 0x000000ffff1d7224 */ /* 0x000fe200078e0a15 */
[----:B------:R-:W2:Y:S01]  /*94f0*/  LDC R41, c[0x0][0x3f4] ;  /* 0x0000fd00ff297b82 */ /* 0x000ea20000000800 */
[----:B-1----:R-:W-:-:S06]  /*9500*/  ULEA UR5, UR6, UR5, 0x18 ;  /* 0x0000000506057291 */ /* 0x002fcc000f8ec0ff */
[----:B------:R-:W-:-:S04]  /*9510*/  LEA R28, R12, UR5, 0x2 ;  /* 0x000000050c1c7c11 */ /* 0x000fc8000f8e10ff */
[----:B------:R-:W-:-:S07]  /*9520*/  IADD3 R28, PT, PT, R28, 0x20, RZ ;  /* 0x000000201c1c7810 */ /* 0x000fce0007ffe0ff */
.L_x_2984:
[----:B--2---:R-:W-:Y:S01]  /*9530*/  IMAD.MOV.U32 R21, RZ, RZ, R41 ;  /* 0x000000ffff157224 */ /* 0x004fe200078e0029 */
[C---:B------:R-:W-:Y:S01]  /*9540*/  IADD3 R26, PT, PT, R32.reuse, -0x8, RZ ;  /* 0xfffffff8201a7810 */ /* 0x040fe20007ffe0ff */
[----:B------:R-:W-:Y:S01]  /*9550*/  VIADD R29, R29, 0x4 ;  /* 0x000000041d1d7836 */ /* 0x000fe20000000000 */
[C---:B------:R-:W-:Y:S01]  /*9560*/  IADD3 R34, PT, PT, R32.reuse, -0x4, RZ ;  /* 0xfffffffc20227810 */ /* 0x040fe20007ffe0ff */
[----:B------:R-:W-:Y:S01]  /*9570*/  VIADD R40, R32, 0x4 ;  /* 0x0000000420287836 */ /* 0x000fe20000000000 */
[-C--:B------:R-:W-:Y:S01]  /*9580*/  ISETP.GE.AND P4, PT, R26, R21.reuse, PT ;  /* 0x000000151a00720c */ /* 0x080fe20003f86270 */
[----:B------:R-:W-:Y:S01]  /*9590*/  BSSY.RECONVERGENT B3, `(.L_x_2976) ;  /* 0x000002a000037945 */ /* 0x000fe20003800200 */
[----:B------:R-:W-:Y:S02]  /*95a0*/  ISETP.NE.AND P0, PT, R29, RZ, PT ;  /* 0x000000ff1d00720c */ /* 0x000fe40003f05270 */
[-C--:B------:R-:W-:Y:S02]  /*95b0*/  ISETP.GE.AND P1, PT, R34, R21.reuse, PT ;  /* 0x000000152200720c */ /* 0x080fe40003f26270 */
[----:B------:R-:W-:-:S02]  /*95c0*/  ISETP.GE.AND P2, PT, R32, R21, PT ;  /* 0x000000152000720c */ /* 0x000fc40003f46270 */
[----:B------:R-:W-:-:S05]  /*95d0*/  ISETP.GE.AND P3, PT, R40, R21, PT ;  /* 0x000000152800720c */ /* 0x000fca0003f66270 */
[----:B------:R-:W-:Y:S08]  /*95e0*/  @!P4 BRA `(.L_x_2977) ;  /* 0x000000000090c947 */ /* 0x000ff00003800000 */
        /* <DEDUP_REMOVED lines=23> */
[----:B------:R-:W-:Y:S02]  /*9760*/  IADD3.X R30, PT, PT, RZ, UR10, RZ, P4, !PT ;  /* 0x0000000aff1e7c10 */ /* 0x000fe4000a7fe4ff */
[----:B0-----:R-:W-:-:S04]  /*9770*/  LEA R26, P4, R25, UR8, 0x2 ;  /* 0x00000008191a7c11 */ /* 0x001fc8000f8810ff */
[----:B------:R-:W-:Y:S02]  /*9780*/  LEA.HI.X R27, R25, UR9, R30, 0x2, P4 ;  /* 0x00000009191b7c11 */ /* 0x000fe4000a0f141e */
[----:B------:R-:W0:Y:S04]  /*9790*/  LDS R30, [R28+-0x20] ;  /* 0xffffe0001c1e7984 */ /* 0x000e280000000800 */
        /* <DEDUP_REMOVED lines=9> */
.L_x_2977:
[----:B0-----:R-:W-:Y:S05]  /*9830*/  BSYNC.RECONVERGENT B3 ;  /* 0x0000000000037941 */ /* 0x001fea0003800200 */
.L_x_2976:
        /* <DEDUP_REMOVED lines=26> */
[----:B------:R-:W-:-:S04]  /*99e0*/  LEA R26, P1, R25, UR8, 0x2 ;  /* 0x00000008191a7c11 */ /* 0x000fc8000f8210ff */
        /* <DEDUP_REMOVED lines=11> */
.L_x_2979:
[----:B------:R-:W-:Y:S05]  /*9aa0*/  BSYNC.RECONVERGENT B3 ;  /* 0x0000000000037941 */ /* 0x000fea0003800200 */
.L_x_2978:
        /* <DEDUP_REMOVED lines=28> */
[----:B------:R-:W0:Y:S04]  /*9c70*/  LDS R30, [R28] ;  /* 0x000000001c1e7984 */ /* 0x000e280000000800 */
        /* <DEDUP_REMOVED lines=9> */
.L_x_2981:
[----:B------:R-:W-:Y:S05]  /*9d10*/  BSYNC.RECONVERGENT B3 ;  /* 0x0000000000037941 */ /* 0x000fea0003800200 */
.L_x_2980:
        /* <DEDUP_REMOVED lines=28> */
[----:B------:R-:W0:Y:S04]  /*9ee0*/  LDS R30, [R28+0x10] ;  /* 0x000010001c1e7984 */ /* 0x000e280000000800 */
        /* <DEDUP_REMOVED lines=9> */
.L_x_2983:
[----:B------:R-:W-:Y:S05]  /*9f80*/  BSYNC.RECONVERGENT B3 ;  /* 0x0000000000037941 */ /* 0x000fea0003800200 */
.L_x_2982:
[----:B------:R-:W-:Y:S01]  /*9f90*/  IADD3 R32, PT, PT, R32, 0x10, RZ ;  /* 0x0000001020207810 */ /* 0x000fe20007ffe0ff */
[----:B------:R-:W-:Y:S01]  /*9fa0*/  VIADD R28, R28, 0x40 ;  /* 0x000000401c1c7836 */ /* 0x000fe20000000000 */
[----:B------:R-:W-:Y:S06]  /*9fb0*/  @P0 BRA `(.L_x_2984) ;  /* 0xfffffff4005c0947 */ /* 0x000fec000383ffff */
[----:B------:R-:W-:Y:S05]  /*9fc0*/  BSYNC.RECONVERGENT B0 ;  /* 0x0000000000007941 */ /* 0x000fea0003800200 */
.L_x_2975:
[----:B------:R-:W-:-:S07]  /*9fd0*/  IADD3 R32, PT, PT, R32, -0x8, RZ ;  /* 0xfffffff820207810 */ /* 0x000fce0007ffe0ff */
.L_x_2974:
[----:B0-----:R-:W-:Y:S05]  /*9fe0*/  BSYNC.RECONVERGENT B1 ;  /* 0x0000000000017941 */ /* 0x001fea0003800200 */
.L_x_2973:
[----:B------:R-:W-:-:S13]  /*9ff0*/  LOP3.LUT P0, R31, R31, 0x3, RZ, 0xc0, !PT ;  /* 0x000000031f1f7812 */ /* 0x000fda000780c0ff */
[----:B------:R-:W-:Y:S05]  /*a000*/  @!P0 BRA `(.L_x_2972) ;  /* 0x0000000800308947 */ /* 0x000fea0003800000 */
[----:B------:R-:W-:Y:S01]  /*a010*/  ISETP.NE.AND P0, PT, R31, 0x1, PT ;  /* 0x000000011f00780c */ /* 0x000fe20003f05270 */
[----:B------:R-:W-:-:S12]  /*a020*/  BSSY.RECONVERGENT B0, `(.L_x_2985) ;  /* 0x000005c000007945 */ /* 0x000fd80003800200 */
[----:B------:R-:W-:Y:S05]  /*a030*/  @!P0 BRA `(.L_x_2986) ;  /* 0x0000000400688947 */ /* 0x000fea0003800000 */
[----:B------:R-:W0:Y:S01]  /*a040*/  S2UR UR6, SR_CgaCtaId ;  /* 0x00000000000679c3 */ /* 0x000e220000008800 */
[----:B------:R-:W-:Y:S01]  /*a050*/  UMOV UR5, 0x400 ;  /* 0x0000040000057882 */ /* 0x000fe20000000000 */
[CC--:B------:R-:W-:Y:S01]  /*a060*/  ISETP.GE.AND P1, PT, R32.reuse, R21.reuse, PT ;  /* 0x000000152000720c */ /* 0x0c0fe20003f26270 */
[----:B------:R-:W-:Y:S01]  /*a070*/  UIADD3 UR5, UPT, UPT, UR5, 0x220, URZ ;  /* 0x0000022005057890 */ /* 0x000fe2000fffe0ff */
[----:B------:R-:W-:Y:S01]  /*a080*/  IADD3 R24, PT, PT, -R23, R32, RZ ;  /* 0x0000002017187210 */ /* 0x000fe20007ffe1ff */
[----:B------:R-:W-:Y:S01]  /*a090*/  VIADD R36, R32, 0x4 ;  /* 0x0000000420247836 */ /* 0x000fe20000000000 */
[----:B------:R-:W-:Y:S04]  /*a0a0*/  BSSY.RECONVERGENT B1, `(.L_x_2987) ;  /* 0x000002a000017945 */ /* 0x000fe80003800200 */
[----:B------:R-:W-:Y:S01]  /*a0b0*/  ISETP.GE.AND P0, PT, R36, R21, PT ;  /* 0x000000152400720c */ /* 0x000fe20003f06270 */
[----:B0-----:R-:W-:-:S06]  /*a0c0*/  ULEA UR5, UR6, UR5, 0x18 ;  /* 0x0000000506057291 */ /* 0x001fcc000f8ec0ff */
[----:B------:R-:W-:Y:S01]  /*a0d0*/  LEA R35, R24, UR5, 0x2 ;  /* 0x0000000518237c11 */ /* 0x000fe2000f8e10ff */
[----:B------:R-:W-:Y:S06]  /*a0e0*/  @!P1 BRA `(.L_x_2988) ;  /* 0x0000000000949947 */ /* 0x000fec0003800000 */
[----:B------:R-:W-:Y:S01]  /*a0f0*/  IABS R27, R21 ;  /* 0x00000015001b7213 */ /* 0x000fe20000000000 */
[----:B------:R-:W0:Y:S01]  /*a100*/  LDCU.64 UR6, c[0x0][0x3c8] ;  /* 0x00007900ff0677ac */ /* 0x000e220008000a00 */
[----:B------:R-:W-:Y:S01]  /*a110*/  IABS R30, R32 ;  /* 0x00000020001e7213 */ /* 0x000fe20000000000 */
[----:B------:R-:W1:Y:S01]  /*a120*/  LDS R34, [R35] ;  /* 0x0000000023227984 */ /* 0x000e620000000800 */
        /* <DEDUP_REMOVED lines=33> */
.L_x_2988:
[----:B------:R-:W-:Y:S05]  /*a340*/  BSYNC.RECONVERGENT B1 ;  /* 0x0000000000017941 */ /* 0x000fea0003800200 */
.L_x_2987:
[----:B------:R-:W-:Y:S04]  /*a350*/  BSSY.RECONVERGENT B1, `(.L_x_2989) ;  /* 0x0000027000017945 */ /* 0x000fe80003800200 */
[----:B------:R-:W-:Y:S05]  /*a360*/  @!P0 BRA `(.L_x_2990) ;  /* 0x0000000000948947 */ /* 0x000fea0003800000 */
[----:B------:R-:W-:Y:S01]  /*a370*/  IABS R27, R21 ;  /* 0x00000015001b7213 */ /* 0x000fe20000000000 */
[----:B------:R-:W0:Y:S01]  /*a380*/  LDCU.64 UR6, c[0x0][0x3c8] ;  /* 0x00007900ff0677ac */ /* 0x000e220008000a00 */
[----:B------:R-:W-:Y:S01]  /*a390*/  IABS R30, R36 ;  /* 0x00000024001e7213 */ /* 0x000fe20000000000 */
[----:B------:R-:W1:Y:S01]  /*a3a0*/  LDS R34, [R35+0x10] ;  /* 0x0000100023227984 */ /* 0x000e620000000800 */
        /* <DEDUP_REMOVED lines=33> */
.L_x_2990:
[----:B------:R-:W-:Y:S05]  /*a5c0*/  BSYNC.RECONVERGENT B1 ;  /* 0x0000000000017941 */ /* 0x000fea0003800200 */
.L_x_2989:
[----:B------:R-:W-:-:S07]  /*a5d0*/  VIADD R32, R32, 0x8 ;  /* 0x0000000820207836 */ /* 0x000fce0000000000 */
.L_x_2986:
[----:B------:R-:W-:Y:S05]  /*a5e0*/  BSYNC.RECONVERGENT B0 ;  /* 0x0000000000007941 */ /* 0x000fea0003800200 */
.L_x_2985:
        /* <DEDUP_REMOVED lines=10> */
[----:B-1----:R-:W-:-:S06]  /*a690*/  IADD3 R28, PT, PT, R26, 0xffffffe, RZ ;  /* 0x0ffffffe1a1c7810 */ /* 0x002fcc0007ffe0ff */
[----:B------:R-:W1:Y:S02]  /*a6a0*/  F2I.FTZ.U32.TRUNC.NTZ R25, R28 ;  /* 0x0000001c00197305 */ /* 0x000e64000021f000 */
[----:B-1----:R-:W-:-:S04]  /*a6b0*/  IMAD.MOV R18, RZ, RZ, -R25 ;  /* 0x000000ffff127224 */ /* 0x002fc800078e0a19 */
        /* <DEDUP_REMOVED lines=21> */
[----:B------:R-:W-:-:S03]  /*a810*/  IADD3 R23, PT, PT, -R23, R32, RZ ;  /* 0x0000002017177210 */ /* 0x000fc60007ffe1ff */
        /* <DEDUP_REMOVED lines=11> */
.L_x_2972:
[----:B0-----:R-:W-:Y:S05]  /*a8d0*/  BSYNC.RECONVERGENT B2 ;  /* 0x0000000000027941 */ /* 0x001fea0003800200 */
.L_x_2971:
[----:B------:R-:W-:Y:S01]  /*a8e0*/  ISETP.NE.AND P0, PT, R12, R33, PT ;  /* 0x000000210c00720c */ /* 0x000fe20003f05270 */
[----:B------:R-:W-:-:S12]  /*a8f0*/  BSSY.RECONVERGENT B0, `(.L_x_2991) ;  /* 0x0000035000007945 */ /* 0x000fd80003800200 */
[----:B------:R-:W-:Y:S05]  /*a900*/  @P0 BRA `(.L_x_2992) ;  /* 0x0000000000cc0947 */ /* 0x000fea0003800000 */
[----:B------:R-:W0:Y:S01]  /*a910*/  LDC R14, c[0x0][0x478] ;  /* 0x00011e00ff0e7b82 */ /* 0x000e220000000800 */
[----:B------:R-:W-:Y:S01]  /*a920*/  IMAD.IADD R37, R17, 0x1, R2 ;  /* 0x0000000111257824 */ /* 0x000fe200078e0202 */
[----:B------:R-:W1:Y:S01]  /*a930*/  LDCU.64 UR4, c[0x0][0x460] ;  /* 0x00008c00ff0477ac */ /* 0x000e620008000a00 */
[----:B------:R-:W3:Y:S01]  /*a940*/  LDS R3, [R3] ;  /* 0x0000000003037984 */ /* 0x000ee20000000800 */
[----:B0-----:R-:W-:-:S13]  /*a950*/  ISETP.NE.AND P1, PT, R14, 0x2, PT ;  /* 0x000000020e00780c */ /* 0x001fda0003f25270 */
[----:B------:R-:W0:Y:S08]  /*a960*/  @!P1 LDC.64 R14, c[0x0][0x3a8] ;  /* 0x0000ea00ff0e9b82 */ /* 0x000e300000000a00 */
[----:B--2---:R-:W2:Y:S08]  /*a970*/  @!P1 LDC.64 R28, c[0x0][0x468] ;  /* 0x00011a00ff1c9b82 */ /* 0x004eb00000000a00 */
[----:B------:R-:W4:Y:S01]  /*a980*/  @P1 LDC.64 R24, c[0x0][0x3a8] ;  /* 0x0000ea00ff181b82 */ /* 0x000f220000000a00 */
[----:B0-----:R-:W-:-:S04]  /*a990*/  @!P1 IADD3 R14, P0, PT, R37, R14, RZ ;  /* 0x0000000e250e9210 */ /* 0x001fc80007f1e0ff */
[----:B------:R-:W-:Y:S01]  /*a9a0*/  @!P1 LEA.HI.X.SX32 R15, R37, R15, 0x1, P0 ;  /* 0x0000000f250f9211 */ /* 0x000fe200000f0eff */
[----:B--2---:R-:W2:Y:S04]  /*a9b0*/  @!P1 LDG.E R28, desc[UR36][R28.64+0x8] ;  /* 0x000008241c1c9981 */ /* 0x004ea8000c1e1900 */
[----:B------:R-:W3:Y:S01]  /*a9c0*/  @!P1 LDG.E R2, desc[UR36][R14.64] ;  /* 0x000000240e029981 */ /* 0x000ee2000c1e1900 */
[----:B-1----:R-:W-:-:S04]  /*a9d0*/  ISETP.NE.U32.AND P0, PT, RZ, UR4, PT ;  /* 0x00000004ff007c0c */ /* 0x002fc8000bf05070 */
[----:B------:R-:W-:Y:S01]  /*a9e0*/  ISETP.NE.AND.EX P0, PT, RZ, UR5, PT, P0 ;  /* 0x00000005ff007c0c */ /* 0x000fe2000bf05300 */
[----:B------:R-:W0:-:S12]  /*a9f0*/  LDCU.64 UR4, c[0x0][0x3c0] ;  /* 0x00007800ff0477ac */ /* 0x000e180008000a00 */
[----:B------:R-:W1:Y:S08]  /*aa00*/  @P0 LDC R18, c[0x0][0x3f8] ;  /* 0x0000fe00ff120b82 */ /* 0x000e700000000800 */
[----:B------:R-:W0:Y:S01]  /*aa10*/  @P0 LDC.64 R26, c[0x0][0x458] ;  /* 0x00011600ff1a0b82 */ /* 0x000e220000000a00 */
[----:B----4-:R-:W-:-:S04]  /*aa20*/  @P1 IMAD.WIDE R14, R37, 0x4, R24 ;  /* 0x00000004250e1825 */ /* 0x010fc800078e0218 */
[----:B-1----:R-:W-:-:S05]  /*aa30*/  @P0 IMAD R16, R16, R18, R13 ;  /* 0x0000001210100224 */ /* 0x002fca00078e020d */
[----:B------:R-:W-:-:S05]  /*aa40*/  @P0 LEA R25, R16, R17, 0x7 ;  /* 0x0000001110190211 */ /* 0x000fca00078e38ff */
[----:B0-----:R-:W-:-:S06]  /*aa50*/  @P0 IMAD.WIDE R24, R25, 0x4, R26 ;  /* 0x0000000419180825 */ /* 0x001fcc00078e021a */
[----:B------:R-:W4:Y:S01]  /*aa60*/  @P0 LDG.E.128 R24, desc[UR36][R24.64] ;  /* 0x0000002418180981 */ /* 0x000f22000c1e1d00 */
[----:B---3--:R-:W2:Y:S08]  /*aa70*/  @!P1 I2F.S8 R23, R2 ;  /* 0x0000000200179306 */ /* 0x008eb00000001400 */
[----:B------:R-:W0:Y:S08]  /*aa80*/  @!P1 I2F.S8 R31, R2.B1 ;  /* 0x10000002001f9306 */ /* 0x000e300000001400 */
[----:B------:R-:W1:Y:S08]  /*aa90*/  @!P1 I2F.S8 R33, R2.B2 ;  /* 0x2000000200219306 */ /* 0x000e700000001400 */
[----:B------:R-:W3:Y:S01]  /*aaa0*/  @!P1 I2F.S8 R35, R2.B3 ;  /* 0x3000000200239306 */ /* 0x000ee20000001400 */
[C---:B--2---:R-:W-:Y:S01]  /*aab0*/  @!P1 FMUL.FTZ R36, R28.reuse, R23 ;  /* 0x000000171c249220 */ /* 0x044fe20000410000 */
[C---:B0-----:R-:W-:Y:S01]  /*aac0*/  @!P1 FMUL.FTZ R37, R28.reuse, R31 ;  /* 0x0000001f1c259220 */ /* 0x041fe20000410000 */
[C---:B-1----:R-:W-:Y:S01]  /*aad0*/  @!P1 FMUL.FTZ R38, R28.reuse, R33 ;  /* 0x000000211c269220 */ /* 0x042fe20000410000 */
[----:B---3--:R-:W-:-:S06]  /*aae0*/  @!P1 FMUL.FTZ R39, R28, R35 ;  /* 0x000000231c279220 */ /* 0x008fcc0000410000 */
[----:B------:R-:W2:Y:S01]  /*aaf0*/  @P1 LDG.E.128 R36, desc[UR36][R14.64] ;  /* 0x000000240e241981 */ /* 0x000ea2000c1e1d00 */
[----:B------:R-:W-:Y:S02]  /*ab00*/  IMAD R2, R22, R21, R17 ;  /* 0x0000001516027224 */ /* 0x000fe400078e0211 */
[----:B------:R-:W-:-:S03]  /*ab10*/  IMAD.SHL.U32 R19, R19, 0x80, RZ ;  /* 0x0000008013137824 */ /* 0x000fc600078e00ff */
[----:B------:R-:W-:Y:S02]  /*ab20*/  SHF.R.S32.HI R16, RZ, 0x1f, R2 ;  /* 0x0000001fff107819 */ /* 0x000fe40000011402 */
[----:B------:R-:W-:-:S04]  /*ab30*/  IADD3 R2, P1, PT, R19, R2, RZ ;  /* 0x0000000213027210 */ /* 0x000fc80007f3e0ff */
[----:B------:R-:W-:Y:S02]  /*ab40*/  LEA.HI.X.SX32 R19, R19, R16, 0x1, P1 ;  /* 0x0000001013137211 */ /* 0x000fe400008f0eff */
[----:B------:R-:W-:-:S04]  /*ab50*/  LEA R18, P1, R2, UR4, 0x2 ;  /* 0x0000000402127c11 */ /* 0x000fc8000f8210ff */
[----:B------:R-:W-:Y:S01]  /*ab60*/  LEA.HI.X R19, R2, UR5, R19, 0x2, P1 ;  /* 0x0000000502137c11 */ /* 0x000fe200088f1413 */
[----:B--2--5:R-:W-:Y:S01]  /*ab70*/  FADD.FTZ R8, R36, R8 ;  /* 0x0000000824087221 */ /* 0x024fe20000010000 */
[----:B------:R-:W-:Y:S01]  /*ab80*/  FADD.FTZ R9, R37, R9 ;  /* 0x0000000925097221 */ /* 0x000fe20000010000 */
[----:B------:R-:W-:Y:S01]  /*ab90*/  FADD.FTZ R10, R38, R10 ;  /* 0x0000000a260a7221 */ /* 0x000fe20000010000 */
[----:B------:R-:W-:Y:S01]  /*aba0*/  FADD.FTZ R11, R39, R11 ;  /* 0x0000000b270b7221 */ /* 0x000fe20000010000 */
[----:B----4-:R-:W-:Y:S01]  /*abb0*/  @P0 FMUL.FTZ R8, R8, R24 ;  /* 0x0000001808080220 */ /* 0x010fe20000410000 */
[----:B------:R-:W-:Y:S01]  /*abc0*/  @P0 FMUL.FTZ R9, R9, R25 ;  /* 0x0000001909090220 */ /* 0x000fe20000410000 */
[----:B------:R-:W-:Y:S01]  /*abd0*/  @P0 FMUL.FTZ R10, R10, R26 ;  /* 0x0000001a0a0a0220 */ /* 0x000fe20000410000 */
[----:B------:R-:W-:-:S05]  /*abe0*/  @P0 FMUL.FTZ R11, R11, R27 ;  /* 0x0000001b0b0b0220 */ /* 0x000fca0000410000 */
[----:B------:R0:W-:Y:S01]  /*abf0*/  STG.E.128 desc[UR36][R18.64], R8 ;  /* 0x0000000812007986 */ /* 0x0001e2000c101d24 */
[C---:B------:R-:W-:Y:S01]  /*ac00*/  FFMA.FTZ R4, R3.reuse, R8, R4 ;  /* 0x0000000803047223 */ /* 0x040fe20000010004 */
[C---:B------:R-:W-:Y:S01]  /*ac10*/  FFMA.FTZ R5, R3.reuse, R9, R5 ;  /* 0x0000000903057223 */ /* 0x040fe20000010005 */
[C---:B------:R-:W-:Y:S01]  /*ac20*/  FFMA.FTZ R6, R3.reuse, R10, R6 ;  /* 0x0000000a03067223 */ /* 0x040fe20000010006 */
[----:B------:R-:W-:-:S07]  /*ac30*/  FFMA.FTZ R7, R3, R11, R7 ;  /* 0x0000000b03077223 */ /* 0x000fce0000010007 */
.L_x_2992:
[----:B------:R-:W-:Y:S05]  /*ac40*/  BSYNC.RECONVERGENT B0 ;  /* 0x0000000000007941 */ /* 0x000fea0003800200 */
.L_x_2991:
[----:B------:R-:W1:Y:S08]  /*ac50*/  S2UR UR5, SR_CgaCtaId ;  /* 0x00000000000579c3 */ /* 0x000e700000008800 */
[----:B------:R-:W-:Y:S01]  /*ac60*/  BAR.SYNC.DEFER_BLOCKING 0x0 ;  /* 0x0000000000007b1d */ /* 0x000fe20000010000 */
[----:B------:R-:W-:Y:S02]  /*ac70*/  LOP3.LUT R2, R0, 0x3c0, RZ, 0xc0, !PT ;  /* 0x000003c000027812 */ /* 0x000fe400078ec0ff */
[----:B------:R-:W-:-:S02]  /*ac80*/  SHF.L.U32 R3, R17, 0x2, RZ ;  /* 0x0000000211037819 */ /* 0x000fc400000006ff */
[----:B------:R-:W-:Y:S01]  /*ac90*/  ISETP.NE.AND P0, PT, R2, 0x40, PT ;  /* 0x000000400200780c */ /* 0x000fe20003f05270 */
[----:B------:R-:W-:Y:S01]  /*aca0*/  UMOV UR4, 0x400 ;  /* 0x0000040000047882 */ /* 0x000fe20000000000 */
[----:B------:R-:W-:Y:S01]  /*acb0*/  ISETP.GT.U32.AND P1, PT, R0, 0x3f, PT ;  /* 0x0000003f0000780c */ /* 0x000fe20003f24070 */
[----:B------:R-:W-:Y:S01]  /*acc0*/  UIADD3 UR4, UPT, UPT, UR4, 0x220, URZ ;  /* 0x0000022004047890 */ /* 0x000fe2000fffe0ff */
[----:B------:R-:W-:Y:S01]  /*acd0*/  IMAD R12, R12, 0x200, R3 ;  /* 0x000002000c0c7824 */ /* 0x000fe200078e0203 */
[C---:B------:R-:W-:Y:S02]  /*ace0*/  LOP3.LUT R2, R0.reuse, 0x3e0, RZ, 0xc0, !PT ;  /* 0x000003e000027812 */ /* 0x040fe400078ec0ff */
[----:B------:R-:W-:Y:S01]  /*acf0*/  ISETP.GT.U32.AND P2, PT, R0, 0x1f, PT ;  /* 0x0000001f0000780c */ /* 0x000fe20003f44070 */
[----:B-1----:R-:W-:-:S09]  /*ad00*/  ULEA UR4, UR5, UR4, 0x18 ;  /* 0x0000000405047291 */ /* 0x002fd2000f8ec0ff */
[----:B------:R-:W-:Y:S01]  /*ad10*/  @!P0 STS.128 [R12+UR4+-0x400], R4 ;  /* 0xfffc00040c008988 */ /* 0x000fe20008000c04 */
[----:B------:R-:W-:Y:S01]  /*ad20*/  BAR.SYNC.DEFER_BLOCKING 0x0 ;  /* 0x0000000000007b1d */ /* 0x000fe20000010000 */
[----:B------:R-:W-:-:S05]  /*ad30*/  ISETP.NE.AND P0, PT, R2, 0x20, PT ;  /* 0x000000200200780c */ /* 0x000fca0003f05270 */
[----:B0----5:R-:W0:Y:S02]  /*ad40*/  @!P1 LDS.128 R8, [R12+UR4] ;  /* 0x000000040c089984 */ /* 0x021e240008000c00 */
[----:B------:R-:W-:Y:S01]  /*ad50*/  BAR.SYNC.DEFER_BLOCKING 0x0 ;  /* 0x0000000000007b1d */ /* 0x000fe20000010000 */
[----:B0-----:R-:W-:Y:S01]  /*ad60*/  @!P1 FADD.FTZ R4, R4, R8 ;  /* 0x0000000804049221 */ /* 0x001fe20000010000 */
[----:B------:R-:W-:Y:S01]  /*ad70*/  @!P1 FADD.FTZ R5, R5, R9 ;  /* 0x0000000905059221 */ /* 0x000fe20000010000 */
[----:B------:R-:W-:Y:S01]  /*ad80*/  @!P1 FADD.FTZ R6, R6, R10 ;  /* 0x0000000a06069221 */ /* 0x000fe20000010000 */
[----:B------:R-:W-:-:S05]  /*ad90*/  @!P1 FADD.FTZ R7, R7, R11 ;  /* 0x0000000b07079221 */ /* 0x000fca0000010000 */
[----:B------:R0:W-:Y:S01]  /*ada0*/  @!P0 STS.128 [R3+UR4], R4 ;  /* 0x0000000403008988 */ /* 0x0001e20008000c04 */
[----:B------:R-:W-:Y:S06]  /*adb0*/  BAR.SYNC.DEFER_BLOCKING 0x0 ;  /* 0x0000000000007b1d */ /* 0x000fec0000010000 */
[----:B------:R-:W1:Y:S02]  /*adc0*/  @!P2 LDS.128 R12, [R12+UR4] ;  /* 0x000000040c0ca984 */ /* 0x000e640008000c00 */
        /* <DEDUP_REMOVED lines=27> */
[----:B0-----:R-:W-:Y:S02]  /*af80*/  PRMT R8, R5, 0x8880, RZ ;  /* 0x0000888005087816 */ /* 0x001fe400000000ff */
[----:B------:R-:W-:Y:S02]  /*af90*/  LEA R3, R0, R3, 0x18 ;  /* 0x0000000300037211 */ /* 0x000fe400078ec0ff */
[----:B------:R-:W-:-:S02]  /*afa0*/  PRMT R2, R8, 0x7710, RZ ;  /* 0x0000771008027816 */ /* 0x000fc400000000ff */
[----:B---3--:R-:W-:Y:S02]  /*afb0*/  PRMT R5, R4, 0x8880, RZ ;  /* 0x0000888004057816 */ /* 0x008fe400000000ff */
[----:B------:R-:W-:Y:S02]  /*afc0*/  LOP3.LUT R4, R2, 0xff, RZ, 0xc0, !PT ;  /* 0x000000ff02047812 */ /* 0x000fe400078ec0ff */
[----:B------:R-:W-:Y:S02]  /*afd0*/  PRMT R0, R5, 0x7710, RZ ;  /* 0x0000771005007816 */ /* 0x000fe400000000ff */
[C---:B-1----:R-:W-:Y:S01]  /*afe0*/  IADD3 R2, P0, PT, R17.reuse, UR4, RZ ;  /* 0x0000000411027c10 */ /* 0x042fe2000ff1e0ff */
[----:B------:R-:W-:Y:S01]  /*aff0*/  IMAD R4, R4, 0x100, R3 ;  /* 0x0000010004047824 */ /* 0x000fe200078e0203 */
[----:B------:R-:W-:Y:S02]  /*b000*/  LOP3.LUT R5, R0, 0xff, RZ, 0xc0, !PT ;  /* 0x000000ff00057812 */ /* 0x000fe400078ec0ff */
[----:B------:R-:W-:-:S02]  /*b010*/  LEA.HI.X.SX32 R3, R17, UR5, 0x1, P0 ;  /* 0x0000000511037c11 */ /* 0x000fc400080f0eff */
[----:B------:R-:W-:-:S05]  /*b020*/  IADD3 R5, PT, PT, R4, R5, RZ ;  /* 0x0000000504057210 */ /* 0x000fca0007ffe0ff */
[----:B------:R-:W-:Y:S01]  /*b030*/  STG.E desc[UR36][R2.64], R5 ;  /* 0x0000000502007986 */ /* 0x000fe2000c101924 */
[----:B------:R-:W-:Y:S05]  /*b040*/  EXIT ;  /* 0x000000000000794d */ /* 0x000fea0003800000 */
.L_x_2993:
[----:B------:R-:W0:Y:S01]  /*b050*/  LDC.64 R2, c[0x0][0x380] ;  /* 0x0000e000ff027b82 */ /* 0x000e220000000a00 */
[----:B------:R-:W-:-:S04]  /*b060*/  IMAD.IADD R17, R22, 0x1, R17 ;  /* 0x0000000116117824 */ /* 0x000fc800078e0211 */
[----:B0-----:R-:W-:-:S05]  /*b070*/  IMAD.WIDE R2, R17, 0x4, R2 ;  /* 0x0000000411027825 */ /* 0x001fca00078e0202 */
[----:B------:R-:W-:Y:S01]  /*b080*/  STG.E.128 desc[UR36][R2.64], R4 ;  /* 0x0000000402007986 */ /* 0x000fe2000c101d24 */
[----:B------:R-:W-:Y:S05]  /*b090*/  EXIT ;  /* 0x000000000000794d */ /* 0x000fea0003800000 */
.L_x_2864:
[----:B------:R-:W-:Y:S02]  /*b0a0*/  HFMA2 R12, -RZ, RZ, 0, 9.5367431640625e-07 ;  /* 0x00000010ff0c7431 */ /* 0x000fe400000001ff */
[----:B------:R-:W-:Y:S01]  /*b0b0*/  IMAD.MOV.U32 R11, RZ, RZ, 0x1f ;  /* 0x0000001fff0b7424 */ /* 0x000fe200078e00ff */
[----:B------:R-:W-:-:S07]  /*b0c0*/  MOV R15, 0xffffffff ;  /* 0xffffffff000f7802 */ /* 0x000fce0000000f00 */
[----:B0----5:R-:W-:Y:S05]  /*b0d0*/  WARPSYNC.COLLECTIVE R15, `(.L_x_2994) ;  /* 0x000000000f087348 */ /* 0x021fea0003c00000 */
[----:B------:R1:W2:Y:S02]  /*b0e0*/  SHFL.BFLY P6, R14, R13, R12, R11 ;  /* 0x0c00000c0d0e7389 */ /* 0x0002a400000c000b */
[----:B012--5:R-:W-:Y:S05]  /*b0f0*/  ENDCOLLECTIVE ;  /* 0x000000000000791b */ /* 0x027fea0003800000 */
.L_x_2994:
[----:B------:R-:W-:Y:S02]  /*b100*/  HFMA2 R12, -RZ, RZ, 0, 4.76837158203125e-07 ;  /* 0x00000008ff0c7431 */ /* 0x000fe400000001ff */
[----:B------:R-:W-:-:S04]  /*b110*/  FADD.FTZ R4, R13, R14 ;  /* 0x0000000e0d047221 */ /* 0x000fc80000010000 */
[----:B------:R-:W-:-:S07]  /*b120*/  IMAD.MOV.U32 R13, RZ, RZ, R4 ;  /* 0x000000ffff0d7224 */ /* 0x000fce00078e0004 */
[----:B------:R-:W-:Y:S05]  /*b130*/  WARPSYNC.COLLECTIVE R15, `(.L_x_2995) ;  /* 0x000000000f087348 */ /* 0x000fea0003c00000 */
[----:B------:R0:W1:Y:S02]  /*b140*/  SHFL.BFLY P6, R14, R13, R12, R11 ;  /* 0x0c00000c0d0e7389 */ /* 0x00006400000c000b */
[----:B01----:R-:W-:Y:S05]  /*b150*/  ENDCOLLECTIVE ;  /* 0x000000000000791b */ /* 0x003fea0003800000 */
.L_x_2995:
[----:B------:R-:W-:Y:S01]  /*b160*/  MOV R12, 0x4 ;  /* 0x00000004000c7802 */ /* 0x000fe20000000f00 */
[----:B------:R-:W-:-:S04]  /*b170*/  FADD.FTZ R5, R4, R14 ;  /* 0x0000000e04057221 */ /* 0x000fc80000010000 */
[----:B------:R-:W-:-:S07]  /*b180*/  IMAD.MOV.U32 R13, RZ, RZ, R5 ;  /* 0x000000ffff0d7224 */ /* 0x000fce00078e0005 */
[----:B------:R-:W-:Y:S05]  /*b190*/  WARPSYNC.COLLECTIVE R15, `(.L_x_2996) ;  /* 0x000000000f087348 */ /* 0x000fea0003c00000 */
[----:B------:R0:W1:Y:S02]  /*b1a0*/  SHFL.BFLY P6, R14, R13, R12, R11 ;  /* 0x0c00000c0d0e7389 */ /* 0x00006400000c000b */
[----:B01----:R-:W-:Y:S05]  /*b1b0*/  ENDCOLLECTIVE ;  /* 0x000000000000791b */ /* 0x003fea0003800000 */
.L_x_2996:
[----:B------:R-:W-:Y:S02]  /*b1c0*/  HFMA2 R12, -RZ, RZ, 0, 1.1920928955078125e-07 ;  /* 0x00000002ff0c7431 */ /* 0x000fe400000001ff */
[----:B------:R-:W-:-:S04]  /*b1d0*/  FADD.FTZ R6, R5, R14 ;  /* 0x0000000e05067221 */ /* 0x000fc80000010000 */
[----:B------:R-:W-:-:S07]  /*b1e0*/  IMAD.MOV.U32 R13, RZ, RZ, R6 ;  /* 0x000000ffff0d7224 */ /* 0x000fce00078e0006 */
[----:B------:R-:W-:Y:S05]  /*b1f0*/  WARPSYNC.COLLECTIVE R15, `(.L_x_2997) ;  /* 0x000000000f087348 */ /* 0x000fea0003c00000 */
[----:B------:R0:W1:Y:S02]  /*b200*/  SHFL.BFLY P6, R14, R13, R12, R11 ;  /* 0x0c00000c0d0e7389 */ /* 0x00006400000c000b */
[----:B01----:R-:W-:Y:S05]  /*b210*/  ENDCOLLECTIVE ;  /* 0x000000000000791b */ /* 0x003fea0003800000 */
.L_x_2997:
[----:B------:R-:W-:Y:S01]  /*b220*/  MOV R12, 0x1 ;  /* 0x00000001000c7802 */ /* 0x000fe20000000f00 */
[----:B------:R-:W-:-:S04]  /*b230*/  FADD.FTZ R7, R6, R14 ;  /* 0x0000000e06077221 */ /* 0x000fc80000010000 */
[----:B------:R-:W-:-:S07]  /*b240*/  IMAD.MOV.U32 R13, RZ, RZ, R7 ;  /* 0x000000ffff0d7224 */ /* 0x000fce00078e0007 */
[----:B------:R-:W-:Y:S05]  /*b250*/  WARPSYNC.COLLECTIVE R15, `(.L_x_2998) ;  /* 0x000000000f087348 */ /* 0x000fea0003c00000 */
[----:B------:R0:W1:Y:S02]  /*b260*/  SHFL.BFLY P6, R14, R13, R12, R11 ;  /* 0x0c00000c0d0e7389 */ /* 0x00006400000c000b */
[----:B01----:R-:W-:Y:S05]  /*b270*/  ENDCOLLECTIVE ;  /* 0x000000000000791b */ /* 0x003fea0003800000 */
.L_x_2998:
[----:B------:R-:W-:Y:S05]  /*b280*/  BRA `(.L_x_2999) ;  /* 0xffffff6400f47947 */ /* 0x000fea000383ffff */
.L_x_2924:
[----:B------:R-:W-:Y:S01]  /*b290*/  HFMA2 R11, -RZ, RZ, 0, 1.847743988037109375e-06 ;  /* 0x0000001fff0b7431 */ /* 0x000fe200000001ff */
[----:B------:R-:W-:Y:S01]  /*b2a0*/  BSSY B1, `(.L_x_3000) ;  /* 0x0000006000017945 */ /* 0x000fe20003800000 */
[----:B------:R-:W-:Y:S02]  /*b2b0*/  IMAD.MOV.U32 R12, RZ, RZ, 0x1 ;  /* 0x00000001ff0c7424 */ /* 0x000fe400078e00ff */
[----:B------:R-:W-:-:S07]  /*b2c0*/  IMAD.MOV.U32 R15, RZ, RZ, -0x1 ;  /* 0xffffffffff0f7424 */ /* 0x000fce00078e00ff */
[----:B------:R-:W-:Y:S05]  /*b2d0*/  WARPSYNC.COLLECTIVE R15, `(.L_x_3001) ;  /* 0x000000000f087348 */ /* 0x000fea0003c00000 */
[----:B------:R0:W1:Y:S02]  /*b2e0*/  SHFL.BFLY P6, R14, R13, R12, R11 ;  /* 0x0c00000c0d0e7389 */ /* 0x00006400000c000b */
[----:B01----:R-:W-:Y:S05]  /*b2f0*/  ENDCOLLECTIVE ;  /* 0x000000000000791b */ /* 0x003fea0003800000 */
.L_x_3001:
[----:B------:R-:W-:Y:S05]  /*b300*/  BSYNC B1 ;  /* 0x0000000000017941 */ /* 0x000fea0003800000 */
.L_x_3000:
[----:B------:R-:W-:Y:S05]  /*b310*/  BRA `(.L_x_3002) ;  /* 0xffffffa000a87947 */ /* 0x000fea000383ffff */
.L_x_2928:
[----:B------:R-:W-:Y:S01]  /*b320*/  HFMA2 R11, -RZ, RZ, 0, 1.847743988037109375e-06 ;  /* 0x0000001fff0b7431 */ /* 0x000fe200000001ff */
[----:B------:R-:W-:Y:S01]  /*b330*/  BSSY B0, `(.L_x_3003) ;  /* 0x0000007000007945 */ /* 0x000fe20003800000 */
[----:B------:R-:W-:Y:S01]  /*b340*/  MOV R13, R0 ;  /* 0x00000000000d7202 */ /* 0x000fe20000000f00 */
[----:B------:R-:W-:Y:S02]  /*b350*/  IMAD.MOV.U32 R12, RZ, RZ, 0x10 ;  /* 0x00000010ff0c7424 */ /* 0x000fe400078e00ff */
[----:B------:R-:W-:-:S07]  /*b360*/  IMAD.MOV.U32 R15, RZ, RZ, -0x1 ;  /* 0xffffffffff0f7424 */ /* 0x000fce00078e00ff */
[----:B-123-5:R-:W-:Y:S05]  /*b370*/  WARPSYNC.COLLECTIVE R15, `(.L_x_3004) ;  /* 0x000000000f087348 */ /* 0x02efea0003c00000 */
[----:B------:R0:W4:Y:S02]  /*b380*/  SHFL.BFLY P6, R14, R13, R12, R11 ;  /* 0x0c00000c0d0e7389 */ /* 0x00012400000c000b */
[----:B012345:R-:W-:Y:S05]  /*b390*/  ENDCOLLECTIVE ;  /* 0x000000000000791b */ /* 0x03ffea0003800000 */
.L_x_3004:
[----:B------:R-:W-:Y:S05]  /*b3a0*/  BSYNC B0 ;  /* 0x0000000000007941 */ /* 0x000fea0003800000 */
.L_x_3003:
[----:B------:R-:W-:Y:S01]  /*b3b0*/  FMNMX.FTZ R13, R14, R0, !PT ;  /* 0x000000000e0d7209 */ /* 0x000fe20007810000 */
[----:B------:R-:W-:Y:S01]  /*b3c0*/  IMAD.MOV.U32 R11, RZ, RZ, 0x1f ;  /* 0x0000001fff0b7424 */ /* 0x000fe200078e00ff */
[----:B------:R-:W-:Y:S02]  /*b3d0*/  MOV R12, 0x8 ;  /* 0x00000008000c7802 */ /* 0x000fe40000000f00 */
[----:B------:R-:W-:-:S07]  /*b3e0*/  MOV R15, 0xffffffff ;  /* 0xffffffff000f7802 */ /* 0x000fce0000000f00 */
[----:B------:R-:W-:Y:S05]  /*b3f0*/  WARPSYNC.COLLECTIVE R15, `(.L_x_3005) ;  /* 0x000000000f087348 */ /* 0x000fea0003c00000 */
[----:B------:R0:W1:Y:S02]  /*b400*/  SHFL.BFLY P6, R14, R13, R12, R11 ;  /* 0x0c00000c0d0e7389 */ /* 0x00006400000c000b */
[----:B01----:R-:W-:Y:S05]  /*b410*/  ENDCOLLECTIVE ;  /* 0x000000000000791b */ /* 0x003fea0003800000 */
.L_x_3005:
[----:B------:R-:W-:Y:S01]  /*b420*/  HFMA2 R12, -RZ, RZ, 0, 2.384185791015625e-07 ;  /* 0x00000004ff0c7431 */ /* 0x000fe200000001ff */
[----:B------:R-:W-:-:S05]  /*b430*/  FMNMX.FTZ R5, R13, R14, !PT ;  /* 0x0000000e0d057209 */ /* 0x000fca0007810000 */
[----:B------:R-:W-:-:S07]  /*b440*/  IMAD.MOV.U32 R13, RZ, RZ, R5 ;  /* 0x000000ffff0d7224 */ /* 0x000fce00078e0005 */
[----:B------:R-:W-:Y:S05]  /*b450*/  WARPSYNC.COLLECTIVE R15, `(.L_x_3006) ;  /* 0x000000000f087348 */ /* 0x000fea0003c00000 */
[----:B------:R0:W1:Y:S02]  /*b460*/  SHFL.BFLY P6, R14, R13, R12, R11 ;  /* 0x0c00000c0d0e7389 */ /* 0x00006400000c000b */
[----:B01----:R-:W-:Y:S05]  /*b470*/  ENDCOLLECTIVE ;  /* 0x000000000000791b */ /* 0x003fea0003800000 */
.L_x_3006:
[----:B------:R-:W-:Y:S02]  /*b480*/  MOV R12, 0x2 ;  /* 0x00000002000c7802 */ /* 0x000fe40000000f00 */
[----:B------:R-:W-:-:S05]  /*b490*/  FMNMX.FTZ R6, R5, R14, !PT ;  /* 0x0000000e05067209 */ /* 0x000fca0007810000 */
[----:B------:R-:W-:-:S07]  /*b4a0*/  IMAD.MOV.U32 R13, RZ, RZ, R6 ;  /* 0x000000ffff0d7224 */ /* 0x000fce00078e0006 */
[----:B------:R-:W-:Y:S05]  /*b4b0*/  WARPSYNC.COLLECTIVE R15, `(.L_x_3007) ;  /* 0x000000000f087348 */ /* 0x000fea0003c00000 */
[----:B------:R0:W1:Y:S02]  /*b4c0*/  SHFL.BFLY P6, R14, R13, R12, R11 ;  /* 0x0c00000c0d0e7389 */ /* 0x00006400000c000b */
[----:B01----:R-:W-:Y:S05]  /*b4d0*/  ENDCOLLECTIVE ;  /* 0x000000000000791b */ /* 0x003fea0003800000 */
.L_x_3007:
[----:B------:R-:W-:Y:S05]  /*b4e0*/  BRA `(.L_x_3008) ;  /* 0xffffffa000e87947 */ /* 0x000fea000383ffff */
.L_x_3009:
        /* <DEDUP_REMOVED lines=9> */
.L_x_3512:


//--------------------- .text._ZN4mmha33masked_multihead_attention_kernelIfLi128ELi128ELi4ELi32ELi64ELb0ELb1EEEv26Multihead_attention_paramsIT_XT5_EE --------------------------
	.section	.text._ZN4mmha33masked_multihead_attention_kernelIfLi128ELi128ELi4ELi32ELi64ELb0ELb1EEEv26Multihead_attention_paramsIT_XT5_EE,"ax",@progbits
	.align	128
        .global         _ZN4mmha33masked_multihead_attention_kernelIfLi128ELi128ELi4ELi32ELi64ELb0ELb1EEEv26Multihead_attention_paramsIT_XT5_EE
        .type           _ZN4mmha33masked_multihead_attention_kernelIfLi128ELi128ELi4ELi32ELi64ELb0ELb1EEEv26Multihead_attention_paramsIT_XT5_EE,@function
        .size           _ZN4mmha33masked_multihead_attention_kernelIfLi128ELi128ELi4ELi32ELi64ELb0ELb1EEEv26Multihead_attention_paramsIT_XT5_EE,(.L_x_3513 - _ZN4mmha33masked_multihead_attention_kernelIfLi128ELi128ELi4ELi32ELi64ELb0ELb1EEEv26Multihead_attention_paramsIT_XT5_EE)
        .other          _ZN4mmha33masked_multihead_attention_kernelIfLi128ELi128ELi4ELi32ELi64ELb0ELb1EEEv26Multihead_attention_paramsIT_XT5_EE,@"STO_CUDA_ENTRY STV_DEFAULT"
_ZN4mmha33masked_multihead_attention_kernelIfLi128ELi128ELi4ELi32ELi64ELb0ELb1EEEv26Multihead_attention_paramsIT_XT5_EE:
.text._ZN4mmha33masked_multihead_attention_kernelIfLi128ELi128ELi4ELi32ELi64ELb0ELb1EEEv26Multihead_attention_paramsIT_XT5_EE:
        /* <DEDUP_REMOVED lines=12> */
.L_x_3010:
[----:B------:R-:W1:Y:S01]  /*00c0*/  LDC R11, c[0x0][0x3f0] ;  /* 0x0000fc00ff0b7b82 */ /* 0x000e620000000800 */
[----:B------:R-:W2:Y:S01]  /*00d0*/  S2R R23, SR_CTAID.X ;  /* 0x0000000000177919 */ /* 0x000ea20000002500 */
[----:B------:R-:W3:Y:S06]  /*00e0*/  S2R R63, SR_TID.X ;  /* 0x00000000003f7919 */ /* 0x000eec0000002100 */
[----:B------:R-:W4:Y:S08]  /*00f0*/  LDC R2, c[0x0][0x478] ;  /* 0x00011e00ff027b82 */ /* 0x000f300000000800 */
[----:B------:R-:W0:Y:S01]  /*0100*/  LDC R6, c[0x0][0x3e8] ;  /* 0x0000fa00ff067b82 */ /* 0x000e220000000800 */
[----:B-1----:R-:W-:-:S07]  /*0110*/  IABS R7, R11 ;  /* 0x0000000b00077213 */ /* 0x002fce0000000000 */
[----:B------:R-:W2:Y:S01]  /*0120*/  LDC R3, c[0x0][0x3f8] ;  /* 0x0000fe00ff037b82 */ /* 0x000ea20000000800 */
[----:B------:R-:W1:Y:S01]  /*0130*/  I2F.RP R0, R7 ;  /* 0x0000000700007306 */ /* 0x000e620000209400 */
[----:B----4-:R-:W-:-:S06]  /*0140*/  ISETP.NE.AND P2, PT, R2, 0x2, PT ;  /* 0x000000020200780c */ /* 0x010fcc0003f45270 */
[----:B------:R-:W4:Y:S01]  /*0150*/  LDC.64 R16, c[0x0][0x460] ;  /* 0x00011800ff107b82 */ /* 0x000f220000000a00 */
[----:B---3--:R-:W-:Y:S01]  /*0160*/  IMAD.SHL.U32 R32, R63, 0x4, RZ ;  /* 0x000000043f207824 */ /* 0x008fe200078e00ff */
[----:B0-----:R-:W-:Y:S01]  /*0170*/  ISETP.NE.AND P0, PT, R6, RZ, PT ;  /* 0x000000ff0600720c */ /* 0x001fe20003f05270 */
[----:B-1----:R-:W0:Y:S05]  /*0180*/  MUFU.RCP R0, R0 ;  /* 0x0000000000007308 */ /* 0x002e2a0000001000 */
[----:B------:R-:W1:Y:S01]  /*0190*/  @!P2 LDC.64 R12, c[0x0][0x398] ;  /* 0x0000e600ff0cab82 */ /* 0x000e620000000a00 */
[----:B--2---:R-:W-:-:S06]  /*01a0*/  IMAD R33, R22, R3, R23 ;  /* 0x0000000316217224 */ /* 0x004fcc00078e0217 */
[----:B------:R-:W-:Y:S01]  /*01b0*/  @!P0 SHF.L.U32 R19, R33, 0x7, RZ ;  /* 0x0000000721138819 */ /* 0x000fe200000006ff */
[----:B0-----:R-:W-:Y:S01]  /*01c0*/  VIADD R4, R0, 0xffffffe ;  /* 0x0ffffffe00047836 */ /* 0x001fe20000000000 */
[----:B------:R-:W-:-:S03]  /*01d0*/  IABS R0, R22 ;  /* 0x0000001600007213 */ /* 0x000fc60000000000 */
[----:B------:R0:W2:Y:S02]  /*01e0*/  F2I.FTZ.U32.TRUNC.NTZ R5, R4 ;  /* 0x0000000400057305 */ /* 0x0000a4000021f000 */
[----:B0-----:R-:W-:Y:S01]  /*01f0*/  IMAD.MOV.U32 R4, RZ, RZ, RZ ;  /* 0x000000ffff047224 */ /* 0x001fe200078e00ff */
[----:B--2---:R-:W-:-:S05]  /*0200*/  IADD3 R8, PT, PT, RZ, -R5, RZ ;  /* 0x80000005ff087210 */ /* 0x004fca0007ffe0ff */
[----:B------:R-:W-:-:S04]  /*0210*/  IMAD R9, R8, R7, RZ ;  /* 0x0000000708097224 */ /* 0x000fc800078e02ff */
[----:B------:R-:W-:Y:S02]  /*0220*/  IMAD.HI.U32 R4, R5, R9, R4 ;  /* 0x0000000905047227 */ /* 0x000fe400078e0004 */
[----:B------:R-:W0:Y:S02]  /*0230*/  @!P2 LDC.64 R8, c[0x0][0x468] ;  /* 0x00011a00ff08ab82 */ /* 0x000e240000000a00 */
[----:B------:R-:W-:Y:S02]  /*0240*/  @P0 IMAD.SHL.U32 R5, R23, 0x80, RZ ;  /* 0x0000008017050824 */ /* 0x000fe400078e00ff */
[----:B------:R-:W-:-:S04]  /*0250*/  IMAD.HI.U32 R34, R4, R0, RZ ;  /* 0x0000000004227227 */ /* 0x000fc800078e00ff */
[----:B------:R-:W-:Y:S02]  /*0260*/  IMAD.MOV R2, RZ, RZ, -R34 ;  /* 0x000000ffff027224 */ /* 0x000fe400078e0a22 */
[----:B------:R-:W-:Y:S01]  /*0270*/  @P0 IMAD R19, R22, R6, R5 ;  /* 0x0000000616130224 */ /* 0x000fe200078e0205 */
[----:B----4-:R-:W-:Y:S01]  /*0280*/  ISETP.NE.U32.AND P0, PT, R16, RZ, PT ;  /* 0x000000ff1000720c */ /* 0x010fe20003f05070 */
[----:B------:R-:W-:-:S03]  /*0290*/  IMAD R0, R7, R2, R0 ;  /* 0x0000000207007224 */ /* 0x000fc600078e0200 */
[----:B------:R-:W-:Y:S02]  /*02a0*/  IADD3 R21, PT, PT, R32, R19, RZ ;  /* 0x0000001320157210 */ /* 0x000fe40007ffe0ff */
[----:B------:R-:W-:Y:S02]  /*02b0*/  ISETP.GT.U32.AND P1, PT, R7, R0, PT ;  /* 0x000000000700720c */ /* 0x000fe40003f24070 */
[----:B-1----:R-:W-:Y:S02]  /*02c0*/  @!P2 IADD3 R6, P4, PT, R21, R12, RZ ;  /* 0x0000000c1506a210 */ /* 0x002fe40007f9e0ff */
[----:B------:R-:W-:Y:S01]  /*02d0*/  ISETP.NE.AND.EX P0, PT, R17, RZ, PT, P0 ;  /* 0x000000ff1100720c */ /* 0x000fe20003f05300 */
[----:B0-----:R0:W2:Y:S08]  /*02e0*/  @!P2 LDG.E R31, desc[UR36][R8.64+0x4] ;  /* 0x00000424081fa981 */ /* 0x0010b0000c1e1900 */
[----:B------:R-:W-:-:S02]  /*02f0*/  @!P1 IMAD.IADD R0, R0, 0x1, -R7 ;  /* 0x0000000100009824 */ /* 0x000fc400078e0a07 */
[----:B------:R-:W-:Y:S02]  /*0300*/  @!P1 VIADD R34, R34, 0x1 ;  /* 0x0000000122229836 */ /* 0x000fe40000000000 */
[----:B------:R-:W1:Y:S01]  /*0310*/  @P0 LDC.64 R4, c[0x0][0x460] ;  /* 0x00011800ff040b82 */ /* 0x000e620000000a00 */
[----:B------:R-:W-:Y:S02]  /*0320*/  ISETP.GE.U32.AND P3, PT, R0, R7, PT ;  /* 0x000000070000720c */ /* 0x000fe40003f66070 */
[----:B------:R-:W-:Y:S02]  /*0330*/  @!P2 LEA.HI.X.SX32 R7, R21, R13, 0x1, P4 ;  /* 0x0000000d1507a211 */ /* 0x000fe400020f0eff */
[----:B------:R-:W-:-:S03]  /*0340*/  LOP3.LUT R0, R22, R11, RZ, 0x3c, !PT ;  /* 0x0000000b16007212 */ /* 0x000fc600078e3cff */
[----:B------:R-:W3:Y:S01]  /*0350*/  @!P2 LDG.E R6, desc[UR36][R6.64] ;  /* 0x000000240606a981 */ /* 0x000ee2000c1e1900 */
[----:B------:R-:W-:Y:S02]  /*0360*/  ISETP.GE.AND P4, PT, R0, RZ, PT ;  /* 0x000000ff0000720c */ /* 0x000fe40003f86270 */
[----:B------:R-:W-:-:S03]  /*0370*/  ISETP.NE.AND P1, PT, R11, RZ, PT ;  /* 0x000000ff0b00720c */ /* 0x000fc60003f25270 */
[----:B------:R-:W-:-:S08]  /*0380*/  @P3 IADD3 R34, PT, PT, R34, 0x1, RZ ;  /* 0x0000000122223810 */ /* 0x000fd00007ffe0ff */
[----:B------:R-:W-:Y:S02]  /*0390*/  @!P4 IMAD.MOV R34, RZ, RZ, -R34 ;  /* 0x000000ffff22c224 */ /* 0x000fe400078e0a22 */
[----:B------:R-:W-:Y:S02]  /*03a0*/  @!P1 LOP3.LUT R34, RZ, R11, RZ, 0x33, !PT ;  /* 0x0000000bff229212 */ /* 0x000fe400078e33ff */
[----:B------:R-:W4:Y:S01]  /*03b0*/  LDC.64 R10, c[0x0][0x4a0] ;  /* 0x00012800ff0a7b82 */ /* 0x000f220000000a00 */
[----:B------:R-:W-:Y:S02]  /*03c0*/  IMAD.MOV.U32 R18, RZ, RZ, RZ ;  /* 0x000000ffff127224 */ /* 0x000fe400078e00ff */
[----:B-1----:R-:W-:-:S05]  /*03d0*/  @P0 IMAD.WIDE R4, R34, 0x4, R4 ;  /* 0x0000000422040825 */ /* 0x002fca00078e0204 */
[----:B------:R1:W5:Y:S01]  /*03e0*/  @P0 LDG.E R18, desc[UR36][R4.64] ;  /* 0x0000002404120981 */ /* 0x000362000c1e1900 */
[----:B----4-:R-:W-:-:S04]  /*03f0*/  ISETP.NE.U32.AND P0, PT, R10, RZ, PT ;  /* 0x000000ff0a00720c */ /* 0x010fc80003f05070 */
[----:B------:R-:W-:Y:S02]  /*0400*/  ISETP.NE.AND.EX P0, PT, R11, RZ, PT, P0 ;  /* 0x000000ff0b00720c */ /* 0x000fe40003f05300 */
[----:B------:R-:W-:-:S11]  /*0410*/  ISETP.GT.U32.AND P1, PT, R63, 0x1f, PT ;  /* 0x0000001f3f00780c */ /* 0x000fd60003f24070 */
[----:B0-----:R-:W0:Y:S01]  /*0420*/  @P0 LDC.64 R8, c[0x0][0x4a0] ;  /* 0x00012800ff080b82 */ /* 0x001e220000000a00 */
[----:B------:R-:W-:Y:S01]  /*0430*/  BSSY.RECONVERGENT B0, `(.L_x_3011) ;  /* 0x000001f000007945 */ /* 0x000fe20003800200 */
[----:B------:R-:W-:Y:S02]  /*0440*/  CS2R R24, SRZ ;  /* 0x0000000000187805 */ /* 0x000fe4000001ff00 */
[----:B------:R-:W-:Y:S01]  /*0450*/  CS2R R26, SRZ ;  /* 0x00000000001a7805 */ /* 0x000fe2000001ff00 */
[----:B---3--:R-:W2:Y:S08]  /*0460*/  @!P2 I2F.S8 R28, R6 ;  /* 0x00000006001ca306 */ /* 0x008eb00000001400 */
[----:B------:R-:W3:Y:S08]  /*0470*/  @!P2 I2F.S8 R0, R6.B1 ;  /* 0x100000060000a306 */ /* 0x000ef00000001400 */
[----:B------:R-:W4:Y:S08]  /*0480*/  @!P2 I2F.S8 R30, R6.B2 ;  /* 0x20000006001ea306 */ /* 0x000f300000001400 */
[----:B------:R-:W1:Y:S01]  /*0490*/  @!P2 I2F.S8 R2, R6.B3 ;  /* 0x300000060002a306 */ /* 0x000e620000001400 */
[C---:B--2---:R-:W-:Y:S01]  /*04a0*/  @!P2 FMUL.FTZ R28, R31.reuse, R28 ;  /* 0x0000001c1f1ca220 */ /* 0x044fe20000410000 */
[C---:B---3--:R-:W-:Y:S01]  /*04b0*/  @!P2 FMUL.FTZ R29, R31.reuse, R0 ;  /* 0x000000001f1da220 */ /* 0x048fe20000410000 */
[C---:B----4-:R-:W-:Y:S01]  /*04c0*/  @!P2 FMUL.FTZ R30, R31.reuse, R30 ;  /* 0x0000001e1f1ea220 */ /* 0x050fe20000410000 */
[----:B-1----:R-:W-:Y:S01]  /*04d0*/  @!P2 FMUL.FTZ R31, R31, R2 ;  /* 0x000000021f1fa220 */ /* 0x002fe20000410000 */
[----:B0-----:R-:W-:Y:S06]  /*04e0*/  @P1 BRA `(.L_x_3012) ;  /* 0x00000000004c1947 */ /* 0x001fec0003800000 */
        /* <DEDUP_REMOVED lines=19> */
.L_x_3012:
[----:B------:R-:W-:Y:S05]  /*0620*/  BSYNC.RECONVERGENT B0 ;  /* 0x0000000000007941 */ /* 0x000fea0003800200 */
.L_x_3011:
        /* <DEDUP_REMOVED lines=8> */
.L_x_3014:
[----:B------:R-:W-:Y:S05]  /*06b0*/  BSYNC.RECONVERGENT B0 ;  /* 0x0000000000007941 */ /* 0x000fea0003800200 */
.L_x_3013:
[----:B------:R-:W-:Y:S01]  /*06c0*/  @P0 IMAD.WIDE.U32 R4, R22, 0x4, R8 ;  /* 0x0000000416040825 */ /* 0x000fe200078e0008 */
[----:B------:R-:W1:Y:S01]  /*06d0*/  LDCU.64 UR4, c[0x0][0x390] ;  /* 0x00007200ff0477ac */ /* 0x000e620008000a00 */
[----:B------:R-:W2:Y:S03]  /*06e0*/  LDCU.64 UR6, c[0x0][0x3a0] ;  /* 0x00007400ff0677ac */ /* 0x000ea60008000a00 */
[----:B------:R3:W4:Y:S01]  /*06f0*/  @P0 LDG.E R0, desc[UR36][R4.64] ;  /* 0x0000002404000981 */ /* 0x000722000c1e1900 */
[----:B------:R-:W-:Y:S01]  /*0700*/  ISETP.EQ.U32.AND P4, PT, R16, RZ, PT ;  /* 0x000000ff1000720c */ /* 0x000fe20003f82070 */
[----:B0-----:R-:W0:Y:S03]  /*0710*/  LDC.64 R6, c[0x0][0x418] ;  /* 0x00010600ff067b82 */ /* 0x001e260000000a00 */
[----:B------:R-:W-:-:S02]  /*0720*/  ISETP.EQ.OR.EX P1, PT, R17, RZ, P1, P4 ;  /* 0x000000ff1100720c */ /* 0x000fc40000f22740 */
[----:B------:R-:W-:Y:S02]  /*0730*/  LEA R17, R23, R32, 0x7 ;  /* 0x0000002017117211 */ /* 0x000fe400078e38ff */
[----:B------:R-:W-:Y:S02]  /*0740*/  CS2R R10, SRZ ;  /* 0x00000000000a7805 */ /* 0x000fe4000001ff00 */
[----:B------:R-:W-:Y:S02]  /*0750*/  CS2R R8, SRZ ;  /* 0x0000000000087805 */ /* 0x000fe4000001ff00 */
[----:B---3--:R-:W-:Y:S01]  /*0760*/  CS2R R4, SRZ ;  /* 0x0000000000047805 */ /* 0x008fe2000001ff00 */
[----:B------:R-:W3:Y:S01]  /*0770*/  LDC R65, c[0x0][0x3f4] ;  /* 0x0000fd00ff417b82 */ /* 0x000ee20000000800 */
[----:B-1----:R-:W-:Y:S01]  /*0780*/  ISETP.NE.U32.AND P2, PT, RZ, UR4, PT ;  /* 0x00000004ff007c0c */ /* 0x002fe2000bf45070 */
[----:B------:R-:W1:Y:S01]  /*0790*/  LDCU.U8 UR4, c[0x0][0x404] ;  /* 0x00008080ff0477ac */ /* 0x000e620008000000 */
[----:B--2---:R-:W-:-:S02]  /*07a0*/  ISETP.NE.U32.AND P3, PT, RZ, UR6, PT ;  /* 0x00000006ff007c0c */ /* 0x004fc4000bf65070 */
[----:B------:R-:W-:-:S03]  /*07b0*/  ISETP.NE.AND.EX P2, PT, RZ, UR5, PT, P2 ;  /* 0x00000005ff007c0c */ /* 0x000fc6000bf45320 */
[----:B------:R-:W2:Y:S01]  /*07c0*/  @!P1 LDC.64 R14, c[0x0][0x450] ;  /* 0x00011400ff0e9b82 */ /* 0x000ea20000000a00 */
[----:B------:R-:W-:Y:S02]  /*07d0*/  ISETP.NE.AND.EX P3, PT, RZ, UR7, PT, P3 ;  /* 0x00000007ff007c0c */ /* 0x000fe4000bf65330 */
[C---:B------:R-:W-:Y:S02]  /*07e0*/  ISETP.GT.U32.OR P2, PT, R63.reuse, 0x1f, !P2 ;  /* 0x0000001f3f00780c */ /* 0x040fe40005744470 */
[----:B------:R-:W-:Y:S02]  /*07f0*/  ISETP.GT.U32.OR P3, PT, R63, 0x1f, !P3 ;  /* 0x0000001f3f00780c */ /* 0x000fe40005f64470 */
[----:B0-----:R-:W-:Y:S01]  /*0800*/  ISETP.NE.U32.AND P4, PT, R6, RZ, PT ;  /* 0x000000ff0600720c */ /* 0x001fe20003f85070 */
[----:B-----5:R-:W-:Y:S01]  /*0810*/  @!P1 IMAD R2, R18, R3, RZ ;  /* 0x0000000312029224 */ /* 0x020fe200078e02ff */
[----:B------:R-:W4:Y:S02]  /*0820*/  @P0 LDC R35, c[0x0][0x430] ;  /* 0x00010c00ff230b82 */ /* 0x000f240000000800 */
[----:B------:R-:W-:-:S02]  /*0830*/  ISETP.NE.AND.EX P4, PT, R7, RZ, PT, P4 ;  /* 0x000000ff0700720c */ /* 0x000fc40003f85340 */
[----:B------:R-:W-:-:S04]  /*0840*/  CS2R R6, SRZ ;  /* 0x0000000000067805 */ /* 0x000fc8000001ff00 */
[----:B------:R-:W0:Y:S08]  /*0850*/  @!P2 LDC.64 R12, c[0x0][0x390] ;  /* 0x0000e400ff0cab82 */ /* 0x000e300000000a00 */
[----:B------:R-:W1:Y:S01]  /*0860*/  @!P3 LDC.64 R20, c[0x0][0x3a0] ;  /* 0x0000e800ff14bb82 */ /* 0x000e620000000a00 */
[----:B---3--:R-:W-:-:S07]  /*0870*/  IABS R39, R65 ;  /* 0x0000004100277213 */ /* 0x008fce0000000000 */
[----:B------:R-:W3:Y:S01]  /*0880*/  @P4 LDC.64 R36, c[0x0][0x418] ;  /* 0x00010600ff244b82 */ /* 0x000ee20000000a00 */
[----:B0-----:R-:W-:-:S05]  /*0890*/  @!P2 IMAD.WIDE.U32 R12, R17, 0x4, R12 ;  /* 0x00000004110ca825 */ /* 0x001fca00078e000c */
[----:B------:R-:W4:Y:S01]  /*08a0*/  @!P2 LDG.E.128 R4, desc[UR36][R12.64] ;  /* 0x000000240c04a981 */ /* 0x000f22000c1e1d00 */
[----:B-1----:R-:W-:-:S04]  /*08b0*/  @!P3 IMAD.WIDE.U32 R20, R17, 0x4, R20 ;  /* 0x000000041114b825 */ /* 0x002fc800078e0014 */
[----:B------:R-:W-:Y:S01]  /*08c0*/  @!P1 IMAD R17, R2, 0x80, R17 ;  /* 0x0000008002119824 */ /* 0x000fe200078e0211 */
[----:B------:R0:W4:Y:S03]  /*08d0*/  @!P3 LDG.E.128 R8, desc[UR36][R20.64] ;  /* 0x000000241408b981 */ /* 0x000126000c1e1d00 */
[----:B--2---:R-:W-:-:S06]  /*08e0*/  @!P1 IMAD.WIDE R14, R17, 0x4, R14 ;  /* 0x00000004110e9825 */ /* 0x004fcc00078e020e */
[----:B------:R-:W2:Y:S01]  /*08f0*/  @!P1 LDG.E.128 R12, desc[UR36][R14.64] ;  /* 0x000000240e0c9981 */ /* 0x000ea2000c1e1d00 */
[----:B------:R-:W1:Y:S01]  /*0900*/  I2F.RP R2, R39 ;  /* 0x0000002700027306 */ /* 0x000e620000209400 */
[----:B------:R-:W4:Y:S01]  /*0910*/  @!P0 LDC R16, c[0x0][0x40c] ;  /* 0x00010300ff108b82 */ /* 0x000f220000000800 */
[----:B------:R-:W-:Y:S02]  /*0920*/  IMAD.MOV.U32 R17, RZ, RZ, RZ ;  /* 0x000000ffff117224 */ /* 0x000fe400078e00ff */
[----:B---3--:R-:W-:-:S05]  /*0930*/  @P4 IMAD.WIDE.U32 R36, R22, 0x4, R36 ;  /* 0x0000000416244825 */ /* 0x008fca00078e0024 */
[----:B------:R3:W5:Y:S01]  /*0940*/  @P4 LDG.E R17, desc[UR36][R36.64] ;  /* 0x0000002424114981 */ /* 0x000762000c1e1900 */
[----:B------:R-:W-:Y:S01]  /*0950*/  ISETP.NE.AND P2, PT, R65, RZ, PT ;  /* 0x000000ff4100720c */ /* 0x000fe20003f45270 */
[----:B------:R-:W-:Y:S01]  /*0960*/  BSSY.RECONVERGENT B6, `(.L_x_3015) ;  /* 0x00000e7000067945 */ /* 0x000fe20003800200 */
[----:B------:R-:W-:Y:S01]  /*0970*/  IMAD R34, R34, R3, RZ ;  /* 0x0000000322227224 */ /* 0x000fe200078e02ff */
[----:B-1----:R-:W0:Y:S02]  /*0980*/  MUFU.RCP R2, R2 ;  /* 0x0000000200027308 */ /* 0x002e240000001000 */
[----:B0-----:R-:W-:-:S06]  /*0990*/  IADD3 R20, PT, PT, R2, 0xffffffe, RZ ;  /* 0x0ffffffe02147810 */ /* 0x001fcc0007ffe0ff */
[----:B------:R0:W3:Y:S02]  /*09a0*/  F2I.FTZ.U32.TRUNC.NTZ R21, R20 ;  /* 0x0000001400157305 */ /* 0x0000e4000021f000 */
[----:B0-----:R-:W-:Y:S02]  /*09b0*/  HFMA2 R20, -RZ, RZ, 0, 0 ;  /* 0x00000000ff147431 */ /* 0x001fe400000001ff */
[----:B---3--:R-:W-:Y:S02]  /*09c0*/  IMAD.MOV R36, RZ, RZ, -R21 ;  /* 0x000000ffff247224 */ /* 0x008fe400078e0a15 */
[----:B----4-:R-:W-:Y:S02]  /*09d0*/  @P0 IMAD.IADD R16, R0, 0x1, R35 ;  /* 0x0000000100100824 */ /* 0x010fe400078e0223 */
[----:B------:R-:W-:-:S03]  /*09e0*/  IMAD R35, R36, R39, RZ ;  /* 0x0000002724237224 */ /* 0x000fc600078e02ff */
[----:B------:R-:W-:Y:S01]  /*09f0*/  IABS R2, R16 ;  /* 0x0000001000027213 */ /* 0x000fe20000000000 */
[----:B------:R-:W-:Y:S01]  /*0a00*/  IMAD.HI.U32 R21, R21, R35, R20 ;  /* 0x0000002315157227 */ /* 0x000fe200078e0014 */
[----:B------:R-:W-:-:S05]  /*0a10*/  ISETP.GE.AND P3, PT, R16, RZ, PT ;  /* 0x000000ff1000720c */ /* 0x000fca0003f66270 */
[----:B------:R-:W-:-:S04]  /*0a20*/  IMAD.HI.U32 R21, R21, R2, RZ ;  /* 0x0000000215157227 */ /* 0x000fc800078e00ff */
[----:B------:R-:W-:-:S04]  /*0a30*/  IMAD.MOV R21, RZ, RZ, -R21 ;  /* 0x000000ffff157224 */ /* 0x000fc800078e0a15 */
[C---:B------:R-:W-:Y:S02]  /*0a40*/  IMAD R2, R39.reuse, R21, R2 ;  /* 0x0000001527027224 */ /* 0x040fe400078e0202 */
[----:B------:R-:W0:Y:S03]  /*0a50*/  LDC R21, c[0x0][0x400] ;  /* 0x00010000ff157b82 */ /* 0x000e260000000800 */
[----:B------:R-:W-:-:S13]  /*0a60*/  ISETP.GT.U32.AND P0, PT, R39, R2, PT ;  /* 0x000000022700720c */ /* 0x000fda0003f04070 */
[----:B------:R-:W-:-:S05]  /*0a70*/  @!P0 IMAD.IADD R2, R2, 0x1, -R39 ;  /* 0x0000000102028824 */ /* 0x000fca00078e0a27 */
[----:B------:R-:W-:-:S13]  /*0a80*/  ISETP.GT.U32.AND P0, PT, R39, R2, PT ;  /* 0x000000022700720c */ /* 0x000fda0003f04070 */
[----:B------:R-:W-:Y:S02]  /*0a90*/  @!P0 IADD3 R2, PT, PT, R2, -R39, RZ ;  /* 0x8000002702028210 */ /* 0x000fe40007ffe0ff */
[----:B------:R-:W-:-:S03]  /*0aa0*/  ISETP.NE.AND P0, PT, RZ, UR4, PT ;  /* 0x00000004ff007c0c */ /* 0x000fc6000bf05270 */
[----:B------:R-:W-:Y:S01]  /*0ab0*/  @!P3 IMAD.MOV R2, RZ, RZ, -R2 ;  /* 0x000000ffff02b224 */ /* 0x000fe200078e0a02 */
[----:B0-----:R-:W-:Y:S02]  /*0ac0*/  ISETP.LT.OR P0, PT, R21, 0x1, P0 ;  /* 0x000000011500780c */ /* 0x001fe40000701670 */
[----:B------:R-:W-:Y:S02]  /*0ad0*/  @!P2 LOP3.LUT R2, RZ, R65, RZ, 0x33, !PT ;  /* 0x00000041ff02a212 */ /* 0x000fe400078e33ff */
[----:B------:R-:W-:Y:S01]  /*0ae0*/  IADD3 R65, PT, PT, R16, 0x1, -R65 ;  /* 0x0000000110417810 */ /* 0x000fe20007ffe841 */
[----:B------:R-:W-:Y:S01]  /*0af0*/  FADD.FTZ R24, R4, R24 ;  /* 0x0000001804187221 */ /* 0x000fe20000010000 */
[----:B------:R-:W-:Y:S01]  /*0b00*/  FADD.FTZ R25, R5, R25 ;  /* 0x0000001905197221 */ /* 0x000fe20000010000 */
[----:B------:R-:W-:Y:S01]  /*0b10*/  FADD.FTZ R26, R6, R26 ;  /* 0x0000001a061a7221 */ /* 0x000fe20000010000 */
[----:B------:R-:W-:Y:S01]  /*0b20*/  FADD.FTZ R27, R7, R27 ;  /* 0x0000001b071b7221 */ /* 0x000fe20000010000 */
[----:B------:R-:W-:Y:S01]  /*0b30*/  VIMNMX R65, PT, PT, RZ, R65, !PT ;  /* 0x00000041ff417248 */ /* 0x000fe20007fe0100 */
        /* <DEDUP_REMOVED lines=12> */
[----:B------:R-:W-:Y:S01]  /*0c00*/  VIADD R0, R32, 0x2 ;  /* 0x0000000220007836 */ /* 0x000fe20000000000 */
[----:B------:R-:W0:Y:S04]  /*0c10*/  LDCU UR4, c[0x0][0x40c] ;  /* 0x00008180ff0477ac */ /* 0x000e280008000800 */
[----:B------:R-:W1:Y:S01]  /*0c20*/  MUFU.RCP R3, R3 ;  /* 0x0000000300037308 */ /* 0x000e620000001000 */
[----:B------:R-:W-:-:S05]  /*0c30*/  I2FP.F32.U32 R0, R0 ;  /* 0x0000000000007245 */ /* 0x000fca0000201000 */
[----:B-1----:R-:W-:Y:S01]  /*0c40*/  FMUL.FTZ R4, R0, R3 ;  /* 0x0000000300047220 */ /* 0x002fe20000410000 */
[----:B------:R-:W-:-:S03]  /*0c50*/  I2FP.F32.U32 R0, R32 ;  /* 0x0000002000007245 */ /* 0x000fc60000201000 */
[----:B------:R-:W-:Y:S02]  /*0c60*/  FMUL.FTZ R5, R4, 13.28771209716796875 ;  /* 0x41549a7804057820 */ /* 0x000fe40000410000 */
[----:B------:R-:W-:-:S04]  /*0c70*/  FMUL.FTZ R0, R0, R3 ;  /* 0x0000000300007220 */ /* 0x000fc80000410000 */
[----:B------:R-:W1:Y:S01]  /*0c80*/  MUFU.EX2 R5, -R5 ;  /* 0x8000000500057308 */ /* 0x000e620000000800 */
[----:B------:R-:W-:Y:S01]  /*0c90*/  FMUL.FTZ R4, R0, 13.28771209716796875 ;  /* 0x41549a7800047820 */ /* 0x000fe20000410000 */
[----:B0----5:R-:W-:-:S04]  /*0ca0*/  IADD3 R0, PT, PT, -R17, UR4, RZ ;  /* 0x0000000411007c10 */ /* 0x021fc8000fffe1ff */
[----:B------:R-:W-:Y:S02]  /*0cb0*/  I2FP.F32.S32 R0, R0 ;  /* 0x0000000000007245 */ /* 0x000fe40000201400 */
[----:B------:R-:W0:Y:S03]  /*0cc0*/  MUFU.EX2 R7, -R4 ;  /* 0x8000000400077308 */ /* 0x000e260000000800 */
[----:B-1----:R-:W-:-:S04]  /*0cd0*/  FMUL.FTZ R3, R0, R5 ;  /* 0x0000000500037220 */ /* 0x002fc80000410000 */
[----:B------:R-:W-:Y:S01]  /*0ce0*/  FMUL.RZ R13, R3, 0.15915493667125701904 ;  /* 0x3e22f983030d7820 */ /* 0x000fe2000040c000 */
[----:B0-----:R-:W-:-:S03]  /*0cf0*/  FMUL.FTZ R0, R0, R7 ;  /* 0x0000000700007220 */ /* 0x001fc60000410000 */
[----:B------:R-:W0:Y:S01]  /*0d00*/  MUFU.SIN R6, R13 ;  /* 0x0000000d00067308 */ /* 0x000e220000000400 */
[----:B------:R-:W-:-:S07]  /*0d10*/  FMUL.RZ R11, R0, 0.15915493667125701904 ;  /* 0x3e22f983000b7820 */ /* 0x000fce000040c000 */
        /* <DEDUP_REMOVED lines=22> */
.L_x_3016:
        /* <DEDUP_REMOVED lines=14> */
[----:B------:R-:W-:Y:S02]  /*0f60*/  IMAD R7, R6, R3, RZ ;  /* 0x0000000306077224 */ /* 0x000fe400078e02ff */
[----:B------:R-:W-:Y:S02]  /*0f70*/  IMAD.MOV.U32 R6, RZ, RZ, R8 ;  /* 0x000000ffff067224 */ /* 0x000fe400078e0008 */
[----:B------:R-:W-:Y:S01]  /*0f80*/  IMAD.HI.U32 R5, R5, R7, R4 ;  /* 0x0000000705057227 */ /* 0x000fe200078e0004 */
[----:B------:R-:W-:-:S05]  /*0f90*/  IADD3 R7, PT, PT, RZ, -R9, RZ ;  /* 0x80000009ff077210 */ /* 0x000fca0007ffe0ff */
        /* <DEDUP_REMOVED lines=34> */
[----:B--2--5:R-:W-:Y:S05]  /*11c0*/  CALL.ABS.NOINC R14 ;  /* 0x000000000e007343 */ /* 0x024fea0003c00000 */
.L_x_3018:
[----:B------:R-:W0:Y:S01]  /*11d0*/  S2R R3, SR_CgaCtaId ;  /* 0x0000000000037919 */ /* 0x000e220000008800 */
[----:B------:R-:W1:Y:S01]  /*11e0*/  LDC R9, c[0x0][0x400] ;  /* 0x00010000ff097b82 */ /* 0x000e620000000800 */
[----:B------:R-:W-:Y:S01]  /*11f0*/  ISETP.NE.AND P6, PT, R38, RZ, PT ;  /* 0x000000ff2600720c */ /* 0x000fe20003fc5270 */
[----:B------:R-:W-:Y:S05]  /*1200*/  WARPSYNC.ALL ;  /* 0x0000000000007948 */ /* 0x000fea0003800000 */
[----:B------:R-:W-:-:S04]  /*1210*/  MOV R0, 0x400 ;  /* 0x0000040000007802 */ /* 0x000fc80000000f00 */
[----:B------:R-:W-:-:S03]  /*1220*/  IADD3 R0, PT, PT, R0, 0x210, RZ ;  /* 0x0000021000007810 */ /* 0x000fc60007ffe0ff */
[----:B------:R-:W-:Y:S01]  /*1230*/  @!P6 IMAD R4, R35, R36, R37 ;  /* 0x000000242304e224 */ /* 0x000fe200078e0225 */
[----:B0-----:R-:W-:-:S05]  /*1240*/  LEA R0, R3, R0, 0x18 ;  /* 0x0000000003007211 */ /* 0x001fca00078ec0ff */
[--C-:B-1----:R-:W-:Y:S02]  /*1250*/  IMAD R3, R9, 0x4, R0.reuse ;  /* 0x0000000409037824 */ /* 0x102fe400078e0200 */
        /* <DEDUP_REMOVED lines=17> */
[----:B------:R0:W1:Y:S01]  /*1370*/  LDS R24, [R21] ;  /* 0x0000000015187984 */ /* 0x0000620000000800 */
[----:B------:R-:W-:Y:S02]  /*1380*/  IMAD R38, R35, 0x4, R39 ;  /* 0x0000000423267824 */ /* 0x000fe400078e0227 */
[----:B------:R-:W-:Y:S01]  /*1390*/  IMAD.SHL.U32 R5, R5, 0x2, RZ ;  /* 0x0000000205057824 */ /* 0x000fe200078e00ff */
[----:B------:R0:W2:Y:S04]  /*13a0*/  LDS R26, [R21+0x4] ;  /* 0x00000400151a7984 */ /* 0x0000a80000000800 */
[----:B------:R0:W3:Y:S01]  /*13b0*/  LDS R28, [R39] ;  /* 0x00000000271c7984 */ /* 0x0000e20000000800 */
[----:B------:R-:W-:-:S03]  /*13c0*/  LOP3.LUT R7, R5, 0xfffffffc, RZ, 0xc0, !PT ;  /* 0xfffffffc05077812 */ /* 0x000fc600078ec0ff */
[----:B------:R0:W4:Y:S01]  /*13d0*/  LDS R30, [R39+0x4] ;  /* 0x00000400271e7984 */ /* 0x0001220000000800 */
[----:B------:R-:W-:-:S03]  /*13e0*/  ISETP.GE.AND P0, PT, R7, R9, PT ;  /* 0x000000090700720c */ /* 0x000fc60003f06270 */
[----:B------:R0:W0:Y:S04]  /*13f0*/  LDS R25, [R20] ;  /* 0x0000000014197984 */ /* 0x0000280000000800 */
[----:B------:R0:W0:Y:S04]  /*1400*/  LDS R27, [R20+0x4] ;  /* 0x00000400141b7984 */ /* 0x0000280000000800 */
[----:B------:R0:W0:Y:S04]  /*1410*/  LDS R29, [R38] ;  /* 0x00000000261d7984 */ /* 0x0000280000000800 */
[----:B------:R0:W0:Y:S01]  /*1420*/  LDS R31, [R38+0x4] ;  /* 0x00000400261f7984 */ /* 0x0000220000000800 */
[----:B------:R-:W-:Y:S05]  /*1430*/  @P0 BRA `(.L_x_3022) ;  /* 0x0000000000a00947 */ /* 0x000fea0003800000 */
[----:B------:R-:W-:Y:S01]  /*1440*/  I2FP.F32.S32 R5, R9 ;  /* 0x0000000900057245 */ /* 0x000fe20000201400 */
[----:B------:R-:W1:Y:S01]  /*1450*/  LDCU UR4, c[0x0][0x40c] ;  /* 0x00008180ff0477ac */ /* 0x000e620008000800 */
[----:B------:R-:W-:-:S04]  /*1460*/  IADD3 R4, PT, PT, R7, 0x2, RZ ;  /* 0x0000000207047810 */ /* 0x000fc80007ffe0ff */
        /* <DEDUP_REMOVED lines=37> */
.L_x_3022:
[----:B------:R-:W-:Y:S05]  /*16c0*/  BSYNC.RECONVERGENT B1 ;  /* 0x0000000000017941 */ /* 0x000fea0003800200 */
.L_x_3021:
        /* <DEDUP_REMOVED lines=8> */
.L_x_3020:
[----:B------:R-:W-:Y:S05]  /*1750*/  BSYNC.RECONVERGENT B0 ;  /* 0x0000000000007941 */ /* 0x000fea0003800200 */
.L_x_3019:
[----:B------:R-:W-:Y:S01]  /*1760*/  BAR.SYNC.DEFER_BLOCKING 0x0 ;  /* 0x0000000000007b1d */ /* 0x000fe20000010000 */
[----:B------:R-:W-:-:S04]  /*1770*/  @!P6 IMAD R35, R35, R36, R37 ;  /* 0x000000242323e224 */ /* 0x000fc800078e0225 */
[C---:B------:R-:W-:Y:S01]  /*1780*/  @!P6 IMAD R3, R35.reuse, 0x4, R3 ;  /* 0x000000042303e824 */ /* 0x040fe200078e0203 */
[----:B------:R-:W-:-:S05]  /*1790*/  @!P6 LEA R0, R35, R0, 0x2 ;  /* 0x000000002300e211 */ /* 0x000fca00078e10ff */
[----:B---3--:R0:W1:Y:S04]  /*17a0*/  @!P6 LDS.128 R24, [R0] ;  /* 0x000000000018e984 */ /* 0x0080680000000c00 */
[----:B------:R0:W2:Y:S01]  /*17b0*/  @!P6 LDS.128 R28, [R3] ;  /* 0x00000000031ce984 */ /* 0x0000a20000000c00 */
[----:B------:R-:W-:Y:S06]  /*17c0*/  BAR.SYNC.DEFER_BLOCKING 0x0 ;  /* 0x0000000000007b1d */ /* 0x000fec0000010000 */
.L_x_3017:
[----:B------:R-:W-:Y:S05]  /*17d0*/  BSYNC.RECONVERGENT B6 ;  /* 0x0000000000067941 */ /* 0x000fea0003800200 */
.L_x_3015:
[----:B------:R-:W3:Y:S01]  /*17e0*/  S2UR UR17, SR_CgaCtaId ;  /* 0x00000000001179c3 */ /* 0x000ee20000008800 */
[----:B------:R-:W-:Y:S01]  /*17f0*/  ISETP.GT.U32.AND P0, PT, R63, 0x1f, PT ;  /* 0x0000001f3f00780c */ /* 0x000fe20003f04070 */
[----:B------:R-:W-:Y:S01]  /*1800*/  UMOV UR16, 0x400 ;  /* 0x0000040000107882 */ /* 0x000fe20000000000 */
[----:B------:R-:W-:Y:S01]  /*1810*/  IMAD.IADD R8, R16, 0x1, -R65 ;  /* 0x0000000110087824 */ /* 0x000fe200078e0a41 */
[----:B------:R-:W-:Y:S01]  /*1820*/  UIADD3 UR4, UPT, UPT, UR16, 0x210, URZ ;  /* 0x0000021010047890 */ /* 0x000fe2000fffe0ff */
[----:B0-----:R-:W-:-:S03]  /*1830*/  MOV R0, 0xff7fffff ;  /* 0xff7fffff00007802 */ /* 0x001fc60000000f00 */
[----:B---3--:R-:W-:-:S06]  /*1840*/  ULEA UR5, UR17, UR4, 0x18 ;  /* 0x0000000411057291 */ /* 0x008fcc000f8ec0ff */
[----:B------:R-:W-:Y:S01]  /*1850*/  LEA R9, R8, UR5, 0x2 ;  /* 0x0000000508097c11 */ /* 0x000fe2000f8e10ff */
[----:B------:R-:W-:Y:S06]  /*1860*/  @P0 BRA `(.L_x_3023) ;  /* 0x0000000000b40947 */ /* 0x000fec0003800000 */
[----:B------:R-:W0:Y:S01]  /*1870*/  LDCU UR4, c[0x0][0x3f4] ;  /* 0x00007e80ff0477ac */ /* 0x000e220008000800 */
[----:B------:R-:W3:Y:S01]  /*1880*/  LDC.64 R4, c[0x0][0x3b8] ;  /* 0x0000ee00ff047b82 */ /* 0x000ee20000000a00 */
[----:B0-----:R-:W-:Y:S02]  /*1890*/  IMAD R33, R33, UR4, RZ ;  /* 0x0000000421217c24 */ /* 0x001fe4000f8e02ff */
[----:B------:R-:W-:Y:S01]  /*18a0*/  IMAD R6, R63, UR4, R2 ;  /* 0x000000043f067c24 */ /* 0x000fe2000f8e0202 */
[----:B------:R-:W-:-:S03]  /*18b0*/  UIADD3 UR4, UPT, UPT, UR16, 0x10, URZ ;  /* 0x0000001010047890 */ /* 0x000fc6000fffe0ff */
[----:B------:R-:W-:Y:S01]  /*18c0*/  IMAD R6, R33, 0x20, R6 ;  /* 0x0000002021067824 */ /* 0x000fe200078e0206 */
[----:B------:R-:W-:-:S03]  /*18d0*/  ULEA UR4, UR17, UR4, 0x18 ;  /* 0x0000000411047291 */ /* 0x000fc6000f8ec0ff */
[----:B------:R-:W-:-:S03]  /*18e0*/  IMAD.SHL.U32 R7, R6, 0x4, RZ ;  /* 0x0000000406077824 */ /* 0x000fc600078e00ff */
[----:B------:R-:W-:Y:S01]  /*18f0*/  LEA R3, R63, UR4, 0x4 ;  /* 0x000000043f037c11 */ /* 0x000fe2000f8e20ff */
[----:B---3--:R-:W-:-:S04]  /*1900*/  IMAD.WIDE R4, R7, 0x4, R4 ;  /* 0x0000000407047825 */ /* 0x008fc800078e0204 */
[----:B-12---:R-:W-:Y:S01]  /*1910*/  FMUL.FTZ R7, R29, R25 ;  /* 0x000000191d077220 */ /* 0x006fe20000410000 */
[----:B------:R-:W-:Y:S01]  /*1920*/  UMOV UR4, 0xffffffff ;  /* 0xffffffff00047882 */ /* 0x000fe20000000000 */
[----:B------:R0:W-:Y:S02]  /*1930*/  STS.128 [R3], R24 ;  /* 0x0000001803007388 */ /* 0x0001e40000000c00 */
[----:B------:R-:W-:Y:S02]  /*1940*/  FFMA.FTZ R7, R28, R24, R7 ;  /* 0x000000181c077223 */ /* 0x000fe40000010007 */
[----:B------:R0:W-:Y:S02]  /*1950*/  STG.E.128 desc[UR36][R4.64], R28 ;  /* 0x0000001c04007986 */ /* 0x0001e4000c101d24 */
[----:B------:R-:W-:-:S04]  /*1960*/  FFMA.FTZ R6, R30, R26, R7 ;  /* 0x0000001a1e067223 */ /* 0x000fc80000010007 */
        /* <DEDUP_REMOVED lines=11> */
.L_x_3159:
        /* <DEDUP_REMOVED lines=11> */
[----:B0----5:R-:W-:-:S05]  /*1ad0*/  IADD3 R6, PT, PT, -R17, R16, RZ ;  /* 0x0000001011067210 */ /* 0x021fca0007ffe1ff */
[----:B-1----:R-:W-:-:S04]  /*1ae0*/  IMAD R3, R23, UR4, R6 ;  /* 0x0000000417037c24 */ /* 0x002fc8000f8e0206 */
[----:B------:R-:W-:-:S04]  /*1af0*/  IMAD R3, R3, UR4, R6 ;  /* 0x0000000403037c24 */ /* 0x000fc8000f8e0206 */
[----:B--2---:R-:W-:-:S06]  /*1b00*/  IMAD.WIDE R4, R3, 0x4, R4 ;  /* 0x0000000403047825 */ /* 0x004fcc00078e0204 */
[----:B------:R-:W2:Y:S02]  /*1b10*/  LDG.E R5, desc[UR36][R4.64] ;  /* 0x0000002404057981 */ /* 0x000ea4000c1e1900 */
[----:B--2---:R-:W-:-:S07]  /*1b20*/  FADD.FTZ R0, R0, R5 ;  /* 0x0000000500007221 */ /* 0x004fce0000010000 */
.L_x_3025:
[----:B------:R3:W-:Y:S02]  /*1b30*/  STS [R9], R0 ;  /* 0x0000000009007388 */ /* 0x0007e40000000800 */
.L_x_3023:
[----:B------:R-:W-:Y:S05]  /*1b40*/  WARPSYNC.ALL ;  /* 0x0000000000007948 */ /* 0x000fea0003800000 */
[----:B------:R-:W-:Y:S01]  /*1b50*/  VIADD R3, R8, 0x7 ;  /* 0x0000000708037836 */ /* 0x000fe20000000000 */
[----:B------:R-:W4:Y:S01]  /*1b60*/  LDCU UR4, c[0x0][0x3f0] ;  /* 0x00007e00ff0477ac */ /* 0x000f220008000800 */
[----:B------:R-:W-:Y:S03]  /*1b70*/  BSSY B0, `(.L_x_3026) ;  /* 0x000038c000007945 */ /* 0x000fe60003800000 */
[----:B------:R-:W-:Y:S01]  /*1b80*/  SHF.R.S32.HI R4, RZ, 0x1f, R3 ;  /* 0x0000001fff047819 */ /* 0x000fe20000011403 */
[----:B------:R-:W0:Y:S03]  /*1b90*/  LDCU UR18, c[0x0][0x3f8] ;  /* 0x00007f00ff1277ac */ /* 0x000e260008000800 */
[----:B------:R-:W-:Y:S01]  /*1ba0*/  LEA.HI R3, R4, R3, RZ, 0x3 ;  /* 0x0000000304037211 */ /* 0x000fe200078f18ff */
[----:B------:R-:W0:Y:S01]  /*1bb0*/  LDCU UR19, c[0x0][0x410] ;  /* 0x00008200ff1377ac */ /* 0x000e220008000800 */
[----:B------:R-:W-:-:S02]  /*1bc0*/  SHF.R.U32.HI R4, RZ, 0x2, R63 ;  /* 0x00000002ff047819 */ /* 0x000fc4000001163f */
[----:B-1----:R-:W-:Y:S01]  /*1bd0*/  LOP3.LUT R27, R3, 0xfffffff8, RZ, 0xc0, !PT ;  /* 0xfffffff8031b7812 */ /* 0x002fe200078ec0ff */
[----:B------:R-:W1:Y:S01]  /*1be0*/  LDCU.64 UR6, c[0x0][0x3c8] ;  /* 0x00007900ff0677ac */ /* 0x000e620008000a00 */
[----:B------:R-:W-:Y:S02]  /*1bf0*/  BAR.SYNC.DEFER_BLOCKING 0x0 ;  /* 0x0000000000007b1d */ /* 0x000fe40000010000 */
[----:B------:R-:W-:Y:S01]  /*1c00*/  ISETP.GE.AND P0, PT, R4, R27, PT ;  /* 0x0000001b0400720c */ /* 0x000fe20003f06270 */
[----:B----4-:R-:W-:-:S03]  /*1c10*/  IMAD R34, R34, UR4, R23 ;  /* 0x0000000422227c24 */ /* 0x010fc6000f8e0217 */
[----:B------:R-:W4:Y:S01]  /*1c20*/  LDCU.64 UR8, c[0x0][0x3b8] ;  /* 0x00007700ff0877ac */ /* 0x000f220008000a00 */
[----:B------:R-:W-:Y:S01]  /*1c30*/  IMAD.SHL.U32 R62, R34, 0x80, RZ ;  /* 0x00000080223e7824 */ /* 0x000fe200078e00ff */
[----:B------:R-:W0:Y:S01]  /*1c40*/  LDCU.64 UR10, c[0x0][0x438] ;  /* 0x00008700ff0a77ac */ /* 0x000e220008000a00 */
[----:B------:R-:W0:Y:S06]  /*1c50*/  LDCU.64 UR12, c[0x0][0x448] ;  /* 0x00008900ff0c77ac */ /* 0x000e2c0008000a00 */
[----:B------:R-:W-:Y:S05]  /*1c60*/  @P0 BRA `(.L_x_3027) ;  /* 0x0000003400f00947 */ /* 0x000fea0003800000 */
[----:B------:R-:W1:Y:S01]  /*1c70*/  LDC R5, c[0x0][0x3f4] ;  /* 0x0000fd00ff057b82 */ /* 0x000e620000000800 */
[----:B------:R-:W-:Y:S01]  /*1c80*/  UIADD3 UR4, UPT, UPT, UR16, 0x10, URZ ;  /* 0x0000001010047890 */ /* 0x000fe2000fffe0ff */
[----:B------:R-:W-:Y:S01]  /*1c90*/  LOP3.LUT R3, R32, 0xc, RZ, 0xc0, !PT ;  /* 0x0000000c20037812 */ /* 0x000fe200078ec0ff */
[----:B------:R-:W3:Y:S01]  /*1ca0*/  LDCU.64 UR14, c[0x0][0x420] ;  /* 0x00008400ff0e77ac */ /* 0x000ee20008000a00 */
[----:B--2---:R-:W-:Y:S01]  /*1cb0*/  IMAD.IADD R29, R65, 0x1, R4 ;  /* 0x00000001411d7824 */ /* 0x004fe200078e0204 */
[----:B------:R-:W-:Y:S01]  /*1cc0*/  LOP3.LUT R63, R63, 0x3fc, RZ, 0xc0, !PT ;  /* 0x000003fc3f3f7812 */ /* 0x000fe200078ec0ff */
[----:B------:R-:W-:Y:S01]  /*1cd0*/  IMAD.MOV.U32 R24, RZ, RZ, RZ ;  /* 0x000000ffff187224 */ /* 0x000fe200078e00ff */
[----:B------:R-:W-:Y:S01]  /*1ce0*/  ULEA UR4, UR17, UR4, 0x18 ;  /* 0x0000000411047291 */ /* 0x000fe2000f8ec0ff */
[----:B------:R-:W-:-:S08]  /*1cf0*/  IMAD.IADD R27, R65, 0x1, R27 ;  /* 0x00000001411b7824 */ /* 0x000fd000078e021b */
[----:B------:R-:W2:Y:S04]  /*1d00*/  LDS R60, [R3+UR4] ;  /* 0x00000004033c7984 */ /* 0x000ea80008000800 */
[----:B------:R-:W2:Y:S01]  /*1d10*/  LDS R59, [R3+UR4+0x10] ;  /* 0x00001004033b7984 */ /* 0x000ea20008000800 */
[----:B---3--:R-:W-:Y:S02]  /*1d20*/  ISETP.NE.U32.AND P0, PT, RZ, UR14, PT ;  /* 0x0000000eff007c0c */ /* 0x008fe4000bf05070 */
[-C--:B-1----:R-:W-:Y:S01]  /*1d30*/  IABS R61, R5.reuse ;  /* 0x00000005003d7213 */ /* 0x082fe20000000000 */
[----:B------:R-:W1:Y:S01]  /*1d40*/  LDS R57, [R3+UR4+0x20] ;  /* 0x0000200403397984 */ /* 0x000e620008000800 */
[----:B------:R-:W-:Y:S01]  /*1d50*/  IMAD R22, R22, R5, RZ ;  /* 0x0000000516167224 */ /* 0x000fe200078e02ff */
[----:B------:R-:W-:Y:S01]  /*1d60*/  ISETP.NE.AND.EX P0, PT, RZ, UR15, PT, P0 ;  /* 0x0000000fff007c0c */ /* 0x000fe2000bf05300 */
[----:B0-----:R-:W0:Y:S01]  /*1d70*/  I2F.RP R6, R61 ;  /* 0x0000003d00067306 */ /* 0x001e220000209400 */
[----:B------:R-:W3:Y:S02]  /*1d80*/  LDS R58, [R3+UR4+0x30] ;  /* 0x00003004033a7984 */ /* 0x000ee40008000800 */
[----:B------:R-:W-:-:S02]  /*1d90*/  IADD3 R26, P1, P2, R22, UR14, R29 ;  /* 0x0000000e161a7c10 */ /* 0x000fc4000fa3e01d */
[----:B------:R-:W1:Y:S04]  /*1da0*/  LDS R55, [R3+UR4+0x40] ;  /* 0x0000400403377984 */ /* 0x000e680008000800 */
[----:B------:R-:W1:Y:S04]  /*1db0*/  LDS R56, [R3+UR4+0x50] ;  /* 0x0000500403387984 */ /* 0x000e680008000800 */
[----:B------:R-:W1:Y:S01]  /*1dc0*/  LDS R53, [R3+UR4+0x60] ;  /* 0x0000600403357984 */ /* 0x000e620008000800 */
[----:B0-----:R-:W0:Y:S03]  /*1dd0*/  MUFU.RCP R6, R6 ;  /* 0x0000000600067308 */ /* 0x001e260000001000 */
[----:B------:R-:W1:Y:S04]  /*1de0*/  LDS R54, [R3+UR4+0x70] ;  /* 0x0000700403367984 */ /* 0x000e680008000800 */
[----:B------:R-:W1:Y:S04]  /*1df0*/  LDS R51, [R3+UR4+0x80] ;  /* 0x0000800403337984 */ /* 0x000e680008000800 */
[----:B------:R-:W1:Y:S04]  /*1e00*/  LDS R52, [R3+UR4+0x90] ;  /* 0x0000900403347984 */ /* 0x000e680008000800 */
[----:B------:R-:W1:Y:S01]  /*1e10*/  LDS R50, [R3+UR4+0xa0] ;  /* 0x0000a00403327984 */ /* 0x000e620008000800 */
[----:B0-----:R-:W-:-:S03]  /*1e20*/  IADD3 R6, PT, PT, R6, 0xffffffe, RZ ;  /* 0x0ffffffe06067810 */ /* 0x001fc60007ffe0ff */
[----:B------:R-:W0:Y:S01]  /*1e30*/  LDS R49, [R3+UR4+0xb0] ;  /* 0x0000b00403317984 */ /* 0x000e220008000800 */
[----:B------:R-:W4:Y:S03]  /*1e40*/  F2I.FTZ.U32.TRUNC.NTZ R25, R6 ;  /* 0x0000000600197305 */ /* 0x000f26000021f000 */
[----:B------:R-:W0:Y:S04]  /*1e50*/  LDS R48, [R3+UR4+0xc0] ;  /* 0x0000c00403307984 */ /* 0x000e280008000800 */
[----:B------:R-:W0:Y:S04]  /*1e60*/  LDS R47, [R3+UR4+0xd0] ;  /* 0x0000d004032f7984 */ /* 0x000e280008000800 */
[----:B------:R-:W0:Y:S04]  /*1e70*/  LDS R46, [R3+UR4+0xe0] ;  /* 0x0000e004032e7984 */ /* 0x000e280008000800 */
[----:B------:R-:W0:Y:S01]  /*1e80*/  LDS R45, [R3+UR4+0xf0] ;  /* 0x0000f004032d7984 */ /* 0x000e220008000800 */
[----:B----4-:R-:W-:-:S03]  /*1e90*/  IMAD.MOV R7, RZ, RZ, -R25 ;  /* 0x000000ffff077224 */ /* 0x010fc600078e0a19 */
[----:B------:R-:W4:Y:S02]  /*1ea0*/  LDS R44, [R3+UR4+0x100] ;  /* 0x00010004032c7984 */ /* 0x000f240008000800 */
[----:B------:R-:W-:Y:S02]  /*1eb0*/  MOV R4, R7 ;  /* 0x0000000700047202 */ /* 0x000fe40000000f00 */
[----:B------:R-:W0:Y:S04]  /*1ec0*/  LDS R43, [R3+UR4+0x110] ;  /* 0x00011004032b7984 */ /* 0x000e280008000800 */
[----:B------:R-:W0:Y:S01]  /*1ed0*/  LDS R42, [R3+UR4+0x120] ;  /* 0x00012004032a7984 */ /* 0x000e220008000800 */
[----:B------:R-:W-:-:S03]  /*1ee0*/  IMAD R5, R4, R61, RZ ;  /* 0x0000003d04057224 */ /* 0x000fc600078e02ff */
[----:B------:R-:W0:Y:S01]  /*1ef0*/  LDS R41, [R3+UR4+0x130] ;  /* 0x0001300403297984 */ /* 0x000e220008000800 */
[----:B------:R-:W-:-:S03]  /*1f00*/  IMAD.HI.U32 R24, R25, R5, R24 ;  /* 0x0000000519187227 */ /* 0x000fc600078e0018 */
        /* <DEDUP_REMOVED lines=12> */
[----:B------:R-:W3:Y:S01]  /*1fd0*/  LDCU UR4, c[0x0][0x440] ;  /* 0x00008800ff0477ac */ /* 0x000ee20008000800 */
[----:B--2---:R-:W-:-:S04]  /*1fe0*/  SHF.R.S32.HI R3, RZ, 0x1f, R22 ;  /* 0x0000001fff037819 */ /* 0x004fc80000011416 */
[----:B------:R-:W-:Y:S01]  /*1ff0*/  IADD3.X R25, PT, PT, R3, UR15, RZ, P1, P2 ;  /* 0x0000000f03197c10 */ /* 0x000fe20008fe44ff */
[----:B---3--:R-:W-:Y:S01]  /*2000*/  IMAD R22, R23, UR4, R16 ;  /* 0x0000000417167c24 */ /* 0x008fe2000f8e0210 */
[----:B------:R-:W-:-:S03]  /*2010*/  IADD3 R23, PT, PT, R63, UR5, RZ ;  /* 0x000000053f177c10 */ /* 0x000fc6000fffe0ff */
[----:B-1--4-:R-:W-:-:S07]  /*2020*/  IMAD R22, R22, UR4, R29 ;  /* 0x0000000416167c24 */ /* 0x012fce000f8e021d */
.L_x_3087:
[----:B------:R-:W-:Y:S01]  /*2030*/  @P0 IMAD.MOV.U32 R12, RZ, RZ, R26 ;  /* 0x000000ffff0c0224 */ /* 0x000fe200078e001a */
[----:B------:R-:W1:Y:S01]  /*2040*/  LDC R15, c[0x0][0x3f4] ;  /* 0x0000fd00ff0f7b82 */ /* 0x000e620000000800 */
[----:B0-----:R-:W-:-:S05]  /*2050*/  @P0 IMAD.MOV.U32 R13, RZ, RZ, R25 ;  /* 0x000000ffff0d0224 */ /* 0x001fca00078e0019 */
[----:B-----5:R2:W5:Y:S01]  /*2060*/  @P0 LDG.E.U8 R11, desc[UR36][R12.64] ;  /* 0x000000240c0b0981 */ /* 0x020562000c1e1100 */
[----:B------:R-:W-:Y:S01]  /*2070*/  IABS R87, R29 ;  /* 0x0000001d00577213 */ /* 0x000fe20000000000 */
[----:B------:R-:W-:Y:S01]  /*2080*/  BSSY.RECONVERGENT B1, `(.L_x_3028) ;  /* 0x0000023000017945 */ /* 0x000fe20003800200 */
[----:B------:R-:W-:-:S03]  /*2090*/  ISETP.GE.AND P2, PT, R29, RZ, PT ;  /* 0x000000ff1d00720c */ /* 0x000fc60003f46270 */
[----:B------:R-:W-:-:S05]  /*20a0*/  IMAD.HI.U32 R14, R24, R87, RZ ;  /* 0x00000057180e7227 */ /* 0x000fca00078e00ff */
[----:B------:R-:W-:Y:S02]  /*20b0*/  IADD3 R14, PT, PT, -R14, RZ, RZ ;  /* 0x000000ff0e0e7210 */ /* 0x000fe40007ffe1ff */
[----:B-1----:R-:W-:Y:S02]  /*20c0*/  IABS R89, R15 ;  /* 0x0000000f00597213 */ /* 0x002fe40000000000 */
[----:B------:R-:W-:-:S03]  /*20d0*/  ISETP.NE.AND P3, PT, R15, RZ, PT ;  /* 0x000000ff0f00720c */ /* 0x000fc60003f65270 */
[----:B------:R-:W-:-:S05]  /*20e0*/  IMAD R14, R89, R14, R87 ;  /* 0x0000000e590e7224 */ /* 0x000fca00078e0257 */
[----:B------:R-:W-:-:S13]  /*20f0*/  ISETP.GT.U32.AND P1, PT, R61, R14, PT ;  /* 0x0000000e3d00720c */ /* 0x000fda0003f24070 */
[----:B------:R-:W-:-:S05]  /*2100*/  @!P1 IMAD.IADD R14, R14, 0x1, -R89 ;  /* 0x000000010e0e9824 */ /* 0x000fca00078e0a59 */
[----:B------:R-:W-:-:S13]  /*2110*/  ISETP.GT.U32.AND P1, PT, R61, R14, PT ;  /* 0x0000000e3d00720c */ /* 0x000fda0003f24070 */
[----:B------:R-:W-:Y:S01]  /*2120*/  @!P1 IMAD.IADD R14, R14, 0x1, -R89 ;  /* 0x000000010e0e9824 */ /* 0x000fe200078e0a59 */
[----:B------:R-:W-:-:S04]  /*2130*/  ISETP.GE.AND P1, PT, R29, R16, PT ;  /* 0x000000101d00720c */ /* 0x000fc80003f26270 */
[----:B------:R-:W-:Y:S02]  /*2140*/  @!P2 IADD3 R14, PT, PT, -R14, RZ, RZ ;  /* 0x000000ff0e0ea210 */ /* 0x000fe40007ffe1ff */
[----:B------:R-:W-:-:S07]  /*2150*/  @!P3 LOP3.LUT R14, RZ, R15, RZ, 0x33, !PT ;  /* 0x0000000fff0eb212 */ /* 0x000fce00078e33ff */
[----:B--2---:R-:W-:Y:S05]  /*2160*/  @P1 BRA `(.L_x_3029) ;  /* 0x0000000000501947 */ /* 0x004fea0003800000 */
        /* <DEDUP_REMOVED lines=9> */
[----:B-1----:R-:W-:-:S05]  /*2200*/  LOP3.LUT R84, R84, 0x3, RZ, 0xc0, !PT ;  /* 0x0000000354547812 */ /* 0x002fca00078ec0ff */
[----:B------:R-:W-:-:S05]  /*2210*/  IMAD R84, R62, R15, R84 ;  /* 0x0000000f3e547224 */ /* 0x000fca00078e0254 */
[----:B------:R-:W-:Y:S01]  /*2220*/  SHF.R.S32.HI R86, RZ, 0x1f, R84 ;  /* 0x0000001fff567819 */ /* 0x000fe20000011454 */
[----:B--2---:R-:W-:-:S04]  /*2230*/  IMAD R21, R12, R21, RZ ;  /* 0x000000150c157224 */ /* 0x004fc800078e02ff */
[----:B------:R-:W-:-:S04]  /*2240*/  IMAD R21, R21, 0x20, R14 ;  /* 0x0000002015157824 */ /* 0x000fc800078e020e */
[----:B------:R-:W-:-:S05]  /*2250*/  IMAD.SHL.U32 R21, R21, 0x4, RZ ;  /* 0x0000000415157824 */ /* 0x000fca00078e00ff */
[----:B------:R-:W-:-:S04]  /*2260*/  IADD3 R84, P2, PT, R21, R84, RZ ;  /* 0x0000005415547210 */ /* 0x000fc80007f5e0ff */
[----:B------:R-:W-:Y:S02]  /*2270*/  LEA.HI.X.SX32 R21, R21, R86, 0x1, P2 ;  /* 0x0000005615157211 */ /* 0x000fe400010f0eff */
[----:B------:R-:W-:-:S04]  /*2280*/  LEA R12, P2, R84, UR8, 0x2 ;  /* 0x00000008540c7c11 */ /* 0x000fc8000f8410ff */
[----:B------:R-:W-:-:S05]  /*2290*/  LEA.HI.X R13, R84, UR9, R21, 0x2, P2 ;  /* 0x00000009540d7c11 */ /* 0x000fca00090f1415 */
[----:B------:R1:W5:Y:S04]  /*22a0*/  LDG.E R21, desc[UR36][R12.64] ;  /* 0x000000240c157981 */ /* 0x000368000c1e1900 */
.L_x_3029:
[----:B------:R-:W-:Y:S05]  /*22b0*/  BSYNC.RECONVERGENT B1 ;  /* 0x0000000000017941 */ /* 0x000fea0003800200 */
.L_x_3028:
        /* <DEDUP_REMOVED lines=10> */
[----:B------:R-:W-:Y:S01]  /*2360*/  IMAD R89, R15, 0x2, R14 ;  /* 0x000000020f597824 */ /* 0x000fe200078e020e */
[----:B------:R-:W1:Y:S02]  /*2370*/  S2R R20, SR_TID.X ;  /* 0x0000000000147919 */ /* 0x000e640000002100 */
[----:B-1----:R-:W-:-:S05]  /*2380*/  LOP3.LUT R20, R20, 0x3, RZ, 0xc0, !PT ;  /* 0x0000000314147812 */ /* 0x002fca00078ec0ff */
[----:B------:R-:W-:-:S05]  /*2390*/  IMAD R20, R62, R15, R20 ;  /* 0x0000000f3e147224 */ /* 0x000fca00078e0214 */
[----:B------:R-:W-:Y:S01]  /*23a0*/  SHF.R.S32.HI R84, RZ, 0x1f, R20 ;  /* 0x0000001fff547819 */ /* 0x000fe20000011414 */
[----:B--2---:R-:W-:Y:S01]  /*23b0*/  IMAD R10, R12, R87, RZ ;  /* 0x000000570c0a7224 */ /* 0x004fe200078e02ff */
[----:B------:R-:W-:-:S03]  /*23c0*/  IADD3 R87, PT, PT, R14, R15, RZ ;  /* 0x0000000f0e577210 */ /* 0x000fc60007ffe0ff */
[----:B------:R-:W-:-:S05]  /*23d0*/  IMAD.SHL.U32 R10, R10, 0x80, RZ ;  /* 0x000000800a0a7824 */ /* 0x000fca00078e00ff */
[----:B------:R-:W-:Y:S01]  /*23e0*/  LEA R87, R87, R10, 0x2 ;  /* 0x0000000a57577211 */ /* 0x000fe200078e10ff */
[----:B------:R-:W-:-:S03]  /*23f0*/  IMAD.U32 R10, R89, 0x4, R10 ;  /* 0x00000004590a7824 */ /* 0x000fc600078e000a */
[C---:B------:R-:W-:Y:S02]  /*2400*/  IADD3 R12, P2, PT, R20.reuse, R87, RZ ;  /* 0x00000057140c7210 */ /* 0x040fe40007f5e0ff */
[----:B------:R-:W-:Y:S02]  /*2410*/  IADD3 R13, P3, PT, R20, R10, RZ ;  /* 0x0000000a140d7210 */ /* 0x000fe40007f7e0ff */
[-C--:B------:R-:W-:Y:S02]  /*2420*/  LEA.HI.X.SX32 R87, R87, R84.reuse, 0x1, P2 ;  /* 0x0000005457577211 */ /* 0x080fe400010f0eff */
[----:B------:R-:W-:Y:S02]  /*2430*/  LEA R86, P2, R12, UR8, 0x2 ;  /* 0x000000080c567c11 */ /* 0x000fe4000f8410ff */
[----:B------:R-:W-:Y:S02]  /*2440*/  LEA.HI.X.SX32 R10, R10, R84, 0x1, P3 ;  /* 0x000000540a0a7211 */ /* 0x000fe400018f0eff */
[----:B------:R-:W-:-:S02]  /*2450*/  LEA.HI.X R87, R12, UR9, R87, 0x2, P2 ;  /* 0x000000090c577c11 */ /* 0x000fc400090f1457 */
[----:B------:R-:W-:-:S03]  /*2460*/  LEA R12, P2, R13, UR8, 0x2 ;  /* 0x000000080d0c7c11 */ /* 0x000fc6000f8410ff */
[----:B------:R2:W5:Y:S01]  /*2470*/  LDG.E R20, desc[UR36][R86.64] ;  /* 0x0000002456147981 */ /* 0x000562000c1e1900 */
[----:B------:R-:W-:-:S05]  /*2480*/  LEA.HI.X R13, R13, UR9, R10, 0x2, P2 ;  /* 0x000000090d0d7c11 */ /* 0x000fca00090f140a */
[----:B------:R2:W5:Y:S04]  /*2490*/  LDG.E R10, desc[UR36][R12.64] ;  /* 0x000000240c0a7981 */ /* 0x000568000c1e1900 */
.L_x_3031:
[----:B------:R-:W-:Y:S05]  /*24a0*/  BSYNC.RECONVERGENT B1 ;  /* 0x0000000000017941 */ /* 0x000fea0003800200 */
.L_x_3030:
[----:B------:R-:W-:Y:S04]  /*24b0*/  BSSY.RECONVERGENT B1, `(.L_x_3032) ;  /* 0x0000020000017945 */ /* 0x000fe80003800200 */
[----:B------:R-:W-:Y:S05]  /*24c0*/  @P1 BRA `(.L_x_3033) ;  /* 0x0000000000781947 */ /* 0x000fea0003800000 */
[----:B------:R-:W3:Y:S02]  /*24d0*/  S2UR UR4, SR_CTAID.Y ;  /* 0x00000000000479c3 */ /* 0x000ee40000002600 */
[----:B---3--:R-:W-:-:S05]  /*24e0*/  IMAD R9, R15, UR4, RZ ;  /* 0x000000040f097c24 */ /* 0x008fca000f8e02ff */
[----:B-12---:R-:W-:-:S04]  /*24f0*/  IADD3 R12, P2, PT, R9, R14, RZ ;  /* 0x0000000e090c7210 */ /* 0x006fc80007f5e0ff */
[----:B------:R-:W-:Y:S02]  /*2500*/  LEA.HI.X.SX32 R9, R9, RZ, 0x1, P2 ;  /* 0x000000ff09097211 */ /* 0x000fe400010f0eff */
[----:B------:R-:W-:-:S04]  /*2510*/  LEA R8, P2, R12, UR6, 0x2 ;  /* 0x000000060c087c11 */ /* 0x000fc8000f8410ff */
[----:B------:R-:W-:-:S05]  /*2520*/  LEA.HI.X R9, R12, UR7, R9, 0x2, P2 ;  /* 0x000000070c097c11 */ /* 0x000fca00090f1409 */
[----:B------:R-:W2:Y:S01]  /*2530*/  LDG.E R8, desc[UR36][R8.64] ;  /* 0x0000002408087981 */ /* 0x000ea2000c1e1900 */
[----:B------:R-:W-:Y:S02]  /*2540*/  IMAD.IADD R12, R14, 0x1, R15 ;  /* 0x000000010e0c7824 */ /* 0x000fe400078e020f */
[C---:B------:R-:W-:Y:S01]  /*2550*/  IMAD R13, R15.reuse, UR18, RZ ;  /* 0x000000120f0d7c24 */ /* 0x040fe2000f8e02ff */
[----:B------:R-:W1:Y:S02]  /*2560*/  S2R R86, SR_TID.X ;  /* 0x0000000000567919 */ /* 0x000e640000002100 */
[----:B------:R-:W-:Y:S02]  /*2570*/  LEA R12, R15, R12, 0x1 ;  /* 0x0000000c0f0c7211 */ /* 0x000fe400078e08ff */
[----:B-1----:R-:W-:-:S05]  /*2580*/  LOP3.LUT R86, R86, 0x3, RZ, 0xc0, !PT ;  /* 0x0000000356567812 */ /* 0x002fca00078ec0ff */
[----:B------:R-:W-:Y:S02]  /*2590*/  IMAD R86, R62, R15, R86 ;  /* 0x0000000f3e567224 */ /* 0x000fe400078e0256 */
[----:B--2---:R-:W-:Y:S02]  /*25a0*/  IMAD R84, R8, R13, RZ ;  /* 0x0000000d08547224 */ /* 0x004fe400078e02ff */
[----:B------:R-:W-:Y:S02]  /*25b0*/  IMAD R13, R15, 0x4, R14 ;  /* 0x000000040f0d7824 */ /* 0x000fe400078e020e */
[----:B------:R-:W-:-:S03]  /*25c0*/  IMAD R12, R84, 0x20, R12 ;  /* 0x00000020540c7824 */ /* 0x000fc600078e020c */
[----:B------:R-:W-:Y:S01]  /*25d0*/  LEA R13, R84, R13, 0x5 ;  /* 0x0000000d540d7211 */ /* 0x000fe200078e28ff */
[----:B------:R-:W-:Y:S01]  /*25e0*/  IMAD.SHL.U32 R8, R12, 0x4, RZ ;  /* 0x000000040c087824 */ /* 0x000fe200078e00ff */
[----:B------:R-:W-:-:S03]  /*25f0*/  SHF.R.S32.HI R84, RZ, 0x1f, R86 ;  /* 0x0000001fff547819 */ /* 0x000fc60000011456 */
[----:B------:R-:W-:Y:S01]  /*2600*/  IMAD.SHL.U32 R9, R13, 0x4, RZ ;  /* 0x000000040d097824 */ /* 0x000fe200078e00ff */
[----:B------:R-:W-:-:S04]  /*2610*/  IADD3 R12, P2, PT, R86, R8, RZ ;  /* 0x00000008560c7210 */ /* 0x000fc80007f5e0ff */
[----:B------:R-:W-:Y:S02]  /*2620*/  IADD3 R13, P3, PT, R86, R9, RZ ;  /* 0x00000009560d7210 */ /* 0x000fe40007f7e0ff */
[-C--:B------:R-:W-:Y:S02]  /*2630*/  LEA.HI.X.SX32 R87, R8, R84.reuse, 0x1, P2 ;  /* 0x0000005408577211 */ /* 0x080fe400010f0eff */
[C---:B------:R-:W-:Y:S02]  /*2640*/  LEA R86, P2, R12.reuse, UR8, 0x2 ;  /* 0x000000080c567c11 */ /* 0x040fe4000f8410ff */
[----:B------:R-:W-:Y:S02]  /*2650*/  LEA.HI.X.SX32 R8, R9, R84, 0x1, P3 ;  /* 0x0000005409087211 */ /* 0x000fe400018f0eff */
[----:B------:R-:W-:Y:S02]  /*2660*/  LEA.HI.X R87, R12, UR9, R87, 0x2, P2 ;  /* 0x000000090c577c11 */ /* 0x000fe400090f1457 */
[----:B------:R-:W-:-:S03]  /*2670*/  LEA R12, P2, R13, UR8, 0x2 ;  /* 0x000000080d0c7c11 */ /* 0x000fc6000f8410ff */
[----:B------:R3:W5:Y:S01]  /*2680*/  LDG.E R9, desc[UR36][R86.64] ;  /* 0x0000002456097981 */ /* 0x000762000c1e1900 */
[----:B------:R-:W-:-:S05]  /*2690*/  LEA.HI.X R13, R13, UR9, R8, 0x2, P2 ;  /* 0x000000090d0d7c11 */ /* 0x000fca00090f1408 */
[----:B------:R3:W5:Y:S04]  /*26a0*/  LDG.E R8, desc[UR36][R12.64] ;  /* 0x000000240c087981 */ /* 0x000768000c1e1900 */
.L_x_3033:
[----:B------:R-:W-:Y:S05]  /*26b0*/  BSYNC.RECONVERGENT B1 ;  /* 0x0000000000017941 */ /* 0x000fea0003800200 */
.L_x_3032:
[----:B------:R-:W-:Y:S04]  /*26c0*/  BSSY.RECONVERGENT B1, `(.L_x_3034) ;  /* 0x0000018000017945 */ /* 0x000fe80003800200 */
[----:B------:R-:W-:Y:S05]  /*26d0*/  @P1 BRA `(.L_x_3035) ;  /* 0x0000000000581947 */ /* 0x000fea0003800000 */
[----:B------:R-:W4:Y:S02]  /*26e0*/  S2UR UR4, SR_CTAID.Y ;  /* 0x00000000000479c3 */ /* 0x000f240000002600 */
[----:B----4-:R-:W-:-:S05]  /*26f0*/  IMAD R7, R15, UR4, RZ ;  /* 0x000000040f077c24 */ /* 0x010fca000f8e02ff */
[----:B-123--:R-:W-:-:S04]  /*2700*/  IADD3 R13, P2, PT, R7, R14, RZ ;  /* 0x0000000e070d7210 */ /* 0x00efc80007f5e0ff */
[----:B------:R-:W-:Y:S02]  /*2710*/  LEA.HI.X.SX32 R84, R7, RZ, 0x1, P2 ;  /* 0x000000ff07547211 */ /* 0x000fe400010f0eff */
[----:B------:R-:W-:-:S04]  /*2720*/  LEA R12, P2, R13, UR6, 0x2 ;  /* 0x000000060d0c7c11 */ /* 0x000fc8000f8410ff */
[----:B------:R-:W-:-:S05]  /*2730*/  LEA.HI.X R13, R13, UR7, R84, 0x2, P2 ;  /* 0x000000070d0d7c11 */ /* 0x000fca00090f1454 */
[----:B------:R-:W2:Y:S01]  /*2740*/  LDG.E R12, desc[UR36][R12.64] ;  /* 0x000000240c0c7981 */ /* 0x000ea2000c1e1900 */
[----:B------:R-:W-:Y:S01]  /*2750*/  IMAD R7, R15, UR18, RZ ;  /* 0x000000120f077c24 */ /* 0x000fe2000f8e02ff */
[----:B------:R-:W-:Y:S01]  /*2760*/  IADD3 R86, PT, PT, R14, R15, RZ ;  /* 0x0000000f0e567210 */ /* 0x000fe20007ffe0ff */
[----:B------:R-:W1:Y:S02]  /*2770*/  S2R R87, SR_TID.X ;  /* 0x0000000000577919 */ /* 0x000e640000002100 */
[----:B-1----:R-:W-:-:S05]  /*2780*/  LOP3.LUT R87, R87, 0x3, RZ, 0xc0, !PT ;  /* 0x0000000357577812 */ /* 0x002fca00078ec0ff */
[----:B------:R-:W-:Y:S02]  /*2790*/  IMAD R87, R62, R15, R87 ;  /* 0x0000000f3e577224 */ /* 0x000fe400078e0257 */
[----:B--2---:R-:W-:Y:S02]  /*27a0*/  IMAD R84, R12, R7, RZ ;  /* 0x000000070c547224 */ /* 0x004fe400078e02ff */
[----:B------:R-:W-:-:S04]  /*27b0*/  IMAD R7, R15, 0x4, R86 ;  /* 0x000000040f077824 */ /* 0x000fc800078e0256 */
[----:B------:R-:W-:-:S05]  /*27c0*/  IMAD R7, R84, 0x20, R7 ;  /* 0x0000002054077824 */ /* 0x000fca00078e0207 */
[----:B------:R-:W-:-:S04]  /*27d0*/  SHF.L.U32 R7, R7, 0x2, RZ ;  /* 0x0000000207077819 */ /* 0x000fc800000006ff */
[----:B------:R-:W-:Y:S02]  /*27e0*/  SHF.R.S32.HI R84, RZ, 0x1f, R7 ;  /* 0x0000001fff547819 */ /* 0x000fe40000011407 */
[----:B------:R-:W-:-:S04]  /*27f0*/  IADD3 R7, P2, PT, R87, R7, RZ ;  /* 0x0000000757077210 */ /* 0x000fc80007f5e0ff */
[----:B------:R-:W-:Y:S02]  /*2800*/  LEA.HI.X.SX32 R84, R87, R84, 0x1, P2 ;  /* 0x0000005457547211 */ /* 0x000fe400010f0eff */
[----:B------:R-:W-:-:S04]  /*2810*/  LEA R12, P2, R7, UR8, 0x2 ;  /* 0x00000008070c7c11 */ /* 0x000fc8000f8410ff */
[----:B------:R-:W-:-:S05]  /*2820*/  LEA.HI.X R13, R7, UR9, R84, 0x2, P2 ;  /* 0x00000009070d7c11 */ /* 0x000fca00090f1454 */
[----:B------:R4:W5:Y:S04]  /*2830*/  LDG.E R7, desc[UR36][R12.64] ;  /* 0x000000240c077981 */ /* 0x000968000c1e1900 */
.L_x_3035:
[----:B------:R-:W-:Y:S05]  /*2840*/  BSYNC.RECONVERGENT B1 ;  /* 0x0000000000017941 */ /* 0x000fea0003800200 */
.L_x_3034:
[----:B------:R-:W-:Y:S04]  /*2850*/  BSSY.RECONVERGENT B1, `(.L_x_3036) ;  /* 0x0000019000017945 */ /* 0x000fe80003800200 */
[----:B------:R-:W-:Y:S05]  /*2860*/  @P1 BRA `(.L_x_3037) ;  /* 0x00000000005c1947 */ /* 0x000fea0003800000 */
[----:B------:R-:W1:Y:S02]  /*2870*/  S2UR UR4, SR_CTAID.Y ;  /* 0x00000000000479c3 */ /* 0x000e640000002600 */
[----:B-1234-:R-:W-:-:S05]  /*2880*/  IMAD R13, R15, UR4, RZ ;  /* 0x000000040f0d7c24 */ /* 0x01efca000f8e02ff */
        /* <DEDUP_REMOVED lines=9> */
[----:B------:R-:W-:Y:S02]  /*2920*/  IADD3 R6, PT, PT, R6, R15, RZ ;  /* 0x0000000f06067210 */ /* 0x000fe40007ffe0ff */
[----:B-1----:R-:W-:Y:S01]  /*2930*/  LOP3.LUT R84, R84, 0x3, RZ, 0xc0, !PT ;  /* 0x0000000354547812 */ /* 0x002fe200078ec0ff */
[----:B--2---:R-:W-:-:S04]  /*2940*/  IMAD R87, R12, R87, RZ ;  /* 0x000000570c577224 */ /* 0x004fc800078e02ff */
[----:B------:R-:W-:Y:S02]  /*2950*/  IMAD R6, R87, 0x20, R6 ;  /* 0x0000002057067824 */ /* 0x000fe400078e0206 */
[----:B------:R-:W-:Y:S02]  /*2960*/  IMAD R87, R62, R15, R84 ;  /* 0x0000000f3e577224 */ /* 0x000fe400078e0254 */
[----:B------:R-:W-:-:S05]  /*2970*/  IMAD.SHL.U32 R6, R6, 0x4, RZ ;  /* 0x0000000406067824 */ /* 0x000fca00078e00ff */
[----:B------:R-:W-:Y:S02]  /*2980*/  SHF.R.S32.HI R12, RZ, 0x1f, R6 ;  /* 0x0000001fff0c7819 */ /* 0x000fe40000011406 */
[----:B------:R-:W-:-:S04]  /*2990*/  IADD3 R6, P2, PT, R87, R6, RZ ;  /* 0x0000000657067210 */ /* 0x000fc80007f5e0ff */
[----:B------:R-:W-:Y:S02]  /*29a0*/  LEA.HI.X.SX32 R13, R87, R12, 0x1, P2 ;  /* 0x0000000c570d7211 */ /* 0x000fe400010f0eff */
[----:B------:R-:W-:-:S04]  /*29b0*/  LEA R12, P2, R6, UR8, 0x2 ;  /* 0x00000008060c7c11 */ /* 0x000fc8000f8410ff */
[----:B------:R-:W-:-:S05]  /*29c0*/  LEA.HI.X R13, R6, UR9, R13, 0x2, P2 ;  /* 0x00000009060d7c11 */ /* 0x000fca00090f140d */
[----:B------:R1:W5:Y:S04]  /*29d0*/  LDG.E R6, desc[UR36][R12.64] ;  /* 0x000000240c067981 */ /* 0x000368000c1e1900 */
.L_x_3037:
[----:B------:R-:W-:Y:S05]  /*29e0*/  BSYNC.RECONVERGENT B1 ;  /* 0x0000000000017941 */ /* 0x000fea0003800200 */
.L_x_3036:
[----:B------:R-:W-:Y:S04]  /*29f0*/  BSSY.RECONVERGENT B1, `(.L_x_3038) ;  /* 0x0000020000017945 */ /* 0x000fe80003800200 */
[----:B------:R-:W-:Y:S05]  /*2a00*/  @P1 BRA `(.L_x_3039) ;  /* 0x0000000000781947 */ /* 0x000fea0003800000 */
[----:B------:R-:W0:Y:S02]  /*2a10*/  S2UR UR4, SR_CTAID.Y ;  /* 0x00000000000479c3 */ /* 0x000e240000002600 */
[----:B0-----:R-:W-:-:S05]  /*2a20*/  IMAD R5, R15, UR4, RZ ;  /* 0x000000040f057c24 */ /* 0x001fca000f8e02ff */
[----:B-1234-:R-:W-:-:S04]  /*2a30*/  IADD3 R12, P2, PT, R5, R14, RZ ;  /* 0x0000000e050c7210 */ /* 0x01efc80007f5e0ff */
[----:B------:R-:W-:Y:S02]  /*2a40*/  LEA.HI.X.SX32 R5, R5, RZ, 0x1, P2 ;  /* 0x000000ff05057211 */ /* 0x000fe400010f0eff */
[----:B------:R-:W-:-:S04]  /*2a50*/  LEA R4, P2, R12, UR6, 0x2 ;  /* 0x000000060c047c11 */ /* 0x000fc8000f8410ff */
[----:B------:R-:W-:-:S05]  /*2a60*/  LEA.HI.X R5, R12, UR7, R5, 0x2, P2 ;  /* 0x000000070c057c11 */ /* 0x000fca00090f1405 */
[----:B------:R-:W2:Y:S01]  /*2a70*/  LDG.E R4, desc[UR36][R4.64] ;  /* 0x0000002404047981 */ /* 0x000ea2000c1e1900 */
[C---:B------:R-:W-:Y:S01]  /*2a80*/  IMAD R13, R15.reuse, UR18, RZ ;  /* 0x000000120f0d7c24 */ /* 0x040fe2000f8e02ff */
[----:B------:R-:W-:Y:S01]  /*2a90*/  IADD3 R12, PT, PT, R14, R15, RZ ;  /* 0x0000000f0e0c7210 */ /* 0x000fe20007ffe0ff */
[----:B------:R-:W0:Y:S04]  /*2aa0*/  S2R R84, SR_TID.X ;  /* 0x0000000000547919 */ /* 0x000e280000002100 */
[----:B------:R-:W-:-:S04]  /*2ab0*/  IMAD R12, R15, 0x4, R12 ;  /* 0x000000040f0c7824 */ /* 0x000fc800078e020c */
[----:B------:R-:W-:Y:S01]  /*2ac0*/  IMAD R12, R15, 0x2, R12 ;  /* 0x000000020f0c7824 */ /* 0x000fe200078e020c */
[----:B0-----:R-:W-:-:S05]  /*2ad0*/  LOP3.LUT R86, R84, 0x3, RZ, 0xc0, !PT ;  /* 0x0000000354567812 */ /* 0x001fca00078ec0ff */
[----:B------:R-:W-:-:S05]  /*2ae0*/  IMAD R87, R62, R15, R86 ;  /* 0x0000000f3e577224 */ /* 0x000fca00078e0256 */
[----:B------:R-:W-:Y:S01]  /*2af0*/  SHF.R.S32.HI R89, RZ, 0x1f, R87 ;  /* 0x0000001fff597819 */ /* 0x000fe20000011457 */
[----:B--2---:R-:W-:-:S05]  /*2b00*/  IMAD R13, R4, R13, RZ ;  /* 0x0000000d040d7224 */ /* 0x004fca00078e02ff */
[----:B------:R-:W-:Y:S01]  /*2b10*/  SHF.L.U32 R84, R13, 0x7, RZ ;  /* 0x000000070d547819 */ /* 0x000fe200000006ff */
[----:B------:R-:W-:-:S04]  /*2b20*/  IMAD R13, R15, 0x8, R14 ;  /* 0x000000080f0d7824 */ /* 0x000fc800078e020e */
[----:B------:R-:W-:Y:S01]  /*2b30*/  IMAD R12, R12, 0x4, R84 ;  /* 0x000000040c0c7824 */ /* 0x000fe200078e0254 */
[----:B------:R-:W-:-:S04]  /*2b40*/  LEA R4, R13, R84, 0x2 ;  /* 0x000000540d047211 */ /* 0x000fc800078e10ff */
[C---:B------:R-:W-:Y:S02]  /*2b50*/  IADD3 R13, P2, PT, R87.reuse, R12, RZ ;  /* 0x0000000c570d7210 */ /* 0x040fe40007f5e0ff */
[----:B------:R-:W-:Y:S02]  /*2b60*/  IADD3 R5, P3, PT, R87, R4, RZ ;  /* 0x0000000457057210 */ /* 0x000fe40007f7e0ff */
[-C--:B------:R-:W-:Y:S02]  /*2b70*/  LEA.HI.X.SX32 R12, R12, R89.reuse, 0x1, P2 ;  /* 0x000000590c0c7211 */ /* 0x080fe400010f0eff */
[C---:B------:R-:W-:Y:S02]  /*2b80*/  LEA R86, P2, R13.reuse, UR8, 0x2 ;  /* 0x000000080d567c11 */ /* 0x040fe4000f8410ff */
[----:B------:R-:W-:Y:S02]  /*2b90*/  LEA.HI.X.SX32 R4, R4, R89, 0x1, P3 ;  /* 0x0000005904047211 */ /* 0x000fe400018f0eff */
[----:B------:R-:W-:-:S02]  /*2ba0*/  LEA.HI.X R87, R13, UR9, R12, 0x2, P2 ;  /* 0x000000090d577c11 */ /* 0x000fc400090f140c */
[----:B------:R-:W-:-:S04]  /*2bb0*/  LEA R12, P2, R5, UR8, 0x2 ;  /* 0x00000008050c7c11 */ /* 0x000fc8000f8410ff */
[----:B------:R-:W-:Y:S02]  /*2bc0*/  LEA.HI.X R13, R5, UR9, R4, 0x2, P2 ;  /* 0x00000009050d7c11 */ /* 0x000fe400090f1404 */
[----:B------:R0:W5:Y:S04]  /*2bd0*/  LDG.E R5, desc[UR36][R86.64] ;  /* 0x0000002456057981 */ /* 0x000168000c1e1900 */
[----:B------:R0:W5:Y:S03]  /*2be0*/  LDG.E R4, desc[UR36][R12.64] ;  /* 0x000000240c047981 */ /* 0x000166000c1e1900 */
.L_x_3039:
[----:B------:R-:W-:Y:S05]  /*2bf0*/  BSYNC.RECONVERGENT B1 ;  /* 0x0000000000017941 */ /* 0x000fea0003800200 */
.L_x_3038:
        /* <DEDUP_REMOVED lines=15> */
[----:B------:R-:W2:Y:S01]  /*2cf0*/  LDG.E R12, desc[UR36][R12.64] ;  /* 0x000000240c0c7981 */ /* 0x000ea2000c1e1900 */
[----:B------:R-:W-:Y:S02]  /*2d00*/  IMAD.IADD R86, R14, 0x1, R15 ;  /* 0x000000010e567824 */ /* 0x000fe400078e020f */
[C---:B------:R-:W-:Y:S01]  /*2d10*/  IMAD R3, R15.reuse, UR18, RZ ;  /* 0x000000120f037c24 */ /* 0x040fe2000f8e02ff */
[----:B------:R-:W0:Y:S02]  /*2d20*/  S2R R87, SR_TID.X ;  /* 0x0000000000577919 */ /* 0x000e240000002100 */
[----:B------:R-:W-:-:S05]  /*2d30*/  LEA R86, R15, R86, 0x2 ;  /* 0x000000560f567211 */ /* 0x000fca00078e10ff */
[----:B------:R-:W-:Y:S01]  /*2d40*/  IMAD R88, R15, 0x2, R86 ;  /* 0x000000020f587824 */ /* 0x000fe200078e0256 */
[----:B0-----:R-:W-:-:S05]  /*2d50*/  LOP3.LUT R87, R87, 0x3, RZ, 0xc0, !PT ;  /* 0x0000000357577812 */ /* 0x001fca00078ec0ff */
[----:B------:R-:W-:Y:S02]  /*2d60*/  IMAD R87, R62, R15, R87 ;  /* 0x0000000f3e577224 */ /* 0x000fe400078e0257 */
[----:B--2---:R-:W-:Y:S02]  /*2d70*/  IMAD R86, R12, R3, RZ ;  /* 0x000000030c567224 */ /* 0x004fe400078e02ff */
[----:B------:R-:W-:-:S05]  /*2d80*/  IMAD R3, R15, 0x2, R88 ;  /* 0x000000020f037824 */ /* 0x000fca00078e0258 */
        /* <DEDUP_REMOVED lines=8> */
.L_x_3041:
[----:B------:R-:W-:Y:S05]  /*2e10*/  BSYNC.RECONVERGENT B1 ;  /* 0x0000000000017941 */ /* 0x000fea0003800200 */
.L_x_3040:
        /* <DEDUP_REMOVED lines=13> */
[----:B------:R-:W-:-:S04]  /*2ef0*/  IMAD R86, R15, 0x2, R86 ;  /* 0x000000020f567824 */ /* 0x000fc800078e0256 */
[----:B------:R-:W-:Y:S01]  /*2f00*/  IMAD R88, R15, 0x2, R86 ;  /* 0x000000020f587824 */ /* 0x000fe200078e0256 */
[----:B0-----:R-:W-:-:S05]  /*2f10*/  LOP3.LUT R87, R87, 0x3, RZ, 0xc0, !PT ;  /* 0x0000000357577812 */ /* 0x001fca00078ec0ff */
[----:B------:R-:W-:Y:S02]  /*2f20*/  IMAD R87, R62, R15, R87 ;  /* 0x0000000f3e577224 */ /* 0x000fe400078e0257 */
[----:B--2---:R-:W-:Y:S01]  /*2f30*/  IMAD R86, R12, R81, RZ ;  /* 0x000000510c567224 */ /* 0x004fe200078e02ff */
[----:B------:R-:W-:-:S05]  /*2f40*/  IADD3 R81, PT, PT, R88, R15, RZ ;  /* 0x0000000f58517210 */ /* 0x000fca0007ffe0ff */
        /* <DEDUP_REMOVED lines=8> */
.L_x_3043:
[----:B------:R-:W-:Y:S05]  /*2fd0*/  BSYNC.RECONVERGENT B1 ;  /* 0x0000000000017941 */ /* 0x000fea0003800200 */
.L_x_3042:
[----:B------:R-:W-:Y:S04]  /*2fe0*/  BSSY.RECONVERGENT B1, `(.L_x_3044) ;  /* 0x000001b000017945 */ /* 0x000fe80003800200 */
[----:B------:R-:W-:Y:S05]  /*2ff0*/  @P1 BRA `(.L_x_3045) ;  /* 0x0000000000641947 */ /* 0x000fea0003800000 */
[----:B------:R-:W0:Y:S02]  /*3000*/  S2UR UR4, SR_CTAID.Y ;  /* 0x00000000000479c3 */ /* 0x000e240000002600 */
[----:B01----:R-:W-:-:S05]  /*3010*/  IMAD R13, R15, UR4, RZ ;  /* 0x000000040f0d7c24 */ /* 0x003fca000f8e02ff */
[----:B------:R-:W-:-:S04]  /*3020*/  IADD3 R80, P2, PT, R13, R14, RZ ;  /* 0x0000000e0d507210 */ /* 0x000fc80007f5e0ff */
[----:B------:R-:W-:Y:S02]  /*3030*/  LEA.HI.X.SX32 R13, R13, RZ, 0x1, P2 ;  /* 0x000000ff0d0d7211 */ /* 0x000fe400010f0eff */
[----:B------:R-:W-:-:S04]  /*3040*/  LEA R12, P2, R80, UR6, 0x2 ;  /* 0x00000006500c7c11 */ /* 0x000fc8000f8410ff */
[----:B------:R-:W-:-:S05]  /*3050*/  LEA.HI.X R13, R80, UR7, R13, 0x2, P2 ;  /* 0x00000007500d7c11 */ /* 0x000fca00090f140d */
[----:B------:R-:W2:Y:S01]  /*3060*/  LDG.E R12, desc[UR36][R12.64] ;  /* 0x000000240c0c7981 */ /* 0x000ea2000c1e1900 */
[----:B------:R-:W-:Y:S01]  /*3070*/  IADD3 R80, PT, PT, R14, R15, RZ ;  /* 0x0000000f0e507210 */ /* 0x000fe20007ffe0ff */
[C---:B------:R-:W-:Y:S01]  /*3080*/  IMAD R87, R15.reuse, UR18, RZ ;  /* 0x000000120f577c24 */ /* 0x040fe2000f8e02ff */
[----:B------:R-:W0:Y:S03]  /*3090*/  S2R R86, SR_TID.X ;  /* 0x0000000000567919 */ /* 0x000e260000002100 */
[----:B------:R-:W-:-:S04]  /*30a0*/  IMAD R80, R15, 0x4, R80 ;  /* 0x000000040f507824 */ /* 0x000fc800078e0250 */
[----:B------:R-:W-:-:S05]  /*30b0*/  IMAD R80, R15, 0x2, R80 ;  /* 0x000000020f507824 */ /* 0x000fca00078e0250 */
[----:B------:R-:W-:-:S05]  /*30c0*/  LEA R80, R15, R80, 0x1 ;  /* 0x000000500f507211 */ /* 0x000fca00078e08ff */
[----:B------:R-:W-:Y:S01]  /*30d0*/  IMAD R80, R15, 0x2, R80 ;  /* 0x000000020f507824 */ /* 0x000fe200078e0250 */
[----:B0-----:R-:W-:-:S05]  /*30e0*/  LOP3.LUT R86, R86, 0x3, RZ, 0xc0, !PT ;  /* 0x0000000356567812 */ /* 0x001fca00078ec0ff */
        /* <DEDUP_REMOVED lines=10> */
.L_x_3045:
[----:B------:R-:W-:Y:S05]  /*3190*/  BSYNC.RECONVERGENT B1 ;  /* 0x0000000000017941 */ /* 0x000fea0003800200 */
.L_x_3044:
[----:B------:R-:W-:Y:S04]  /*31a0*/  BSSY.RECONVERGENT B1, `(.L_x_3046) ;  /* 0x000001c000017945 */ /* 0x000fe80003800200 */
[----:B------:R-:W-:Y:S05]  /*31b0*/  @P1 BRA `(.L_x_3047) ;  /* 0x0000000000681947 */ /* 0x000fea0003800000 */
[----:B------:R-:W0:Y:S02]  /*31c0*/  S2UR UR4, SR_CTAID.Y ;  /* 0x00000000000479c3 */ /* 0x000e240000002600 */
[----:B012---:R-:W-:-:S05]  /*31d0*/  IMAD R13, R15, UR4, RZ ;  /* 0x000000040f0d7c24 */ /* 0x007fca000f8e02ff */
[----:B------:R-:W-:-:S04]  /*31e0*/  IADD3 R83, P2, PT, R13, R14, RZ ;  /* 0x0000000e0d537210 */ /* 0x000fc80007f5e0ff */
[----:B------:R-:W-:Y:S02]  /*31f0*/  LEA.HI.X.SX32 R86, R13, RZ, 0x1, P2 ;  /* 0x000000ff0d567211 */ /* 0x000fe400010f0eff */
[----:B------:R-:W-:-:S04]  /*3200*/  LEA R12, P2, R83, UR6, 0x2 ;  /* 0x00000006530c7c11 */ /* 0x000fc8000f8410ff */
[----:B------:R-:W-:-:S05]  /*3210*/  LEA.HI.X R13, R83, UR7, R86, 0x2, P2 ;  /* 0x00000007530d7c11 */ /* 0x000fca00090f1456 */
[----:B------:R-:W2:Y:S01]  /*3220*/  LDG.E R12, desc[UR36][R12.64] ;  /* 0x000000240c0c7981 */ /* 0x000ea2000c1e1900 */
[----:B------:R-:W-:Y:S02]  /*3230*/  IMAD.IADD R86, R14, 0x1, R15 ;  /* 0x000000010e567824 */ /* 0x000fe400078e020f */
[C---:B------:R-:W-:Y:S01]  /*3240*/  IMAD R83, R15.reuse, UR18, RZ ;  /* 0x000000120f537c24 */ /* 0x040fe2000f8e02ff */
[----:B------:R-:W0:Y:S01]  /*3250*/  S2R R87, SR_TID.X ;  /* 0x0000000000577919 */ /* 0x000e220000002100 */
[----:B------:R-:W-:-:S05]  /*3260*/  IMAD R86, R15, 0x4, R86 ;  /* 0x000000040f567824 */ /* 0x000fca00078e0256 */
        /* <DEDUP_REMOVED lines=15> */
.L_x_3047:
[----:B------:R-:W-:Y:S05]  /*3360*/  BSYNC.RECONVERGENT B1 ;  /* 0x0000000000017941 */ /* 0x000fea0003800200 */
.L_x_3046:
[----:B------:R-:W-:Y:S04]  /*3370*/  BSSY.RECONVERGENT B1, `(.L_x_3048) ;  /* 0x000001c000017945 */ /* 0x000fe80003800200 */
[----:B------:R-:W-:Y:S05]  /*3380*/  @P1 BRA `(.L_x_3049) ;  /* 0x0000000000681947 */ /* 0x000fea0003800000 */
[----:B------:R-:W0:Y:S02]  /*3390*/  S2UR UR4, SR_CTAID.Y ;  /* 0x00000000000479c3 */ /* 0x000e240000002600 */
[----:B0123--:R-:W-:-:S05]  /*33a0*/  IMAD R13, R15, UR4, RZ ;  /* 0x000000040f0d7c24 */ /* 0x00ffca000f8e02ff */
        /* <DEDUP_REMOVED lines=11> */
[----:B------:R-:W-:-:S04]  /*3460*/  IMAD R82, R15, 0x2, R82 ;  /* 0x000000020f527824 */ /* 0x000fc800078e0252 */
[----:B------:R-:W-:Y:S01]  /*3470*/  IMAD R82, R15, 0x2, R82 ;  /* 0x000000020f527824 */ /* 0x000fe200078e0252 */
[----:B0-----:R-:W-:-:S05]  /*3480*/  LOP3.LUT R86, R86, 0x3, RZ, 0xc0, !PT ;  /* 0x0000000356567812 */ /* 0x001fca00078ec0ff */
        /* <DEDUP_REMOVED lines=10> */
.L_x_3049:
[----:B------:R-:W-:Y:S05]  /*3530*/  BSYNC.RECONVERGENT B1 ;  /* 0x0000000000017941 */ /* 0x000fea0003800200 */
.L_x_3048:
[----:B------:R-:W-:Y:S04]  /*3540*/  BSSY.RECONVERGENT B1, `(.L_x_3050) ;  /* 0x000001d000017945 */ /* 0x000fe80003800200 */
[----:B------:R-:W-:Y:S05]  /*3550*/  @P1 BRA `(.L_x_3051) ;  /* 0x00000000006c1947 */ /* 0x000fea0003800000 */
[----:B------:R-:W0:Y:S02]  /*3560*/  S2UR UR4, SR_CTAID.Y ;  /* 0x00000000000479c3 */ /* 0x000e240000002600 */
[----:B01234-:R-:W-:-:S05]  /*3570*/  IMAD R13, R15, UR4, RZ ;  /* 0x000000040f0d7c24 */ /* 0x01ffca000f8e02ff */
        /* <DEDUP_REMOVED lines=10> */
[----:B------:R-:W-:-:S05]  /*3620*/  IMAD R86, R15, 0x2, R86 ;  /* 0x000000020f567824 */ /* 0x000fca00078e0256 */
[----:B------:R-:W-:-:S05]  /*3630*/  LEA R86, R15, R86, 0x1 ;  /* 0x000000560f567211 */ /* 0x000fca00078e08ff */
[----:B------:R-:W-:-:S04]  /*3640*/  IMAD R86, R15, 0x2, R86 ;  /* 0x000000020f567824 */ /* 0x000fc800078e0256 */
[----:B------:R-:W-:Y:S01]  /*3650*/  IMAD.IADD R86, R86, 0x1, R15 ;  /* 0x0000000156567824 */ /* 0x000fe200078e020f */
[----:B0-----:R-:W-:Y:S01]  /*3660*/  LOP3.LUT R85, R85, 0x3, RZ, 0xc0, !PT ;  /* 0x0000000355557812 */ /* 0x001fe200078ec0ff */
[----:B--2---:R-:W-:-:S05]  /*3670*/  IMAD R87, R12, R87, RZ ;  /* 0x000000570c577224 */ /* 0x004fca00078e02ff */
[----:B------:R-:W-:Y:S01]  /*3680*/  LEA R12, R87, R86, 0x5 ;  /* 0x00000056570c7211 */ /* 0x000fe200078e28ff */
[----:B------:R-:W-:-:S04]  /*3690*/  IMAD R86, R62, R15, R85 ;  /* 0x0000000f3e567224 */ /* 0x000fc800078e0255 */
[----:B------:R-:W-:-:S05]  /*36a0*/  IMAD.SHL.U32 R12, R12, 0x4, RZ ;  /* 0x000000040c0c7824 */ /* 0x000fca00078e00ff */
[----:B------:R-:W-:Y:S02]  /*36b0*/  SHF.R.S32.HI R13, RZ, 0x1f, R12 ;  /* 0x0000001fff0d7819 */ /* 0x000fe4000001140c */
[----:B------:R-:W-:-:S04]  /*36c0*/  IADD3 R85, P2, PT, R86, R12, RZ ;  /* 0x0000000c56557210 */ /* 0x000fc80007f5e0ff */
[----:B------:R-:W-:Y:S02]  /*36d0*/  LEA.HI.X.SX32 R86, R86, R13, 0x1, P2 ;  /* 0x0000000d56567211 */ /* 0x000fe400010f0eff */
[----:B------:R-:W-:-:S04]  /*36e0*/  LEA R12, P2, R85, UR8, 0x2 ;  /* 0x00000008550c7c11 */ /* 0x000fc8000f8410ff */
[----:B------:R-:W-:-:S05]  /*36f0*/  LEA.HI.X R13, R85, UR9, R86, 0x2, P2 ;  /* 0x00000009550d7c11 */ /* 0x000fca00090f1456 */
[----:B------:R0:W5:Y:S04]  /*3700*/  LDG.E R85, desc[UR36][R12.64] ;  /* 0x000000240c557981 */ /* 0x000168000c1e1900 */
.L_x_3051:
[----:B------:R-:W-:Y:S05]  /*3710*/  BSYNC.RECONVERGENT B1 ;  /* 0x0000000000017941 */ /* 0x000fea0003800200 */
.L_x_3050:
        /* <DEDUP_REMOVED lines=9> */
[C---:B------:R-:W-:Y:S01]  /*37b0*/  IMAD R63, R15.reuse, UR18, RZ ;  /* 0x000000120f3f7c24 */ /* 0x040fe2000f8e02ff */
[----:B------:R-:W0:Y:S02]  /*37c0*/  S2R R64, SR_TID.X ;  /* 0x0000000000407919 */ /* 0x000e240000002100 */
[----:B0-----:R-:W-:Y:S02]  /*37d0*/  LOP3.LUT R86, R64, 0x3, RZ, 0xc0, !PT ;  /* 0x0000000340567812 */ /* 0x001fe400078ec0ff */
[----:B------:R-:W-:-:S03]  /*37e0*/  LEA R64, R15, R14, 0x4 ;  /* 0x0000000e0f407211 */ /* 0x000fc600078e20ff */
[----:B------:R-:W-:-:S05]  /*37f0*/  IMAD R86, R62, R15, R86 ;  /* 0x0000000f3e567224 */ /* 0x000fca00078e0256 */
        /* <DEDUP_REMOVED lines=13> */
[----:B------:R0:W5:Y:S04]  /*38d0*/  LDG.E R64, desc[UR36][R86.64] ;  /* 0x0000002456407981 */ /* 0x000168000c1e1900 */
[----:B------:R0:W5:Y:S03]  /*38e0*/  LDG.E R63, desc[UR36][R12.64] ;  /* 0x000000240c3f7981 */ /* 0x000166000c1e1900 */
.L_x_3053:
[----:B------:R-:W-:Y:S05]  /*38f0*/  BSYNC.RECONVERGENT B1 ;  /* 0x0000000000017941 */ /* 0x000fea0003800200 */
.L_x_3052:
[----:B------:R-:W-:Y:S01]  /*3900*/  BSSY.RECONVERGENT B1, `(.L_x_3054) ;  /* 0x0000017000017945 */ /* 0x000fe20003800200 */
[----:B------:R-:W-:-:S03]  /*3910*/  LEA R84, R15, R84, 0x1 ;  /* 0x000000540f547211 */ /* 0x000fc600078e08ff */
        /* <DEDUP_REMOVED lines=8> */
[----:B------:R-:W-:Y:S01]  /*39a0*/  IMAD R87, R15, UR18, RZ ;  /* 0x000000120f577c24 */ /* 0x000fe2000f8e02ff */
[----:B------:R-:W0:Y:S02]  /*39b0*/  S2R R66, SR_TID.X ;  /* 0x0000000000427919 */ /* 0x000e240000002100 */
[----:B0-----:R-:W-:Y:S01]  /*39c0*/  LOP3.LUT R86, R66, 0x3, RZ, 0xc0, !PT ;  /* 0x0000000342567812 */ /* 0x001fe200078ec0ff */
        /* <DEDUP_REMOVED lines=10> */
.L_x_3055:
[----:B------:R-:W-:Y:S05]  /*3a70*/  BSYNC.RECONVERGENT B1 ;  /* 0x0000000000017941 */ /* 0x000fea0003800200 */
.L_x_3054:
[----:B------:R-:W-:Y:S01]  /*3a80*/  BSSY.RECONVERGENT B1, `(.L_x_3056) ;  /* 0x0000017000017945 */ /* 0x000fe20003800200 */
[----:B------:R-:W-:-:S03]  /*3a90*/  IADD3 R84, PT, PT, R84, R15, RZ ;  /* 0x0000000f54547210 */ /* 0x000fc60007ffe0ff */
        /* <DEDUP_REMOVED lines=10> */
[----:B0-----:R-:W-:-:S05]  /*3b40*/  LOP3.LUT R86, R86, 0x3, RZ, 0xc0, !PT ;  /* 0x0000000356567812 */ /* 0x001fca00078ec0ff */
        /* <DEDUP_REMOVED lines=10> */
.L_x_3057:
[----:B------:R-:W-:Y:S05]  /*3bf0*/  BSYNC.RECONVERGENT B1 ;  /* 0x0000000000017941 */ /* 0x000fea0003800200 */
.L_x_3056:
        /* <DEDUP_REMOVED lines=23> */
.L_x_3059:
[----:B------:R-:W-:Y:S05]  /*3d70*/  BSYNC.RECONVERGENT B1 ;  /* 0x0000000000017941 */ /* 0x000fea0003800200 */
.L_x_3058:
        /* <DEDUP_REMOVED lines=23> */
.L_x_3061:
[----:B------:R-:W-:Y:S05]  /*3ef0*/  BSYNC.RECONVERGENT B1 ;  /* 0x0000000000017941 */ /* 0x000fea0003800200 */
.L_x_3060:
        /* <DEDUP_REMOVED lines=23> */
.L_x_3063:
[----:B------:R-:W-:Y:S05]  /*4070*/  BSYNC.RECONVERGENT B1 ;  /* 0x0000000000017941 */ /* 0x000fea0003800200 */
.L_x_3062:
        /* <DEDUP_REMOVED lines=23> */
.L_x_3065:
[----:B------:R-:W-:Y:S05]  /*41f0*/  BSYNC.RECONVERGENT B1 ;  /* 0x0000000000017941 */ /* 0x000fea0003800200 */
.L_x_3064:
        /* <DEDUP_REMOVED lines=23> */
.L_x_3067:
[----:B------:R-:W-:Y:S05]  /*4370*/  BSYNC.RECONVERGENT B1 ;  /* 0x0000000000017941 */ /* 0x000fea0003800200 */
.L_x_3066:
        /* <DEDUP_REMOVED lines=23> */
.L_x_3069:
[----:B------:R-:W-:Y:S05]  /*44f0*/  BSYNC.RECONVERGENT B1 ;  /* 0x0000000000017941 */ /* 0x000fea0003800200 */
.L_x_3068:
        /* <DEDUP_REMOVED lines=23> */
.L_x_3071:
[----:B------:R-:W-:Y:S05]  /*4670*/  BSYNC.RECONVERGENT B1 ;  /* 0x0000000000017941 */ /* 0x000fea0003800200 */
.L_x_3070:
        /* <DEDUP_REMOVED lines=23> */
.L_x_3073:
[----:B------:R-:W-:Y:S05]  /*47f0*/  BSYNC.RECONVERGENT B1 ;  /* 0x0000000000017941 */ /* 0x000fea0003800200 */
.L_x_3072:
        /* <DEDUP_REMOVED lines=23> */
.L_x_3075:
[----:B------:R-:W-:Y:S05]  /*4970*/  BSYNC.RECONVERGENT B1 ;  /* 0x0000000000017941 */ /* 0x000fea0003800200 */
.L_x_3074:
        /* <DEDUP_REMOVED lines=23> */
.L_x_3077:
[----:B------:R-:W-:Y:S05]  /*4af0*/  BSYNC.RECONVERGENT B1 ;  /* 0x0000000000017941 */ /* 0x000fea0003800200 */
.L_x_3076:
        /* <DEDUP_REMOVED lines=23> */
.L_x_3079:
[----:B------:R-:W-:Y:S05]  /*4c70*/  BSYNC.RECONVERGENT B1 ;  /* 0x0000000000017941 */ /* 0x000fea0003800200 */
.L_x_3078:
        /* <DEDUP_REMOVED lines=23> */
.L_x_3081:
[----:B------:R-:W-:Y:S05]  /*4df0*/  BSYNC.RECONVERGENT B1 ;  /* 0x0000000000017941 */ /* 0x000fea0003800200 */
.L_x_3080:
        /* <DEDUP_REMOVED lines=10> */
[----:B------:R-:W-:Y:S01]  /*4ea0*/  IADD3 R84, PT, PT, R84, R15, RZ ;  /* 0x0000000f54547210 */ /* 0x000fe20007ffe0ff */
        /* <DEDUP_REMOVED lines=12> */
.L_x_3083:
[----:B------:R-:W-:Y:S05]  /*4f70*/  BSYNC.RECONVERGENT B1 ;  /* 0x0000000000017941 */ /* 0x000fea0003800200 */
.L_x_3082:
[----:B012345:R-:W-:Y:S01]  /*4f80*/  FMUL.FTZ R13, R59, R20 ;  /* 0x000000143b0d7220 */ /* 0x03ffe20000410000 */
[----:B------:R-:W0:Y:S01]  /*4f90*/  S2R R14, SR_TID.X ;  /* 0x00000000000e7919 */ /* 0x000e220000002100 */
[----:B------:R-:W-:Y:S01]  /*4fa0*/  UMOV UR4, 0xffffffff ;  /* 0xffffffff00047882 */ /* 0x000fe20000000000 */
[----:B------:R-:W-:Y:S01]  /*4fb0*/  ISETP.NE.AND P2, PT, R11, RZ, P0 ;  /* 0x000000ff0b00720c */ /* 0x000fe20000745270 */
        /* <DEDUP_REMOVED lines=33> */
[----:B------:R-:W0:Y:S02]  /*51d0*/  SHFL.BFLY PT, R14, R13, 0x2, 0x1f ;  /* 0x0c401f000d0e7f89 */ /* 0x000e2400000e0000 */
[----:B0-----:R-:W-:-:S05]  /*51e0*/  FADD.FTZ R13, R13, R14 ;  /* 0x0000000e0d0d7221 */ /* 0x001fca0000010000 */
[----:B------:R0:W1:Y:S02]  /*51f0*/  SHFL.BFLY PT, R14, R13, 0x1, 0x1f ;  /* 0x0c201f000d0e7f89 */ /* 0x00006400000e0000 */
.L_x_3163:
[----:B------:R-:W-:Y:S01]  /*5200*/  ISETP.GE.OR P1, PT, R29, R16, P1 ;  /* 0x000000101d00720c */ /* 0x000fe20000f26670 */
        /* <DEDUP_REMOVED lines=17> */
[----:B--2---:R-:W-:-:S04]  /*5320*/  @P1 IADD3 R84, PT, PT, R87, R84, RZ ;  /* 0x0000005457541210 */ /* 0x004fc80007ffe0ff */
        /* <DEDUP_REMOVED lines=8> */
.L_x_3086:
[----:B------:R-:W-:Y:S05]  /*53b0*/  BSYNC.RECONVERGENT B1 ;  /* 0x0000000000017941 */ /* 0x000fea0003800200 */
.L_x_3085:
[----:B------:R-:W-:Y:S01]  /*53c0*/  VIADD R29, R29, 0x10 ;  /* 0x000000101d1d7836 */ /* 0x000fe20000000000 */
[----:B------:R-:W-:Y:S01]  /*53d0*/  IADD3 R26, P2, PT, R26, 0x10, RZ ;  /* 0x000000101a1a7810 */ /* 0x000fe20007f5e0ff */
[----:B-1----:R-:W-:Y:S01]  /*53e0*/  VIADD R23, R23, 0x40 ;  /* 0x0000004017177836 */ /* 0x002fe20000000000 */
[----:B------:R-:W-:Y:S02]  /*53f0*/  IADD3 R22, PT, PT, R22, 0x10, RZ ;  /* 0x0000001016167810 */ /* 0x000fe40007ffe0ff */
[----:B------:R-:W-:Y:S01]  /*5400*/  ISETP.GE.AND P1, PT, R29, R27, PT ;  /* 0x0000001b1d00720c */ /* 0x000fe20003f26270 */
[----:B------:R-:W-:-:S12]  /*5410*/  IMAD.X R25, RZ, RZ, R25, P2 ;  /* 0x000000ffff197224 */ /* 0x000fd800010e0619 */
[----:B------:R-:W-:Y:S05]  /*5420*/  @!P1 BRA `(.L_x_3087) ;  /* 0xffffffcc00009947 */ /* 0x000fea000383ffff */
.L_x_3027:
[----:B01--4-:R-:W-:Y:S05]  /*5430*/  BSYNC B0 ;  /* 0x0000000000007941 */ /* 0x013fea0003800000 */
.L_x_3026:
[----:B------:R-:W0:Y:S01]  /*5440*/  LDC R3, c[0x0][0x3f4] ;  /* 0x0000fd00ff037b82 */ /* 0x000e220000000800 */
[----:B------:R-:W-:Y:S01]  /*5450*/  UMOV UR4, 0xffffffff ;  /* 0xffffffff00047882 */ /* 0x000fe20000000000 */
[----:B0-----:R-:W-:-:S04]  /*5460*/  IADD3 R3, PT, PT, R16, 0x1, -R3 ;  /* 0x0000000110037810 */ /* 0x001fc80007ffe803 */
[----:B-----5:R-:W-:Y:S01]  /*5470*/  VIMNMX R17, PT, PT, RZ, R3, !PT ;  /* 0x00000003ff117248 */ /* 0x020fe20007fe0100 */
[----:B------:R-:W-:Y:S06]  /*5480*/  BRA.DIV UR4, `(.L_x_3088) ;  /* 0x0000005a04a87947 */ /* 0x000fec000b800000 */
[----:B------:R-:W0:Y:S02]  /*5490*/  SHFL.BFLY PT, R14, R0, 0x10, 0x1f ;  /* 0x0e001f00000e7f89 */ /* 0x000e2400000e0000 */
[----:B0-----:R-:W-:-:S05]  /*54a0*/  FMNMX.FTZ R13, R14, R0, !PT ;  /* 0x000000000e0d7209 */ /* 0x001fca0007810000 */
[----:B------:R-:W0:Y:S02]  /*54b0*/  SHFL.BFLY PT, R14, R13, 0x8, 0x1f ;  /* 0x0d001f000d0e7f89 */ /* 0x000e2400000e0000 */
[----:B0-----:R-:W-:-:S05]  /*54c0*/  FMNMX.FTZ R3, R13, R14, !PT ;  /* 0x0000000e0d037209 */ /* 0x001fca0007810000 */
[----:B------:R0:W1:Y:S02]  /*54d0*/  SHFL.BFLY PT, R14, R3, 0x4, 0x1f ;  /* 0x0c801f00030e7f89 */ /* 0x00006400000e0000 */
.L_x_3168:
[----:B---3--:R-:W3:Y:S01]  /*54e0*/  S2R R0, SR_TID.X ;  /* 0x0000000000007919 */ /* 0x008ee20000002100 */
[----:B------:R-:W-:Y:S01]  /*54f0*/  MOV R15, 0x400 ;  /* 0x00000400000f7802 */ /* 0x000fe20000000f00 */
[----:B------:R-:W-:Y:S05]  /*5500*/  WARPSYNC.ALL ;  /* 0x0000000000007948 */ /* 0x000fea0003800000 */
[----:B------:R-:W4:Y:S01]  /*5510*/  S2R R20, SR_CgaCtaId ;  /* 0x0000000000147919 */ /* 0x000f220000008800 */
[----:B-1----:R-:W-:Y:S02]  /*5520*/  FMNMX.FTZ R14, R3, R14, !PT ;  /* 0x0000000e030e7209 */ /* 0x002fe40007810000 */
[----:B---3--:R-:W-:-:S02]  /*5530*/  LOP3.LUT P0, R6, R0, 0x1f, RZ, 0xc0, !PT ;  /* 0x0000001f00067812 */ /* 0x008fc4000780c0ff */
[----:B----4-:R-:W-:-:S11]  /*5540*/  LEA R7, R20, R15, 0x18 ;  /* 0x0000000f14077211 */ /* 0x010fd600078ec0ff */
[----:B0-----:R-:W-:-:S05]  /*5550*/  @!P0 LEA.HI R3, R0, R7, RZ, 0x1d ;  /* 0x0000000700038211 */ /* 0x001fca00078fe8ff */
[----:B------:R-:W-:Y:S01]  /*5560*/  @!P0 STS [R3], R14 ;  /* 0x0000000e03008388 */ /* 0x000fe20000000800 */
[----:B------:R-:W-:Y:S01]  /*5570*/  BAR.SYNC.DEFER_BLOCKING 0x0 ;  /* 0x0000000000007b1d */ /* 0x000fe20000010000 */
[C---:B------:R-:W-:Y:S01]  /*5580*/  ISETP.GT.U32.AND P0, PT, R6.reuse, 0x1, PT ;  /* 0x000000010600780c */ /* 0x040fe20003f04070 */
[----:B------:R-:W-:Y:S01]  /*5590*/  IMAD R8, R6, 0x4, R7 ;  /* 0x0000000406087824 */ /* 0x000fe200078e0207 */
[----:B------:R-:W-:Y:S01]  /*55a0*/  MOV R9, 0xff7fffff ;  /* 0xff7fffff00097802 */ /* 0x000fe20000000f00 */
[----:B------:R-:W-:-:S04]  /*55b0*/  IMAD.IADD R5, R17, 0x1, R0 ;  /* 0x0000000111057824 */ /* 0x000fc800078e0200 */
[----:B------:R-:W0:Y:S01]  /*55c0*/  S2UR UR5, SR_CTAID.Y ;  /* 0x00000000000579c3 */ /* 0x000e220000002600 */
[----:B------:R-:W0:Y:S01]  /*55d0*/  LDCU UR4, c[0x0][0x3f4] ;  /* 0x00007e80ff0477ac */ /* 0x000e220008000800 */
[----:B------:R-:W-:Y:S01]  /*55e0*/  BSSY.RECONVERGENT B0, `(.L_x_3089) ;  /* 0x000016d000007945 */ /* 0x000fe20003800200 */
[----:B------:R-:W-:-:S03]  /*55f0*/  IMAD.SHL.U32 R36, R0, 0x4, RZ ;  /* 0x0000000400247824 */ /* 0x000fc600078e00ff */
[----:B------:R-:W1:Y:S01]  /*5600*/  @!P0 LDS R9, [R8] ;  /* 0x0000000008098984 */ /* 0x000e620000000800 */
[----:B------:R-:W-:Y:S01]  /*5610*/  ISETP.GT.AND P0, PT, R5, R16, PT ;  /* 0x000000100500720c */ /* 0x000fe20003f04270 */
[----:B0-----:R-:W-:-:S04]  /*5620*/  UIMAD UR4, UR5, UR4, URZ ;  /* 0x00000004050472a4 */ /* 0x001fc8000f8e02ff */
[----:B------:R-:W-:Y:S01]  /*5630*/  USHF.R.S32.HI UR10, URZ, 0x1f, UR4 ;  /* 0x0000001fff0a7899 */ /* 0x000fe20008011404 */
[----:B-1----:R-:W0:Y:S02]  /*5640*/  SHFL.BFLY PT, R4, R9, 0x1, 0x1f ;  /* 0x0c201f0009047f89 */ /* 0x002e2400000e0000 */
[----:B0-----:R-:W-:Y:S01]  /*5650*/  FMNMX.FTZ R3, R4, R9, !PT ;  /* 0x0000000904037209 */ /* 0x001fe20007810000 */
[----:B------:R-:W-:Y:S01]  /*5660*/  IMAD.MOV.U32 R9, RZ, RZ, RZ ;  /* 0x000000ffff097224 */ /* 0x000fe200078e00ff */
[----:B------:R-:W-:-:S04]  /*5670*/  IADD3 R4, PT, PT, R16, 0x1, RZ ;  /* 0x0000000110047810 */ /* 0x000fc80007ffe0ff */
[----:B------:R-:W0:Y:S01]  /*5680*/  SHFL.IDX PT, R3, R3, RZ, 0x1f ;  /* 0x00001fff03037589 */ /* 0x000e2200000e0000 */
        /* <DEDUP_REMOVED lines=15> */
[----:B------:R-:W-:Y:S01]  /*5780*/  VIADD R13, R15, 0x210 ;  /* 0x000002100f0d7836 */ /* 0x000fe20000000000 */
[----:B------:R-:W-:Y:S02]  /*5790*/  LEA.HI R9, R11, 0x1, RZ, 0x1a ;  /* 0x000000010b097811 */ /* 0x000fe400078fd0ff */
[----:B------:R-:W-:Y:S02]  /*57a0*/  MOV R10, R5 ;  /* 0x00000005000a7202 */ /* 0x000fe40000000f00 */
[----:B------:R-:W-:Y:S02]  /*57b0*/  LEA R13, R20, R13, 0x18 ;  /* 0x0000000d140d7211 */ /* 0x000fe400078ec0ff */
[----:B------:R-:W-:Y:S01]  /*57c0*/  LOP3.LUT R11, R9, 0x3, RZ, 0xc0, !PT ;  /* 0x00000003090b7812 */ /* 0x000fe200078ec0ff */
[----:B------:R-:W-:Y:S02]  /*57d0*/  IMAD.MOV.U32 R9, RZ, RZ, RZ ;  /* 0x000000ffff097224 */ /* 0x000fe400078e00ff */
[----:B------:R-:W-:-:S02]  /*57e0*/  IMAD.IADD R12, R36, 0x1, R13 ;  /* 0x00000001240c7824 */ /* 0x000fc400078e020d */
[----:B------:R-:W-:-:S07]  /*57f0*/  IMAD.MOV R11, RZ, RZ, -R11 ;  /* 0x000000ffff0b7224 */ /* 0x000fce00078e0a0b */
.L_x_3094:
        /* <DEDUP_REMOVED lines=11> */
.L_x_3093:
[----:B------:R-:W-:Y:S05]  /*58b0*/  BSYNC.RECONVERGENT B1 ;  /* 0x0000000000017941 */ /* 0x000fea0003800200 */
.L_x_3092:
[----:B------:R-:W-:Y:S05]  /*58c0*/  @!P1 BRA `(.L_x_3090) ;  /* 0x0000001000f89947 */ /* 0x000fea0003800000 */
[----:B------:R-:W-:Y:S01]  /*58d0*/  IMAD.SHL.U32 R11, R17, 0x4, RZ ;  /* 0x00000004110b7824 */ /* 0x000fe200078e00ff */
[----:B------:R-:W-:-:S03]  /*58e0*/  IADD3 R15, PT, PT, R15, 0x210, RZ ;  /* 0x000002100f0f7810 */ /* 0x000fc60007ffe0ff */
[----:B------:R-:W-:Y:S01]  /*58f0*/  IMAD R11, R10, 0x4, -R11 ;  /* 0x000000040a0b7824 */ /* 0x000fe200078e0a0b */
[----:B------:R-:W-:-:S04]  /*5900*/  LEA R12, R20, R15, 0x18 ;  /* 0x0000000f140c7211 */ /* 0x000fc800078ec0ff */
[----:B------:R-:W-:Y:S01]  /*5910*/  IADD3 R12, PT, PT, R12, R11, RZ ;  /* 0x0000000b0c0c7210 */ /* 0x000fe20007ffe0ff */
[----:B------:R-:W-:-:S04]  /*5920*/  VIADD R11, R10, 0x100 ;  /* 0x000001000a0b7836 */ /* 0x000fc80000000000 */
[----:B------:R-:W0:Y:S01]  /*5930*/  LDS R14, [R12] ;  /* 0x000000000c0e7984 */ /* 0x000e220000000800 */
[----:B------:R-:W-:-:S03]  /*5940*/  ISETP.GT.AND P0, PT, R11, R16, PT ;  /* 0x000000100b00720c */ /* 0x000fc60003f04270 */
        /* <DEDUP_REMOVED lines=24> */
[----:B------:R-:W-:Y:S01]  /*5ad0*/  IMAD.IADD R10, R16, 0x1, -R11 ;  /* 0x00000001100a7824 */ /* 0x000fe200078e0a0b */
[----:B------:R-:W-:Y:S01]  /*5ae0*/  BSSY.RECONVERGENT B1, `(.L_x_3095) ;  /* 0x000006b000017945 */ /* 0x000fe20003800200 */
[----:B------:R-:W-:-:S03]  /*5af0*/  PLOP3.LUT P0, PT, PT, PT, PT, 0x80, 0x8 ;  /* 0x000000000008781c */ /* 0x000fc60003f0f070 */
[----:B------:R-:W-:Y:S02]  /*5b00*/  ISETP.GT.AND P1, PT, R10, 0x2ff, PT ;  /* 0x000002ff0a00780c */ /* 0x000fe40003f24270 */
[----:B------:R-:W-:-:S11]  /*5b10*/  IADD3 R10, PT, PT, R12, 0x600, RZ ;  /* 0x000006000c0a7810 */ /* 0x000fd60007ffe0ff */
[----:B------:R-:W-:Y:S05]  /*5b20*/  @!P1 BRA `(.L_x_3096) ;  /* 0x0000000400989947 */ /* 0x000fea0003800000 */
[----:B------:R-:W-:Y:S01]  /*5b30*/  PLOP3.LUT P0, PT, PT, PT, PT, 0x8, 0x80 ;  /* 0x000000000080781c */ /* 0x000fe20003f0e170 */
[----:B----4-:R-:W-:-:S12]  /*5b40*/  VIADD R12, R16, 0xfffffd01 ;  /* 0xfffffd01100c7836 */ /* 0x010fd80000000000 */
.L_x_3097:
[----:B------:R-:W0:Y:S01]  /*5b50*/  LDS R14, [R10+-0x200] ;  /* 0xfffe00000a0e7984 */ /* 0x000e220000000800 */
[----:B------:R-:W-:-:S03]  /*5b60*/  VIADD R11, R11, 0x400 ;  /* 0x000004000b0b7836 */ /* 0x000fc60000000000 */
[----:B------:R-:W1:Y:S02]  /*5b70*/  LDS R20, [R10+-0x100] ;  /* 0xffff00000a147984 */ /* 0x000e640000000800 */
[----:B------:R-:W-:Y:S02]  /*5b80*/  ISETP.GE.AND P1, PT, R11, R12, PT ;  /* 0x0000000c0b00720c */ /* 0x000fe40003f26270 */
[----:B------:R-:W3:Y:S04]  /*5b90*/  LDS R22, [R10] ;  /* 0x000000000a167984 */ /* 0x000ee80000000800 */
[----:B------:R-:W4:Y:S04]  /*5ba0*/  LDS R24, [R10+0x100] ;  /* 0x000100000a187984 */ /* 0x000f280000000800 */
[----:B------:R-:W5:Y:S04]  /*5bb0*/  LDS R26, [R10+0x200] ;  /* 0x000200000a1a7984 */ /* 0x000f680000000800 */
[----:B--2---:R-:W2:Y:S04]  /*5bc0*/  LDS R28, [R10+0x300] ;  /* 0x000300000a1c7984 */ /* 0x004ea80000000800 */
[----:B------:R-:W2:Y:S04]  /*5bd0*/  LDS R30, [R10+0x400] ;  /* 0x000400000a1e7984 */ /* 0x000ea80000000800 */
[----:B------:R-:W2:Y:S04]  /*5be0*/  LDS R32, [R10+0x500] ;  /* 0x000500000a207984 */ /* 0x000ea80000000800 */
[----:B------:R-:W2:Y:S04]  /*5bf0*/  LDS R34, [R10+0x600] ;  /* 0x000600000a227984 */ /* 0x000ea80000000800 */
[----:B------:R-:W2:Y:S01]  /*5c00*/  LDS R38, [R10+0x700] ;  /* 0x000700000a267984 */ /* 0x000ea20000000800 */
        /* <DEDUP_REMOVED lines=17> */
[C---:B--2---:R-:W-:Y:S01]  /*5d20*/  FADD.FTZ R28, -R3.reuse, R28 ;  /* 0x0000001c031c7221 */ /* 0x044fe20000010100 */
[----:B------:R-:W2:Y:S01]  /*5d30*/  LDS R50, [R10+0xd00] ;  /* 0x000d00000a327984 */ /* 0x000ea20000000800 */
        /* <DEDUP_REMOVED lines=31> */
[C---:B-----5:R-:W-:Y:S01]  /*5f30*/  FADD.FTZ R48, -R3.reuse, R48 ;  /* 0x0000003003307221 */ /* 0x060fe20000010100 */
[----:B--2---:R-:W-:Y:S01]  /*5f40*/  FADD.FTZ R50, -R3, R50 ;  /* 0x0000003203327221 */ /* 0x004fe20000010100 */
        /* <DEDUP_REMOVED lines=36> */
.L_x_3096:
[----:B------:R-:W-:Y:S05]  /*6190*/  BSYNC.RECONVERGENT B1 ;  /* 0x0000000000017941 */ /* 0x000fea0003800200 */
.L_x_3095:
[----:B----4-:R-:W-:Y:S01]  /*61a0*/  IMAD.IADD R12, R16, 0x1, -R11 ;  /* 0x00000001100c7824 */ /* 0x010fe200078e0a0b */
        /* <DEDUP_REMOVED lines=54> */
.L_x_3099:
[----:B------:R-:W-:Y:S05]  /*6510*/  BSYNC.RECONVERGENT B1 ;  /* 0x0000000000017941 */ /* 0x000fea0003800200 */
.L_x_3098:
        /* <DEDUP_REMOVED lines=27> */
.L_x_3091:
[----:B------:R-:W-:Y:S01]  /*66d0*/  VIADDMNMX R12, R5, 0x40, R4, !PT ;  /* 0x00000040050c7846 */ /* 0x000fe20007800104 */
[----:B------:R-:W-:Y:S01]  /*66e0*/  BSSY.RECONVERGENT B1, `(.L_x_3100) ;  /* 0x0000024000017945 */ /* 0x000fe20003800200 */
[----:B------:R-:W-:Y:S01]  /*66f0*/  LOP3.LUT R9, RZ, R0, RZ, 0x33, !PT ;  /* 0x00000000ff097212 */ /* 0x000fe200078e33ff */
[----:B------:R-:W-:-:S03]  /*6700*/  IMAD.MOV.U32 R13, RZ, RZ, R5 ;  /* 0x000000ffff0d7224 */ /* 0x000fc600078e0005 */
[----:B------:R-:W-:-:S04]  /*6710*/  IADD3 R12, PT, PT, -R17, R12, R9 ;  /* 0x0000000c110c7210 */ /* 0x000fc80007ffe109 */
[C---:B------:R-:W-:Y:S02]  /*6720*/  LOP3.LUT R9, R12.reuse, 0xc0, RZ, 0xc0, !PT ;  /* 0x000000c00c097812 */ /* 0x040fe400078ec0ff */
[----:B------:R-:W-:Y:S02]  /*6730*/  ISETP.GE.U32.AND P1, PT, R12, 0xc0, PT ;  /* 0x000000c00c00780c */ /* 0x000fe40003f26070 */
[----:B------:R-:W-:Y:S01]  /*6740*/  ISETP.NE.AND P0, PT, R9, 0xc0, PT ;  /* 0x000000c00900780c */ /* 0x000fe20003f05270 */
[----:B------:R-:W-:-:S12]  /*6750*/  IMAD.MOV.U32 R9, RZ, RZ, RZ ;  /* 0x000000ffff097224 */ /* 0x000fd800078e00ff */
[----:B------:R-:W-:Y:S05]  /*6760*/  @!P0 BRA `(.L_x_3101) ;  /* 0x00000000006c8947 */ /* 0x000fea0003800000 */
[----:B------:R-:W-:Y:S01]  /*6770*/  LEA.HI R9, R12, 0x1, RZ, 0x1a ;  /* 0x000000010c097811 */ /* 0x000fe200078fd0ff */
[--C-:B------:R-:W-:Y:S01]  /*6780*/  IMAD.MOV.U32 R13, RZ, RZ, R5.reuse ;  /* 0x000000ffff0d7224 */ /* 0x100fe200078e0005 */
[----:B------:R-:W-:Y:S02]  /*6790*/  IADD3 R15, PT, PT, R15, 0x210, RZ ;  /* 0x000002100f0f7810 */ /* 0x000fe40007ffe0ff */
[----:B------:R-:W-:Y:S02]  /*67a0*/  IADD3 R21, P0, P2, R10, UR4, R5 ;  /* 0x000000040a157c10 */ /* 0x000fe4000fa1e005 */
[----:B------:R-:W-:Y:S01]  /*67b0*/  LOP3.LUT R10, R9, 0x3, RZ, 0xc0, !PT ;  /* 0x00000003090a7812 */ /* 0x000fe200078ec0ff */
[----:B------:R-:W-:Y:S01]  /*67c0*/  IMAD.MOV.U32 R9, RZ, RZ, RZ ;  /* 0x000000ffff097224 */ /* 0x000fe200078e00ff */
[----:B------:R-:W-:Y:S02]  /*67d0*/  LEA R15, R20, R15, 0x18 ;  /* 0x0000000f140f7211 */ /* 0x000fe400078ec0ff */
[----:B------:R-:W-:Y:S01]  /*67e0*/  IADD3.X R11, PT, PT, R11, UR10, RZ, P0, P2 ;  /* 0x0000000a0b0b7c10 */ /* 0x000fe200087e44ff */
[----:B------:R-:W-:Y:S01]  /*67f0*/  IMAD.MOV R14, RZ, RZ, -R10 ;  /* 0x000000ffff0e7224 */ /* 0x000fe200078e0a0a */
[----:B------:R-:W-:-:S07]  /*6800*/  IADD3 R12, PT, PT, R36, R15, RZ ;  /* 0x0000000f240c7210 */ /* 0x000fce0007ffe0ff */
.L_x_3102:
[----:B------:R-:W-:-:S06]  /*6810*/  IMAD.MOV.U32 R10, RZ, RZ, R21 ;  /* 0x000000ffff0a7224 */ /* 0x000fcc00078e0015 */
[----:B------:R1:W3:Y:S01]  /*6820*/  LDG.E.U8 R10, desc[UR36][R10.64] ;  /* 0x000000240a0a7981 */ /* 0x0002e2000c1e1100 */
[----:B------:R-:W-:Y:S02]  /*6830*/  HFMA2 R15, -RZ, RZ, 0, 0 ;  /* 0x00000000ff0f7431 */ /* 0x000fe400000001ff */
[----:B------:R-:W-:Y:S01]  /*6840*/  VIADD R14, R14, 0x1 ;  /* 0x000000010e0e7836 */ /* 0x000fe20000000000 */
[----:B------:R-:W-:Y:S01]  /*6850*/  IADD3 R21, P2, PT, R21, 0x40, RZ ;  /* 0x0000004015157810 */ /* 0x000fe20007f5e0ff */
[----:B------:R-:W-:-:S03]  /*6860*/  VIADD R13, R13, 0x40 ;  /* 0x000000400d0d7836 */ /* 0x000fc60000000000 */
        /* <DEDUP_REMOVED lines=11> */
.L_x_3101:
[----:B------:R-:W-:Y:S05]  /*6920*/  BSYNC.RECONVERGENT B1 ;  /* 0x0000000000017941 */ /* 0x000fea0003800200 */
.L_x_3100:
        /* <DEDUP_REMOVED lines=13> */
.L_x_3103:
[----:B------:R-:W-:-:S05]  /*6a00*/  MOV R10, R15 ;  /* 0x0000000f000a7202 */ /* 0x000fca0000000f00 */
[----:B------:R-:W3:Y:S04]  /*6a10*/  LDG.E.U8 R20, desc[UR36][R10.64+-0x80] ;  /* 0xffff80240a147981 */ /* 0x000ee8000c1e1100 */
[----:B------:R-:W4:Y:S04]  /*6a20*/  LDG.E.U8 R14, desc[UR36][R10.64+-0x40] ;  /* 0xffffc0240a0e7981 */ /* 0x000f28000c1e1100 */
[----:B------:R-:W5:Y:S04]  /*6a30*/  LDG.E.U8 R15, desc[UR36][R10.64] ;  /* 0x000000240a0f7981 */ /* 0x000f68000c1e1100 */
[----:B------:R-:W2:Y:S01]  /*6a40*/  LDG.E.U8 R21, desc[UR36][R10.64+0x40] ;  /* 0x000040240a157981 */ /* 0x000ea2000c1e1100 */
[----:B------:R-:W-:Y:S01]  /*6a50*/  IMAD.MOV.U32 R23, RZ, RZ, RZ ;  /* 0x000000ffff177224 */ /* 0x000fe200078e00ff */
[----:B------:R-:W-:Y:S01]  /*6a60*/  MOV R25, RZ ;  /* 0x000000ff00197202 */ /* 0x000fe20000000f00 */
[----:B------:R-:W-:Y:S01]  /*6a70*/  VIADD R13, R13, 0x100 ;  /* 0x000001000d0d7836 */ /* 0x000fe20000000000 */
[----:B---3--:R-:W-:-:S02]  /*6a80*/  ISETP.NE.AND P0, PT, R20, RZ, PT ;  /* 0x000000ff1400720c */ /* 0x008fc40003f05270 */
[----:B----4-:R-:W-:Y:S02]  /*6a90*/  ISETP.NE.AND P1, PT, R14, RZ, PT ;  /* 0x000000ff0e00720c */ /* 0x010fe40003f25270 */
[----:B-----5:R-:W-:Y:S02]  /*6aa0*/  ISETP.NE.AND P2, PT, R15, RZ, PT ;  /* 0x000000ff0f00720c */ /* 0x020fe40003f45270 */
[----:B--2---:R-:W-:-:S07]  /*6ab0*/  ISETP.NE.AND P3, PT, R21, RZ, PT ;  /* 0x000000ff1500720c */ /* 0x004fce0003f65270 */
[----:B------:R-:W0:Y:S01]  /*6ac0*/  @!P0 LDS R14, [R12+-0x200] ;  /* 0xfffe00000c0e8984 */ /* 0x000e220000000800 */
[----:B------:R-:W-:-:S03]  /*6ad0*/  HFMA2 R21, -RZ, RZ, 0, 0 ;  /* 0x00000000ff157431 */ /* 0x000fc600000001ff */
[----:B------:R-:W1:Y:S04]  /*6ae0*/  @!P1 LDS R20, [R12+-0x100] ;  /* 0xffff00000c149984 */ /* 0x000e680000000800 */
[----:B------:R-:W2:Y:S04]  /*6af0*/  @!P2 LDS R22, [R12] ;  /* 0x000000000c16a984 */ /* 0x000ea80000000800 */
[----:B------:R-:W3:Y:S01]  /*6b00*/  @!P3 LDS R24, [R12+0x100] ;  /* 0x000100000c18b984 */ /* 0x000ee20000000800 */
[----:B0-----:R-:W-:Y:S01]  /*6b10*/  @!P0 FADD.FTZ R15, -R3, R14 ;  /* 0x0000000e030f8221 */ /* 0x001fe20000010100 */
[----:B------:R-:W-:-:S03]  /*6b20*/  IMAD.MOV.U32 R14, RZ, RZ, RZ ;  /* 0x000000ffff0e7224 */ /* 0x000fc600078e00ff */
        /* <DEDUP_REMOVED lines=24> */
.L_x_3090:
[----:B------:R-:W-:Y:S05]  /*6cb0*/  BSYNC.RECONVERGENT B0 ;  /* 0x0000000000007941 */ /* 0x000fea0003800200 */
.L_x_3089:
[----:B0-----:R-:W0:Y:S01]  /*6cc0*/  SHFL.BFLY PT, R10, R9, 0x10, 0x1f ;  /* 0x0e001f00090a7f89 */ /* 0x001e2200000e0000 */
[C---:B------:R-:W-:Y:S01]  /*6cd0*/  ISETP.NE.AND P0, PT, R6.reuse, RZ, PT ;  /* 0x000000ff0600720c */ /* 0x040fe20003f05270 */
[----:B------:R-:W1:Y:S01]  /*6ce0*/  LDCU.U8 UR7, c[0x0][0x48c] ;  /* 0x00009180ff0777ac */ /* 0x000e620008000000 */
[----:B------:R-:W-:Y:S01]  /*6cf0*/  SHF.R.U32.HI R34, RZ, 0x5, R0 ;  /* 0x00000005ff227819 */ /* 0x000fe20000011600 */
[----:B------:R-:W3:Y:S01]  /*6d00*/  LDC R40, c[0x0][0x3f8] ;  /* 0x0000fe00ff287b82 */ /* 0x000ee20000000800 */
[----:B------:R-:W-:-:S09]  /*6d10*/  ISETP.GT.U32.AND P1, PT, R6, 0x1, PT ;  /* 0x000000010600780c */ /* 0x000fd20003f24070 */
[----:B------:R-:W-:Y:S01]  /*6d20*/  @!P0 LEA R7, R34, R7, 0x2 ;  /* 0x0000000722078211 */ /* 0x000fe200078e10ff */
[----:B-1----:R-:W-:Y:S01]  /*6d30*/  UISETP.NE.AND UP0, UPT, UR7, URZ, UPT ;  /* 0x000000ff0700728c */ /* 0x002fe2000bf05270 */
[----:B0-----:R-:W-:-:S05]  /*6d40*/  FADD.FTZ R10, R10, R9 ;  /* 0x000000090a0a7221 */ /* 0x001fca0000010000 */
[----:B------:R-:W0:Y:S02]  /*6d50*/  SHFL.BFLY PT, R3, R10, 0x8, 0x1f ;  /* 0x0d001f000a037f89 */ /* 0x000e2400000e0000 */
[----:B0-----:R-:W-:-:S05]  /*6d60*/  FADD.FTZ R3, R10, R3 ;  /* 0x000000030a037221 */ /* 0x001fca0000010000 */
[----:B----4-:R-:W0:Y:S02]  /*6d70*/  SHFL.BFLY PT, R12, R3, 0x4, 0x1f ;  /* 0x0c801f00030c7f89 */ /* 0x010e2400000e0000 */
[----:B0-----:R-:W-:-:S05]  /*6d80*/  FADD.FTZ R12, R3, R12 ;  /* 0x0000000c030c7221 */ /* 0x001fca0000010000 */
[----:B------:R-:W0:Y:S02]  /*6d90*/  SHFL.BFLY PT, R11, R12, 0x2, 0x1f ;  /* 0x0c401f000c0b7f89 */ /* 0x000e2400000e0000 */
[----:B0-----:R-:W-:-:S05]  /*6da0*/  FADD.FTZ R11, R12, R11 ;  /* 0x0000000b0c0b7221 */ /* 0x001fca0000010000 */
[----:B------:R-:W0:Y:S02]  /*6db0*/  SHFL.BFLY PT, R14, R11, 0x1, 0x1f ;  /* 0x0c201f000b0e7f89 */ /* 0x000e2400000e0000 */
[----:B0-----:R-:W-:-:S05]  /*6dc0*/  FADD.FTZ R14, R11, R14 ;  /* 0x0000000e0b0e7221 */ /* 0x001fca0000010000 */
[----:B------:R0:W-:Y:S01]  /*6dd0*/  @!P0 STS [R7+0x8], R14 ;  /* 0x0000080e07008388 */ /* 0x0001e20000000800 */
[----:B------:R-:W-:Y:S01]  /*6de0*/  BAR.SYNC.DEFER_BLOCKING 0x0 ;  /* 0x0000000000007b1d */ /* 0x000fe20000010000 */
[----:B------:R-:W-:Y:S02]  /*6df0*/  ISETP.GT.AND P0, PT, R5, R16, PT ;  /* 0x000000100500720c */ /* 0x000fe40003f04270 */
[----:B0-----:R-:W-:-:S03]  /*6e00*/  CS2R R6, SRZ ;  /* 0x0000000000067805 */ /* 0x001fc6000001ff00 */
[----:B------:R-:W0:Y:S04]  /*6e10*/  @!P1 LDS R14, [R8+0x8] ;  /* 0x00000800080e9984 */ /* 0x000e280000000800 */
[----:B0-----:R-:W0:Y:S02]  /*6e20*/  SHFL.BFLY PT, R3, R14, 0x1, 0x1f ;  /* 0x0c201f000e037f89 */ /* 0x001e2400000e0000 */
[----:B0-----:R-:W-:Y:S02]  /*6e30*/  FADD.FTZ R10, R3, R14 ;  /* 0x0000000e030a7221 */ /* 0x001fe40000010000 */
[----:B------:R-:W3:Y:S04]  /*6e40*/  S2R R3, SR_CTAID.X ;  /* 0x0000000000037919 */ /* 0x000ee80000002500 */
[----:B------:R-:W0:Y:S02]  /*6e50*/  SHFL.IDX PT, R10, R10, RZ, 0x1f ;  /* 0x00001fff0a0a7589 */ /* 0x000e2400000e0000 */
[----:B0-----:R-:W-:Y:S01]  /*6e60*/  FADD.FTZ R9, R10, 9.9999999747524270788e-07 ;  /* 0x358637bd0a097421 */ /* 0x001fe20000010000 */
[----:B---3--:R-:W-:-:S05]  /*6e70*/  IMAD R37, R40, UR5, R3 ;  /* 0x0000000528257c24 */ /* 0x008fca000f8e0203 */
        /* <DEDUP_REMOVED lines=8> */
.L_x_3104:
        /* <DEDUP_REMOVED lines=23> */
.L_x_3110:
[----:B------:R-:W0:Y:S01]  /*7070*/  LDS R6, [R4] ;  /* 0x0000000004067984 */ /* 0x000e220000000800 */
[----:B------:R-:W-:-:S05]  /*7080*/  VIADD R7, R7, 0x1 ;  /* 0x0000000107077836 */ /* 0x000fca0000000000 */
[----:B------:R-:W-:Y:S01]  /*7090*/  ISETP.NE.AND P0, PT, R7, RZ, PT ;  /* 0x000000ff0700720c */ /* 0x000fe20003f05270 */
[----:B0-----:R-:W-:-:S05]  /*70a0*/  FMUL.FTZ R11, R6, R9 ;  /* 0x00000009060b7220 */ /* 0x001fca0000410000 */
[----:B------:R0:W-:Y:S02]  /*70b0*/  STS [R4], R11 ;  /* 0x0000000b04007388 */ /* 0x0001e40000000800 */
[----:B0-----:R-:W-:-:S05]  /*70c0*/  IADD3 R4, PT, PT, R4, 0x100, RZ ;  /* 0x0000010004047810 */ /* 0x001fca0007ffe0ff */
[----:B------:R-:W-:Y:S05]  /*70d0*/  @P0 BRA `(.L_x_3110) ;  /* 0xfffffffc00e40947 */ /* 0x000fea000383ffff */
.L_x_3109:
[----:B------:R-:W-:Y:S05]  /*70e0*/  BSYNC.RECONVERGENT B1 ;  /* 0x0000000000017941 */ /* 0x000fea0003800200 */
.L_x_3108:
        /* <DEDUP_REMOVED lines=31> */
.L_x_3113:
        /* <DEDUP_REMOVED lines=8> */
[----:B------:R-:W5:Y:S04]  /*7360*/  LDS R20, [R5+0x400] ;  /* 0x0004000005147984 */ /* 0x000f680000000800 */
[----:B------:R-:W5:Y:S04]  /*7370*/  LDS R22, [R5+0x500] ;  /* 0x0005000005167984 */ /* 0x000f680000000800 */
[----:B------:R-:W5:Y:S04]  /*7380*/  LDS R24, [R5+0x600] ;  /* 0x0006000005187984 */ /* 0x000f680000000800 */
[----:B------:R-:W5:Y:S04]  /*7390*/  LDS R26, [R5+0x700] ;  /* 0x00070000051a7984 */ /* 0x000f680000000800 */
[----:B--2---:R-:W2:Y:S01]  /*73a0*/  LDS R28, [R5+0x800] ;  /* 0x00080000051c7984 */ /* 0x004ea20000000800 */
        /* <DEDUP_REMOVED lines=17> */
[----:B------:R-:W-:-:S03]  /*74c0*/  FMUL.FTZ R26, R9, R26 ;  /* 0x0000001a091a7220 */ /* 0x000fc60000410000 */
        /* <DEDUP_REMOVED lines=21> */
.L_x_3112:
[----:B------:R-:W-:Y:S05]  /*7620*/  BSYNC.RECONVERGENT B1 ;  /* 0x0000000000017941 */ /* 0x000fea0003800200 */
.L_x_3111:
        /* <DEDUP_REMOVED lines=11> */
[----:B------:R-:W2:Y:S04]  /*76e0*/  LDS R14, [R5+0x300] ;  /* 0x00030000050e7984 */ /* 0x000ea80000000800 */
[----:B------:R-:W2:Y:S04]  /*76f0*/  LDS R20, [R5+0x400] ;  /* 0x0004000005147984 */ /* 0x000ea80000000800 */
        /* <DEDUP_REMOVED lines=10> */
[----:B--2---:R-:W-:-:S03]  /*77a0*/  FMUL.FTZ R14, R9, R14 ;  /* 0x0000000e090e7220 */ /* 0x004fc60000410000 */
[----:B------:R-:W-:Y:S01]  /*77b0*/  STS [R5+0x200], R12 ;  /* 0x0002000c05007388 */ /* 0x000fe20000000800 */
[----:B------:R-:W-:-:S03]  /*77c0*/  FMUL.FTZ R20, R9, R20 ;  /* 0x0000001409147220 */ /* 0x000fc60000410000 */
[----:B------:R-:W-:Y:S01]  /*77d0*/  STS [R5+0x300], R14 ;  /* 0x0003000e05007388 */ /* 0x000fe20000000800 */
[----:B------:R-:W-:-:S03]  /*77e0*/  FMUL.FTZ R22, R9, R22 ;  /* 0x0000001609167220 */ /* 0x000fc60000410000 */
[----:B------:R-:W-:Y:S04]  /*77f0*/  STS [R5+0x400], R20 ;  /* 0x0004001405007388 */ /* 0x000fe80000000800 */
[----:B------:R0:W-:Y:S02]  /*7800*/  STS [R5+0x500], R22 ;  /* 0x0005001605007388 */ /* 0x0001e40000000800 */
[----:B0-----:R-:W-:-:S07]  /*7810*/  IADD3 R5, PT, PT, R5, 0x800, RZ ;  /* 0x0000080005057810 */ /* 0x001fce0007ffe0ff */
.L_x_3115:
[----:B------:R-:W-:Y:S05]  /*7820*/  BSYNC.RECONVERGENT B1 ;  /* 0x0000000000017941 */ /* 0x000fea0003800200 */
.L_x_3114:
        /* <DEDUP_REMOVED lines=15> */
.L_x_3107:
        /* <DEDUP_REMOVED lines=13> */
[C---:B------:R-:W-:Y:S01]  /*79f0*/  IMAD.SHL.U32 R8, R4.reuse, 0x40, RZ ;  /* 0x0000004004087824 */ /* 0x040fe200078e00ff */
[----:B------:R-:W-:Y:S01]  /*7a00*/  UIADD3 UR5, UPT, UPT, UR5, 0x210, URZ ;  /* 0x0000021005057890 */ /* 0x000fe2000fffe0ff */
[----:B------:R-:W-:Y:S02]  /*7a10*/  IADD3.X R10, PT, PT, RZ, R7, RZ, P0, !PT ;  /* 0x00000007ff0a7210 */ /* 0x000fe400007fe4ff */
[----:B------:R-:W-:-:S02]  /*7a20*/  LOP3.LUT R4, R4, 0x3, RZ, 0xc0, !PT ;  /* 0x0000000304047812 */ /* 0x000fc400078ec0ff */
[----:B------:R-:W-:-:S05]  /*7a30*/  LOP3.LUT R8, R8, 0xc0, RZ, 0xc0, !PT ;  /* 0x000000c008087812 */ /* 0x000fca00078ec0ff */
[----:B------:R-:W-:Y:S01]  /*7a40*/  IMAD.IADD R5, R5, 0x1, R8 ;  /* 0x0000000105057824 */ /* 0x000fe200078e0208 */
[C---:B---3--:R-:W-:Y:S02]  /*7a50*/  LEA R12, P0, R15.reuse, UR8, 0x2 ;  /* 0x000000080f0c7c11 */ /* 0x048fe4000f8010ff */
[----:B------:R-:W-:Y:S02]  /*7a60*/  IADD3 R8, PT, PT, -R4, RZ, RZ ;  /* 0x000000ff04087210 */ /* 0x000fe40007ffe1ff */
[----:B------:R-:W-:Y:S01]  /*7a70*/  LEA.HI.X R15, R15, UR9, R10, 0x2, P0 ;  /* 0x000000090f0f7c11 */ /* 0x000fe200080f140a */
[----:B-1----:R-:W-:-:S06]  /*7a80*/  ULEA UR5, UR6, UR5, 0x18 ;  /* 0x0000000506057291 */ /* 0x002fcc000f8ec0ff */
[----:B------:R-:W-:-:S07]  /*7a90*/  VIADD R4, R36, UR5 ;  /* 0x0000000524047c36 */ /* 0x000fce0008000000 */
.L_x_3118:
        /* <DEDUP_REMOVED lines=12> */
.L_x_3117:
[----:B------:R-:W-:Y:S05]  /*7b60*/  BSYNC.RECONVERGENT B1 ;  /* 0x0000000000017941 */ /* 0x000fea0003800200 */
.L_x_3116:
[----:B------:R-:W-:Y:S05]  /*7b70*/  @!P1 BRA `(.L_x_3106) ;  /* 0x0000000800709947 */ /* 0x000fea0003800000 */
[----:B------:R-:W3:Y:S01]  /*7b80*/  S2R R8, SR_CgaCtaId ;  /* 0x0000000000087919 */ /* 0x000ee20000008800 */
[----:B------:R-:W4:Y:S01]  /*7b90*/  LDCU.64 UR8, c[0x0][0x480] ;  /* 0x00009000ff0877ac */ /* 0x000f220008000a00 */
[C---:B------:R-:W-:Y:S01]  /*7ba0*/  IADD3 R6, P0, PT, R5.reuse, R6, RZ ;  /* 0x0000000605067210 */ /* 0x040fe20007f1e0ff */
[----:B------:R-:W-:Y:S01]  /*7bb0*/  BSSY.RECONVERGENT B1, `(.L_x_3119) ;  /* 0x000005a000017945 */ /* 0x000fe20003800200 */
[----:B-1----:R-:W-:Y:S02]  /*7bc0*/  IADD3 R11, PT, PT, -R5, R16, RZ ;  /* 0x00000010050b7210 */ /* 0x002fe40007ffe1ff */
[----:B------:R-:W-:Y:S01]  /*7bd0*/  MOV R4, 0x400 ;  /* 0x0000040000047802 */ /* 0x000fe20000000f00 */
[----:B------:R-:W-:Y:S01]  /*7be0*/  IMAD.X R7, RZ, RZ, R7, P0 ;  /* 0x000000ffff077224 */ /* 0x000fe200000e0607 */
[----:B------:R-:W-:Y:S02]  /*7bf0*/  ISETP.GT.AND P1, PT, R11, 0x2ff, PT ;  /* 0x000002ff0b00780c */ /* 0x000fe40003f24270 */
[----:B----4-:R-:W-:-:S04]  /*7c00*/  LEA R10, P0, R6, UR8, 0x2 ;  /* 0x00000008060a7c11 */ /* 0x010fc8000f8010ff */
[----:B------:R-:W-:Y:S01]  /*7c10*/  LEA.HI.X R12, R6, UR9, R7, 0x2, P0 ;  /* 0x00000009060c7c11 */ /* 0x000fe200080f1407 */
[----:B------:R-:W-:Y:S01]  /*7c20*/  VIADD R7, R4, 0x210 ;  /* 0x0000021004077836 */ /* 0x000fe20000000000 */
[----:B------:R-:W-:Y:S02]  /*7c30*/  SHF.L.U32 R4, R17, 0x2, RZ ;  /* 0x0000000211047819 */ /* 0x000fe400000006ff */
[----:B------:R-:W-:-:S03]  /*7c40*/  IADD3 R6, P0, PT, R10, 0x200, RZ ;  /* 0x000002000a067810 */ /* 0x000fc60007f1e0ff */
[----:B------:R-:W-:Y:S01]  /*7c50*/  IMAD R4, R5, 0x4, -R4 ;  /* 0x0000000405047824 */ /* 0x000fe200078e0a04 */
[----:B---3--:R-:W-:Y:S02]  /*7c60*/  LEA R11, R8, R7, 0x18 ;  /* 0x00000007080b7211 */ /* 0x008fe400078ec0ff */
[----:B------:R-:W-:Y:S02]  /*7c70*/  IADD3.X R7, PT, PT, RZ, R12, RZ, P0, !PT ;  /* 0x0000000cff077210 */ /* 0x000fe400007fe4ff */
[----:B------:R-:W-:Y:S02]  /*7c80*/  IADD3 R4, PT, PT, R4, 0x200, R11 ;  /* 0x0000020004047810 */ /* 0x000fe40007ffe00b */
[----:B------:R-:W-:Y:S01]  /*7c90*/  PLOP3.LUT P0, PT, PT, PT, PT, 0x80, 0x8 ;  /* 0x000000000008781c */ /* 0x000fe20003f0f070 */
[----:B------:R-:W-:-:S12]  /*7ca0*/  @!P1 BRA `(.L_x_3120) ;  /* 0x0000000400289947 */ /* 0x000fd80003800000 */
[----:B------:R-:W-:Y:S01]  /*7cb0*/  PLOP3.LUT P0, PT, PT, PT, PT, 0x8, 0x80 ;  /* 0x000000000080781c */ /* 0x000fe20003f0e170 */
[----:B------:R-:W-:-:S12]  /*7cc0*/  VIADD R48, R16, 0xfffffd01 ;  /* 0xfffffd0110307836 */ /* 0x000fd80000000000 */
.L_x_3121:
[----:B------:R-:W0:Y:S01]  /*7cd0*/  LDS R8, [R4+-0x200] ;  /* 0xfffe000004087984 */ /* 0x000e220000000800 */
[----:B------:R-:W-:-:S03]  /*7ce0*/  IADD3 R5, PT, PT, R5, 0x400, RZ ;  /* 0x0000040005057810 */ /* 0x000fc60007ffe0ff */
[----:B------:R-:W1:Y:S01]  /*7cf0*/  LDS R10, [R4+-0x100] ;  /* 0xffff0000040a7984 */ /* 0x000e620000000800 */
[----:B------:R-:W-:-:S03]  /*7d00*/  ISETP.GE.AND P1, PT, R5, R48, PT ;  /* 0x000000300500720c */ /* 0x000fc60003f26270 */
[----:B------:R-:W3:Y:S04]  /*7d10*/  LDS R12, [R4] ;  /* 0x00000000040c7984 */ /* 0x000ee80000000800 */
[----:B--2---:R-:W-:Y:S04]  /*7d20*/  LDS R28, [R4+0x600] ;  /* 0x00060000041c7984 */ /* 0x004fe80000000800 */
[----:B------:R-:W2:Y:S04]  /*7d30*/  LDS R14, [R4+0x100] ;  /* 0x00010000040e7984 */ /* 0x000ea80000000800 */
[----:B------:R-:W4:Y:S04]  /*7d40*/  LDS R20, [R4+0x200] ;  /* 0x0002000004147984 */ /* 0x000f280000000800 */
        /* <DEDUP_REMOVED lines=11> */
[----:B--2---:R-:W-:-:S03]  /*7e00*/  FMUL.FTZ R21, R9, R14 ;  /* 0x0000000e09157220 */ /* 0x004fc60000410000 */
[----:B------:R-:W-:Y:S01]  /*7e10*/  LDS R44, [R4+0xb00] ;  /* 0x000b0000042c7984 */ /* 0x000fe20000000800 */
[----:B----4-:R-:W-:-:S03]  /*7e20*/  FMUL.FTZ R23, R9, R20 ;  /* 0x0000001409177220 */ /* 0x010fc60000410000 */
        /* <DEDUP_REMOVED lines=50> */
.L_x_3120:
[----:B------:R-:W-:Y:S05]  /*8150*/  BSYNC.RECONVERGENT B1 ;  /* 0x0000000000017941 */ /* 0x000fea0003800200 */
.L_x_3119:
        /* <DEDUP_REMOVED lines=22> */
[----:B-----5:R-:W-:-:S03]  /*82c0*/  FMUL.FTZ R23, R9, R20 ;  /* 0x0000001409177220 */ /* 0x020fc60000410000 */
[----:B------:R0:W-:Y:S01]  /*82d0*/  STS [R4+-0x100], R13 ;  /* 0xffff000d04007388 */ /* 0x0001e20000000800 */
[----:B--2---:R-:W-:-:S03]  /*82e0*/  FMUL.FTZ R25, R9, R22 ;  /* 0x0000001609197220 */ /* 0x004fc60000410000 */
        /* <DEDUP_REMOVED lines=18> */
.L_x_3123:
[----:B------:R-:W-:Y:S05]  /*8410*/  BSYNC.RECONVERGENT B1 ;  /* 0x0000000000017941 */ /* 0x000fea0003800200 */
.L_x_3122:
        /* <DEDUP_REMOVED lines=18> */
.L_x_3106:
[----:B------:R-:W-:Y:S05]  /*8540*/  BSYNC.RECONVERGENT B0 ;  /* 0x0000000000007941 */ /* 0x000fea0003800200 */
.L_x_3105:
[----:B------:R-:W3:Y:S01]  /*8550*/  LDCU.64 UR6, c[0x0][0x3b0] ;  /* 0x00007600ff0677ac */ /* 0x000ee20008000a00 */
[----:B0-----:R-:W-:Y:S01]  /*8560*/  LEA.HI R4, R16, R16, RZ, 0x1 ;  /* 0x0000001010047211 */ /* 0x001fe200078f08ff */
[----:B------:R-:W0:Y:S01]  /*8570*/  LDC.64 R32, c[0x0][0x3c0] ;  /* 0x0000f000ff207b82 */ /* 0x000e220000000a00 */
[----:B------:R-:W-:Y:S01]  /*8580*/  LOP3.LUT R36, R36, 0x7c, RZ, 0xc0, !PT ;  /* 0x0000007c24247812 */ /* 0x000fe200078ec0ff */
[----:B------:R-:W4:Y:S01]  /*8590*/  LDCU UR5, c[0x0][0x3f4] ;  /* 0x00007e80ff0577ac */ /* 0x000f220008000800 */
[----:B------:R-:W-:Y:S02]  /*85a0*/  LOP3.LUT R39, R4, 0xfffffffe, RZ, 0xc0, !PT ;  /* 0xfffffffe04277812 */ /* 0x000fe400078ec0ff */
[----:B------:R-:W-:Y:S02]  /*85b0*/  CS2R R6, SRZ ;  /* 0x0000000000067805 */ /* 0x000fe4000001ff00 */
[----:B------:R-:W-:Y:S01]  /*85c0*/  IADD3 R38, PT, PT, R17, R34, RZ ;  /* 0x0000002211267210 */ /* 0x000fe20007ffe0ff */
[----:B------:R-:W0:Y:S01]  /*85d0*/  LDCU.64 UR8, c[0x0][0x3c8] ;  /* 0x00007900ff0877ac */ /* 0x000e220008000a00 */
[----:B------:R-:W-:Y:S01]  /*85e0*/  IMAD.IADD R39, R16, 0x1, -R39 ;  /* 0x0000000110277824 */ /* 0x000fe200078e0a27 */
[----:B---3--:R-:W-:-:S04]  /*85f0*/  ISETP.NE.U32.AND P0, PT, RZ, UR6, PT ;  /* 0x00000006ff007c0c */ /* 0x008fc8000bf05070 */
[----:B------:R-:W-:-:S04]  /*8600*/  ISETP.NE.AND.EX P0, PT, RZ, UR7, PT, P0 ;  /* 0x00000007ff007c0c */ /* 0x000fc8000bf05300 */
[----:B------:R-:W-:-:S13]  /*8610*/  ISETP.NE.OR P0, PT, R34, R39, !P0 ;  /* 0x000000272200720c */ /* 0x000fda0004705670 */
[----:B------:R-:W3:Y:S01]  /*8620*/  @!P0 LDC.64 R8, c[0x0][0x3b0] ;  /* 0x0000ec00ff088b82 */ /* 0x000ee20000000a00 */
[----:B------:R-:W-:Y:S01]  /*8630*/  @!P0 LEA R5, R3, R36, 0x7 ;  /* 0x0000002403058211 */ /* 0x000fe200078e38ff */
[----:B----4-:R-:W-:-:S05]  /*8640*/  IMAD.U32 R35, RZ, RZ, UR5 ;  /* 0x00000005ff237e24 */ /* 0x010fca000f8e00ff */
[----:B-1----:R-:W-:Y:S01]  /*8650*/  VIMNMX R13, PT, PT, R16, R35, PT ;  /* 0x00000023100d7248 */ /* 0x002fe20003fe0100 */
[----:B---3--:R-:W-:Y:S01]  /*8660*/  @!P0 IMAD.WIDE.U32 R8, R5, 0x4, R8 ;  /* 0x0000000405088825 */ /* 0x008fe200078e0008 */
[----:B------:R-:W-:-:S06]  /*8670*/  CS2R R4, SRZ ;  /* 0x0000000000047805 */ /* 0x000fcc000001ff00 */
[----:B------:R1:W5:Y:S01]  /*8680*/  @!P0 LDG.E.128 R4, desc[UR36][R8.64] ;  /* 0x0000002408048981 */ /* 0x000362000c1e1d00 */
[----:B------:R-:W-:Y:S01]  /*8690*/  BAR.SYNC.DEFER_BLOCKING 0x0 ;  /* 0x0000000000007b1d */ /* 0x000fe20000010000 */
[----:B------:R-:W-:Y:S01]  /*86a0*/  ISETP.GE.AND P0, PT, R38, R13, PT ;  /* 0x0000000d2600720c */ /* 0x000fe20003f06270 */
[----:B------:R-:W-:Y:S02]  /*86b0*/  IMAD R11, R62, R35, R36 ;  /* 0x000000233e0b7224 */ /* 0x000fe400078e0224 */
[----:B------:R-:W-:Y:S02]  /*86c0*/  IMAD.SHL.U32 R37, R37, 0x80, RZ ;  /* 0x0000008025257824 */ /* 0x000fe400078e00ff */
[----:B------:R-:W-:Y:S01]  /*86d0*/  BSSY.RECONVERGENT B0, `(.L_x_3124) ;  /* 0x000008e000007945 */ /* 0x000fe20003800200 */
[----:B0-----:R-:W-:Y:S01]  /*86e0*/  IMAD.WIDE R32, R11, 0x4, R32 ;  /* 0x000000040b207825 */ /* 0x001fe200078e0220 */
[----:B------:R-:W-:Y:S02]  /*86f0*/  CS2R R10, SRZ ;  /* 0x00000000000a7805 */ /* 0x000fe4000001ff00 */
[----:B-1----:R-:W-:-:S04]  /*8700*/  CS2R R8, SRZ ;  /* 0x0000000000087805 */ /* 0x002fc8000001ff00 */
[----:B------:R-:W-:Y:S05]  /*8710*/  @P0 BRA `(.L_x_3125) ;  /* 0x0000000800240947 */ /* 0x000fea0003800000 */
        /* <DEDUP_REMOVED lines=23> */
.L_x_3128:
[----:B------:R-:W-:Y:S01]  /*8890*/  IADD3 R13, P0, PT, R42, UR4, RZ ;  /* 0x000000042a0d7c10 */ /* 0x000fe2000ff1e0ff */
[----:B------:R-:W-:Y:S01]  /*88a0*/  IMAD R21, R34, 0x80, R43 ;  /* 0x0000008022157824 */ /* 0x000fe200078e022b */
[C---:B------:R-:W-:Y:S01]  /*88b0*/  SHF.L.U32 R15, R41.reuse, 0x7, RZ ;  /* 0x00000007290f7819 */ /* 0x040fe200000006ff */
[----:B------:R-:W-:Y:S01]  /*88c0*/  IMAD.SHL.U32 R25, R41, 0x80, RZ ;  /* 0x0000008029197824 */ /* 0x000fe200078e00ff */
[----:B------:R-:W-:Y:S01]  /*88d0*/  IADD3.X R14, PT, PT, RZ, UR10, RZ, P0, !PT ;  /* 0x0000000aff0e7c10 */ /* 0x000fe200087fe4ff */
[----:B------:R-:W0:Y:S01]  /*88e0*/  LDS R46, [R45+-0x10] ;  /* 0xfffff0002d2e7984 */ /* 0x000e220000000800 */
[----:B------:R-:W-:-:S03]  /*88f0*/  LEA R12, P0, R13, UR8, 0x2 ;  /* 0x000000080d0c7c11 */ /* 0x000fc6000f8010ff */
[----:B------:R-:W1:Y:S01]  /*8900*/  LDS R48, [R45+-0x8] ;  /* 0xfffff8002d307984 */ /* 0x000e620000000800 */
[----:B------:R-:W-:-:S03]  /*8910*/  LEA.HI.X R13, R13, UR9, R14, 0x2, P0 ;  /* 0x000000090d0d7c11 */ /* 0x000fc600080f140e */
[----:B------:R-:W3:Y:S04]  /*8920*/  LDS R49, [R45] ;  /* 0x000000002d317984 */ /* 0x000ee80000000800 */
[----:B------:R-:W4:Y:S04]  /*8930*/  LDG.E R20, desc[UR36][R12.64+0x8] ;  /* 0x000008240c147981 */ /* 0x000f28000c1e1900 */
[----:B------:R-:W2:Y:S04]  /*8940*/  LDG.E R14, desc[UR36][R12.64] ;  /* 0x000000240c0e7981 */ /* 0x000ea8000c1e1900 */
[----:B------:R-:W3:Y:S04]  /*8950*/  LDG.E R22, desc[UR36][R12.64+0x10] ;  /* 0x000010240c167981 */ /* 0x000ee8000c1e1900 */
[----:B------:R-:W3:Y:S04]  /*8960*/  LDG.E R24, desc[UR36][R12.64+0x18] ;  /* 0x000018240c187981 */ /* 0x000ee8000c1e1900 */
[----:B------:R0:W1:Y:S01]  /*8970*/  LDS R50, [R45+0x8] ;  /* 0x000008002d327984 */ /* 0x0000620000000800 */
[----:B----4-:R-:W-:-:S02]  /*8980*/  IMAD R20, R20, R15, R21 ;  /* 0x0000000f14147224 */ /* 0x010fc400078e0215 */
[----:B--2---:R-:W-:-:S03]  /*8990*/  IMAD R15, R14, R15, R21 ;  /* 0x0000000f0e0f7224 */ /* 0x004fc600078e0215 */
[----:B------:R-:W-:Y:S01]  /*89a0*/  IADD3 R23, PT, PT, R20, 0x100, RZ ;  /* 0x0000010014177810 */ /* 0x000fe20007ffe0ff */
[----:B------:R-:W-:-:S04]  /*89b0*/  IMAD.WIDE R14, R15, 0x4, R32 ;  /* 0x000000040f0e7825 */ /* 0x000fc800078e0220 */
[-CC-:B---3--:R-:W-:Y:S02]  /*89c0*/  IMAD R22, R22, R25.reuse, R21.reuse ;  /* 0x0000001916167224 */ /* 0x188fe400078e0215 */
        /* <DEDUP_REMOVED lines=32> */
.L_x_3127:
[----:B------:R-:W-:Y:S05]  /*8bd0*/  BSYNC.RECONVERGENT B1 ;  /* 0x0000000000017941 */ /* 0x000fea0003800200 */
.L_x_3126:
        /* <DEDUP_REMOVED lines=17> */
[----:B0-----:R-:W-:-:S03]  /*8cf0*/  IMAD.IADD R24, R42, 0x1, -R17 ;  /* 0x000000012a187824 */ /* 0x001fc600078e0a11 */
[----:B-1----:R-:W-:Y:S01]  /*8d00*/  ULEA UR5, UR6, UR5, 0x18 ;  /* 0x0000000506057291 */ /* 0x002fe2000f8ec0ff */
[-CC-:B---3--:R-:W-:Y:S02]  /*8d10*/  IMAD R14, R14, R15.reuse, R13.reuse ;  /* 0x0000000f0e0e7224 */ /* 0x188fe400078e020d */
[----:B----4-:R-:W-:-:S03]  /*8d20*/  IMAD R13, R12, R15, R13 ;  /* 0x0000000f0c0d7224 */ /* 0x010fc600078e020d */
[----:B------:R-:W-:Y:S01]  /*8d30*/  IADD3 R21, PT, PT, R14, 0x100, RZ ;  /* 0x000001000e157810 */ /* 0x000fe20007ffe0ff */
[----:B------:R-:W-:-:S04]  /*8d40*/  IMAD.WIDE R12, R13, 0x4, R32 ;  /* 0x000000040d0c7825 */ /* 0x000fc800078e0220 */
[----:B------:R-:W-:Y:S02]  /*8d50*/  IMAD.WIDE R20, R21, 0x4, R32 ;  /* 0x0000000415147825 */ /* 0x000fe400078e0220 */
[----:B------:R-:W3:Y:S04]  /*8d60*/  LDG.E.128 R12, desc[UR36][R12.64] ;  /* 0x000000240c0c7981 */ /* 0x000ee8000c1e1d00 */
[----:B------:R-:W4:Y:S01]  /*8d70*/  LDG.E.128 R20, desc[UR36][R20.64] ;  /* 0x0000002414147981 */ /* 0x000f22000c1e1d00 */
[----:B------:R-:W-:Y:S02]  /*8d80*/  LEA R24, R24, UR5, 0x2 ;  /* 0x0000000518187c11 */ /* 0x000fe4000f8e10ff */
[----:B------:R-:W-:-:S03]  /*8d90*/  IADD3 R42, PT, PT, R42, 0x4, RZ ;  /* 0x000000042a2a7810 */ /* 0x000fc60007ffe0ff */
[----:B------:R-:W3:Y:S04]  /*8da0*/  LDS R25, [R24] ;  /* 0x0000000018197984 */ /* 0x000ee80000000800 */
[----:B------:R-:W4:Y:S01]  /*8db0*/  LDS R26, [R24+0x8] ;  /* 0x00000800181a7984 */ /* 0x000f220000000800 */
[-C--:B---3--:R-:W-:Y:S01]  /*8dc0*/  FFMA.FTZ R27, R12, R25.reuse, R8 ;  /* 0x000000190c1b7223 */ /* 0x088fe20000010008 */
[-C--:B------:R-:W-:Y:S01]  /*8dd0*/  FFMA.FTZ R12, R13, R25.reuse, R9 ;  /* 0x000000190d0c7223 */ /* 0x080fe20000010009 */
[-C--:B------:R-:W-:Y:S01]  /*8de0*/  FFMA.FTZ R13, R14, R25.reuse, R10 ;  /* 0x000000190e0d7223 */ /* 0x080fe2000001000a */
[----:B------:R-:W-:Y:S01]  /*8df0*/  FFMA.FTZ R14, R15, R25, R11 ;  /* 0x000000190f0e7223 */ /* 0x000fe2000001000b */
[-C--:B----4-:R-:W-:Y:S01]  /*8e00*/  FFMA.FTZ R8, R20, R26.reuse, R27 ;  /* 0x0000001a14087223 */ /* 0x090fe2000001001b */
[-C--:B------:R-:W-:Y:S01]  /*8e10*/  FFMA.FTZ R9, R21, R26.reuse, R12 ;  /* 0x0000001a15097223 */ /* 0x080fe2000001000c */
[-C--:B------:R-:W-:Y:S01]  /*8e20*/  FFMA.FTZ R10, R22, R26.reuse, R13 ;  /* 0x0000001a160a7223 */ /* 0x080fe2000001000d */
[----:B------:R-:W-:-:S07]  /*8e30*/  FFMA.FTZ R11, R23, R26, R14 ;  /* 0x0000001a170b7223 */ /* 0x000fce000001000e */
.L_x_3130:
[----:B------:R-:W-:Y:S05]  /*8e40*/  BSYNC.RECONVERGENT B1 ;  /* 0x0000000000017941 */ /* 0x000fea0003800200 */
.L_x_3129:
        /* <DEDUP_REMOVED lines=10> */
[----:B------:R-:W-:-:S03]  /*8ef0*/  IMAD.IADD R24, R42, 0x1, -R17 ;  /* 0x000000012a187824 */ /* 0x000fc600078e0a11 */
        /* <DEDUP_REMOVED lines=11> */
.L_x_3125:
[----:B------:R-:W-:Y:S05]  /*8fb0*/  BSYNC.RECONVERGENT B0 ;  /* 0x0000000000007941 */ /* 0x000fea0003800200 */
.L_x_3124:
        /* <DEDUP_REMOVED lines=19> */
[----:B------:R-:W3:Y:S01]  /*90f0*/  LDC R35, c[0x0][0x3f4] ;  /* 0x0000fd00ff237b82 */ /* 0x000ee20000000800 */
[----:B-1----:R-:W-:-:S06]  /*9100*/  ULEA UR5, UR6, UR5, 0x18 ;  /* 0x0000000506057291 */ /* 0x002fcc000f8ec0ff */
[----:B------:R-:W-:-:S04]  /*9110*/  LEA R22, R34, UR5, 0x2 ;  /* 0x0000000522167c11 */ /* 0x000fc8000f8e10ff */
[----:B------:R-:W-:-:S07]  /*9120*/  IADD3 R22, PT, PT, R22, 0x10, RZ ;  /* 0x0000001016167810 */ /* 0x000fce0007ffe0ff */
.L_x_3144:
[C---:B------:R-:W-:Y:S01]  /*9130*/  IADD3 R14, PT, PT, R38.reuse, -0x4, RZ ;  /* 0xfffffffc260e7810 */ /* 0x040fe20007ffe0ff */
[----:B------:R-:W-:Y:S01]  /*9140*/  VIADD R23, R23, 0x4 ;  /* 0x0000000417177836 */ /* 0x000fe20000000000 */
[C---:B------:R-:W-:Y:S01]  /*9150*/  IADD3 R24, PT, PT, R38.reuse, 0x2, RZ ;  /* 0x0000000226187810 */ /* 0x040fe20007ffe0ff */
[----:B--2---:R-:W-:Y:S01]  /*9160*/  VIADD R28, R38, 0xfffffffe ;  /* 0xfffffffe261c7836 */ /* 0x004fe20000000000 */
[-C--:B---3--:R-:W-:Y:S01]  /*9170*/  ISETP.GE.AND P4, PT, R14, R35.reuse, PT ;  /* 0x000000230e00720c */ /* 0x088fe20003f86270 */
        /* <DEDUP_REMOVED lines=36> */
[----:B------:R-:W-:-:S06]  /*93c0*/  IMAD.WIDE R12, R13, 0x4, R32 ;  /* 0x000000040d0c7825 */ /* 0x000fcc00078e0220 */
[----:B------:R-:W1:Y:S02]  /*93d0*/  LDG.E.128 R12, desc[UR36][R12.64] ;  /* 0x000000240c0c7981 */ /* 0x000e64000c1e1d00 */
[-C--:B-1----:R-:W-:Y:S01]  /*93e0*/  FFMA.FTZ R8, R12, R25.reuse, R8 ;  /* 0x000000190c087223 */ /* 0x082fe20000010008 */
[-C--:B------:R-:W-:Y:S01]  /*93f0*/  FFMA.FTZ R9, R13, R25.reuse, R9 ;  /* 0x000000190d097223 */ /* 0x080fe20000010009 */
[-C--:B------:R-:W-:Y:S01]  /*9400*/  FFMA.FTZ R10, R14, R25.reuse, R10 ;  /* 0x000000190e0a7223 */ /* 0x080fe2000001000a */
[----:B------:R-:W-:-:S07]  /*9410*/  FFMA.FTZ R11, R15, R25, R11 ;  /* 0x000000190f0b7223 */ /* 0x000fce000001000b */
.L_x_3137:
[----:B0-----:R-:W-:Y:S05]  /*9420*/  BSYNC.RECONVERGENT B3 ;  /* 0x0000000000037941 */ /* 0x001fea0003800200 */
.L_x_3136:
        /* <DEDUP_REMOVED lines=33> */
[----:B------:R-:W0:Y:S02]  /*9640*/  LDG.E.128 R12, desc[UR36][R12.64] ;  /* 0x000000240c0c7981 */ /* 0x000e24000c1e1d00 */
[-C--:B0-----:R-:W-:Y:S01]  /*9650*/  FFMA.FTZ R8, R12, R25.reuse, R8 ;  /* 0x000000190c087223 */ /* 0x081fe20000010008 */
[-C--:B------:R-:W-:Y:S01]  /*9660*/  FFMA.FTZ R9, R13, R25.reuse, R9 ;  /* 0x000000190d097223 */ /* 0x080fe20000010009 */
[-C--:B------:R-:W-:Y:S01]  /*9670*/  FFMA.FTZ R10, R14, R25.reuse, R10 ;  /* 0x000000190e0a7223 */ /* 0x080fe2000001000a */
[----:B------:R-:W-:-:S07]  /*9680*/  FFMA.FTZ R11, R15, R25, R11 ;  /* 0x000000190f0b7223 */ /* 0x000fce000001000b */
.L_x_3139:
[----:B------:R-:W-:Y:S05]  /*9690*/  BSYNC.RECONVERGENT B3 ;  /* 0x0000000000037941 */ /* 0x000fea0003800200 */
.L_x_3138:
        /* <DEDUP_REMOVED lines=10> */
[----:B0-----:R-:W0:Y:S01]  /*9740*/  LDS R25, [R22] ;  /* 0x0000000016197984 */ /* 0x001e220000000800 */
        /* <DEDUP_REMOVED lines=27> */
.L_x_3141:
[----:B------:R-:W-:Y:S05]  /*9900*/  BSYNC.RECONVERGENT B3 ;  /* 0x0000000000037941 */ /* 0x000fea0003800200 */
.L_x_3140:
        /* <DEDUP_REMOVED lines=15> */
[----:B------:R-:W0:Y:S03]  /*9a00*/  LDS R26, [R22+0x8] ;  /* 0x00000800161a7984 */ /* 0x000e260000000800 */
        /* <DEDUP_REMOVED lines=22> */
.L_x_3143:
[----:B------:R-:W-:Y:S05]  /*9b70*/  BSYNC.RECONVERGENT B3 ;  /* 0x0000000000037941 */ /* 0x000fea0003800200 */
.L_x_3142:
[----:B------:R-:W-:Y:S01]  /*9b80*/  VIADD R38, R38, 0x8 ;  /* 0x0000000826267836 */ /* 0x000fe20000000000 */
[----:B------:R-:W-:Y:S01]  /*9b90*/  IADD3 R22, PT, PT, R22, 0x20, RZ ;  /* 0x0000002016167810 */ /* 0x000fe20007ffe0ff */
[----:B------:R-:W-:Y:S06]  /*9ba0*/  @P0 BRA `(.L_x_3144) ;  /* 0xfffffff400600947 */ /* 0x000fec000383ffff */
[----:B------:R-:W-:Y:S05]  /*9bb0*/  BSYNC.RECONVERGENT B0 ;  /* 0x0000000000007941 */ /* 0x000fea0003800200 */
.L_x_3135:
[----:B------:R-:W-:-:S07]  /*9bc0*/  VIADD R38, R38, 0xfffffffc ;  /* 0xfffffffc26267836 */ /* 0x000fce0000000000 */
.L_x_3134:
[----:B0-----:R-:W-:Y:S05]  /*9bd0*/  BSYNC.RECONVERGENT B1 ;  /* 0x0000000000017941 */ /* 0x001fea0003800200 */
.L_x_3133:
        /* <DEDUP_REMOVED lines=9> */
[C---:B------:R-:W-:Y:S01]  /*9c70*/  IMAD.IADD R12, R38.reuse, 0x1, -R17 ;  /* 0x00000001260c7824 */ /* 0x040fe200078e0a11 */
[----:B--2---:R-:W-:Y:S01]  /*9c80*/  IADD3 R28, PT, PT, R38, 0x2, RZ ;  /* 0x00000002261c7810 */ /* 0x004fe20007ffe0ff */
[----:B------:R-:W-:Y:S03]  /*9c90*/  BSSY.RECONVERGENT B1, `(.L_x_3147) ;  /* 0x000002a000017945 */ /* 0x000fe60003800200 */
[----:B------:R-:W-:Y:S01]  /*9ca0*/  ISETP.GE.AND P0, PT, R28, R35, PT ;  /* 0x000000231c00720c */ /* 0x000fe20003f06270 */
[----:B0-----:R-:W-:-:S06]  /*9cb0*/  ULEA UR5, UR6, UR5, 0x18 ;  /* 0x0000000506057291 */ /* 0x001fcc000f8ec0ff */
[----:B------:R-:W-:Y:S01]  /*9cc0*/  LEA R23, R12, UR5, 0x2 ;  /* 0x000000050c177c11 */ /* 0x000fe2000f8e10ff */
[----:B------:R-:W-:Y:S06]  /*9cd0*/  @!P1 BRA `(.L_x_3148) ;  /* 0x0000000000949947 */ /* 0x000fec0003800000 */
[----:B------:R-:W-:Y:S01]  /*9ce0*/  IABS R15, R35 ;  /* 0x00000023000f7213 */ /* 0x000fe20000000000 */
[----:B------:R-:W0:Y:S01]  /*9cf0*/  LDCU.64 UR6, c[0x0][0x3c8] ;  /* 0x00007900ff0677ac */ /* 0x000e220008000a00 */
[----:B------:R-:W-:Y:S02]  /*9d00*/  IABS R22, R38 ;  /* 0x0000002600167213 */ /* 0x000fe40000000000 */
[----:B------:R-:W1:Y:S01]  /*9d10*/  I2F.RP R14, R15 ;  /* 0x0000000f000e7306 */ /* 0x000e620000209400 */
[----:B------:R-:W-:Y:S02]  /*9d20*/  ISETP.GE.AND P2, PT, R38, RZ, PT ;  /* 0x000000ff2600720c */ /* 0x000fe40003f46270 */
[----:B------:R-:W-:-:S05]  /*9d30*/  ISETP.NE.AND P3, PT, R35, RZ, PT ;  /* 0x000000ff2300720c */ /* 0x000fca0003f65270 */
[----:B-1----:R-:W1:Y:S02]  /*9d40*/  MUFU.RCP R14, R14 ;  /* 0x0000000e000e7308 */ /* 0x002e640000001000 */
[----:B-1----:R-:W-:-:S06]  /*9d50*/  IADD3 R21, PT, PT, R14, 0xffffffe, RZ ;  /* 0x0ffffffe0e157810 */ /* 0x002fcc0007ffe0ff */
[----:B------:R1:W2:Y:S02]  /*9d60*/  F2I.FTZ.U32.TRUNC.NTZ R13, R21 ;  /* 0x00000015000d7305 */ /* 0x0002a4000021f000 */
[----:B-1----:R-:W1:Y:S01]  /*9d70*/  LDS R21, [R23] ;  /* 0x0000000017157984 */ /* 0x002e620000000800 */
[----:B--2---:R-:W-:-:S04]  /*9d80*/  IMAD.MOV R12, RZ, RZ, -R13 ;  /* 0x000000ffff0c7224 */ /* 0x004fc800078e0a0d */
        /* <DEDUP_REMOVED lines=17> */
[----:B------:R-:W2:Y:S02]  /*9ea0*/  LDG.E R15, desc[UR36][R14.64] ;  /* 0x000000240e0f7981 */ /* 0x000ea4000c1e1900 */
[----:B--2---:R-:W-:-:S04]  /*9eb0*/  IMAD R13, R40, R15, R12 ;  /* 0x0000000f280d7224 */ /* 0x004fc800078e020c */
[----:B------:R-:W-:-:S04]  /*9ec0*/  IMAD.SHL.U32 R13, R13, 0x80, RZ ;  /* 0x000000800d0d7824 */ /* 0x000fc800078e00ff */
[----:B------:R-:W-:-:S05]  /*9ed0*/  IMAD.WIDE R12, R13, 0x4, R32 ;  /* 0x000000040d0c7825 */ /* 0x000fca00078e0220 */
[----:B------:R-:W1:Y:S02]  /*9ee0*/  LDG.E.128 R24, desc[UR36][R12.64] ;  /* 0x000000240c187981 */ /* 0x000e64000c1e1d00 */
[-C--:B-1----:R-:W-:Y:S01]  /*9ef0*/  FFMA.FTZ R8, R24, R21.reuse, R8 ;  /* 0x0000001518087223 */ /* 0x082fe20000010008 */
[-C--:B------:R-:W-:Y:S01]  /*9f00*/  FFMA.FTZ R9, R25, R21.reuse, R9 ;  /* 0x0000001519097223 */ /* 0x080fe20000010009 */
[-C--:B------:R-:W-:Y:S01]  /*9f10*/  FFMA.FTZ R10, R26, R21.reuse, R10 ;  /* 0x000000151a0a7223 */ /* 0x080fe2000001000a */
[----:B------:R-:W-:-:S07]  /*9f20*/  FFMA.FTZ R11, R27, R21, R11 ;  /* 0x000000151b0b7223 */ /* 0x000fce000001000b */
.L_x_3148:
[----:B------:R-:W-:Y:S05]  /*9f30*/  BSYNC.RECONVERGENT B1 ;  /* 0x0000000000017941 */ /* 0x000fea0003800200 */
.L_x_3147:
[----:B------:R-:W-:Y:S04]  /*9f40*/  BSSY.RECONVERGENT B1, `(.L_x_3149) ;  /* 0x0000027000017945 */ /* 0x000fe80003800200 */
[----:B------:R-:W-:Y:S05]  /*9f50*/  @!P0 BRA `(.L_x_3150) ;  /* 0x0000000000948947 */ /* 0x000fea0003800000 */
        /* <DEDUP_REMOVED lines=9> */
[----:B-1----:R-:W1:Y:S01]  /*9ff0*/  LDS R21, [R23+0x8] ;  /* 0x0000080017157984 */ /* 0x002e620000000800 */
[----:B--2---:R-:W-:-:S04]  /*a000*/  IMAD.MOV R12, RZ, RZ, -R13 ;  /* 0x000000ffff0c7224 */ /* 0x004fc800078e0a0d */
        /* <DEDUP_REMOVED lines=26> */
.L_x_3150:
[----:B------:R-:W-:Y:S05]  /*a1b0*/  BSYNC.RECONVERGENT B1 ;  /* 0x0000000000017941 */ /* 0x000fea0003800200 */
.L_x_3149:
[----:B------:R-:W-:-:S07]  /*a1c0*/  IADD3 R38, PT, PT, R38, 0x4, RZ ;  /* 0x0000000426267810 */ /* 0x000fce0007ffe0ff */
.L_x_3146:
[----:B------:R-:W-:Y:S05]  /*a1d0*/  BSYNC.RECONVERGENT B0 ;  /* 0x0000000000007941 */ /* 0x000fea0003800200 */
.L_x_3145:
[----:B------:R-:W-:-:S04]  /*a1e0*/  LOP3.LUT P0, RZ, R20, 0x2, RZ, 0xc0, !PT ;  /* 0x0000000214ff7812 */ /* 0x000fc8000780c0ff */
[----:B------:R-:W-:-:S13]  /*a1f0*/  ISETP.LT.OR P0, PT, R38, R35, P0 ;  /* 0x000000232600720c */ /* 0x000fda0000701670 */
[----:B------:R-:W-:Y:S05]  /*a200*/  @P0 BRA `(.L_x_3132) ;  /* 0x0000000000b00947 */ /* 0x000fea0003800000 */
[----:B------:R-:W-:Y:S01]  /*a210*/  IABS R15, R35 ;  /* 0x00000023000f7213 */ /* 0x000fe20000000000 */
[----:B------:R-:W0:Y:S01]  /*a220*/  LDCU.64 UR6, c[0x0][0x3c8] ;  /* 0x00007900ff0677ac */ /* 0x000e220008000a00 */
        /* <DEDUP_REMOVED lines=19> */
[----:B------:R-:W-:-:S05]  /*a360*/  MOV R15, R12 ;  /* 0x0000000c000f7202 */ /* 0x000fca0000000f00 */
[----:B------:R-:W-:Y:S01]  /*a370*/  @!P1 IMAD.MOV R15, RZ, RZ, -R15 ;  /* 0x000000ffff0f9224 */ /* 0x000fe200078e0a0f */
[----:B------:R-:W-:-:S04]  /*a380*/  @!P2 LOP3.LUT R15, RZ, R35, RZ, 0x33, !PT ;  /* 0x00000023ff0fa212 */ /* 0x000fc800078e33ff */
[----:B------:R-:W-:-:S04]  /*a390*/  IADD3 R13, P0, PT, R15, UR4, RZ ;  /* 0x000000040f0d7c10 */ /* 0x000fc8000ff1e0ff */
[----:B------:R-:W-:Y:S02]  /*a3a0*/  IADD3.X R14, PT, PT, RZ, UR10, RZ, P0, !PT ;  /* 0x0000000aff0e7c10 */ /* 0x000fe400087fe4ff */
[----:B0-----:R-:W-:-:S04]  /*a3b0*/  LEA R12, P0, R13, UR6, 0x2 ;  /* 0x000000060d0c7c11 */ /* 0x001fc8000f8010ff */
[----:B------:R-:W-:-:S05]  /*a3c0*/  LEA.HI.X R13, R13, UR7, R14, 0x2, P0 ;  /* 0x000000070d0d7c11 */ /* 0x000fca00080f140e */
[----:B------:R-:W3:Y:S01]  /*a3d0*/  LDG.E R12, desc[UR36][R12.64] ;  /* 0x000000240c0c7981 */ /* 0x000ee2000c1e1900 */
[----:B------:R-:W0:Y:S01]  /*a3e0*/  S2UR UR6, SR_CgaCtaId ;  /* 0x00000000000679c3 */ /* 0x000e220000008800 */
[----:B------:R-:W-:Y:S02]  /*a3f0*/  UMOV UR5, 0x400 ;  /* 0x0000040000057882 */ /* 0x000fe40000000000 */
[----:B------:R-:W-:Y:S01]  /*a400*/  UIADD3 UR5, UPT, UPT, UR5, 0x210, URZ ;  /* 0x0000021005057890 */ /* 0x000fe2000fffe0ff */
[----:B------:R-:W-:-:S03]  /*a410*/  IADD3 R38, PT, PT, -R17, R38, RZ ;  /* 0x0000002611267210 */ /* 0x000fc60007ffe1ff */
[----:B0-----:R-:W-:-:S06]  /*a420*/  ULEA UR5, UR6, UR5, 0x18 ;  /* 0x0000000506057291 */ /* 0x001fcc000f8ec0ff */
[----:B------:R-:W-:-:S06]  /*a430*/  LEA R38, R38, UR5, 0x2 ;  /* 0x0000000526267c11 */ /* 0x000fcc000f8e10ff */
[----:B------:R-:W0:Y:S01]  /*a440*/  LDS R38, [R38] ;  /* 0x0000000026267984 */ /* 0x000e220000000800 */
[----:B---3--:R-:W-:-:S04]  /*a450*/  IMAD R15, R40, R12, R15 ;  /* 0x0000000c280f7224 */ /* 0x008fc800078e020f */
[----:B------:R-:W-:-:S04]  /*a460*/  IMAD.SHL.U32 R15, R15, 0x80, RZ ;  /* 0x000000800f0f7824 */ /* 0x000fc800078e00ff */
[----:B------:R-:W-:-:S05]  /*a470*/  IMAD.WIDE R32, R15, 0x4, R32 ;  /* 0x000000040f207825 */ /* 0x000fca00078e0220 */
[----:B------:R-:W0:Y:S02]  /*a480*/  LDG.E.128 R20, desc[UR36][R32.64] ;  /* 0x0000002420147981 */ /* 0x000e24000c1e1d00 */
[-C--:B0-----:R-:W-:Y:S01]  /*a490*/  FFMA.FTZ R8, R20, R38.reuse, R8 ;  /* 0x0000002614087223 */ /* 0x081fe20000010008 */
[-C--:B------:R-:W-:Y:S01]  /*a4a0*/  FFMA.FTZ R9, R21, R38.reuse, R9 ;  /* 0x0000002615097223 */ /* 0x080fe20000010009 */
[-C--:B------:R-:W-:Y:S01]  /*a4b0*/  FFMA.FTZ R10, R22, R38.reuse, R10 ;  /* 0x00000026160a7223 */ /* 0x080fe2000001000a */
[----:B------:R-:W-:-:S07]  /*a4c0*/  FFMA.FTZ R11, R23, R38, R11 ;  /* 0x00000026170b7223 */ /* 0x000fce000001000b */
.L_x_3132:
[----:B0-----:R-:W-:Y:S05]  /*a4d0*/  BSYNC.RECONVERGENT B2 ;  /* 0x0000000000027941 */ /* 0x001fea0003800200 */
.L_x_3131:
[----:B------:R-:W-:Y:S01]  /*a4e0*/  ISETP.NE.AND P0, PT, R34, R39, PT ;  /* 0x000000272200720c */ /* 0x000fe20003f05270 */
[----:B------:R-:W-:-:S12]  /*a4f0*/  BSSY.RECONVERGENT B0, `(.L_x_3151) ;  /* 0x000003b000007945 */ /* 0x000fd80003800200 */
[----:B------:R-:W-:Y:S05]  /*a500*/  @P0 BRA `(.L_x_3152) ;  /* 0x0000000000e40947 */ /* 0x000fea0003800000 */
[----:B------:R-:W0:Y:S01]  /*a510*/  LDC R12, c[0x0][0x478] ;  /* 0x00011e00ff0c7b82 */ /* 0x000e220000000800 */
[----:B------:R-:W-:Y:S01]  /*a520*/  IMAD.IADD R19, R36, 0x1, R19 ;  /* 0x0000000124137824 */ /* 0x000fe200078e0213 */
[----:B------:R-:W1:Y:S01]  /*a530*/  LDCU.64 UR4, c[0x0][0x460] ;  /* 0x00008c00ff0477ac */ /* 0x000e620008000a00 */
        /* <DEDUP_REMOVED lines=9> */
[----:B------:R-:W-:Y:S01]  /*a5d0*/  ISETP.NE.AND.EX P0, PT, RZ, UR5, PT, P0 ;  /* 0x00000005ff007c0c */ /* 0x000fe2000bf05300 */
[----:B------:R-:W0:-:S12]  /*a5e0*/  LDCU.64 UR4, c[0x0][0x3c0] ;  /* 0x00007800ff0477ac */ /* 0x000e180008000a00 */
[----:B------:R-:W1:Y:S08]  /*a5f0*/  @P0 LDC R26, c[0x0][0x3f8] ;  /* 0x0000fe00ff1a0b82 */ /* 0x000e700000000800 */
[----:B------:R-:W0:Y:S01]  /*a600*/  @P0 LDC.64 R20, c[0x0][0x458] ;  /* 0x00011600ff140b82 */ /* 0x000e220000000a00 */
[----:B-1----:R-:W-:Y:S02]  /*a610*/  @P0 IMAD R3, R18, R26, R3 ;  /* 0x0000001a12030224 */ /* 0x002fe400078e0203 */
[----:B----4-:R-:W-:-:S03]  /*a620*/  @P1 IMAD.WIDE R18, R19, 0x4, R14 ;  /* 0x0000000413121825 */ /* 0x010fc600078e020e */
[----:B------:R-:W-:-:S05]  /*a630*/  @P0 LEA R3, R3, R36, 0x7 ;  /* 0x0000002403030211 */ /* 0x000fca00078e38ff */
[----:B0-----:R-:W-:Y:S01]  /*a640*/  @P0 IMAD.WIDE R20, R3, 0x4, R20 ;  /* 0x0000000403140825 */ /* 0x001fe200078e0214 */
        /* <DEDUP_REMOVED lines=9> */
[----:B------:R-:W3:Y:S01]  /*a6e0*/  @P1 LDG.E.128 R12, desc[UR36][R18.64] ;  /* 0x00000024120c1981 */ /* 0x000ee2000c1e1d00 */
[----:B------:R-:W0:Y:S01]  /*a6f0*/  S2R R24, SR_CgaCtaId ;  /* 0x0000000000187919 */ /* 0x000e220000008800 */
[----:B------:R-:W-:-:S05]  /*a700*/  MOV R3, 0x400 ;  /* 0x0000040000037802 */ /* 0x000fca0000000f00 */
[----:B------:R-:W-:Y:S01]  /*a710*/  VIADD R3, R3, 0x210 ;  /* 0x0000021003037836 */ /* 0x000fe20000000000 */
[----:B------:R-:W-:Y:S01]  /*a720*/  IADD3 R16, PT, PT, -R17, R16, RZ ;  /* 0x0000001011107210 */ /* 0x000fe20007ffe1ff */
[----:B------:R-:W-:Y:S01]  /*a730*/  IMAD R35, R37, R35, R36 ;  /* 0x0000002325237224 */ /* 0x000fe200078e0224 */
[----:B------:R-:W-:Y:S02]  /*a740*/  SHF.L.U32 R2, R2, 0x7, RZ ;  /* 0x0000000702027819 */ /* 0x000fe400000006ff */
[----:B0-----:R-:W-:-:S05]  /*a750*/  LEA R3, R24, R3, 0x18 ;  /* 0x0000000318037211 */ /* 0x001fca00078ec0ff */
[----:B------:R-:W-:Y:S01]  /*a760*/  IMAD R17, R16, 0x4, R3 ;  /* 0x0000000410117824 */ /* 0x000fe200078e0203 */
[----:B------:R-:W-:-:S05]  /*a770*/  SHF.R.S32.HI R3, RZ, 0x1f, R35 ;  /* 0x0000001fff037819 */ /* 0x000fca0000011423 */
[----:B------:R-:W0:Y:S01]  /*a780*/  LDS R17, [R17] ;  /* 0x0000000011117984 */ /* 0x000e220000000800 */
[----:B------:R-:W-:-:S04]  /*a790*/  IADD3 R35, P1, PT, R2, R35, RZ ;  /* 0x0000002302237210 */ /* 0x000fc80007f3e0ff */
        /* <DEDUP_REMOVED lines=16> */
.L_x_3152:
[----:B------:R-:W-:Y:S05]  /*a8a0*/  BSYNC.RECONVERGENT B0 ;  /* 0x0000000000007941 */ /* 0x000fea0003800200 */
.L_x_3151:
[----:B------:R-:W0:Y:S08]  /*a8b0*/  S2UR UR5, SR_CgaCtaId ;  /* 0x00000000000579c3 */ /* 0x000e300000008800 */
[----:B------:R-:W-:Y:S01]  /*a8c0*/  BAR.SYNC.DEFER_BLOCKING 0x0 ;  /* 0x0000000000007b1d */ /* 0x000fe20000010000 */
[C---:B-1----:R-:W-:Y:S02]  /*a8d0*/  LOP3.LUT R2, R0.reuse, 0x3e0, RZ, 0xc0, !PT ;  /* 0x000003e000027812 */ /* 0x042fe400078ec0ff */
[----:B------:R-:W-:-:S02]  /*a8e0*/  ISETP.GT.U32.AND P1, PT, R0, 0x1f, PT ;  /* 0x0000001f0000780c */ /* 0x000fc40003f24070 */
[----:B------:R-:W-:Y:S01]  /*a8f0*/  ISETP.NE.AND P0, PT, R2, 0x20, PT ;  /* 0x000000200200780c */ /* 0x000fe20003f05270 */
[----:B------:R-:W-:Y:S02]  /*a900*/  UMOV UR4, 0x400 ;  /* 0x0000040000047882 */ /* 0x000fe40000000000 */
[----:B------:R-:W-:-:S04]  /*a910*/  UIADD3 UR4, UPT, UPT, UR4, 0x210, URZ ;  /* 0x0000021004047890 */ /* 0x000fc8000fffe0ff */
[----:B0-----:R-:W-:-:S06]  /*a920*/  ULEA UR4, UR5, UR4, 0x18 ;  /* 0x0000000405047291 */ /* 0x001fcc000f8ec0ff */
[----:B------:R-:W-:-:S05]  /*a930*/  LEA R0, R36, UR4, 0x2 ;  /* 0x0000000424007c11 */ /* 0x000fca000f8e10ff */
[----:B------:R0:W-:Y:S01]  /*a940*/  @!P0 STS.128 [R0], R8 ;  /* 0x0000000800008388 */ /* 0x0001e20000000c00 */
[----:B------:R-:W-:Y:S06]  /*a950*/  BAR.SYNC.DEFER_BLOCKING 0x0 ;  /* 0x0000000000007b1d */ /* 0x000fec0000010000 */
[----:B-----5:R0:W1:Y:S02]  /*a960*/  @!P1 LDS.128 R4, [R0] ;  /* 0x0000000000049984 */ /* 0x0200640000000c00 */
        /* <DEDUP_REMOVED lines=35> */
[----:B-1----:R-:W-:-:S03]  /*aba0*/  IADD3 R2, P0, PT, R36, UR4, RZ ;  /* 0x0000000424027c10 */ /* 0x002fc6000ff1e0ff */
[----:B------:R-:W-:Y:S01]  /*abb0*/  IMAD.IADD R5, R4, 0x1, R5 ;  /* 0x0000000104057824 */ /* 0x000fe200078e0205 */
[----:B------:R-:W-:-:S05]  /*abc0*/  LEA.HI.X.SX32 R3, R36, UR5, 0x1, P0 ;  /* 0x0000000524037c11 */ /* 0x000fca00080f0eff */
[----:B------:R-:W-:Y:S01]  /*abd0*/  STG.E desc[UR36][R2.64], R5 ;  /* 0x0000000502007986 */ /* 0x000fe2000c101924 */
[----:B------:R-:W-:Y:S05]  /*abe0*/  EXIT ;  /* 0x000000000000794d */ /* 0x000fea0003800000 */
.L_x_3153:
[----:B------:R-:W0:Y:S01]  /*abf0*/  LDC.64 R2, c[0x0][0x380] ;  /* 0x0000e000ff027b82 */ /* 0x000e220000000a00 */
[----:B------:R-:W-:-:S05]  /*ac00*/  IADD3 R37, PT, PT, R37, R36, RZ ;  /* 0x0000002425257210 */ /* 0x000fca0007ffe0ff */
[----:B0-----:R-:W-:-:S05]  /*ac10*/  IMAD.WIDE R2, R37, 0x4, R2 ;  /* 0x0000000425027825 */ /* 0x001fca00078e0202 */
[----:B------:R-:W-:Y:S01]  /*ac20*/  STG.E.128 desc[UR36][R2.64], R8 ;  /* 0x0000000802007986 */ /* 0x000fe2000c101d24 */
[----:B------:R-:W-:Y:S05]  /*ac30*/  EXIT ;  /* 0x000000000000794d */ /* 0x000fea0003800000 */
.L_x_3024:
[----:B------:R-:W-:Y:S02]  /*ac40*/  HFMA2 R11, -RZ, RZ, 0, 1.847743988037109375e-06 ;  /* 0x0000001fff0b7431 */ /* 0x000fe400000001ff */
[----:B------:R-:W-:Y:S02]  /*ac50*/  IMAD.MOV.U32 R12, RZ, RZ, 0x10 ;  /* 0x00000010ff0c7424 */ /* 0x000fe400078e00ff */
[----:B------:R-:W-:-:S07]  /*ac60*/  IMAD.MOV.U32 R15, RZ, RZ, -0x1 ;  /* 0xffffffffff0f7424 */ /* 0x000fce00078e00ff */
[----:B0----5:R-:W-:Y:S05]  /*ac70*/  WARPSYNC.COLLECTIVE R15, `(.L_x_3154) ;  /* 0x000000000f087348 */ /* 0x021fea0003c00000 */
[----:B------:R1:W2:Y:S02]  /*ac80*/  SHFL.BFLY P6, R14, R13, R12, R11 ;  /* 0x0c00000c0d0e7389 */ /* 0x0002a400000c000b */
[----:B012--5:R-:W-:Y:S05]  /*ac90*/  ENDCOLLECTIVE ;  /* 0x000000000000791b */ /* 0x027fea0003800000 */
.L_x_3154:
[----:B------:R-:W-:Y:S02]  /*aca0*/  IMAD.MOV.U32 R12, RZ, RZ, 0x8 ;  /* 0x00000008ff0c7424 */ /* 0x000fe400078e00ff */
[----:B------:R-:W-:-:S05]  /*acb0*/  FADD.FTZ R3, R13, R14 ;  /* 0x0000000e0d037221 */ /* 0x000fca0000010000 */
[----:B------:R-:W-:-:S07]  /*acc0*/  MOV R13, R3 ;  /* 0x00000003000d7202 */ /* 0x000fce0000000f00 */
[----:B------:R-:W-:Y:S05]  /*acd0*/  WARPSYNC.COLLECTIVE R15, `(.L_x_3155) ;  /* 0x000000000f087348 */ /* 0x000fea0003c00000 */
[----:B------:R0:W1:Y:S02]  /*ace0*/  SHFL.BFLY P6, R14, R13, R12, R11 ;  /* 0x0c00000c0d0e7389 */ /* 0x00006400000c000b */
[----:B01----:R-:W-:Y:S05]  /*acf0*/  ENDCOLLECTIVE ;  /* 0x000000000000791b */ /* 0x003fea0003800000 */
.L_x_3155:
[----:B------:R-:W-:Y:S02]  /*ad00*/  IMAD.MOV.U32 R12, RZ, RZ, 0x4 ;  /* 0x00000004ff0c7424 */ /* 0x000fe400078e00ff */
[----:B------:R-:W-:-:S05]  /*ad10*/  FADD.FTZ R4, R3, R14 ;  /* 0x0000000e03047221 */ /* 0x000fca0000010000 */
[----:B------:R-:W-:-:S07]  /*ad20*/  MOV R13, R4 ;  /* 0x00000004000d7202 */ /* 0x000fce0000000f00 */
[----:B------:R-:W-:Y:S05]  /*ad30*/  WARPSYNC.COLLECTIVE R15, `(.L_x_3156) ;  /* 0x000000000f087348 */ /* 0x000fea0003c00000 */
[----:B------:R0:W1:Y:S02]  /*ad40*/  SHFL.BFLY P6, R14, R13, R12, R11 ;  /* 0x0c00000c0d0e7389 */ /* 0x00006400000c000b */
[----:B01----:R-:W-:Y:S05]  /*ad50*/  ENDCOLLECTIVE ;  /* 0x000000000000791b */ /* 0x003fea0003800000 */
.L_x_3156:
[----:B------:R-:W-:Y:S02]  /*ad60*/  IMAD.MOV.U32 R12, RZ, RZ, 0x2 ;  /* 0x00000002ff0c7424 */ /* 0x000fe400078e00ff */
[----:B------:R-:W-:-:S05]  /*ad70*/  FADD.FTZ R5, R4, R14 ;  /* 0x0000000e04057221 */ /* 0x000fca0000010000 */
[----:B------:R-:W-:-:S07]  /*ad80*/  MOV R13, R5 ;  /* 0x00000005000d7202 */ /* 0x000fce0000000f00 */
[----:B------:R-:W-:Y:S05]  /*ad90*/  WARPSYNC.COLLECTIVE R15, `(.L_x_3157) ;  /* 0x000000000f087348 */ /* 0x000fea0003c00000 */
[----:B------:R0:W1:Y:S02]  /*ada0*/  SHFL.BFLY P6, R14, R13, R12, R11 ;  /* 0x0c00000c0d0e7389 */ /* 0x00006400000c000b */
[----:B01----:R-:W-:Y:S05]  /*adb0*/  ENDCOLLECTIVE ;  /* 0x000000000000791b */ /* 0x003fea0003800000 */
.L_x_3157:
[----:B------:R-:W-:Y:S02]  /*adc0*/  IMAD.MOV.U32 R12, RZ, RZ, 0x1 ;  /* 0x00000001ff0c7424 */ /* 0x000fe400078e00ff */
[----:B------:R-:W-:-:S05]  /*add0*/  FADD.FTZ R6, R5, R14 ;  /* 0x0000000e05067221 */ /* 0x000fca0000010000 */
[----:B------:R-:W-:-:S07]  /*ade0*/  MOV R13, R6 ;  /* 0x00000006000d7202 */ /* 0x000fce0000000f00 */
[----:B------:R-:W-:Y:S05]  /*adf0*/  WARPSYNC.COLLECTIVE R15, `(.L_x_3158) ;  /* 0x000000000f087348 */ /* 0x000fea0003c00000 */
[----:B------:R0:W1:Y:S02]  /*ae00*/  SHFL.BFLY P6, R14, R13, R12, R11 ;  /* 0x0c00000c0d0e7389 */ /* 0x00006400000c000b */
[----:B01----:R-:W-:Y:S05]  /*ae10*/  ENDCOLLECTIVE ;  /* 0x000000000000791b */ /* 0x003fea0003800000 */
.L_x_3158:
[----:B------:R-:W-:Y:S05]  /*ae20*/  BRA `(.L_x_3159) ;  /* 0xffffff6800fc7947 */ /* 0x000fea000383ffff */
.L_x_3084:
[----:B------:R-:W-:Y:S01]  /*ae30*/  HFMA2 R12, -RZ, RZ, 0, 1.1920928955078125e-07 ;  /* 0x00000002ff0c7431 */ /* 0x000fe200000001ff */
[----:B------:R-:W-:Y:S01]  /*ae40*/  BSSY B1, `(.L_x_3160) ;  /* 0x0000006000017945 */ /* 0x000fe20003800000 */
[----:B------:R-:W-:Y:S01]  /*ae50*/  IMAD.MOV.U32 R11, RZ, RZ, 0x1f ;  /* 0x0000001fff0b7424 */ /* 0x000fe200078e00ff */
[----:B------:R-:W-:-:S07]  /*ae60*/  MOV R15, 0xffffffff ;  /* 0xffffffff000f7802 */ /* 0x000fce0000000f00 */
[----:B------:R-:W-:Y:S05]  /*ae70*/  WARPSYNC.COLLECTIVE R15, `(.L_x_3161) ;  /* 0x000000000f087348 */ /* 0x000fea0003c00000 */
[----:B------:R0:W1:Y:S02]  /*ae80*/  SHFL.BFLY P6, R14, R13, R12, R11 ;  /* 0x0c00000c0d0e7389 */ /* 0x00006400000c000b */
[----:B01----:R-:W-:Y:S05]  /*ae90*/  ENDCOLLECTIVE ;  /* 0x000000000000791b */ /* 0x003fea0003800000 */
.L_x_3161:
[----:B------:R-:W-:Y:S05]  /*aea0*/  BSYNC B1 ;  /* 0x0000000000017941 */ /* 0x000fea0003800000 */
.L_x_3160:
[----:B------:R-:W-:Y:S02]  /*aeb0*/  HFMA2 R11, -RZ, RZ, 0, 1.847743988037109375e-06 ;  /* 0x0000001fff0b7431 */ /* 0x000fe400000001ff */
[----:B------:R-:W-:Y:S01]  /*aec0*/  FADD.FTZ R13, R13, R14 ;  /* 0x0000000e0d0d7221 */ /* 0x000fe20000010000 */
[----:B------:R-:W-:Y:S02]  /*aed0*/  IMAD.MOV.U32 R12, RZ, RZ, 0x1 ;  /* 0x00000001ff0c7424 */ /* 0x000fe400078e00ff */
[----:B------:R-:W-:-:S07]  /*aee0*/  IMAD.MOV.U32 R15, RZ, RZ, -0x1 ;  /* 0xffffffffff0f7424 */ /* 0x000fce00078e00ff */
[----:B------:R-:W-:Y:S05]  /*aef0*/  WARPSYNC.COLLECTIVE R15, `(.L_x_3162) ;  /* 0x000000000f087348 */ /* 0x000fea0003c00000 */
[----:B------:R0:W1:Y:S02]  /*af00*/  SHFL.BFLY P6, R14, R13, R12, R11 ;  /* 0x0c00000c0d0e7389 */ /* 0x00006400000c000b */
[----:B01----:R-:W-:Y:S05]  /*af10*/  ENDCOLLECTIVE ;  /* 0x000000000000791b */ /* 0x003fea0003800000 */
.L_x_3162:
[----:B------:R-:W-:Y:S05]  /*af20*/  BRA `(.L_x_3163) ;  /* 0xffffffa000b47947 */ /* 0x000fea000383ffff */
.L_x_3088:
[----:B------:R-:W-:Y:S01]  /*af30*/  HFMA2 R11, -RZ, RZ, 0, 1.847743988037109375e-06 ;  /* 0x0000001fff0b7431 */ /* 0x000fe200000001ff */
[----:B------:R-:W-:Y:S01]  /*af40*/  BSSY B0, `(.L_x_3164) ;  /* 0x0000007000007945 */ /* 0x000fe20003800000 */
[----:B------:R-:W-:Y:S01]  /*af50*/  MOV R13, R0 ;  /* 0x00000000000d7202 */ /* 0x000fe20000000f00 */
[----:B------:R-:W-:Y:S02]  /*af60*/  IMAD.MOV.U32 R12, RZ, RZ, 0x10 ;  /* 0x00000010ff0c7424 */ /* 0x000fe400078e00ff */
[----:B------:R-:W-:-:S07]  /*af70*/  IMAD.MOV.U32 R15, RZ, RZ, -0x1 ;  /* 0xffffffffff0f7424 */ /* 0x000fce00078e00ff */
[----:B--23--:R-:W-:Y:S05]  /*af80*/  WARPSYNC.COLLECTIVE R15, `(.L_x_3165) ;  /* 0x000000000f087348 */ /* 0x00cfea0003c00000 */
[----:B------:R0:W1:Y:S02]  /*af90*/  SHFL.BFLY P6, R14, R13, R12, R11 ;  /* 0x0c00000c0d0e7389 */ /* 0x00006400000c000b */
[----:B0123--:R-:W-:Y:S05]  /*afa0*/  ENDCOLLECTIVE ;  /* 0x000000000000791b */ /* 0x00ffea0003800000 */
.L_x_3165:
[----:B------:R-:W-:Y:S05]  /*afb0*/  BSYNC B0 ;  /* 0x0000000000007941 */ /* 0x000fea0003800000 */
.L_x_3164:
[----:B------:R-:W-:Y:S01]  /*afc0*/  FMNMX.FTZ R13, R14, R0, !PT ;  /* 0x000000000e0d7209 */ /* 0x000fe20007810000 */
[----:B------:R-:W-:Y:S01]  /*afd0*/  IMAD.MOV.U32 R11, RZ, RZ, 0x1f ;  /* 0x0000001fff0b7424 */ /* 0x000fe200078e00ff */
[----:B------:R-:W-:Y:S02]  /*afe0*/  MOV R12, 0x8 ;  /* 0x00000008000c7802 */ /* 0x000fe40000000f00 */
[----:B------:R-:W-:-:S07]  /*aff0*/  MOV R15, 0xffffffff ;  /* 0xffffffff000f7802 */ /* 0x000fce0000000f00 */
[----:B------:R-:W-:Y:S05]  /*b000*/  WARPSYNC.COLLECTIVE R15, `(.L_x_3166) ;  /* 0x000000000f087348 */ /* 0x000fea0003c00000 */
[----:B------:R0:W1:Y:S02]  /*b010*/  SHFL.BFLY P6, R14, R13, R12, R11 ;  /* 0x0c00000c0d0e7389 */ /* 0x00006400000c000b */
[----:B01----:R-:W-:Y:S05]  /*b020*/  ENDCOLLECTIVE ;  /* 0x000000000000791b */ /* 0x003fea0003800000 */
.L_x_3166:
[----:B------:R-:W-:Y:S01]  /*b030*/  HFMA2 R12, -RZ, RZ, 0, 2.384185791015625e-07 ;  /* 0x00000004ff0c7431 */ /* 0x000fe200000001ff */
[----:B------:R-:W-:-:S05]  /*b040*/  FMNMX.FTZ R3, R13, R14, !PT ;  /* 0x0000000e0d037209 */ /* 0x000fca0007810000 */
[----:B------:R-:W-:-:S07]  /*b050*/  IMAD.MOV.U32 R13, RZ, RZ, R3 ;  /* 0x000000ffff0d7224 */ /* 0x000fce00078e0003 */
[----:B------:R-:W-:Y:S05]  /*b060*/  WARPSYNC.COLLECTIVE R15, `(.L_x_3167) ;  /* 0x000000000f087348 */ /* 0x000fea0003c00000 */
[----:B------:R0:W1:Y:S02]  /*b070*/  SHFL.BFLY P6, R14, R13, R12, R11 ;  /* 0x0c00000c0d0e7389 */ /* 0x00006400000c000b */
[----:B01----:R-:W-:Y:S05]  /*b080*/  ENDCOLLECTIVE ;  /* 0x000000000000791b */ /* 0x003fea0003800000 */
.L_x_3167:
[----:B------:R-:W-:Y:S05]  /*b090*/  BRA `(.L_x_3168) ;  /* 0xffffffa400107947 */ /* 0x000fea000383ffff */
.L_x_3169:
        /* <DEDUP_REMOVED lines=14> */
.L_x_3513:


//--------------------- .text._ZN4mmha33masked_multihead_attention_kernelIfLi128ELi128ELi1ELi32ELi256ELb0ELb0EEEv26Multihead_attention_paramsIT_XT5_EE --------------------------
	.section	.text._ZN4mmha33masked_multihead_attention_kernelIfLi128ELi128ELi1ELi32ELi256ELb0ELb0EEEv26Multihead_attention_paramsIT_XT5_EE,"ax",@progbits
	.align	128
        .global         _ZN4mmha33masked_multihead_attention_kernelIfLi128ELi128ELi1ELi32ELi256ELb0ELb0EEEv26Multihead_attention_paramsIT_XT5_EE
        .type           _ZN4mmha33masked_multihead_attention_kernelIfLi128ELi128ELi1ELi32ELi256ELb0ELb0EEEv26Multihead_attention_paramsIT_XT5_EE,@function
        .size           _ZN4mmha33masked_multihead_attention_kernelIfLi128ELi128ELi1ELi32ELi256ELb0ELb0EEEv26Multihead_attention_paramsIT_XT5_EE,(.L_x_3514 - _ZN4mmha33masked_multihead_attention_kernelIfLi128ELi128ELi1ELi32ELi256ELb0ELb0EEEv26Multihead_attention_paramsIT_XT5_EE)
        .other          _ZN4mmha33masked_multihead_attention_kernelIfLi128ELi128ELi1ELi32ELi256ELb0ELb0EEEv26Multihead_attention_paramsIT_XT5_EE,@"STO_CUDA_ENTRY STV_DEFAULT"
_ZN4mmha33masked_multihead_attention_kernelIfLi128ELi128ELi1ELi32ELi256ELb0ELb0EEEv26Multihead_attention_paramsIT_XT5_EE:
.text._ZN4mmha33masked_multihead_attention_kernelIfLi128ELi128ELi1ELi32ELi256ELb0ELb0EEEv26Multihead_attention_paramsIT_XT5_EE:
        /* <DEDUP_REMOVED lines=15> */
.L_x_3170:
        /* <DEDUP_REMOVED lines=135> */
.L_x_3172:
[----:B------:R-:W-:Y:S05]  /*0960*/  BSYNC.RECONVERGENT B0 ;  /* 0x0000000000007941 */ /* 0x000fea0003800200 */
.L_x_3171:
        /* <DEDUP_REMOVED lines=8> */
.L_x_3174:
[----:B------:R-:W-:Y:S05]  /*09f0*/  BSYNC.RECONVERGENT B0 ;  /* 0x0000000000007941 */ /* 0x000fea0003800200 */
.L_x_3173:
        /* <DEDUP_REMOVED lines=103> */
.L_x_3176:
        /* <DEDUP_REMOVED lines=54> */
.L_x_3178:
        /* <DEDUP_REMOVED lines=79> */
.L_x_3182:
[----:B------:R-:W-:Y:S05]  /*18c0*/  BSYNC.RECONVERGENT B1 ;  /* 0x0000000000017941 */ /* 0x000fea0003800200 */
.L_x_3181:
        /* <DEDUP_REMOVED lines=8> */
.L_x_3180:
[----:B------:R-:W-:Y:S05]  /*1950*/  BSYNC.RECONVERGENT B0 ;  /* 0x0000000000007941 */ /* 0x000fea0003800200 */
.L_x_3179:
[----:B------:R-:W-:Y:S01]  /*1960*/  BAR.SYNC.DEFER_BLOCKING 0x0 ;  /* 0x0000000000007b1d */ /* 0x000fe20000010000 */
[----:B------:R-:W-:-:S04]  /*1970*/  @!P6 IMAD R23, R18, R23, R22 ;  /* 0x000000171217e224 */ /* 0x000fc800078e0216 */
[C---:B------:R-:W-:Y:S01]  /*1980*/  @!P6 IMAD R0, R23.reuse, 0x4, R0 ;  /* 0x000000041700e824 */ /* 0x040fe200078e0200 */
[----:B------:R-:W-:-:S04]  /*1990*/  @!P6 LEA R2, R23, R2, 0x2 ;  /* 0x000000021702e211 */ /* 0x000fc800078e10ff */
[----:B---3--:R0:W1:Y:S04]  /*19a0*/  @!P6 LDS.128 R24, [R0] ;  /* 0x000000000018e984 */ /* 0x0080680000000c00 */
[----:B------:R0:W2:Y:S01]  /*19b0*/  @!P6 LDS.128 R28, [R2] ;  /* 0x00000000021ce984 */ /* 0x0000a20000000c00 */
[----:B------:R-:W-:Y:S06]  /*19c0*/  BAR.SYNC.DEFER_BLOCKING 0x0 ;  /* 0x0000000000007b1d */ /* 0x000fec0000010000 */
.L_x_3177:
[----:B------:R-:W-:Y:S05]  /*19d0*/  BSYNC.RECONVERGENT B6 ;  /* 0x0000000000067941 */ /* 0x000fea0003800200 */
.L_x_3175:
        /* <DEDUP_REMOVED lines=39> */
.L_x_3265:
        /* <DEDUP_REMOVED lines=16> */
[----:B------:R-:W-:Y:S02]  /*1d50*/  MOV R2, UR4 ;  /* 0x0000000400027c02 */ /* 0x000fe40008000f00 */
[----:B------:R-:W-:-:S05]  /*1d60*/  MOV R3, UR5 ;  /* 0x0000000500037c02 */ /* 0x000fca0008000f00 */
[----:B------:R-:W2:Y:S02]  /*1d70*/  LDG.E R2, desc[UR36][R2.64] ;  /* 0x0000002402027981 */ /* 0x000ea4000c1e1900 */
[----:B--2---:R-:W-:-:S05]  /*1d80*/  FADD.FTZ R0, R0, R2 ;  /* 0x0000000200007221 */ /* 0x004fca0000010000 */
[----:B------:R1:W-:Y:S02]  /*1d90*/  STL [R1+0x68], R0 ;  /* 0x0000680001007387 */ /* 0x0003e40000100800 */
.L_x_3185:
[----:B-1----:R-:W2:Y:S04]  /*1da0*/  LDL R0, [R1+0x68] ;  /* 0x0000680001007983 */ /* 0x002ea80000100800 */
[----:B--2---:R3:W-:Y:S02]  /*1db0*/  STS [R8], R0 ;  /* 0x0000000008007388 */ /* 0x0047e40000000800 */
.L_x_3183:
[----:B------:R-:W-:Y:S05]  /*1dc0*/  WARPSYNC.ALL ;  /* 0x0000000000007948 */ /* 0x000fea0003800000 */
[----:B0--3--:R-:W-:Y:S01]  /*1dd0*/  VIADD R0, R6, 0x1f ;  /* 0x0000001f06007836 */ /* 0x009fe20000000000 */
[----:B------:R-:W0:Y:S01]  /*1de0*/  LDCU UR4, c[0x0][0x3f0] ;  /* 0x00007e00ff0477ac */ /* 0x000e220008000800 */
[----:B------:R-:W-:Y:S03]  /*1df0*/  BSSY.RECONVERGENT B0, `(.L_x_3186) ;  /* 0x0000274000007945 */ /* 0x000fe60003800200 */
[----:B------:R-:W-:Y:S01]  /*1e00*/  SHF.R.S32.HI R3, RZ, 0x1f, R0 ;  /* 0x0000001fff037819 */ /* 0x000fe20000011400 */
[----:B------:R-:W3:Y:S03]  /*1e10*/  LDCU UR9, c[0x0][0x410] ;  /* 0x00008200ff0977ac */ /* 0x000ee60008000800 */
[----:B------:R-:W-:Y:S01]  /*1e20*/  LEA.HI R3, R3, R0, RZ, 0x5 ;  /* 0x0000000003037211 */ /* 0x000fe200078f28ff */
[----:B------:R-:W4:Y:S03]  /*1e30*/  LDCU.64 UR12, c[0x0][0x438] ;  /* 0x00008700ff0c77ac */ /* 0x000f260008000a00 */
[----:B------:R-:W-:Y:S01]  /*1e40*/  LOP3.LUT R2, R3, 0xffffffe0, RZ, 0xc0, !PT ;  /* 0xffffffe003027812 */ /* 0x000fe200078ec0ff */
[----:B------:R-:W1:Y:S01]  /*1e50*/  LDCU.64 UR10, c[0x0][0x3b8] ;  /* 0x00007700ff0a77ac */ /* 0x000e620008000a00 */
[----:B------:R-:W-:Y:S02]  /*1e60*/  BAR.SYNC.DEFER_BLOCKING 0x0 ;  /* 0x0000000000007b1d */ /* 0x000fe40000010000 */
[----:B------:R-:W-:Y:S01]  /*1e70*/  ISETP.GE.AND P0, PT, R16, R2, PT ;  /* 0x000000021000720c */ /* 0x000fe20003f06270 */
[----:B0-----:R-:W-:-:S03]  /*1e80*/  UIMAD UR41, UR41, UR4, UR42 ;  /* 0x00000004292972a4 */ /* 0x001fc6000f8e022a */
[----:B------:R-:W0:Y:S01]  /*1e90*/  LDCU.64 UR6, c[0x0][0x448] ;  /* 0x00008900ff0677ac */ /* 0x000e220008000a00 */
[----:B------:R-:W-:-:S08]  /*1ea0*/  USHF.L.U32 UR41, UR41, 0x7, URZ ;  /* 0x0000000729297899 */ /* 0x000fd000080006ff */
[----:B---34-:R-:W-:Y:S05]  /*1eb0*/  @P0 BRA `(.L_x_3187) ;  /* 0x00000024009c0947 */ /* 0x018fea0003800000 */
[----:B------:R-:W-:Y:S01]  /*1ec0*/  LEA R4, R21, R9, 0x18 ;  /* 0x0000000915047211 */ /* 0x000fe200078ec0ff */
[----:B------:R-:W3:Y:S01]  /*1ed0*/  LDC R0, c[0x0][0x3f4] ;  /* 0x0000fd00ff007b82 */ /* 0x000ee20000000800 */
[----:B------:R-:W4:Y:S03]  /*1ee0*/  LDCU.64 UR4, c[0x0][0x420] ;  /* 0x00008400ff0477ac */ /* 0x000f260008000a00 */
[----:B------:R-:W5:Y:S01]  /*1ef0*/  LDS.128 R12, [R4+0x40] ;  /* 0x00004000040c7984 */ /* 0x000f620000000c00 */
[----:B------:R-:W0:Y:S03]  /*1f00*/  LDCU UR8, c[0x0][0x440] ;  /* 0x00008800ff0877ac */ /* 0x000e260008000800 */
[----:B------:R-:W5:Y:S04]  /*1f10*/  LDS.128 R20, [R4+0x50] ;  /* 0x0000500004147984 */ /* 0x000f680000000c00 */
[----:B-1----:R-:W-:Y:S04]  /*1f20*/  LDS.128 R24, [R4+0x70] ;  /* 0x0000700004187984 */ /* 0x002fe80000000c00 */
[----:B--2---:R-:W-:Y:S01]  /*1f30*/  LDS.128 R28, [R4+0xa0] ;  /* 0x0000a000041c7984 */ /* 0x004fe20000000c00 */
[----:B----4-:R-:W-:-:S03]  /*1f40*/  IMAD.U32 R5, RZ, RZ, UR4 ;  /* 0x00000004ff057e24 */ /* 0x010fc6000f8e00ff */
[----:B------:R-:W-:Y:S01]  /*1f50*/  LDS.128 R32, [R4+0xb0] ;  /* 0x0000b00004207984 */ /* 0x000fe20000000c00 */
[----:B------:R-:W-:Y:S01]  /*1f60*/  ISETP.NE.U32.AND P0, PT, RZ, UR4, PT ;  /* 0x00000004ff007c0c */ /* 0x000fe2000bf05070 */
[----:B------:R-:W-:Y:S01]  /*1f70*/  IMAD.U32 R251, RZ, RZ, UR5 ;  /* 0x00000005fffb7e24 */ /* 0x000fe2000f8e00ff */
[----:B0-----:R-:W-:Y:S01]  /*1f80*/  UIMAD UR4, UR42, UR8, UR45 ;  /* 0x000000082a0472a4 */ /* 0x001fe2000f8e022d */
[----:B---3--:R-:W-:Y:S01]  /*1f90*/  IABS R0, R0 ;  /* 0x0000000000007213 */ /* 0x008fe20000000000 */
[----:B------:R-:W-:Y:S01]  /*1fa0*/  LDS.128 R36, [R4+0xc0] ;  /* 0x0000c00004247984 */ /* 0x000fe20000000c00 */
[----:B------:R-:W-:Y:S02]  /*1fb0*/  MOV R7, UR8 ;  /* 0x0000000800077c02 */ /* 0x000fe40008000f00 */
[----:B------:R-:W-:Y:S01]  /*1fc0*/  MOV R8, R0 ;  /* 0x0000000000087202 */ /* 0x000fe20000000f00 */
[----:B------:R-:W-:Y:S01]  /*1fd0*/  LDS.128 R40, [R4+0xd0] ;  /* 0x0000d00004287984 */ /* 0x000fe20000000c00 */
[----:B------:R-:W-:-:S02]  /*1fe0*/  ISETP.NE.AND.EX P0, PT, RZ, UR5, PT, P0 ;  /* 0x00000005ff007c0c */ /* 0x000fc4000bf05300 */
[----:B------:R-:W0:Y:S01]  /*1ff0*/  I2F.RP R0, R8 ;  /* 0x0000000800007306 */ /* 0x000e220000209400 */
[----:B------:R-:W-:Y:S04]  /*2000*/  LDS.128 R44, [R4+0xe0] ;  /* 0x0000e000042c7984 */ /* 0x000fe80000000c00 */
[----:B------:R-:W-:Y:S04]  /*2010*/  LDS.128 R48, [R4+0xf0] ;  /* 0x0000f00004307984 */ /* 0x000fe80000000c00 */
[----:B------:R-:W-:Y:S04]  /*2020*/  LDS.128 R52, [R4+0x100] ;  /* 0x0001000004347984 */ /* 0x000fe80000000c00 */
[----:B-----5:R-:W-:Y:S01]  /*2030*/  STL.64 [R1+0x50], R12 ;  /* 0x0000500c01007387 */ /* 0x020fe20000100a00 */
[----:B0-----:R-:W0:Y:S03]  /*2040*/  MUFU.RCP R0, R0 ;  /* 0x0000000000007308 */ /* 0x001e260000001000 */
[----:B------:R-:W-:Y:S04]  /*2050*/  STL.64 [R1+0x58], R14 ;  /* 0x0000580e01007387 */ /* 0x000fe80000100a00 */
[----:B------:R-:W1:Y:S04]  /*2060*/  LDS.128 R12, [R4+0x60] ;  /* 0x00006000040c7984 */ /* 0x000e680000000c00 */
[----:B------:R-:W-:Y:S04]  /*2070*/  STL.64 [R1+0x40], R20 ;  /* 0x0000401401007387 */ /* 0x000fe80000100a00 */
[----:B------:R-:W-:Y:S01]  /*2080*/  STL.64 [R1+0x48], R22 ;  /* 0x0000481601007387 */ /* 0x000fe20000100a00 */
[----:B0-----:R-:W-:-:S03]  /*2090*/  IADD3 R3, PT, PT, R0, 0xffffffe, RZ ;  /* 0x0ffffffe00037810 */ /* 0x001fc60007ffe0ff */
[----:B------:R-:W0:Y:S01]  /*20a0*/  LDS.128 R20, [R4+0x80] ;  /* 0x0000800004147984 */ /* 0x000e220000000c00 */
[----:B------:R-:W-:-:S03]  /*20b0*/  IADD3 R0, PT, PT, R19, R16, RZ ;  /* 0x0000001013007210 */ /* 0x000fc60007ffe0ff */
[----:B------:R-:W-:Y:S01]  /*20c0*/  LDS.128 R56, [R4+0x110] ;  /* 0x0001100004387984 */ /* 0x000fe20000000c00 */
[----:B------:R-:W2:Y:S01]  /*20d0*/  F2I.FTZ.U32.TRUNC.NTZ R3, R3 ;  /* 0x0000000300037305 */ /* 0x000ea2000021f000 */
[----:B------:R-:W-:Y:S02]  /*20e0*/  IADD3 R252, P1, P2, R5, UR46, R0 ;  /* 0x0000002e05fc7c10 */ /* 0x000fe4000fa3e000 */
[----:B------:R-:W-:Y:S02]  /*20f0*/  LDS.128 R60, [R4+0x120] ;  /* 0x00012000043c7984 */ /* 0x000fe40000000c00 */
[----:B------:R-:W-:Y:S02]  /*2100*/  IADD3.X R251, PT, PT, R251, UR47, RZ, P1, P2 ;  /* 0x0000002ffbfb7c10 */ /* 0x000fe40008fe44ff */
[----:B------:R-:W-:Y:S04]  /*2110*/  LDS.128 R64, [R4+0x130] ;  /* 0x0001300004407984 */ /* 0x000fe80000000c00 */
[----:B------:R-:W-:Y:S04]  /*2120*/  LDS.128 R68, [R4+0x140] ;  /* 0x0001400004447984 */ /* 0x000fe80000000c00 */
[----:B------:R-:W-:Y:S01]  /*2130*/  LDS.128 R72, [R4+0x150] ;  /* 0x0001500004487984 */ /* 0x000fe20000000c00 */
[----:B--2---:R-:W-:-:S03]  /*2140*/  IADD3 R6, PT, PT, RZ, -R3, RZ ;  /* 0x80000003ff067210 */ /* 0x004fc60007ffe0ff */
[----:B------:R-:W-:Y:S02]  /*2150*/  LDS.128 R76, [R4+0x160] ;  /* 0x00016000044c7984 */ /* 0x000fe40000000c00 */
[----:B------:R-:W-:Y:S02]  /*2160*/  IMAD R5, R6, R8, RZ ;  /* 0x0000000806057224 */ /* 0x000fe400078e02ff */
[----:B-1----:R-:W-:Y:S04]  /*2170*/  STL.64 [R1+0x30], R12 ;  /* 0x0000300c01007387 */ /* 0x002fe80000100a00 */
[----:B------:R-:W-:Y:S04]  /*2180*/  STL.64 [R1+0x38], R14 ;  /* 0x0000380e01007387 */ /* 0x000fe80000100a00 */
[----:B------:R-:W1:Y:S04]  /*2190*/  LDS.128 R12, [R4+0x90] ;  /* 0x00009000040c7984 */ /* 0x000e680000000c00 */
[----:B------:R-:W-:Y:S04]  /*21a0*/  STL.64 [R1+0x20], R24 ;  /* 0x0000201801007387 */ /* 0x000fe80000100a00 */
[----:B------:R-:W2:Y:S04]  /*21b0*/  LDS.128 R80, [R4+0x170] ;  /* 0x0001700004507984 */ /* 0x000ea80000000c00 */
[----:B------:R-:W3:Y:S04]  /*21c0*/  LDS.128 R84, [R4+0x180] ;  /* 0x0001800004547984 */ /* 0x000ee80000000c00 */
[----:B------:R-:W4:Y:S04]  /*21d0*/  LDS.128 R88, [R4+0x190] ;  /* 0x0001900004587984 */ /* 0x000f280000000c00 */
[----:B------:R-:W0:Y:S04]  /*21e0*/  LDS.128 R92, [R4+0x1a0] ;  /* 0x0001a000045c7984 */ /* 0x000e280000000c00 */
[----:B------:R-:W0:Y:S04]  /*21f0*/  LDS.128 R96, [R4+0x1b0] ;  /* 0x0001b00004607984 */ /* 0x000e280000000c00 */
[----:B------:R-:W1:Y:S04]  /*2200*/  LDS.128 R100, [R4+0x1c0] ;  /* 0x0001c00004647984 */ /* 0x000e680000000c00 */
[----:B------:R-:W1:Y:S04]  /*2210*/  LDS.128 R104, [R4+0x1d0] ;  /* 0x0001d00004687984 */ /* 0x000e680000000c00 */
[----:B------:R-:W2:Y:S04]  /*2220*/  LDS.128 R108, [R4+0x1e0] ;  /* 0x0001e000046c7984 */ /* 0x000ea80000000c00 */
[----:B------:R-:W2:Y:S04]  /*2230*/  LDS.128 R112, [R4+0x1f0] ;  /* 0x0001f00004707984 */ /* 0x000ea80000000c00 */
[----:B------:R-:W2:Y:S04]  /*2240*/  LDS.128 R116, [R4+0x200] ;  /* 0x0002000004747984 */ /* 0x000ea80000000c00 */
[----:B------:R-:W2:Y:S04]  /*2250*/  LDS.128 R120, [R4+0x210] ;  /* 0x0002100004787984 */ /* 0x000ea80000000c00 */
[----:B------:R-:W2:Y:S04]  /*2260*/  LDS.128 R124, [R4+0x220] ;  /* 0x00022000047c7984 */ /* 0x000ea80000000c00 */
[----:B------:R5:W2:Y:S04]  /*2270*/  LDS.128 R128, [R4+0x230] ;  /* 0x0002300004807984 */ /* 0x000aa80000000c00 */
[----:B------:R-:W-:Y:S01]  /*2280*/  STL.64 [R1+0x28], R26 ;  /* 0x0000281a01007387 */ /* 0x000fe20000100a00 */
[----:B-----5:R-:W-:-:S03]  /*2290*/  IMAD.IADD R4, R17, 0x1, R10 ;  /* 0x0000000111047824 */ /* 0x020fc600078e020a */
[----:B0-----:R-:W-:Y:S04]  /*22a0*/  STL.64 [R1+0x10], R20 ;  /* 0x0000101401007387 */ /* 0x001fe80000100a00 */
[----:B------:R-:W-:Y:S04]  /*22b0*/  STL.64 [R1+0x18], R22 ;  /* 0x0000181601007387 */ /* 0x000fe80000100a00 */
[----:B-1----:R-:W-:Y:S04]  /*22c0*/  STL.64 [R1], R12 ;  /* 0x0000000c01007387 */ /* 0x002fe80000100a00 */
[----:B------:R-:W-:Y:S04]  /*22d0*/  STL.64 [R1+0x8], R14 ;  /* 0x0000080e01007387 */ /* 0x000fe80000100a00 */
[----:B------:R0:W-:Y:S02]  /*22e0*/  STL [R1+0x64], R4 ;  /* 0x0000640401007387 */ /* 0x0001e40000100800 */
[----:B0-----:R-:W-:Y:S01]  /*22f0*/  IADD3 R4, PT, PT, R19, R2, RZ ;  /* 0x0000000213047210 */ /* 0x001fe20007ffe0ff */
[----:B------:R-:W-:-:S04]  /*2300*/  HFMA2 R2, -RZ, RZ, 0, 0 ;  /* 0x00000000ff027431 */ /* 0x000fc800000001ff */
[----:B------:R0:W-:Y:S01]  /*2310*/  STL [R1+0x70], R4 ;  /* 0x0000700401007387 */ /* 0x0001e20000100800 */
[----:B------:R-:W-:-:S04]  /*2320*/  IMAD.HI.U32 R3, R3, R5, R2 ;  /* 0x0000000503037227 */ /* 0x000fc800078e0002 */
[----:B------:R-:W-:Y:S01]  /*2330*/  IMAD R2, R7, UR4, R0 ;  /* 0x0000000407027c24 */ /* 0x000fe2000f8e0200 */
[----:B------:R0:W-:Y:S04]  /*2340*/  STL [R1+0x6c], R3 ;  /* 0x00006c0301007387 */ /* 0x0001e80000100800 */
[----:B--234-:R0:W-:Y:S02]  /*2350*/  STL [R1+0x60], R2 ;  /* 0x0000600201007387 */ /* 0x01c1e40000100800 */
.L_x_3192:
[----:B0-----:R-:W2:Y:S01]  /*2360*/  LDL R3, [R1+0x6c] ;  /* 0x00006c0001037983 */ /* 0x001ea20000100800 */
[----:B------:R-:W0:Y:S01]  /*2370*/  LDC R250, c[0x0][0x3f4] ;  /* 0x0000fd00fffa7b82 */ /* 0x000e220000000800 */
[----:B------:R-:W-:Y:S02]  /*2380*/  IABS R2, R0 ;  /* 0x0000000000027213 */ /* 0x000fe40000000000 */
[----:B------:R-:W-:-:S05]  /*2390*/  ISETP.GE.AND P3, PT, R0, RZ, PT ;  /* 0x000000ff0000720c */ /* 0x000fca0003f66270 */
[----:B------:R-:W1:Y:S01]  /*23a0*/  LDC R5, c[0x0][0x3f4] ;  /* 0x0000fd00ff057b82 */ /* 0x000e620000000800 */
[----:B0-----:R-:W-:Y:S02]  /*23b0*/  IABS R4, R250 ;  /* 0x000000fa00047213 */ /* 0x001fe40000000000 */
[----:B-1----:R-:W-:Y:S01]  /*23c0*/  IABS R5, R5 ;  /* 0x0000000500057213 */ /* 0x002fe20000000000 */
[----:B--2---:R-:W-:-:S05]  /*23d0*/  IMAD.HI.U32 R3, R3, R2, RZ ;  /* 0x0000000203037227 */ /* 0x004fca00078e00ff */
[----:B------:R-:W-:-:S05]  /*23e0*/  IADD3 R3, PT, PT, -R3, RZ, RZ ;  /* 0x000000ff03037210 */ /* 0x000fca0007ffe1ff */
[----:B------:R-:W-:-:S05]  /*23f0*/  IMAD R2, R4, R3, R2 ;  /* 0x0000000304027224 */ /* 0x000fca00078e0202 */
[----:B------:R-:W-:-:S13]  /*2400*/  ISETP.GT.U32.AND P1, PT, R5, R2, PT ;  /* 0x000000020500720c */ /* 0x000fda0003f24070 */
[----:B------:R-:W-:Y:S01]  /*2410*/  @!P1 IMAD.IADD R2, R2, 0x1, -R4 ;  /* 0x0000000102029824 */ /* 0x000fe200078e0a04 */
[----:B------:R-:W-:-:S04]  /*2420*/  ISETP.GE.AND P1, PT, R0, UR45, PT ;  /* 0x0000002d00007c0c */ /* 0x000fc8000bf26270 */
[----:B------:R-:W-:-:S09]  /*2430*/  ISETP.GT.U32.AND P2, PT, R5, R2, PT ;  /* 0x000000020500720c */ /* 0x000fd20003f44070 */
[C---:B------:R-:W-:Y:S02]  /*2440*/  @!P1 IMAD R6, R250.reuse, UR41, RZ ;  /* 0x00000029fa069c24 */ /* 0x040fe4000f8e02ff */
[----:B------:R-:W-:Y:S02]  /*2450*/  @!P1 IMAD R247, R250, UR41, RZ ;  /* 0x00000029faf79c24 */ /* 0x000fe4000f8e02ff */
[----:B------:R-:W-:Y:S02]  /*2460*/  @!P2 IADD3 R2, PT, PT, R2, -R4, RZ ;  /* 0x800000040202a210 */ /* 0x000fe40007ffe0ff */
[----:B------:R-:W-:Y:S02]  /*2470*/  ISETP.NE.AND P2, PT, R250, RZ, PT ;  /* 0x000000fffa00720c */ /* 0x000fe40003f45270 */
[----:B------:R-:W-:Y:S02]  /*2480*/  MOV R248, R2 ;  /* 0x0000000200f87202 */ /* 0x000fe40000000f00 */
[----:B------:R-:W0:Y:S01]  /*2490*/  @!P1 LDC.64 R2, c[0x0][0x3b8] ;  /* 0x0000ee00ff029b82 */ /* 0x000e220000000a00 */
[----:B------:R-:W-:-:S02]  /*24a0*/  @!P1 SHF.R.S32.HI R240, RZ, 0x1f, R6 ;  /* 0x0000001ffff09819 */ /* 0x000fc40000011406 */
[----:B------:R-:W-:-:S06]  /*24b0*/  @!P3 IMAD.MOV R248, RZ, RZ, -R248 ;  /* 0x000000fffff8b224 */ /* 0x000fcc00078e0af8 */
[----:B------:R-:W-:-:S04]  /*24c0*/  @!P2 LOP3.LUT R248, RZ, R250, RZ, 0x33, !PT ;  /* 0x000000fafff8a212 */ /* 0x000fc800078e33ff */
[----:B------:R-:W-:Y:S02]  /*24d0*/  @!P1 IADD3 R7, PT, PT, R248, R250, RZ ;  /* 0x000000faf8079210 */ /* 0x000fe40007ffe0ff */
[----:B------:R-:W-:-:S03]  /*24e0*/  @!P1 LEA R4, R250, R248, 0x1 ;  /* 0x000000f8fa049211 */ /* 0x000fc600078e08ff */
[----:B------:R-:W-:Y:S01]  /*24f0*/  @!P1 IMAD.SHL.U32 R7, R7, 0x4, RZ ;  /* 0x0000000407079824 */ /* 0x000fe200078e00ff */
[----:B------:R-:W-:-:S04]  /*2500*/  @!P1 SHF.L.U32 R4, R4, 0x2, RZ ;  /* 0x0000000204049819 */ /* 0x000fc800000006ff */
[C---:B------:R-:W-:Y:S02]  /*2510*/  @!P1 IADD3 R5, P2, PT, R6.reuse, R7, RZ ;  /* 0x0000000706059210 */ /* 0x040fe40007f5e0ff */
[----:B------:R-:W-:Y:S02]  /*2520*/  @!P1 IADD3 R6, P3, PT, R6, R4, RZ ;  /* 0x0000000406069210 */ /* 0x000fe40007f7e0ff */
[-C--:B------:R-:W-:Y:S02]  /*2530*/  @!P1 LEA.HI.X.SX32 R7, R7, R240.reuse, 0x1, P2 ;  /* 0x000000f007079211 */ /* 0x080fe400010f0eff */
[----:B------:R-:W-:Y:S02]  /*2540*/  @!P1 LEA.HI.X.SX32 R240, R4, R240, 0x1, P3 ;  /* 0x000000f004f09211 */ /* 0x000fe400018f0eff */
[CC--:B0-----:R-:W-:Y:S02]  /*2550*/  @!P1 LEA R242, P2, R5.reuse, R2.reuse, 0x2 ;  /* 0x0000000205f29211 */ /* 0x0c1fe400078410ff */
[----:B------:R-:W-:Y:S01]  /*2560*/  @!P1 LEA R4, P3, R6, R2, 0x2 ;  /* 0x0000000206049211 */ /* 0x000fe200078610ff */
[----:B------:R-:W-:Y:S01]  /*2570*/  @!P1 IMAD R2, R250, UR41, RZ ;  /* 0x00000029fa029c24 */ /* 0x000fe2000f8e02ff */
[----:B------:R-:W-:-:S02]  /*2580*/  @!P1 LEA.HI.X R243, R5, R3, R7, 0x2, P2 ;  /* 0x0000000305f39211 */ /* 0x000fc400010f1407 */
[----:B------:R-:W-:Y:S02]  /*2590*/  @!P1 LEA.HI.X R5, R6, R3, R240, 0x2, P3 ;  /* 0x0000000306059211 */ /* 0x000fe400018f14f0 */
[----:B------:R-:W0:Y:S01]  /*25a0*/  @!P1 LDC.64 R6, c[0x0][0x3b8] ;  /* 0x0000ee00ff069b82 */ /* 0x000e220000000a00 */
[----:B------:R-:W-:Y:S01]  /*25b0*/  @!P1 IADD3 R3, PT, PT, R248, R250, RZ ;  /* 0x000000faf8039210 */ /* 0x000fe20007ffe0ff */
[----:B-----5:R1:W5:Y:S01]  /*25c0*/  @!P1 LDG.E.128 R132, desc[UR36][R242.64] ;  /* 0x00000024f2849981 */ /* 0x020362000c1e1d00 */
[C---:B------:R-:W-:Y:S02]  /*25d0*/  @!P1 LEA R240, R250.reuse, R248, 0x2 ;  /* 0x000000f8faf09211 */ /* 0x040fe400078e10ff */
[----:B------:R-:W-:Y:S01]  /*25e0*/  @!P1 SHF.R.S32.HI R245, RZ, 0x1f, R2 ;  /* 0x0000001ffff59819 */ /* 0x000fe20000011402 */
[----:B------:R-:W-:Y:S01]  /*25f0*/  @!P1 IMAD R3, R250, 0x2, R3 ;  /* 0x00000002fa039824 */ /* 0x000fe200078e0203 */
[----:B------:R-:W-:Y:S01]  /*2600*/  @!P1 SHF.L.U32 R246, R240, 0x2, RZ ;  /* 0x00000002f0f69819 */ /* 0x000fe200000006ff */
[----:B------:R2:W5:Y:S02]  /*2610*/  @!P1 LDG.E.128 R136, desc[UR36][R4.64] ;  /* 0x0000002404889981 */ /* 0x000564000c1e1d00 */
[----:B------:R-:W-:Y:S01]  /*2620*/  @!P1 IMAD.SHL.U32 R240, R3, 0x4, RZ ;  /* 0x0000000403f09824 */ /* 0x000fe200078e00ff */
[----:B------:R-:W-:-:S04]  /*2630*/  @!P1 IADD3 R241, P3, PT, R2, R246, RZ ;  /* 0x000000f602f19210 */ /* 0x000fc80007f7e0ff */
[----:B------:R-:W-:Y:S02]  /*2640*/  @!P1 IADD3 R244, P2, PT, R2, R240, RZ ;  /* 0x000000f002f49210 */ /* 0x000fe40007f5e0ff */
[----:B------:R-:W3:Y:S01]  /*2650*/  @!P1 LDC.64 R2, c[0x0][0x3b8] ;  /* 0x0000ee00ff029b82 */ /* 0x000ee20000000a00 */
[-C--:B------:R-:W-:Y:S02]  /*2660*/  @!P1 LEA.HI.X.SX32 R246, R246, R245.reuse, 0x1, P3 ;  /* 0x000000f5f6f69211 */ /* 0x080fe400018f0eff */
[----:B------:R-:W-:Y:S02]  /*2670*/  @!P1 LEA.HI.X.SX32 R245, R240, R245, 0x1, P2 ;  /* 0x000000f5f0f59211 */ /* 0x000fe400010f0eff */
[CC--:B0-----:R-:W-:Y:S02]  /*2680*/  @!P1 LEA R240, P3, R241.reuse, R6.reuse, 0x2 ;  /* 0x00000006f1f09211 */ /* 0x0c1fe400078610ff */
[----:B------:R-:W-:Y:S02]  /*2690*/  @!P1 LEA R6, P2, R244, R6, 0x2 ;  /* 0x00000006f4069211 */ /* 0x000fe400078410ff */
[----:B------:R-:W-:-:S02]  /*26a0*/  @!P1 LEA.HI.X R241, R241, R7, R246, 0x2, P3 ;  /* 0x00000007f1f19211 */ /* 0x000fc400018f14f6 */
[----:B------:R-:W-:Y:S01]  /*26b0*/  @!P1 LEA.HI.X R7, R244, R7, R245, 0x2, P2 ;  /* 0x00000007f4079211 */ /* 0x000fe200010f14f5 */
[----:B------:R-:W-:Y:S01]  /*26c0*/  @!P1 IMAD R245, R250, UR41, RZ ;  /* 0x00000029faf59c24 */ /* 0x000fe2000f8e02ff */
[C---:B-1----:R-:W-:Y:S01]  /*26d0*/  @!P1 IADD3 R242, PT, PT, R248.reuse, R250, RZ ;  /* 0x000000faf8f29210 */ /* 0x042fe20007ffe0ff */
[----:B------:R0:W5:Y:S03]  /*26e0*/  @!P1 LDG.E.128 R140, desc[UR36][R240.64] ;  /* 0x00000024f08c9981 */ /* 0x000166000c1e1d00 */
[----:B------:R-:W-:Y:S01]  /*26f0*/  @!P1 LEA R244, P2, R248, R245, 0x2 ;  /* 0x000000f5f8f49211 */ /* 0x000fe200078410ff */
[----:B------:R1:W5:Y:S03]  /*2700*/  @!P1 LDG.E.128 R144, desc[UR36][R6.64] ;  /* 0x0000002406909981 */ /* 0x000366000c1e1d00 */
[----:B------:R-:W-:-:S02]  /*2710*/  @!P1 LEA.HI.X.SX32 R245, R245, RZ, 0x1, P2 ;  /* 0x000000fff5f59211 */ /* 0x000fc400010f0eff */
[----:B---3--:R-:W-:-:S04]  /*2720*/  @!P1 LEA R2, P2, R244, R2, 0x2 ;  /* 0x00000002f4029211 */ /* 0x008fc800078410ff */
[----:B------:R-:W-:Y:S02]  /*2730*/  @!P1 LEA.HI.X R3, R244, R3, R245, 0x2, P2 ;  /* 0x00000003f4039211 */ /* 0x000fe400010f14f5 */
[----:B------:R-:W-:Y:S02]  /*2740*/  @!P1 LEA R242, R250, R242, 0x2 ;  /* 0x000000f2faf29211 */ /* 0x000fe400078e10ff */
[-C--:B--2---:R-:W-:Y:S01]  /*2750*/  IADD3 R4, PT, PT, R248, R250.reuse, RZ ;  /* 0x000000faf8047210 */ /* 0x084fe20007ffe0ff */
[----:B0-----:R-:W-:Y:S01]  /*2760*/  @!P1 IMAD R241, R250, UR41, RZ ;  /* 0x00000029faf19c24 */ /* 0x001fe2000f8e02ff */
[----:B------:R-:W-:Y:S01]  /*2770*/  @!P1 IADD3 R244, PT, PT, R248, R250, RZ ;  /* 0x000000faf8f49210 */ /* 0x000fe20007ffe0ff */
[----:B-1----:R-:W0:Y:S01]  /*2780*/  @!P1 LDC.64 R6, c[0x0][0x3b8] ;  /* 0x0000ee00ff069b82 */ /* 0x002e220000000a00 */
[----:B------:R-:W5:Y:S02]  /*2790*/  @!P1 LDG.E.128 R148, desc[UR36][R2.64] ;  /* 0x0000002402949981 */ /* 0x000f64000c1e1d00 */
[----:B------:R-:W-:-:S05]  /*27a0*/  @!P1 LEA R244, R250, R244, 0x2 ;  /* 0x000000f4faf49211 */ /* 0x000fca00078e10ff */
[----:B------:R-:W-:-:S05]  /*27b0*/  @!P1 IMAD.SHL.U32 R246, R244, 0x4, RZ ;  /* 0x00000004f4f69824 */ /* 0x000fca00078e00ff */
[----:B------:R-:W-:Y:S02]  /*27c0*/  @!P1 SHF.R.S32.HI R244, RZ, 0x1f, R246 ;  /* 0x0000001ffff49819 */ /* 0x000fe400000114f6 */
[----:B------:R-:W-:-:S04]  /*27d0*/  @!P1 IADD3 R246, P2, PT, R247, R246, RZ ;  /* 0x000000f6f7f69210 */ /* 0x000fc80007f5e0ff */
[----:B------:R-:W-:Y:S02]  /*27e0*/  @!P1 LEA.HI.X.SX32 R247, R247, R244, 0x1, P2 ;  /* 0x000000f4f7f79211 */ /* 0x000fe400010f0eff */
[----:B------:R-:W1:Y:S01]  /*27f0*/  @!P1 LDC.64 R244, c[0x0][0x3b8] ;  /* 0x0000ee00fff49b82 */ /* 0x000e620000000a00 */
[----:B------:R-:W-:Y:S01]  /*2800*/  @!P1 IMAD.IADD R242, R242, 0x1, R250 ;  /* 0x00000001f2f29824 */ /* 0x000fe200078e02fa */
[----:B-1----:R-:W-:-:S04]  /*2810*/  @!P1 LEA R244, P2, R246, R244, 0x2 ;  /* 0x000000f4f6f49211 */ /* 0x002fc800078410ff */
[----:B------:R-:W-:Y:S02]  /*2820*/  @!P1 LEA.HI.X R245, R246, R245, R247, 0x2, P2 ;  /* 0x000000f5f6f59211 */ /* 0x000fe400010f14f7 */
[----:B------:R-:W-:Y:S01]  /*2830*/  @!P1 SHF.L.U32 R246, R242, 0x2, RZ ;  /* 0x00000002f2f69819 */ /* 0x000fe200000006ff */
[C---:B------:R-:W-:Y:S02]  /*2840*/  @!P1 IMAD R242, R250.reuse, UR41, RZ ;  /* 0x00000029faf29c24 */ /* 0x040fe4000f8e02ff */
[----:B------:R-:W-:Y:S01]  /*2850*/  IMAD R240, R250, 0x4, R4 ;  /* 0x00000004faf07824 */ /* 0x000fe200078e0204 */
[----:B------:R-:W-:Y:S01]  /*2860*/  @!P1 SHF.R.S32.HI R243, RZ, 0x1f, R246 ;  /* 0x0000001ffff39819 */ /* 0x000fe200000114f6 */
[----:B------:R-:W1:Y:S01]  /*2870*/  @!P1 LDC.64 R4, c[0x0][0x3b8] ;  /* 0x0000ee00ff049b82 */ /* 0x000e620000000a00 */
[C---:B------:R-:W-:Y:S01]  /*2880*/  @!P1 IADD3 R246, P2, PT, R242.reuse, R246, RZ ;  /* 0x000000f6f2f69210 */ /* 0x040fe20007f5e0ff */
[----:B------:R2:W5:Y:S03]  /*2890*/  @!P1 LDG.E.128 R152, desc[UR36][R244.64] ;  /* 0x00000024f4989981 */ /* 0x000566000c1e1d00 */
[----:B------:R-:W-:-:S03]  /*28a0*/  @!P1 LEA.HI.X.SX32 R247, R242, R243, 0x1, P2 ;  /* 0x000000f3f2f79211 */ /* 0x000fc600010f0eff */
[----:B------:R-:W3:Y:S01]  /*28b0*/  @!P1 LDC.64 R242, c[0x0][0x3b8] ;  /* 0x0000ee00fff29b82 */ /* 0x000ee20000000a00 */
[----:B------:R-:W-:-:S07]  /*28c0*/  LEA R240, R250, R240, 0x1 ;  /* 0x000000f0faf07211 */ /* 0x000fce00078e08ff */
[----:B--2---:R-:W2:Y:S01]  /*28d0*/  @!P1 LDC.64 R244, c[0x0][0x3b8] ;  /* 0x0000ee00fff49b82 */ /* 0x004ea20000000a00 */
[----:B---3--:R-:W-:-:S04]  /*28e0*/  @!P1 LEA R242, P2, R246, R242, 0x2 ;  /* 0x000000f2f6f29211 */ /* 0x008fc800078410ff */
[----:B------:R-:W-:Y:S02]  /*28f0*/  @!P1 LEA.HI.X R243, R246, R243, R247, 0x2, P2 ;  /* 0x000000f3f6f39211 */ /* 0x000fe400010f14f7 */
[----:B------:R-:W-:-:S03]  /*2900*/  LEA R246, R250, R240, 0x1 ;  /* 0x000000f0faf67211 */ /* 0x000fc600078e08ff */
[----:B------:R3:W5:Y:S02]  /*2910*/  @!P1 LDG.E.128 R156, desc[UR36][R242.64] ;  /* 0x00000024f29c9981 */ /* 0x000764000c1e1d00 */
[----:B------:R-:W-:-:S05]  /*2920*/  @!P1 IMAD.SHL.U32 R240, R246, 0x4, RZ ;  /* 0x00000004f6f09824 */ /* 0x000fca00078e00ff */
[----:B------:R-:W-:Y:S02]  /*2930*/  @!P1 SHF.R.S32.HI R247, RZ, 0x1f, R240 ;  /* 0x0000001ffff79819 */ /* 0x000fe400000114f0 */
[C---:B------:R-:W-:Y:S01]  /*2940*/  @!P1 IADD3 R240, P2, PT, R241.reuse, R240, RZ ;  /* 0x000000f0f1f09210 */ /* 0x040fe20007f5e0ff */
[----:B------:R-:W-:Y:S01]  /*2950*/  IMAD R2, R250, 0x2, R246 ;  /* 0x00000002fa027824 */ /* 0x000fe200078e02f6 */
[----:B---3--:R-:W3:Y:S02]  /*2960*/  @!P1 LDC.64 R242, c[0x0][0x3b8] ;  /* 0x0000ee00fff29b82 */ /* 0x008ee40000000a00 */
[----:B------:R-:W-:Y:S02]  /*2970*/  @!P1 LEA.HI.X.SX32 R241, R241, R247, 0x1, P2 ;  /* 0x000000f7f1f19211 */ /* 0x000fe400010f0eff */
[----:B-1----:R-:W-:-:S04]  /*2980*/  @!P1 LEA R4, P2, R240, R4, 0x2 ;  /* 0x00000004f0049211 */ /* 0x002fc800078410ff */
[----:B------:R-:W-:Y:S02]  /*2990*/  @!P1 LEA.HI.X R5, R240, R5, R241, 0x2, P2 ;  /* 0x00000005f0059211 */ /* 0x000fe400010f14f1 */
[----:B------:R-:W-:Y:S01]  /*29a0*/  @!P1 IADD3 R240, PT, PT, R246, R250, RZ ;  /* 0x000000faf6f09210 */ /* 0x000fe20007ffe0ff */
[----:B------:R-:W-:Y:S01]  /*29b0*/  @!P1 IMAD R241, R250, UR41, RZ ;  /* 0x00000029faf19c24 */ /* 0x000fe2000f8e02ff */
[----:B------:R-:W-:Y:S01]  /*29c0*/  @!P1 SHF.L.U32 R3, R2, 0x2, RZ ;  /* 0x0000000202039819 */ /* 0x000fe200000006ff */
[----:B------:R1:W5:Y:S01]  /*29d0*/  @!P1 LDG.E.128 R160, desc[UR36][R4.64] ;  /* 0x0000002404a09981 */ /* 0x000362000c1e1d00 */
[----:B------:R-:W-:-:S04]  /*29e0*/  @!P1 SHF.L.U32 R240, R240, 0x2, RZ ;  /* 0x00000002f0f09819 */ /* 0x000fc800000006ff */
[----:B------:R-:W-:Y:S02]  /*29f0*/  @!P1 SHF.R.S32.HI R247, RZ, 0x1f, R240 ;  /* 0x0000001ffff79819 */ /* 0x000fe400000114f0 */
[C---:B------:R-:W-:Y:S01]  /*2a00*/  @!P1 IADD3 R240, P2, PT, R241.reuse, R240, RZ ;  /* 0x000000f0f1f09210 */ /* 0x040fe20007f5e0ff */
[----:B------:R-:W-:Y:S01]  /*2a10*/  @!P1 IMAD R246, R250, UR41, RZ ;  /* 0x00000029faf69c24 */ /* 0x000fe2000f8e02ff */
[----:B-1----:R-:W1:Y:S02]  /*2a20*/  @!P1 LDC.64 R4, c[0x0][0x3b8] ;  /* 0x0000ee00ff049b82 */ /* 0x002e640000000a00 */
[----:B------:R-:W-:Y:S02]  /*2a30*/  @!P1 LEA.HI.X.SX32 R241, R241, R247, 0x1, P2 ;  /* 0x000000f7f1f19211 */ /* 0x000fe400010f0eff */
[----:B0-----:R-:W-:-:S04]  /*2a40*/  @!P1 LEA R6, P2, R240, R6, 0x2 ;  /* 0x00000006f0069211 */ /* 0x001fc800078410ff */
[----:B------:R-:W-:Y:S02]  /*2a50*/  @!P1 LEA.HI.X R7, R240, R7, R241, 0x2, P2 ;  /* 0x00000007f0079211 */ /* 0x000fe400010f14f1 */
[----:B------:R-:W0:Y:S01]  /*2a60*/  @!P1 LDC.64 R240, c[0x0][0x3b8] ;  /* 0x0000ee00fff09b82 */ /* 0x000e220000000a00 */
[----:B------:R-:W-:Y:S02]  /*2a70*/  @!P1 SHF.R.S32.HI R247, RZ, 0x1f, R3 ;  /* 0x0000001ffff79819 */ /* 0x000fe40000011403 */
[C---:B------:R-:W-:Y:S01]  /*2a80*/  @!P1 IADD3 R3, P2, PT, R246.reuse, R3, RZ ;  /* 0x00000003f6039210 */ /* 0x040fe20007f5e0ff */
[----:B------:R-:W5:Y:S03]  /*2a90*/  @!P1 LDG.E.128 R164, desc[UR36][R6.64] ;  /* 0x0000002406a49981 */ /* 0x000f66000c1e1d00 */
[----:B------:R-:W-:Y:S02]  /*2aa0*/  @!P1 LEA.HI.X.SX32 R246, R246, R247, 0x1, P2 ;  /* 0x000000f7f6f69211 */ /* 0x000fe400010f0eff */
[----:B0-----:R-:W-:-:S04]  /*2ab0*/  @!P1 LEA R240, P2, R3, R240, 0x2 ;  /* 0x000000f003f09211 */ /* 0x001fc800078410ff */
[----:B------:R-:W-:Y:S02]  /*2ac0*/  @!P1 LEA.HI.X R241, R3, R241, R246, 0x2, P2 ;  /* 0x000000f103f19211 */ /* 0x000fe400010f14f6 */
[----:B------:R-:W-:Y:S01]  /*2ad0*/  @!P1 IADD3 R3, PT, PT, R2, R250, RZ ;  /* 0x000000fa02039210 */ /* 0x000fe20007ffe0ff */
[----:B------:R-:W-:Y:S02]  /*2ae0*/  @!P1 IMAD R246, R250, UR41, RZ ;  /* 0x00000029faf69c24 */ /* 0x000fe4000f8e02ff */
[----:B------:R0:W5:Y:S02]  /*2af0*/  @!P1 LDG.E.128 R168, desc[UR36][R240.64] ;  /* 0x00000024f0a89981 */ /* 0x000164000c1e1d00 */
[----:B------:R-:W-:-:S05]  /*2b00*/  @!P1 IMAD.SHL.U32 R3, R3, 0x4, RZ ;  /* 0x0000000403039824 */ /* 0x000fca00078e00ff */
[----:B------:R-:W-:Y:S02]  /*2b10*/  @!P1 SHF.R.S32.HI R247, RZ, 0x1f, R3 ;  /* 0x0000001ffff79819 */ /* 0x000fe40000011403 */
[C---:B------:R-:W-:Y:S01]  /*2b20*/  @!P1 IADD3 R3, P2, PT, R246.reuse, R3, RZ ;  /* 0x00000003f6039210 */ /* 0x040fe20007f5e0ff */
[----:B0-----:R-:W0:Y:S03]  /*2b30*/  @!P1 LDC.64 R240, c[0x0][0x3b8] ;  /* 0x0000ee00fff09b82 */ /* 0x001e260000000a00 */
[----:B------:R-:W-:Y:S02]  /*2b40*/  @!P1 LEA.HI.X.SX32 R246, R246, R247, 0x1, P2 ;  /* 0x000000f7f6f69211 */ /* 0x000fe400010f0eff */
[----:B--2---:R-:W-:-:S04]  /*2b50*/  @!P1 LEA R244, P2, R3, R244, 0x2 ;  /* 0x000000f403f49211 */ /* 0x004fc800078410ff */
[----:B------:R-:W-:Y:S02]  /*2b60*/  @!P1 LEA.HI.X R245, R3, R245, R246, 0x2, P2 ;  /* 0x000000f503f59211 */ /* 0x000fe400010f14f6 */
[C---:B------:R-:W-:Y:S01]  /*2b70*/  @!P1 LEA R3, R250.reuse, R2, 0x1 ;  /* 0x00000002fa039211 */ /* 0x040fe200078e08ff */
[C---:B------:R-:W-:Y:S01]  /*2b80*/  @!P1 IMAD R247, R250.reuse, UR41, RZ ;  /* 0x00000029faf79c24 */ /* 0x040fe2000f8e02ff */
[----:B------:R-:W-:Y:S01]  /*2b90*/  @!P1 LEA R6, R250, R248, 0x4 ;  /* 0x000000f8fa069211 */ /* 0x000fe200078e20ff */
[----:B------:R2:W5:Y:S01]  /*2ba0*/  @!P1 LDG.E.128 R172, desc[UR36][R244.64] ;  /* 0x00000024f4ac9981 */ /* 0x000562000c1e1d00 */
[----:B------:R-:W-:-:S04]  /*2bb0*/  @!P1 SHF.L.U32 R3, R3, 0x2, RZ ;  /* 0x0000000203039819 */ /* 0x000fc800000006ff */
[----:B------:R-:W-:Y:S02]  /*2bc0*/  @!P1 SHF.R.S32.HI R246, RZ, 0x1f, R3 ;  /* 0x0000001ffff69819 */ /* 0x000fe40000011403 */
[----:B------:R-:W-:-:S04]  /*2bd0*/  @!P1 IADD3 R3, P2, PT, R247, R3, RZ ;  /* 0x00000003f7039210 */ /* 0x000fc80007f5e0ff */
[----:B------:R-:W-:Y:S02]  /*2be0*/  @!P1 LEA.HI.X.SX32 R247, R247, R246, 0x1, P2 ;  /* 0x000000f6f7f79211 */ /* 0x000fe400010f0eff */
[----:B---3--:R-:W-:-:S04]  /*2bf0*/  @!P1 LEA R246, P2, R3, R242, 0x2 ;  /* 0x000000f203f69211 */ /* 0x008fc800078410ff */
[----:B------:R-:W-:Y:S01]  /*2c00*/  @!P1 LEA.HI.X R247, R3, R243, R247, 0x2, P2 ;  /* 0x000000f303f79211 */ /* 0x000fe200010f14f7 */
[C---:B------:R-:W-:Y:S02]  /*2c10*/  @!P1 IMAD R3, R250.reuse, 0x2, R2 ;  /* 0x00000002fa039824 */ /* 0x040fe400078e0202 */
[----:B------:R-:W-:Y:S02]  /*2c20*/  @!P1 IMAD R242, R250, UR41, RZ ;  /* 0x00000029faf29c24 */ /* 0x000fe4000f8e02ff */
[----:B------:R3:W5:Y:S01]  /*2c30*/  @!P1 LDG.E.128 R176, desc[UR36][R246.64] ;  /* 0x00000024f6b09981 */ /* 0x000762000c1e1d00 */
[----:B------:R-:W-:-:S04]  /*2c40*/  @!P1 IADD3 R3, PT, PT, R3, R250, RZ ;  /* 0x000000fa03039210 */ /* 0x000fc80007ffe0ff */
[----:B------:R-:W-:-:S04]  /*2c50*/  @!P1 SHF.L.U32 R3, R3, 0x2, RZ ;  /* 0x0000000203039819 */ /* 0x000fc800000006ff */
[----:B------:R-:W-:Y:S02]  /*2c60*/  @!P1 SHF.R.S32.HI R243, RZ, 0x1f, R3 ;  /* 0x0000001ffff39819 */ /* 0x000fe40000011403 */
[----:B------:R-:W-:Y:S01]  /*2c70*/  @!P1 IADD3 R3, P2, PT, R242, R3, RZ ;  /* 0x00000003f2039210 */ /* 0x000fe20007f5e0ff */
[----:B------:R-:W-:-:S03]  /*2c80*/  IMAD R2, R250, 0x2, R2 ;  /* 0x00000002fa027824 */ /* 0x000fc600078e0202 */
[----:B------:R-:W-:Y:S02]  /*2c90*/  @!P1 LEA.HI.X.SX32 R242, R242, R243, 0x1, P2 ;  /* 0x000000f3f2f29211 */ /* 0x000fe400010f0eff */
[C---:B-1----:R-:W-:Y:S02]  /*2ca0*/  @!P1 LEA R4, P2, R3.reuse, R4, 0x2 ;  /* 0x0000000403049211 */ /* 0x042fe400078410ff */
[----:B------:R-:W-:Y:S01]  /*2cb0*/  LEA R2, R250, R2, 0x1 ;  /* 0x00000002fa027211 */ /* 0x000fe200078e08ff */
[----:B------:R-:W-:Y:S01]  /*2cc0*/  @!P1 IMAD.SHL.U32 R243, R6, 0x4, RZ ;  /* 0x0000000406f39824 */ /* 0x000fe200078e00ff */
[----:B------:R-:W-:Y:S01]  /*2cd0*/  @!P1 LEA.HI.X R5, R3, R5, R242, 0x2, P2 ;  /* 0x0000000503059211 */ /* 0x000fe200010f14f2 */
[----:B------:R-:W-:Y:S01]  /*2ce0*/  @!P1 IMAD R3, R250, UR41, RZ ;  /* 0x00000029fa039c24 */ /* 0x000fe2000f8e02ff */
[----:B------:R-:W-:Y:S02]  /*2cf0*/  @!P1 SHF.L.U32 R6, R2, 0x2, RZ ;  /* 0x0000000202069819 */ /* 0x000fe400000006ff */
[----:B------:R-:W-:Y:S01]  /*2d00*/  LEA R249, R250, R2, 0x1 ;  /* 0x00000002faf97211 */ /* 0x000fe200078e08ff */
[----:B------:R1:W5:Y:S01]  /*2d10*/  @!P1 LDG.E.128 R180, desc[UR36][R4.64] ;  /* 0x0000002404b49981 */ /* 0x000362000c1e1d00 */
[----:B------:R-:W-:-:S02]  /*2d20*/  @!P1 SHF.R.S32.HI R242, RZ, 0x1f, R3 ;  /* 0x0000001ffff29819 */ /* 0x000fc40000011403 */
[C---:B------:R-:W-:Y:S02]  /*2d30*/  @!P1 IADD3 R7, P3, PT, R3.reuse, R243, RZ ;  /* 0x000000f303079210 */ /* 0x040fe40007f7e0ff */
[----:B------:R-:W-:Y:S02]  /*2d40*/  @!P1 IADD3 R3, P2, PT, R3, R6, RZ ;  /* 0x0000000603039210 */ /* 0x000fe40007f5e0ff */
[-C--:B------:R-:W-:Y:S02]  /*2d50*/  @!P1 LEA.HI.X.SX32 R243, R243, R242.reuse, 0x1, P3 ;  /* 0x000000f2f3f39211 */ /* 0x080fe400018f0eff */
[----:B------:R-:W-:Y:S02]  /*2d60*/  @!P1 LEA.HI.X.SX32 R242, R6, R242, 0x1, P2 ;  /* 0x000000f206f29211 */ /* 0x000fe400010f0eff */
[-C--:B0-----:R-:W-:Y:S01]  /*2d70*/  @!P1 LEA R6, P3, R7, R240.reuse, 0x2 ;  /* 0x000000f007069211 */ /* 0x081fe200078610ff */
[----:B------:R-:W-:Y:S01]  /*2d80*/  @!P1 IMAD R2, R250, UR41, RZ ;  /* 0x00000029fa029c24 */ /* 0x000fe2000f8e02ff */
[----:B------:R-:W-:-:S02]  /*2d90*/  @!P1 LEA R240, P2, R3, R240, 0x2 ;  /* 0x000000f003f09211 */ /* 0x000fc400078410ff */
[-C--:B------:R-:W-:Y:S01]  /*2da0*/  @!P1 LEA.HI.X R7, R7, R241.reuse, R243, 0x2, P3 ;  /* 0x000000f107079211 */ /* 0x080fe200018f14f3 */
[----:B------:R-:W-:Y:S01]  /*2db0*/  @!P1 IMAD.SHL.U32 R243, R249, 0x4, RZ ;  /* 0x00000004f9f39824 */ /* 0x000fe200078e00ff */
[----:B------:R-:W-:-:S03]  /*2dc0*/  @!P1 LEA.HI.X R241, R3, R241, R242, 0x2, P2 ;  /* 0x000000f103f19211 */ /* 0x000fc600010f14f2 */
[----:B------:R0:W5:Y:S01]  /*2dd0*/  @!P1 LDG.E.128 R184, desc[UR36][R6.64] ;  /* 0x0000002406b89981 */ /* 0x000162000c1e1d00 */
[----:B------:R-:W-:Y:S02]  /*2de0*/  @!P1 SHF.R.S32.HI R3, RZ, 0x1f, R243 ;  /* 0x0000001fff039819 */ /* 0x000fe400000114f3 */
[C---:B------:R-:W-:Y:S01]  /*2df0*/  @!P1 IADD3 R243, P2, PT, R2.reuse, R243, RZ ;  /* 0x000000f302f39210 */ /* 0x040fe20007f5e0ff */
[----:B------:R4:W5:Y:S03]  /*2e00*/  @!P1 LDG.E.128 R188, desc[UR36][R240.64] ;  /* 0x00000024f0bc9981 */ /* 0x000966000c1e1d00 */
[----:B------:R-:W-:Y:S02]  /*2e10*/  @!P1 LEA.HI.X.SX32 R250, R2, R3, 0x1, P2 ;  /* 0x0000000302fa9211 */ /* 0x000fe400010f0eff */
[----:B------:R-:W2:Y:S02]  /*2e20*/  @!P1 LDC.64 R2, c[0x0][0x3b8] ;  /* 0x0000ee00ff029b82 */ /* 0x000ea40000000a00 */
[----:B--2---:R-:W-:-:S06]  /*2e30*/  @!P1 LEA R242, P2, R243, R2, 0x2 ;  /* 0x00000002f3f29211 */ /* 0x004fcc00078410ff */
[----:B------:R-:W2:Y:S01]  /*2e40*/  LDC R2, c[0x0][0x3f4] ;  /* 0x0000fd00ff027b82 */ /* 0x000ea20000000800 */
[----:B------:R-:W-:-:S05]  /*2e50*/  @!P1 LEA.HI.X R243, R243, R3, R250, 0x2, P2 ;  /* 0x00000003f3f39211 */ /* 0x000fca00010f14fa */
[----:B------:R4:W5:Y:S01]  /*2e60*/  @!P1 LDG.E.128 R192, desc[UR36][R242.64] ;  /* 0x00000024f2c09981 */ /* 0x000962000c1e1d00 */
[----:B--2---:R-:W-:Y:S01]  /*2e70*/  IADD3 R249, PT, PT, R249, R2, RZ ;  /* 0x00000002f9f97210 */ /* 0x004fe20007ffe0ff */
[----:B------:R-:W-:-:S03]  /*2e80*/  @!P1 IMAD R2, R2, UR41, RZ ;  /* 0x0000002902029c24 */ /* 0x000fc6000f8e02ff */
[----:B------:R-:W-:-:S04]  /*2e90*/  @!P1 SHF.L.U32 R245, R249, 0x2, RZ ;  /* 0x00000002f9f59819 */ /* 0x000fc800000006ff */
[----:B------:R-:W-:Y:S02]  /*2ea0*/  @!P1 SHF.R.S32.HI R3, RZ, 0x1f, R245 ;  /* 0x0000001fff039819 */ /* 0x000fe400000114f5 */
[----:B------:R-:W-:-:S04]  /*2eb0*/  @!P1 IADD3 R245, P2, PT, R2, R245, RZ ;  /* 0x000000f502f59210 */ /* 0x000fc80007f5e0ff */
[----:B------:R-:W-:Y:S02]  /*2ec0*/  @!P1 LEA.HI.X.SX32 R250, R2, R3, 0x1, P2 ;  /* 0x0000000302fa9211 */ /* 0x000fe400010f0eff */
[----:B------:R-:W2:Y:S02]  /*2ed0*/  @!P1 LDC.64 R2, c[0x0][0x3b8] ;  /* 0x0000ee00ff029b82 */ /* 0x000ea40000000a00 */
[----:B--2---:R-:W-:-:S04]  /*2ee0*/  @!P1 LEA R244, P2, R245, R2, 0x2 ;  /* 0x00000002f5f49211 */ /* 0x004fc800078410ff */
[----:B------:R-:W-:Y:S02]  /*2ef0*/  @!P1 LEA.HI.X R245, R245, R3, R250, 0x2, P2 ;  /* 0x00000003f5f59211 */ /* 0x000fe400010f14fa */
[----:B------:R-:W3:Y:S03]  /*2f00*/  LDC R250, c[0x0][0x3f4] ;  /* 0x0000fd00fffa7b82 */ /* 0x000ee60000000800 */
[----:B------:R2:W5:Y:S01]  /*2f10*/  @!P1 LDG.E.128 R196, desc[UR36][R244.64] ;  /* 0x00000024f4c49981 */ /* 0x000562000c1e1d00 */
[----:B---3--:R-:W-:Y:S02]  /*2f20*/  IMAD.IADD R246, R249, 0x1, R250 ;  /* 0x00000001f9f67824 */ /* 0x008fe400078e02fa */
[----:B------:R-:W-:-:S03]  /*2f30*/  @!P1 IMAD R2, R250, UR41, RZ ;  /* 0x00000029fa029c24 */ /* 0x000fc6000f8e02ff */
[----:B------:R-:W-:-:S04]  /*2f40*/  @!P1 SHF.L.U32 R247, R246, 0x2, RZ ;  /* 0x00000002f6f79819 */ /* 0x000fc800000006ff */
[----:B------:R-:W-:Y:S02]  /*2f50*/  @!P1 SHF.R.S32.HI R3, RZ, 0x1f, R247 ;  /* 0x0000001fff039819 */ /* 0x000fe400000114f7 */
[----:B------:R-:W-:-:S04]  /*2f60*/  @!P1 IADD3 R247, P2, PT, R2, R247, RZ ;  /* 0x000000f702f79210 */ /* 0x000fc80007f5e0ff */
[----:B------:R-:W-:Y:S02]  /*2f70*/  @!P1 LEA.HI.X.SX32 R249, R2, R3, 0x1, P2 ;  /* 0x0000000302f99211 */ /* 0x000fe400010f0eff */
[----:B------:R-:W3:Y:S01]  /*2f80*/  @!P1 LDC.64 R2, c[0x0][0x3b8] ;  /* 0x0000ee00ff029b82 */ /* 0x000ee20000000a00 */
[----:B------:R-:W-:Y:S01]  /*2f90*/  IADD3 R246, PT, PT, R246, R250, RZ ;  /* 0x000000faf6f67210 */ /* 0x000fe20007ffe0ff */
[----:B-1----:R-:W-:Y:S01]  /*2fa0*/  @!P1 IMAD R4, R250, UR41, RZ ;  /* 0x00000029fa049c24 */ /* 0x002fe2000f8e02ff */
[----:B---3--:R-:W-:-:S04]  /*2fb0*/  @!P1 LEA R2, P2, R247, R2, 0x2 ;  /* 0x00000002f7029211 */ /* 0x008fc800078410ff */
[----:B------:R-:W-:Y:S01]  /*2fc0*/  @!P1 LEA.HI.X R3, R247, R3, R249, 0x2, P2 ;  /* 0x00000003f7039211 */ /* 0x000fe200010f14f9 */
[----:B------:R-:W-:Y:S02]  /*2fd0*/  @!P1 IMAD.SHL.U32 R247, R246, 0x4, RZ ;  /* 0x00000004f6f79824 */ /* 0x000fe400078e00ff */
[C---:B0-----:R-:W-:Y:S02]  /*2fe0*/  @!P1 IMAD R6, R250.reuse, UR41, RZ ;  /* 0x00000029fa069c24 */ /* 0x041fe4000f8e02ff */
[C---:B----4-:R-:W-:Y:S01]  /*2ff0*/  @!P1 IMAD R240, R250.reuse, UR41, RZ ;  /* 0x00000029faf09c24 */ /* 0x050fe2000f8e02ff */
[----:B------:R-:W-:Y:S01]  /*3000*/  @!P1 SHF.R.S32.HI R5, RZ, 0x1f, R247 ;  /* 0x0000001fff059819 */ /* 0x000fe200000114f7 */
[----:B------:R-:W-:Y:S01]  /*3010*/  @!P1 IMAD R242, R250, UR41, RZ ;  /* 0x00000029faf29c24 */ /* 0x000fe2000f8e02ff */
[----:B------:R-:W-:Y:S01]  /*3020*/  @!P1 IADD3 R247, P2, PT, R4, R247, RZ ;  /* 0x000000f704f79210 */ /* 0x000fe20007f5e0ff */
[----:B--2---:R-:W-:Y:S01]  /*3030*/  @!P1 IMAD R244, R250, UR41, RZ ;  /* 0x00000029faf49c24 */ /* 0x004fe2000f8e02ff */
[----:B------:R0:W5:Y:S02]  /*3040*/  @!P1 LDG.E.128 R200, desc[UR36][R2.64] ;  /* 0x0000002402c89981 */ /* 0x000164000c1e1d00 */
[----:B------:R-:W-:-:S02]  /*3050*/  @!P1 LEA.HI.X.SX32 R249, R4, R5, 0x1, P2 ;  /* 0x0000000504f99211 */ /* 0x000fc400010f0eff */
[----:B------:R-:W1:Y:S01]  /*3060*/  @!P1 LDC.64 R4, c[0x0][0x3b8] ;  /* 0x0000ee00ff049b82 */ /* 0x000e620000000a00 */
[----:B------:R-:W-:Y:S02]  /*3070*/  IADD3 R246, PT, PT, R246, R250, RZ ;  /* 0x000000faf6f67210 */ /* 0x000fe40007ffe0ff */
[----:B-1----:R-:W-:-:S04]  /*3080*/  @!P1 LEA R4, P2, R247, R4, 0x2 ;  /* 0x00000004f7049211 */ /* 0x002fc800078410ff */
[----:B------:R-:W-:Y:S02]  /*3090*/  @!P1 LEA.HI.X R5, R247, R5, R249, 0x2, P2 ;  /* 0x00000005f7059211 */ /* 0x000fe400010f14f9 */
[----:B------:R-:W-:Y:S01]  /*30a0*/  @!P1 SHF.L.U32 R247, R246, 0x2, RZ ;  /* 0x00000002f6f79819 */ /* 0x000fe200000006ff */
[----:B0-----:R-:W-:Y:S02]  /*30b0*/  @!P1 IMAD R2, R250, UR41, RZ ;  /* 0x00000029fa029c24 */ /* 0x001fe4000f8e02ff */
[----:B------:R0:W5:Y:S01]  /*30c0*/  @!P1 LDG.E.128 R204, desc[UR36][R4.64] ;  /* 0x0000002404cc9981 */ /* 0x000162000c1e1d00 */
[----:B------:R-:W-:Y:S02]  /*30d0*/  @!P1 SHF.R.S32.HI R7, RZ, 0x1f, R247 ;  /* 0x0000001fff079819 */ /* 0x000fe400000114f7 */
[----:B------:R-:W-:-:S04]  /*30e0*/  @!P1 IADD3 R247, P2, PT, R6, R247, RZ ;  /* 0x000000f706f79210 */ /* 0x000fc80007f5e0ff */
[----:B------:R-:W-:Y:S02]  /*30f0*/  @!P1 LEA.HI.X.SX32 R249, R6, R7, 0x1, P2 ;  /* 0x0000000706f99211 */ /* 0x000fe400010f0eff */
[----:B------:R-:W1:Y:S01]  /*3100*/  @!P1 LDC.64 R6, c[0x0][0x3b8] ;  /* 0x0000ee00ff069b82 */ /* 0x000e620000000a00 */
[----:B------:R-:W-:Y:S01]  /*3110*/  IMAD.IADD R246, R246, 0x1, R250 ;  /* 0x00000001f6f67824 */ /* 0x000fe200078e02fa */
        /* <DEDUP_REMOVED lines=9> */
[----:B------:R-:W-:Y:S02]  /*31b0*/  IADD3 R246, PT, PT, R246, R250, RZ ;  /* 0x000000faf6f67210 */ /* 0x000fe40007ffe0ff */
[----:B-1----:R-:W-:-:S04]  /*31c0*/  @!P1 LEA R240, P2, R247, R240, 0x2 ;  /* 0x000000f0f7f09211 */ /* 0x002fc800078410ff */
[----:B------:R-:W-:Y:S01]  /*31d0*/  @!P1 LEA.HI.X R241, R247, R241, R249, 0x2, P2 ;  /* 0x000000f1f7f19211 */ /* 0x000fe200010f14f9 */
[----:B------:R-:W-:Y:S02]  /*31e0*/  @!P1 IMAD.SHL.U32 R247, R246, 0x4, RZ ;  /* 0x00000004f6f79824 */ /* 0x000fe400078e00ff */
        /* <DEDUP_REMOVED lines=40> */
[----:B0-----:R-:W-:Y:S01]  /*3470*/  @P0 IMAD.MOV.U32 R3, RZ, RZ, R251 ;  /* 0x000000ffff030224 */ /* 0x001fe200078e00fb */
[----:B------:R-:W-:Y:S01]  /*3480*/  @P0 MOV R2, R252 ;  /* 0x000000fc00020202 */ /* 0x000fe20000000f00 */
[----:B------:R0:W5:Y:S01]  /*3490*/  @!P1 LDG.E.128 R12, desc[UR36][R4.64] ;  /* 0x00000024040c9981 */ /* 0x000162000c1e1d00 */
[----:B------:R-:W-:Y:S02]  /*34a0*/  @!P1 SHF.R.S32.HI R7, RZ, 0x1f, R247 ;  /* 0x0000001fff079819 */ /* 0x000fe400000114f7 */
[----:B------:R-:W-:Y:S01]  /*34b0*/  @!P1 IADD3 R247, P2, PT, R6, R247, RZ ;  /* 0x000000f706f79210 */ /* 0x000fe20007f5e0ff */
[----:B------:R-:W-:Y:S01]  /*34c0*/  IMAD.IADD R246, R246, 0x1, R250 ;  /* 0x00000001f6f67824 */ /* 0x000fe200078e02fa */
[----:B------:R-:W2:Y:S02]  /*34d0*/  @P0 LDG.E.U8 R2, desc[UR36][R2.64] ;  /* 0x0000002402020981 */ /* 0x000ea4000c1e1100 */
[----:B------:R-:W-:-:S02]  /*34e0*/  @!P1 LEA.HI.X.SX32 R249, R6, R7, 0x1, P2 ;  /* 0x0000000706f99211 */ /* 0x000fc400010f0eff */
[----:B------:R-:W1:Y:S02]  /*34f0*/  @!P1 LDC.64 R6, c[0x0][0x3b8] ;  /* 0x0000ee00ff069b82 */ /* 0x000e640000000a00 */
[----:B-1----:R-:W-:-:S04]  /*3500*/  @!P1 LEA R6, P2, R247, R6, 0x2 ;  /* 0x00000006f7069211 */ /* 0x002fc800078410ff */
[----:B------:R-:W-:Y:S02]  /*3510*/  @!P1 LEA.HI.X R7, R247, R7, R249, 0x2, P2 ;  /* 0x00000007f7079211 */ /* 0x000fe400010f14f9 */
[----:B------:R-:W-:-:S03]  /*3520*/  @!P1 SHF.L.U32 R247, R246, 0x2, RZ ;  /* 0x00000002f6f79819 */ /* 0x000fc600000006ff */
        /* <DEDUP_REMOVED lines=8> */
[----:B------:R-:W-:-:S04]  /*35b0*/  @!P1 IMAD.SHL.U32 R247, R246, 0x4, RZ ;  /* 0x00000004f6f79824 */ /* 0x000fc800078e00ff */
        /* <DEDUP_REMOVED lines=8> */
[----:B------:R-:W-:-:S03]  /*3640*/  @!P1 IADD3 R247, PT, PT, R246, R250, RZ ;  /* 0x000000faf6f79210 */ /* 0x000fc60007ffe0ff */
[----:B------:R0:W5:Y:S02]  /*3650*/  @!P1 LDG.E.128 R220, desc[UR36][R242.64] ;  /* 0x00000024f2dc9981 */ /* 0x000164000c1e1d00 */
[----:B------:R-:W-:-:S05]  /*3660*/  @!P1 IMAD.SHL.U32 R247, R247, 0x4, RZ ;  /* 0x00000004f7f79824 */ /* 0x000fca00078e00ff */
[----:B------:R-:W-:Y:S02]  /*3670*/  @!P1 SHF.R.S32.HI R245, RZ, 0x1f, R247 ;  /* 0x0000001ffff59819 */ /* 0x000fe400000114f7 */
[----:B------:R-:W-:-:S04]  /*3680*/  @!P1 IADD3 R247, P2, PT, R244, R247, RZ ;  /* 0x000000f7f4f79210 */ /* 0x000fc80007f5e0ff */
[----:B------:R-:W-:Y:S02]  /*3690*/  @!P1 LEA.HI.X.SX32 R249, R244, R245, 0x1, P2 ;  /* 0x000000f5f4f99211 */ /* 0x000fe400010f0eff */
[----:B------:R-:W1:Y:S02]  /*36a0*/  @!P1 LDC.64 R244, c[0x0][0x3b8] ;  /* 0x0000ee00fff49b82 */ /* 0x000e640000000a00 */
[----:B-1----:R-:W-:-:S04]  /*36b0*/  @!P1 LEA R244, P2, R247, R244, 0x2 ;  /* 0x000000f4f7f49211 */ /* 0x002fc800078410ff */
[----:B------:R-:W-:Y:S02]  /*36c0*/  @!P1 LEA.HI.X R245, R247, R245, R249, 0x2, P2 ;  /* 0x000000f5f7f59211 */ /* 0x000fe400010f14f9 */
[----:B------:R-:W-:Y:S01]  /*36d0*/  @!P1 SHF.L.U32 R247, R246, 0x2, RZ ;  /* 0x00000002f6f79819 */ /* 0x000fe200000006ff */
[----:B------:R-:W-:Y:S02]  /*36e0*/  @!P1 IMAD R246, R250, UR41, RZ ;  /* 0x00000029faf69c24 */ /* 0x000fe4000f8e02ff */
[----:B------:R0:W5:Y:S01]  /*36f0*/  @!P1 LDG.E.128 R224, desc[UR36][R244.64] ;  /* 0x00000024f4e09981 */ /* 0x000162000c1e1d00 */
[----:B------:R-:W-:Y:S02]  /*3700*/  @!P1 SHF.R.S32.HI R250, RZ, 0x1f, R247 ;  /* 0x0000001ffffa9819 */ /* 0x000fe400000114f7 */
[----:B------:R-:W-:-:S04]  /*3710*/  @!P1 IADD3 R249, P2, PT, R246, R247, RZ ;  /* 0x000000f7f6f99210 */ /* 0x000fc80007f5e0ff */
[----:B------:R-:W-:Y:S02]  /*3720*/  @!P1 LEA.HI.X.SX32 R250, R246, R250, 0x1, P2 ;  /* 0x000000faf6fa9211 */ /* 0x000fe400010f0eff */
[----:B------:R-:W1:Y:S02]  /*3730*/  @!P1 LDC.64 R246, c[0x0][0x3b8] ;  /* 0x0000ee00fff69b82 */ /* 0x000e640000000a00 */
[----:B-1----:R-:W-:-:S04]  /*3740*/  @!P1 LEA R246, P2, R249, R246, 0x2 ;  /* 0x000000f6f9f69211 */ /* 0x002fc800078410ff */
[----:B------:R-:W-:-:S05]  /*3750*/  @!P1 LEA.HI.X R247, R249, R247, R250, 0x2, P2 ;  /* 0x000000f7f9f79211 */ /* 0x000fca00010f14fa */
[----:B------:R0:W5:Y:S01]  /*3760*/  @!P1 LDG.E.128 R228, desc[UR36][R246.64] ;  /* 0x00000024f6e49981 */ /* 0x000162000c1e1d00 */
[----:B------:R-:W-:Y:S01]  /*3770*/  BSSY.RECONVERGENT B1, `(.L_x_3188) ;  /* 0x0000016000017945 */ /* 0x000fe20003800200 */
[----:B--2---:R-:W-:-:S03]  /*3780*/  ISETP.NE.AND P3, PT, R2, RZ, P0 ;  /* 0x000000ff0200720c */ /* 0x004fc60000765270 */
[----:B------:R-:W-:Y:S10]  /*3790*/  @P1 BRA `(.L_x_3189) ;  /* 0x00000000004c1947 */ /* 0x000ff40003800000 */
[----:B------:R-:W0:Y:S02]  /*37a0*/  LDC R250, c[0x0][0x3f4] ;  /* 0x0000fd00fffa7b82 */ /* 0x000e240000000800 */
[----:B0-----:R-:W-:Y:S01]  /*37b0*/  IADD3 R6, PT, PT, R248, R250, RZ ;  /* 0x000000faf8067210 */ /* 0x001fe20007ffe0ff */
[C---:B------:R-:W-:Y:S02]  /*37c0*/  IMAD R5, R250.reuse, 0x8, R248 ;  /* 0x00000008fa057824 */ /* 0x040fe400078e02f8 */
[C---:B------:R-:W-:Y:S01]  /*37d0*/  IMAD R3, R250.reuse, UR41, RZ ;  /* 0x00000029fa037c24 */ /* 0x040fe2000f8e02ff */
[C---:B------:R-:W-:Y:S02]  /*37e0*/  LEA R6, R250.reuse, R6, 0x2 ;  /* 0x00000006fa067211 */ /* 0x040fe400078e10ff */
[----:B------:R-:W-:Y:S02]  /*37f0*/  SHF.L.U32 R5, R5, 0x2, RZ ;  /* 0x0000000205057819 */ /* 0x000fe400000006ff */
[----:B------:R-:W-:-:S02]  /*3800*/  LEA R6, R250, R6, 0x1 ;  /* 0x00000006fa067211 */ /* 0x000fc400078e08ff */
[----:B------:R-:W-:Y:S02]  /*3810*/  SHF.R.S32.HI R4, RZ, 0x1f, R3 ;  /* 0x0000001fff047819 */ /* 0x000fe40000011403 */
[----:B------:R-:W-:Y:S01]  /*3820*/  IADD3 R2, P4, PT, R3, R5, RZ ;  /* 0x0000000503027210 */ /* 0x000fe20007f9e0ff */
[----:B------:R-:W-:-:S03]  /*3830*/  IMAD.SHL.U32 R6, R6, 0x4, RZ ;  /* 0x0000000406067824 */ /* 0x000fc600078e00ff */
[----:B------:R-:W-:Y:S02]  /*3840*/  LEA.HI.X.SX32 R5, R5, R4, 0x1, P4 ;  /* 0x0000000405057211 */ /* 0x000fe400020f0eff */
[----:B------:R-:W-:-:S04]  /*3850*/  IADD3 R3, P2, PT, R3, R6, RZ ;  /* 0x0000000603037210 */ /* 0x000fc80007f5e0ff */
[----:B------:R-:W-:Y:S02]  /*3860*/  LEA.HI.X.SX32 R6, R6, R4, 0x1, P2 ;  /* 0x0000000406067211 */ /* 0x000fe400010f0eff */
[----:B------:R-:W-:-:S04]  /*3870*/  LEA R4, P2, R2, UR10, 0x2 ;  /* 0x0000000a02047c11 */ /* 0x000fc8000f8410ff */
[----:B------:R-:W-:Y:S02]  /*3880*/  LEA.HI.X R5, R2, UR11, R5, 0x2, P2 ;  /* 0x0000000b02057c11 */ /* 0x000fe400090f1405 */
[----:B------:R-:W-:-:S03]  /*3890*/  LEA R2, P2, R3, UR10, 0x2 ;  /* 0x0000000a03027c11 */ /* 0x000fc6000f8410ff */
[----:B------:R1:W5:Y:S01]  /*38a0*/  LDG.E.128 R232, desc[UR36][R4.64] ;  /* 0x0000002404e87981 */ /* 0x000362000c1e1d00 */
[----:B------:R-:W-:-:S05]  /*38b0*/  LEA.HI.X R3, R3, UR11, R6, 0x2, P2 ;  /* 0x0000000b03037c11 */ /* 0x000fca00090f1406 */
[----:B------:R1:W5:Y:S04]  /*38c0*/  LDG.E.128 R236, desc[UR36][R2.64] ;  /* 0x0000002402ec7981 */ /* 0x000368000c1e1d00 */
.L_x_3189:
[----:B------:R-:W-:Y:S05]  /*38d0*/  BSYNC.RECONVERGENT B1 ;  /* 0x0000000000017941 */ /* 0x000fea0003800200 */
.L_x_3188:
[----:B------:R-:W-:Y:S04]  /*38e0*/  BSSY.RECONVERGENT B1, `(.L_x_3190) ;  /* 0x00000b8000017945 */ /* 0x000fe80003800200 */
[----:B------:R-:W-:Y:S05]  /*38f0*/  @P1 BRA `(.L_x_3191) ;  /* 0x0000000800d81947 */ /* 0x000fea0003800000 */
[----:B------:R-:W2:Y:S04]  /*3900*/  LDL R248, [R1+0x40] ;  /* 0x0000400001f87983 */ /* 0x000ea80000100800 */
[----:B0-----:R-:W3:Y:S04]  /*3910*/  LDL R247, [R1+0x44] ;  /* 0x0000440001f77983 */ /* 0x001ee80000100800 */
        /* <DEDUP_REMOVED lines=8> */
[----:B------:R-:W4:Y:S04]  /*39a0*/  LDL R6, [R1] ;  /* 0x0000000001067983 */ /* 0x000f280000100800 */
[----:B-1----:R-:W4:Y:S01]  /*39b0*/  LDL R5, [R1+0x4] ;  /* 0x0000040001057983 */ /* 0x002f220000100800 */
[----:B------:R-:W-:-:S04]  /*39c0*/  ISETP.NE.U32.AND P1, PT, RZ, UR6, PT ;  /* 0x00000006ff007c0c */ /* 0x000fc8000bf25070 */
[----:B------:R-:W-:-:S13]  /*39d0*/  ISETP.NE.AND.EX P1, PT, RZ, UR7, PT, P1 ;  /* 0x00000007ff007c0c */ /* 0x000fda000bf25310 */
[----:B------:R-:W0:Y:S01]  /*39e0*/  @P1 LDC R3, c[0x0][0x408] ;  /* 0x00010200ff031b82 */ /* 0x000e220000000800 */
[----:B------:R-:W1:Y:S07]  /*39f0*/  @P1 S2R R4, SR_CTAID.X ;  /* 0x0000000000041919 */ /* 0x000e6e0000002500 */
[----:B------:R-:W0:Y:S02]  /*3a00*/  @P1 LDC R2, c[0x0][0x430] ;  /* 0x00010c00ff021b82 */ /* 0x000e240000000800 */
[----:B0-----:R-:W-:-:S04]  /*3a10*/  @P1 IADD3 R2, PT, PT, R2, R3, RZ ;  /* 0x0000000302021210 */ /* 0x001fc80007ffe0ff */
[----:B------:R-:W-:Y:S02]  /*3a20*/  @P1 ISETP.GE.AND P4, PT, R0, R2, PT ;  /* 0x000000020000120c */ /* 0x000fe40003f86270 */
[----:B------:R-:W1:Y:S02]  /*3a30*/  @P1 LDC.64 R2, c[0x0][0x448] ;  /* 0x00011200ff021b82 */ /* 0x000e640000000a00 */
[----:B-1----:R-:W-:-:S06]  /*3a40*/  @P1 IMAD.WIDE.U32 R2, R4, 0x4, R2 ;  /* 0x0000000404021825 */ /* 0x002fcc00078e0002 */
[----:B------:R3:W4:Y:S01]  /*3a50*/  @P1 LDG.E R2, desc[UR36][R2.64] ;  /* 0x0000002402021981 */ /* 0x000722000c1e1900 */
[----:B--2--5:R-:W-:Y:S01]  /*3a60*/  FMUL.FTZ R4, R248, R132 ;  /* 0x00000084f8047220 */ /* 0x024fe20000410000 */
[----:B---3--:R-:W-:-:S03]  /*3a70*/  FMUL.FTZ R3, R247, R133 ;  /* 0x00000085f7037220 */ /* 0x008fc60000410000 */
[----:B----4-:R-:W-:Y:S01]  /*3a80*/  FFMA.FTZ R4, R246, R148, R4 ;  /* 0x00000094f6047223 */ /* 0x010fe20000010004 */
[----:B------:R-:W-:-:S03]  /*3a90*/  FFMA.FTZ R3, R245, R149, R3 ;  /* 0x00000095f5037223 */ /* 0x000fc60000010003 */
[----:B------:R-:W-:Y:S01]  /*3aa0*/  FFMA.FTZ R4, R244, R136, R4 ;  /* 0x00000088f4047223 */ /* 0x000fe20000010004 */
[----:B------:R-:W-:-:S03]  /*3ab0*/  FFMA.FTZ R3, R243, R137, R3 ;  /* 0x00000089f3037223 */ /* 0x000fc60000010003 */
[----:B------:R-:W-:Y:S02]  /*3ac0*/  FFMA.FTZ R4, R242, R144, R4 ;  /* 0x00000090f2047223 */ /* 0x000fe40000010004 */
[----:B------:R-:W2:Y:S01]  /*3ad0*/  LDL R242, [R1+0x48] ;  /* 0x0000480001f27983 */ /* 0x000ea20000100800 */
[----:B------:R-:W-:-:S03]  /*3ae0*/  FFMA.FTZ R3, R241, R145, R3 ;  /* 0x00000091f1037223 */ /* 0x000fc60000010003 */
[----:B------:R-:W3:Y:S01]  /*3af0*/  LDL R241, [R1+0x58] ;  /* 0x0000580001f17983 */ /* 0x000ee20000100800 */
        /* <DEDUP_REMOVED lines=61> */
[----:B--2---:R-:W-:Y:S02]  /*3ed0*/  FMUL.FTZ R3, R242, R134 ;  /* 0x00000086f2037220 */ /* 0x004fe40000410000 */
[----:B------:R-:W2:Y:S02]  /*3ee0*/  LDL R242, [R1+0x4c] ;  /* 0x00004c0001f27983 */ /* 0x000ea40000100800 */
[----:B---3--:R-:W-:Y:S02]  /*3ef0*/  FFMA.FTZ R3, R241, R150, R3 ;  /* 0x00000096f1037223 */ /* 0x008fe40000010003 */
[----:B------:R-:W3:Y:S02]  /*3f00*/  LDL R241, [R1+0x5c] ;  /* 0x00005c0001f17983 */ /* 0x000ee40000100800 */
[----:B----4-:R-:W-:Y:S02]  /*3f10*/  FFMA.FTZ R3, R240, R138, R3 ;  /* 0x0000008af0037223 */ /* 0x010fe40000010003 */
[----:B------:R-:W4:Y:S02]  /*3f20*/  LDL R240, [R1+0x3c] ;  /* 0x00003c0001f07983 */ /* 0x000f240000100800 */
[----:B------:R-:W-:-:S02]  /*3f30*/  FFMA.FTZ R3, R7, R146, R3 ;  /* 0x0000009207037223 */ /* 0x000fc40000010003 */
[----:B------:R-:W4:Y:S02]  /*3f40*/  LDL R7, [R1+0x2c] ;  /* 0x00002c0001077983 */ /* 0x000f240000100800 */
[----:B------:R-:W-:Y:S02]  /*3f50*/  FFMA.FTZ R3, R6, R142, R3 ;  /* 0x0000008e06037223 */ /* 0x000fe40000010003 */
[----:B------:R-:W4:Y:S02]  /*3f60*/  LDL R6, [R1+0x1c] ;  /* 0x00001c0001067983 */ /* 0x000f240000100800 */
[----:B------:R-:W-:Y:S02]  /*3f70*/  FFMA.FTZ R3, R5, R154, R3 ;  /* 0x0000009a05037223 */ /* 0x000fe40000010003 */
[----:B------:R-:W4:Y:S02]  /*3f80*/  LDL R5, [R1+0xc] ;  /* 0x00000c0001057983 */ /* 0x000f240000100800 */
        /* <DEDUP_REMOVED lines=26> */
[----:B------:R-:W-:Y:S01]  /*4130*/  FADD.FTZ R4, R3, R4 ;  /* 0x0000000403047221 */ /* 0x000fe20000010000 */
[----:B--2---:R-:W-:-:S04]  /*4140*/  FMUL.FTZ R3, R242, R135 ;  /* 0x00000087f2037220 */ /* 0x004fc80000410000 */
[----:B---3--:R-:W-:-:S04]  /*4150*/  FFMA.FTZ R3, R241, R151, R3 ;  /* 0x00000097f1037223 */ /* 0x008fc80000010003 */
[----:B----4-:R-:W-:Y:S02]  /*4160*/  FFMA.FTZ R3, R240, R139, R3 ;  /* 0x0000008bf0037223 */ /* 0x010fe40000010003 */
[----:B------:R-:W2:Y:S02]  /*4170*/  LDL R240, [R1+0x60] ;  /* 0x0000600001f07983 */ /* 0x000ea40000100800 */
[----:B------:R-:W-:Y:S01]  /*4180*/  FFMA.FTZ R3, R7, R147, R3 ;  /* 0x0000009307037223 */ /* 0x000fe20000010003 */
[----:B------:R-:W-:Y:S01]  /*4190*/  ISETP.NE.U32.AND P2, PT, RZ, UR12, PT ;  /* 0x0000000cff007c0c */ /* 0x000fe2000bf45070 */
[----:B------:R-:W3:Y:S02]  /*41a0*/  LDL R7, [R1+0x64] ;  /* 0x0000640001077983 */ /* 0x000ee40000100800 */
[----:B------:R-:W-:Y:S01]  /*41b0*/  FFMA.FTZ R3, R6, R143, R3 ;  /* 0x0000008f06037223 */ /* 0x000fe20000010003 */
[----:B------:R-:W-:Y:S01]  /*41c0*/  ISETP.NE.AND.EX P2, PT, RZ, UR13, PT, P2 ;  /* 0x0000000dff007c0c */ /* 0x000fe2000bf45320 */
        /* <DEDUP_REMOVED lines=29> */
[----:B------:R-:W2:Y:S02]  /*43a0*/  @P2 LDC.64 R4, c[0x0][0x438] ;  /* 0x00010e00ff042b82 */ /* 0x000ea40000000a00 */
[----:B--2---:R-:W-:-:S06]  /*43b0*/  @P2 IMAD.WIDE R4, R240, 0x4, R4 ;  /* 0x00000004f0042825 */ /* 0x004fcc00078e0204 */
[----:B------:R-:W2:Y:S01]  /*43c0*/  @P2 LDG.E R4, desc[UR36][R4.64] ;  /* 0x0000002404042981 */ /* 0x000ea2000c1e1900 */
[----:B------:R-:W-:-:S04]  /*43d0*/  FMUL.FTZ R3, R3, UR9 ;  /* 0x0000000903037c20 */ /* 0x000fc80008410000 */
[----:B--2---:R-:W-:Y:S01]  /*43e0*/  @P2 FADD.FTZ R3, R3, R4 ;  /* 0x0000000403032221 */ /* 0x004fe20000010000 */
[----:B------:R-:W-:-:S04]  /*43f0*/  @P1 SEL R4, RZ, UR39, P4 ;  /* 0x00000027ff041c07 */ /* 0x000fc8000a000000 */
[----:B------:R-:W-:-:S04]  /*4400*/  @P1 IADD3 R4, PT, PT, R0, -UR45, R4 ;  /* 0x8000002d00041c10 */ /* 0x000fc8000fffe004 */
[----:B------:R-:W-:-:S05]  /*4410*/  @P1 I2FP.F32.S32 R4, R4 ;  /* 0x0000000400041245 */ /* 0x000fca0000201400 */
[----:B------:R-:W-:-:S05]  /*4420*/  @P1 FFMA.FTZ R3, R4, R2, R3 ;  /* 0x0000000204031223 */ /* 0x000fca0000010003 */
[----:B----4-:R-:W-:Y:S01]  /*4430*/  @!P3 FMNMX.FTZ R6, R6, R3, !PT ;  /* 0x000000030606b209 */ /* 0x010fe20007810000 */
[----:B---3--:R2:W-:Y:S04]  /*4440*/  STS [R7], R3 ;  /* 0x0000000307007388 */ /* 0x0085e80000000800 */
[----:B------:R2:W-:Y:S02]  /*4450*/  @!P3 STL [R1+0x68], R6 ;  /* 0x000068060100b387 */ /* 0x0005e40000100800 */
.L_x_3191:
[----:B------:R-:W-:Y:S05]  /*4460*/  BSYNC.RECONVERGENT B1 ;  /* 0x0000000000017941 */ /* 0x000fea0003800200 */
.L_x_3190:
[----:B01----:R-:W3:Y:S04]  /*4470*/  LDL.LU R4, [R1+0x64] ;  /* 0x0000640001047983 */ /* 0x003ee80000300800 */
[----:B--2---:R-:W2:Y:S04]  /*4480*/  LDL.LU R3, [R1+0x60] ;  /* 0x0000600001037983 */ /* 0x004ea80000300800 */
[----:B------:R-:W4:Y:S01]  /*4490*/  LDL R2, [R1+0x70] ;  /* 0x0000700001027983 */ /* 0x000f220000100800 */
[----:B------:R-:W-:Y:S02]  /*44a0*/  IADD3 R252, P1, PT, R252, 0x100, RZ ;  /* 0x00000100fcfc7810 */ /* 0x000fe40007f3e0ff */
[----:B------:R-:W-:-:S02]  /*44b0*/  IADD3 R0, PT, PT, R0, 0x100, RZ ;  /* 0x0000010000007810 */ /* 0x000fc40007ffe0ff */
[----:B------:R-:W-:Y:S01]  /*44c0*/  IADD3.X R251, PT, PT, RZ, R251, RZ, P1, !PT ;  /* 0x000000fbfffb7210 */ /* 0x000fe20000ffe4ff */
[----:B---3--:R-:W-:Y:S01]  /*44d0*/  VIADD R4, R4, 0x400 ;  /* 0x0000040004047836 */ /* 0x008fe20000000000 */
[----:B--2---:R-:W-:-:S04]  /*44e0*/  IADD3 R3, PT, PT, R3, 0x100, RZ ;  /* 0x0000010003037810 */ /* 0x004fc80007ffe0ff */
[----:B------:R3:W-:Y:S01]  /*44f0*/  STL [R1+0x64], R4 ;  /* 0x0000640401007387 */ /* 0x0007e20000100800 */
[----:B----4-:R-:W-:-:S03]  /*4500*/  ISETP.GE.AND P1, PT, R0, R2, PT ;  /* 0x000000020000720c */ /* 0x010fc60003f26270 */
[----:B------:R3:W-:Y:S10]  /*4510*/  STL [R1+0x60], R3 ;  /* 0x0000600301007387 */ /* 0x0007f40000100800 */
[----:B---3--:R-:W-:Y:S05]  /*4520*/  @!P1 BRA `(.L_x_3192) ;  /* 0xffffffdc008c9947 */ /* 0x008fea000383ffff */
.L_x_3187:
[----:B01----:R-:W-:Y:S05]  /*4530*/  BSYNC.RECONVERGENT B0 ;  /* 0x0000000000007941 */ /* 0x003fea0003800200 */
.L_x_3186:
[----:B------:R-:W3:Y:S01]  /*4540*/  LDL.LU R2, [R1+0x68] ;  /* 0x0000680001027983 */ /* 0x000ee20000300800 */
[----:B------:R-:W0:Y:S01]  /*4550*/  S2UR UR8, SR_CgaCtaId ;  /* 0x00000000000879c3 */ /* 0x000e220000008800 */
[----:B------:R-:W-:Y:S01]  /*4560*/  UMOV UR7, 0x400 ;  /* 0x0000040000077882 */ /* 0x000fe20000000000 */
[----:B------:R-:W1:Y:S01]  /*4570*/  LDCU UR4, c[0x0][0x3f4] ;  /* 0x00007e80ff0477ac */ /* 0x000e620008000800 */
[----:B------:R-:W-:Y:S01]  /*4580*/  BSSY.RECONVERGENT B0, `(.L_x_3193) ;  /* 0x000018d000007945 */ /* 0x000fe20003800200 */
[----:B------:R-:W-:Y:S02]  /*4590*/  UIADD3 UR10, UPT, UPT, UR45, 0x1, URZ ;  /* 0x000000012d0a7890 */ /* 0x000fe4000fffe0ff */
[----:B-1----:R-:W-:Y:S02]  /*45a0*/  UIADD3 UR4, UPT, UPT, UR45, 0x1, -UR4 ;  /* 0x000000012d047890 */ /* 0x002fe4000fffe804 */
[----:B0-----:R-:W-:Y:S02]  /*45b0*/  ULEA UR9, UR8, UR7, 0x18 ;  /* 0x0000000708097291 */ /* 0x001fe4000f8ec0ff */
[----:B------:R-:W-:-:S04]  /*45c0*/  UISETP.LT.AND UP0, UPT, URZ, UR4, UPT ;  /* 0x00000004ff00728c */ /* 0x000fc8000bf01270 */
[----:B------:R-:W-:Y:S01]  /*45d0*/  USEL UR4, URZ, UR4, !UP0 ;  /* 0x00000004ff047287 */ /* 0x000fe2000c000000 */
[----:B---3--:R-:W0:Y:S02]  /*45e0*/  SHFL.BFLY PT, R0, R2, 0x10, 0x1f ;  /* 0x0e001f0002007f89 */ /* 0x008e2400000e0000 */
[----:B0-----:R-:W-:-:S05]  /*45f0*/  FMNMX.FTZ R3, R0, R2, !PT ;  /* 0x0000000200037209 */ /* 0x001fca0007810000 */
[----:B------:R-:W0:Y:S02]  /*4600*/  SHFL.BFLY PT, R0, R3, 0x8, 0x1f ;  /* 0x0d001f0003007f89 */ /* 0x000e2400000e0000 */
[----:B0-----:R-:W-:Y:S02]  /*4610*/  FMNMX.FTZ R4, R3, R0, !PT ;  /* 0x0000000003047209 */ /* 0x001fe40007810000 */
[----:B------:R-:W0:Y:S03]  /*4620*/  S2R R0, SR_TID.X ;  /* 0x0000000000007919 */ /* 0x000e260000002100 */
[----:B------:R-:W1:Y:S02]  /*4630*/  SHFL.BFLY PT, R5, R4, 0x4, 0x1f ;  /* 0x0c801f0004057f89 */ /* 0x000e6400000e0000 */
[----:B-1----:R-:W-:Y:S01]  /*4640*/  FMNMX.FTZ R5, R4, R5, !PT ;  /* 0x0000000504057209 */ /* 0x002fe20007810000 */
[----:B0----5:R-:W-:-:S04]  /*4650*/  IMAD.SHL.U32 R14, R0, 0x4, RZ ;  /* 0x00000004000e7824 */ /* 0x021fc800078e00ff */
[----:B------:R-:W0:Y:S02]  /*4660*/  SHFL.BFLY PT, R2, R5, 0x2, 0x1f ;  /* 0x0c401f0005027f89 */ /* 0x000e2400000e0000 */
[----:B0-----:R-:W-:Y:S01]  /*4670*/  FMNMX.FTZ R6, R5, R2, !PT ;  /* 0x0000000205067209 */ /* 0x001fe20007810000 */
[----:B------:R-:W-:Y:S01]  /*4680*/  IMAD.MOV.U32 R5, RZ, RZ, -0x800001 ;  /* 0xff7fffffff057424 */ /* 0x000fe200078e00ff */
[----:B------:R-:W-:-:S03]  /*4690*/  LOP3.LUT P0, R2, R0, 0x1f, RZ, 0xc0, !PT ;  /* 0x0000001f00027812 */ /* 0x000fc6000780c0ff */
[----:B------:R-:W0:Y:S01]  /*46a0*/  SHFL.BFLY PT, R7, R6, 0x1, 0x1f ;  /* 0x0c201f0006077f89 */ /* 0x000e2200000e0000 */
[C---:B------:R-:W-:Y:S02]  /*46b0*/  ISETP.GT.U32.AND P1, PT, R2.reuse, 0x7, PT ;  /* 0x000000070200780c */ /* 0x040fe40003f24070 */
[----:B------:R-:W-:-:S07]  /*46c0*/  LEA R4, R2, UR9, 0x2 ;  /* 0x0000000902047c11 */ /* 0x000fce000f8e10ff */
[----:B------:R-:W-:Y:S02]  /*46d0*/  @!P0 LEA.HI R3, R0, UR9, RZ, 0x1d ;  /* 0x0000000900038c11 */ /* 0x000fe4000f8fe8ff */
[----:B0-----:R-:W-:-:S05]  /*46e0*/  FMNMX.FTZ R10, R6, R7, !PT ;  /* 0x00000007060a7209 */ /* 0x001fca0007810000 */
[----:B------:R0:W-:Y:S01]  /*46f0*/  @!P0 STS [R3], R10 ;  /* 0x0000000a03008388 */ /* 0x0001e20000000800 */
[----:B------:R-:W-:Y:S01]  /*4700*/  BAR.SYNC.DEFER_BLOCKING 0x0 ;  /* 0x0000000000007b1d */ /* 0x000fe20000010000 */
[----:B0-----:R-:W-:-:S05]  /*4710*/  MOV R3, RZ ;  /* 0x000000ff00037202 */ /* 0x001fca0000000f00 */
[----:B------:R-:W0:Y:S04]  /*4720*/  @!P1 LDS R5, [R4] ;  /* 0x0000000004059984 */ /* 0x000e280000000800 */
[----:B0-----:R-:W0:Y:S02]  /*4730*/  SHFL.BFLY PT, R6, R5, 0x4, 0x1f ;  /* 0x0c801f0005067f89 */ /* 0x001e2400000e0000 */
[----:B0-----:R-:W-:Y:S02]  /*4740*/  FMNMX.FTZ R6, R6, R5, !PT ;  /* 0x0000000506067209 */ /* 0x001fe40007810000 */
[----:B------:R-:W-:-:S03]  /*4750*/  IADD3 R5, PT, PT, R0, UR4, RZ ;  /* 0x0000000400057c10 */ /* 0x000fc6000fffe0ff */
[----:B------:R-:W0:Y:S01]  /*4760*/  SHFL.BFLY PT, R7, R6, 0x2, 0x1f ;  /* 0x0c401f0006077f89 */ /* 0x000e2200000e0000 */
[----:B------:R-:W-:Y:S02]  /*4770*/  ISETP.GT.AND P0, PT, R5, UR45, PT ;  /* 0x0000002d05007c0c */ /* 0x000fe4000bf04270 */
[----:B0-----:R-:W-:-:S05]  /*4780*/  FMNMX.FTZ R7, R6, R7, !PT ;  /* 0x0000000706077209 */ /* 0x001fca0007810000 */
[----:B------:R-:W0:Y:S02]  /*4790*/  SHFL.BFLY PT, R8, R7, 0x1, 0x1f ;  /* 0x0c201f0007087f89 */ /* 0x000e2400000e0000 */
[----:B0-----:R-:W-:-:S05]  /*47a0*/  FMNMX.FTZ R8, R7, R8, !PT ;  /* 0x0000000807087209 */ /* 0x001fca0007810000 */
[----:B------:R0:W1:Y:S01]  /*47b0*/  SHFL.IDX PT, R25, R8, RZ, 0x1f ;  /* 0x00001fff08197589 */ /* 0x00006200000e0000 */
[----:B------:R-:W-:Y:S05]  /*47c0*/  @P0 BRA `(.L_x_3194) ;  /* 0x0000001400a00947 */ /* 0x000fea0003800000 */
[----:B------:R-:W3:Y:S02]  /*47d0*/  LDC.64 R6, c[0x0][0x420] ;  /* 0x00010800ff067b82 */ /* 0x000ee40000000a00 */
[----:B---3--:R-:W-:-:S04]  /*47e0*/  ISETP.NE.U32.AND P0, PT, R6, RZ, PT ;  /* 0x000000ff0600720c */ /* 0x008fc80003f05070 */
[----:B------:R-:W-:-:S13]  /*47f0*/  ISETP.NE.AND.EX P0, PT, R7, RZ, PT, P0 ;  /* 0x000000ff0700720c */ /* 0x000fda0003f05300 */
[----:B------:R-:W-:Y:S05]  /*4800*/  @P0 BRA `(.L_x_3195) ;  /* 0x0000001000040947 */ /* 0x000fea0003800000 */
[----:B0-----:R-:W-:Y:S01]  /*4810*/  MOV R8, UR10 ;  /* 0x0000000a00087c02 */ /* 0x001fe20008000f00 */
[----:B------:R-:W-:Y:S01]  /*4820*/  BSSY.RECONVERGENT B1, `(.L_x_3196) ;  /* 0x000001d000017945 */ /* 0x000fe20003800200 */
[----:B------:R-:W-:Y:S02]  /*4830*/  LOP3.LUT R6, RZ, R0, RZ, 0x33, !PT ;  /* 0x00000000ff067212 */ /* 0x000fe400078e33ff */
[----:B------:R-:W-:-:S04]  /*4840*/  VIADDMNMX R3, R5, 0x100, R8, !PT ;  /* 0x0000010005037846 */ /* 0x000fc80007800108 */
[----:B------:R-:W-:Y:S01]  /*4850*/  IADD3 R7, PT, PT, R3, -UR4, R6 ;  /* 0x8000000403077c10 */ /* 0x000fe2000fffe006 */
[----:B------:R-:W-:-:S03]  /*4860*/  IMAD.MOV.U32 R6, RZ, RZ, R5 ;  /* 0x000000ffff067224 */ /* 0x000fc600078e0005 */
[C---:B------:R-:W-:Y:S02]  /*4870*/  LOP3.LUT R3, R7.reuse, 0x300, RZ, 0xc0, !PT ;  /* 0x0000030007037812 */ /* 0x040fe400078ec0ff */
[----:B------:R-:W-:Y:S02]  /*4880*/  ISETP.GE.U32.AND P1, PT, R7, 0x300, PT ;  /* 0x000003000700780c */ /* 0x000fe40003f26070 */
[----:B------:R-:W-:Y:S01]  /*4890*/  ISETP.NE.AND P0, PT, R3, 0x300, PT ;  /* 0x000003000300780c */ /* 0x000fe20003f05270 */
[----:B------:R-:W-:-:S12]  /*48a0*/  HFMA2 R3, -RZ, RZ, 0, 0 ;  /* 0x00000000ff037431 */ /* 0x000fd800000001ff */
[----:B------:R-:W-:Y:S05]  /*48b0*/  @!P0 BRA `(.L_x_3197) ;  /* 0x00000000004c8947 */ /* 0x000fea0003800000 */
[----:B------:R-:W-:Y:S01]  /*48c0*/  UIADD3 UR5, UPT, UPT, UR7, 0x240, URZ ;  /* 0x0000024007057890 */ /* 0x000fe2000fffe0ff */
[----:B------:R-:W-:Y:S02]  /*48d0*/  LEA.HI R3, R7, 0x1, RZ, 0x18 ;  /* 0x0000000107037811 */ /* 0x000fe400078fc0ff */
[----:B------:R-:W-:Y:S01]  /*48e0*/  MOV R6, R5 ;  /* 0x0000000500067202 */ /* 0x000fe20000000f00 */
[----:B------:R-:W-:Y:S01]  /*48f0*/  ULEA UR5, UR8, UR5, 0x18 ;  /* 0x0000000508057291 */ /* 0x000fe2000f8ec0ff */
[----:B------:R-:W-:Y:S02]  /*4900*/  LOP3.LUT R7, R3, 0x3, RZ, 0xc0, !PT ;  /* 0x0000000303077812 */ /* 0x000fe400078ec0ff */
[----:B------:R-:W-:-:S03]  /*4910*/  MOV R3, RZ ;  /* 0x000000ff00037202 */ /* 0x000fc60000000f00 */
[----:B------:R-:W-:Y:S01]  /*4920*/  IMAD.MOV R8, RZ, RZ, -R7 ;  /* 0x000000ffff087224 */ /* 0x000fe200078e0a07 */
[----:B------:R-:W-:-:S07]  /*4930*/  IADD3 R7, PT, PT, R14, UR5, RZ ;  /* 0x000000050e077c10 */ /* 0x000fce000fffe0ff */
.L_x_3198:
[----:B------:R-:W1:Y:S01]  /*4940*/  LDS R9, [R7] ;  /* 0x0000000007097984 */ /* 0x000e620000000800 */
[----:B------:R-:W-:Y:S01]  /*4950*/  IADD3 R8, PT, PT, R8, 0x1, RZ ;  /* 0x0000000108087810 */ /* 0x000fe20007ffe0ff */
[----:B------:R-:W-:-:S03]  /*4960*/  VIADD R6, R6, 0x100 ;  /* 0x0000010006067836 */ /* 0x000fc60000000000 */
[----:B------:R-:W-:Y:S01]  /*4970*/  ISETP.NE.AND P0, PT, R8, RZ, PT ;  /* 0x000000ff0800720c */ /* 0x000fe20003f05270 */
[----:B-1----:R-:W-:-:S04]  /*4980*/  FADD.FTZ R9, -R25, R9 ;  /* 0x0000000919097221 */ /* 0x002fc80000010100 */
[----:B------:R-:W-:-:S04]  /*4990*/  FMUL.FTZ R9, R9, 1.4426950216293334961 ;  /* 0x3fb8aa3b09097820 */ /* 0x000fc80000410000 */
[----:B------:R-:W0:Y:S02]  /*49a0*/  MUFU.EX2 R10, R9 ;  /* 0x00000009000a7308 */ /* 0x000e240000000800 */
[----:B0-----:R0:W-:Y:S01]  /*49b0*/  STS [R7], R10 ;  /* 0x0000000a07007388 */ /* 0x0011e20000000800 */
[----:B------:R-:W-:Y:S01]  /*49c0*/  FADD.FTZ R3, R10, R3 ;  /* 0x000000030a037221 */ /* 0x000fe20000010000 */
[----:B0-----:R-:W-:Y:S01]  /*49d0*/  IADD3 R7, PT, PT, R7, 0x400, RZ ;  /* 0x0000040007077810 */ /* 0x001fe20007ffe0ff */
[----:B------:R-:W-:Y:S06]  /*49e0*/  @P0 BRA `(.L_x_3198) ;  /* 0xfffffffc00d40947 */ /* 0x000fec000383ffff */
.L_x_3197:
[----:B------:R-:W-:Y:S05]  /*49f0*/  BSYNC.RECONVERGENT B1 ;  /* 0x0000000000017941 */ /* 0x000fea0003800200 */
.L_x_3196:
[----:B------:R-:W-:Y:S05]  /*4a00*/  @!P1 BRA `(.L_x_3194) ;  /* 0x0000001400109947 */ /* 0x000fea0003800000 */
[----:B------:R-:W-:Y:S02]  /*4a10*/  UIADD3 UR5, UPT, UPT, UR7, 0x240, URZ ;  /* 0x0000024007057890 */ /* 0x000fe4000fffe0ff */
[----:B------:R-:W-:Y:S02]  /*4a20*/  USHF.L.U32 UR6, UR4, 0x2, URZ ;  /* 0x0000000204067899 */ /* 0x000fe400080006ff */
[----:B------:R-:W-:-:S04]  /*4a30*/  ULEA UR5, UR8, UR5, 0x18 ;  /* 0x0000000508057291 */ /* 0x000fc8000f8ec0ff */
[----:B------:R-:W-:-:S05]  /*4a40*/  LEA R7, R6, -UR6, 0x2 ;  /* 0x8000000606077c11 */ /* 0x000fca000f8e10ff */
[----:B------:R-:W1:Y:S04]  /*4a50*/  LDS R8, [R7+UR5] ;  /* 0x0000000507087984 */ /* 0x000e680008000800 */
[----:B------:R-:W0:Y:S04]  /*4a60*/  LDS R9, [R7+UR5+0x400] ;  /* 0x0004000507097984 */ /* 0x000e280008000800 */
[----:B------:R-:W3:Y:S04]  /*4a70*/  LDS R10, [R7+UR5+0x800] ;  /* 0x00080005070a7984 */ /* 0x000ee80008000800 */
[----:B------:R-:W4:Y:S01]  /*4a80*/  LDS R12, [R7+UR5+0xc00] ;  /* 0x000c0005070c7984 */ /* 0x000f220008000800 */
[----:B-1----:R-:W-:-:S04]  /*4a90*/  FADD.FTZ R8, -R25, R8 ;  /* 0x0000000819087221 */ /* 0x002fc80000010100 */
[----:B------:R-:W-:Y:S01]  /*4aa0*/  FMUL.FTZ R8, R8, 1.4426950216293334961 ;  /* 0x3fb8aa3b08087820 */ /* 0x000fe20000410000 */
[C---:B0-----:R-:W-:Y:S01]  /*4ab0*/  FADD.FTZ R9, -R25.reuse, R9 ;  /* 0x0000000919097221 */ /* 0x041fe20000010100 */
[----:B---3--:R-:W-:-:S03]  /*4ac0*/  FADD.FTZ R11, -R25, R10 ;  /* 0x0000000a190b7221 */ /* 0x008fc60000010100 */
[----:B------:R-:W-:Y:S01]  /*4ad0*/  FMUL.FTZ R9, R9, 1.4426950216293334961 ;  /* 0x3fb8aa3b09097820 */ /* 0x000fe20000410000 */
[----:B------:R-:W0:Y:S01]  /*4ae0*/  MUFU.EX2 R8, R8 ;  /* 0x0000000800087308 */ /* 0x000e220000000800 */
[----:B----4-:R-:W-:Y:S01]  /*4af0*/  FADD.FTZ R13, -R25, R12 ;  /* 0x0000000c190d7221 */ /* 0x010fe20000010100 */
[----:B------:R-:W-:-:S03]  /*4b00*/  FMUL.FTZ R11, R11, 1.4426950216293334961 ;  /* 0x3fb8aa3b0b0b7820 */ /* 0x000fc60000410000 */
[----:B------:R-:W-:-:S03]  /*4b10*/  FMUL.FTZ R13, R13, 1.4426950216293334961 ;  /* 0x3fb8aa3b0d0d7820 */ /* 0x000fc60000410000 */
[----:B------:R1:W3:Y:S08]  /*4b20*/  MUFU.EX2 R10, R9 ;  /* 0x00000009000a7308 */ /* 0x0002f00000000800 */
[----:B------:R-:W4:Y:S01]  /*4b30*/  MUFU.EX2 R12, R11 ;  /* 0x0000000b000c7308 */ /* 0x000f220000000800 */
[----:B-1----:R-:W-:Y:S01]  /*4b40*/  IADD3 R9, PT, PT, R6, 0x400, RZ ;  /* 0x0000040006097810 */ /* 0x002fe20007ffe0ff */
[----:B0-----:R-:W-:Y:S01]  /*4b50*/  FADD.FTZ R3, R3, R8 ;  /* 0x0000000803037221 */ /* 0x001fe20000010000 */
[----:B------:R0:W-:Y:S01]  /*4b60*/  STS [R7+UR5], R8 ;  /* 0x0000000807007988 */ /* 0x0001e20008000805 */
[----:B------:R-:W-:Y:S01]  /*4b70*/  VIADD R6, R7, UR5 ;  /* 0x0000000507067c36 */ /* 0x000fe20008000000 */
[----:B------:R-:W-:-:S03]  /*4b80*/  ISETP.GT.AND P0, PT, R9, UR45, PT ;  /* 0x0000002d09007c0c */ /* 0x000fc6000bf04270 */
[----:B------:R-:W1:Y:S01]  /*4b90*/  MUFU.EX2 R16, R13 ;  /* 0x0000000d00107308 */ /* 0x000e620000000800 */
[----:B---3--:R-:W-:Y:S01]  /*4ba0*/  FADD.FTZ R3, R3, R10 ;  /* 0x0000000a03037221 */ /* 0x008fe20000010000 */
[----:B------:R0:W-:Y:S03]  /*4bb0*/  STS [R7+UR5+0x400], R10 ;  /* 0x0004000a07007988 */ /* 0x0001e60008000805 */
[----:B----4-:R-:W-:Y:S01]  /*4bc0*/  FADD.FTZ R3, R3, R12 ;  /* 0x0000000c03037221 */ /* 0x010fe20000010000 */
[----:B------:R0:W-:Y:S04]  /*4bd0*/  STS [R7+UR5+0x800], R12 ;  /* 0x0008000c07007988 */ /* 0x0001e80008000805 */
[----:B-1----:R0:W-:Y:S01]  /*4be0*/  STS [R7+UR5+0xc00], R16 ;  /* 0x000c001007007988 */ /* 0x0021e20008000805 */
[----:B------:R-:W-:Y:S01]  /*4bf0*/  FADD.FTZ R3, R3, R16 ;  /* 0x0000001003037221 */ /* 0x000fe20000010000 */
[----:B------:R-:W-:Y:S06]  /*4c00*/  @P0 BRA `(.L_x_3194) ;  /* 0x0000001000900947 */ /* 0x000fec0003800000 */
[----:B0-----:R-:W-:Y:S01]  /*4c10*/  IADD3 R7, PT, PT, -R9, UR45, RZ ;  /* 0x0000002d09077c10 */ /* 0x001fe2000fffe1ff */
[----:B------:R-:W-:Y:S01]  /*4c20*/  BSSY.RECONVERGENT B1, `(.L_x_3199) ;  /* 0x000006c000017945 */ /* 0x000fe20003800200 */
[----:B------:R-:W-:Y:S02]  /*4c30*/  IADD3 R6, PT, PT, R6, 0x1800, RZ ;  /* 0x0000180006067810 */ /* 0x000fe40007ffe0ff */
[----:B------:R-:W-:Y:S02]  /*4c40*/  ISETP.GT.AND P1, PT, R7, 0xbff, PT ;  /* 0x00000bff0700780c */ /* 0x000fe40003f24270 */
[----:B------:R-:W-:-:S11]  /*4c50*/  PLOP3.LUT P0, PT, PT, PT, PT, 0x80, 0x8 ;  /* 0x000000000008781c */ /* 0x000fd60003f0f070 */
[----:B------:R-:W-:Y:S05]  /*4c60*/  @!P1 BRA `(.L_x_3200) ;  /* 0x00000004009c9947 */ /* 0x000fea0003800000 */
[----:B------:R-:W-:Y:S02]  /*4c70*/  MOV R26, UR45 ;  /* 0x0000002d001a7c02 */ /* 0x000fe40008000f00 */
[----:B------:R-:W-:-:S03]  /*4c80*/  PLOP3.LUT P0, PT, PT, PT, PT, 0x8, 0x80 ;  /* 0x000000000080781c */ /* 0x000fc60003f0e170 */
[----:B------:R-:W-:-:S10]  /*4c90*/  VIADD R26, R26, 0xfffff401 ;  /* 0xfffff4011a1a7836 */ /* 0x000fd40000000000 */
.L_x_3201:
[----:B------:R-:W0:Y:S01]  /*4ca0*/  LDS R7, [R6+-0x800] ;  /* 0xfff8000006077984 */ /* 0x000e220000000800 */
[----:B------:R-:W-:-:S03]  /*4cb0*/  IADD3 R9, PT, PT, R9, 0x1000, RZ ;  /* 0x0000100009097810 */ /* 0x000fc60007ffe0ff */
[----:B------:R-:W1:Y:S01]  /*4cc0*/  LDS R8, [R6+-0x400] ;  /* 0xfffc000006087984 */ /* 0x000e620000000800 */
[----:B------:R-:W-:-:S03]  /*4cd0*/  ISETP.GE.AND P1, PT, R9, R26, PT ;  /* 0x0000001a0900720c */ /* 0x000fc60003f26270 */
[----:B------:R-:W3:Y:S04]  /*4ce0*/  LDS R10, [R6] ;  /* 0x00000000060a7984 */ /* 0x000ee80000000800 */
[----:B------:R-:W4:Y:S04]  /*4cf0*/  LDS R11, [R6+0x400] ;  /* 0x00040000060b7984 */ /* 0x000f280000000800 */
[----:B------:R-:W5:Y:S04]  /*4d00*/  LDS R12, [R6+0x800] ;  /* 0x00080000060c7984 */ /* 0x000f680000000800 */
[----:B------:R-:W2:Y:S04]  /*4d10*/  LDS R13, [R6+0xc00] ;  /* 0x000c0000060d7984 */ /* 0x000ea80000000800 */
        /* <DEDUP_REMOVED lines=92> */
.L_x_3200:
[----:B------:R-:W-:Y:S05]  /*52e0*/  BSYNC.RECONVERGENT B1 ;  /* 0x0000000000017941 */ /* 0x000fea0003800200 */
.L_x_3199:
        /* <DEDUP_REMOVED lines=26> */
[C---:B--2---:R-:W-:Y:S01]  /*5490*/  FADD.FTZ R13, -R25.reuse, R13 ;  /* 0x0000000d190d7221 */ /* 0x044fe20000010100 */
        /* <DEDUP_REMOVED lines=28> */
.L_x_3203:
[----:B------:R-:W-:Y:S05]  /*5660*/  BSYNC.RECONVERGENT B1 ;  /* 0x0000000000017941 */ /* 0x000fea0003800200 */
.L_x_3202:
        /* <DEDUP_REMOVED lines=27> */
.L_x_3195:
[----:B0-----:R-:W-:Y:S01]  /*5820*/  MOV R8, UR10 ;  /* 0x0000000a00087c02 */ /* 0x001fe20008000f00 */
[----:B------:R-:W0:Y:S01]  /*5830*/  S2UR UR5, SR_CTAID.Y ;  /* 0x00000000000579c3 */ /* 0x000e220000002600 */
[----:B------:R-:W-:Y:S01]  /*5840*/  LOP3.LUT R9, RZ, R0, RZ, 0x33, !PT ;  /* 0x00000000ff097212 */ /* 0x000fe200078e33ff */
[----:B------:R-:W-:Y:S01]  /*5850*/  BSSY.RECONVERGENT B1, `(.L_x_3204) ;  /* 0x0000027000017945 */ /* 0x000fe20003800200 */
[----:B------:R-:W-:-:S04]  /*5860*/  VIADDMNMX R8, R5, 0x100, R8, !PT ;  /* 0x0000010005087846 */ /* 0x000fc80007800108 */
[----:B------:R-:W-:Y:S01]  /*5870*/  IADD3 R9, PT, PT, R8, -UR4, R9 ;  /* 0x8000000408097c10 */ /* 0x000fe2000fffe009 */
[----:B------:R-:W0:Y:S03]  /*5880*/  LDC R3, c[0x0][0x3f4] ;  /* 0x0000fd00ff037b82 */ /* 0x000e260000000800 */
[C---:B------:R-:W-:Y:S02]  /*5890*/  LOP3.LUT R8, R9.reuse, 0x300, RZ, 0xc0, !PT ;  /* 0x0000030009087812 */ /* 0x040fe400078ec0ff */
[----:B------:R-:W-:Y:S02]  /*58a0*/  ISETP.GE.U32.AND P1, PT, R9, 0x300, PT ;  /* 0x000003000900780c */ /* 0x000fe40003f26070 */
[----:B------:R-:W-:Y:S02]  /*58b0*/  ISETP.NE.AND P0, PT, R8, 0x300, PT ;  /* 0x000003000800780c */ /* 0x000fe40003f05270 */
[----:B------:R-:W-:Y:S01]  /*58c0*/  MOV R8, R5 ;  /* 0x0000000500087202 */ /* 0x000fe20000000f00 */
[----:B0-----:R-:W-:-:S02]  /*58d0*/  IMAD R15, R3, UR5, RZ ;  /* 0x00000005030f7c24 */ /* 0x001fc4000f8e02ff */
[----:B------:R-:W-:-:S03]  /*58e0*/  IMAD.MOV.U32 R3, RZ, RZ, RZ ;  /* 0x000000ffff037224 */ /* 0x000fc600078e00ff */
[----:B------:R-:W-:-:S05]  /*58f0*/  SHF.R.S32.HI R16, RZ, 0x1f, R15 ;  /* 0x0000001fff107819 */ /* 0x000fca000001140f */
[----:B------:R-:W-:Y:S05]  /*5900*/  @!P0 BRA `(.L_x_3205) ;  /* 0x00000000006c8947 */ /* 0x000fea0003800000 */
[----:B------:R-:W-:Y:S01]  /*5910*/  UIADD3 UR5, UPT, UPT, UR7, 0x240, URZ ;  /* 0x0000024007057890 */ /* 0x000fe2000fffe0ff */
[----:B------:R-:W-:Y:S01]  /*5920*/  LEA.HI R3, R9, 0x1, RZ, 0x18 ;  /* 0x0000000109037811 */ /* 0x000fe200078fc0ff */
[--C-:B------:R-:W-:Y:S01]  /*5930*/  IMAD.MOV.U32 R8, RZ, RZ, R5.reuse ;  /* 0x000000ffff087224 */ /* 0x100fe200078e0005 */
[----:B------:R-:W-:Y:S01]  /*5940*/  IADD3 R13, P0, P2, R15, R6, R5 ;  /* 0x000000060f0d7210 */ /* 0x000fe20007a1e005 */
[----:B------:R-:W-:Y:S01]  /*5950*/  ULEA UR5, UR8, UR5, 0x18 ;  /* 0x0000000508057291 */ /* 0x000fe2000f8ec0ff */
[----:B------:R-:W-:Y:S01]  /*5960*/  LOP3.LUT R6, R3, 0x3, RZ, 0xc0, !PT ;  /* 0x0000000303067812 */ /* 0x000fe200078ec0ff */
[----:B------:R-:W-:Y:S01]  /*5970*/  HFMA2 R3, -RZ, RZ, 0, 0 ;  /* 0x00000000ff037431 */ /* 0x000fe200000001ff */
[----:B------:R-:W-:Y:S02]  /*5980*/  IADD3.X R7, PT, PT, R16, R7, RZ, P0, P2 ;  /* 0x0000000710077210 */ /* 0x000fe400007e44ff */
[----:B------:R-:W-:Y:S02]  /*5990*/  IADD3 R10, PT, PT, -R6, RZ, RZ ;  /* 0x000000ff060a7210 */ /* 0x000fe40007ffe1ff */
[----:B------:R-:W-:-:S07]  /*59a0*/  IADD3 R9, PT, PT, R14, UR5, RZ ;  /* 0x000000050e097c10 */ /* 0x000fce000fffe0ff */
.L_x_3206:
[----:B------:R-:W-:-:S06]  /*59b0*/  IMAD.MOV.U32 R6, RZ, RZ, R13 ;  /* 0x000000ffff067224 */ /* 0x000fcc00078e000d */
[----:B------:R0:W3:Y:S01]  /*59c0*/  LDG.E.U8 R6, desc[UR36][R6.64] ;  /* 0x0000002406067981 */ /* 0x0000e2000c1e1100 */
[----:B------:R-:W-:Y:S01]  /*59d0*/  MOV R12, RZ ;  /* 0x000000ff000c7202 */ /* 0x000fe20000000f00 */
[----:B------:R-:W-:Y:S01]  /*59e0*/  VIADD R8, R8, 0x100 ;  /* 0x0000010008087836 */ /* 0x000fe20000000000 */
[----:B------:R-:W-:Y:S02]  /*59f0*/  IADD3 R10, PT, PT, R10, 0x1, RZ ;  /* 0x000000010a0a7810 */ /* 0x000fe40007ffe0ff */
[----:B------:R-:W-:-:S04]  /*5a00*/  IADD3 R13, P2, PT, R13, 0x100, RZ ;  /* 0x000001000d0d7810 */ /* 0x000fc80007f5e0ff */
[----:B0-----:R-:W-:Y:S02]  /*5a10*/  IADD3.X R7, PT, PT, RZ, R7, RZ, P2, !PT ;  /* 0x00000007ff077210 */ /* 0x001fe400017fe4ff */
[----:B---3--:R-:W-:-:S13]  /*5a20*/  ISETP.NE.AND P0, PT, R6, RZ, PT ;  /* 0x000000ff0600720c */ /* 0x008fda0003f05270 */
        /* <DEDUP_REMOVED lines=9> */
.L_x_3205:
[----:B------:R-:W-:Y:S05]  /*5ac0*/  BSYNC.RECONVERGENT B1 ;  /* 0x0000000000017941 */ /* 0x000fea0003800200 */
.L_x_3204:
[----:B------:R-:W-:Y:S05]  /*5ad0*/  @!P1 BRA `(.L_x_3194) ;  /* 0x0000000000dc9947 */ /* 0x000fea0003800000 */
[----:B------:R-:W0:Y:S01]  /*5ae0*/  S2R R10, SR_CgaCtaId ;  /* 0x00000000000a7919 */ /* 0x000e220000008800 */
[----:B------:R-:W3:Y:S01]  /*5af0*/  LDCU.64 UR12, c[0x0][0x420] ;  /* 0x00008400ff0c77ac */ /* 0x000ee20008000a00 */
[----:B------:R-:W-:Y:S01]  /*5b00*/  MOV R6, 0x400 ;  /* 0x0000040000067802 */ /* 0x000fe20000000f00 */
[----:B------:R-:W-:-:S04]  /*5b10*/  USHF.L.U32 UR5, UR4, 0x2, URZ ;  /* 0x0000000204057899 */ /* 0x000fc800080006ff */
[----:B------:R-:W-:Y:S02]  /*5b20*/  VIADD R7, R6, 0x240 ;  /* 0x0000024006077836 */ /* 0x000fe40000000000 */
[----:B------:R-:W-:Y:S02]  /*5b30*/  LEA R6, R8, -UR5, 0x2 ;  /* 0x8000000508067c11 */ /* 0x000fe4000f8e10ff */
[----:B---3--:R-:W-:-:S04]  /*5b40*/  IADD3 R11, P0, P1, R15, UR12, R8 ;  /* 0x0000000c0f0b7c10 */ /* 0x008fc8000f91e008 */
[----:B------:R-:W-:Y:S02]  /*5b50*/  IADD3 R11, P2, PT, R11, 0x200, RZ ;  /* 0x000002000b0b7810 */ /* 0x000fe40007f5e0ff */
[----:B0-----:R-:W-:Y:S02]  /*5b60*/  LEA R9, R10, R7, 0x18 ;  /* 0x000000070a097211 */ /* 0x001fe400078ec0ff */
[----:B------:R-:W-:Y:S02]  /*5b70*/  IADD3.X R7, PT, PT, R16, UR13, RZ, P0, P1 ;  /* 0x0000000d10077c10 */ /* 0x000fe400087e24ff */
[----:B------:R-:W-:Y:S02]  /*5b80*/  IADD3 R9, PT, PT, R6, 0x800, R9 ;  /* 0x0000080006097810 */ /* 0x000fe40007ffe009 */
[----:B------:R-:W-:-:S07]  /*5b90*/  IADD3.X R7, PT, PT, RZ, R7, RZ, P2, !PT ;  /* 0x00000007ff077210 */ /* 0x000fce00017fe4ff */
.L_x_3207:
[----:B------:R-:W-:-:S05]  /*5ba0*/  MOV R6, R11 ;  /* 0x0000000b00067202 */ /* 0x000fca0000000f00 */
[----:B------:R-:W3:Y:S04]  /*5bb0*/  LDG.E.U8 R12, desc[UR36][R6.64+-0x200] ;  /* 0xfffe0024060c7981 */ /* 0x000ee8000c1e1100 */
[----:B------:R-:W4:Y:S04]  /*5bc0*/  LDG.E.U8 R10, desc[UR36][R6.64+-0x100] ;  /* 0xffff0024060a7981 */ /* 0x000f28000c1e1100 */
[----:B------:R-:W5:Y:S04]  /*5bd0*/  LDG.E.U8 R11, desc[UR36][R6.64] ;  /* 0x00000024060b7981 */ /* 0x000f68000c1e1100 */
[----:B------:R-:W2:Y:S01]  /*5be0*/  LDG.E.U8 R13, desc[UR36][R6.64+0x100] ;  /* 0x00010024060d7981 */ /* 0x000ea2000c1e1100 */
[----:B------:R-:W-:Y:S01]  /*5bf0*/  MOV R16, RZ ;  /* 0x000000ff00107202 */ /* 0x000fe20000000f00 */
[----:B------:R-:W-:Y:S01]  /*5c00*/  IMAD.MOV.U32 R18, RZ, RZ, RZ ;  /* 0x000000ffff127224 */ /* 0x000fe200078e00ff */
[----:B------:R-:W-:-:S02]  /*5c10*/  IADD3 R8, PT, PT, R8, 0x400, RZ ;  /* 0x0000040008087810 */ /* 0x000fc40007ffe0ff */
[----:B---3--:R-:W-:Y:S02]  /*5c20*/  ISETP.NE.AND P0, PT, R12, RZ, PT ;  /* 0x000000ff0c00720c */ /* 0x008fe40003f05270 */
        /* <DEDUP_REMOVED lines=14> */
[----:B------:R0:W1:Y:S01]  /*5d10*/  @!P0 MUFU.EX2 R10, R11 ;  /* 0x0000000b000a8308 */ /* 0x0000620000000800 */
[----:B------:R-:W-:Y:S01]  /*5d20*/  ISETP.GT.AND P0, PT, R8, UR45, PT ;  /* 0x0000002d08007c0c */ /* 0x000fe2000bf04270 */
[----:B---3--:R-:W-:Y:S01]  /*5d30*/  @!P3 FADD.FTZ R17, -R25, R17 ;  /* 0x000000111911b221 */ /* 0x008fe20000010100 */
[----:B------:R-:W-:-:S03]  /*5d40*/  @!P2 FMUL.FTZ R15, R15, 1.4426950216293334961 ;  /* 0x3fb8aa3b0f0fa820 */ /* 0x000fc60000410000 */
[----:B------:R-:W-:Y:S02]  /*5d50*/  @!P3 FMUL.FTZ R17, R17, 1.4426950216293334961 ;  /* 0x3fb8aa3b1111b820 */ /* 0x000fe40000410000 */
        /* <DEDUP_REMOVED lines=15> */
.L_x_3194:
[----:B------:R-:W-:Y:S05]  /*5e50*/  BSYNC.RECONVERGENT B0 ;  /* 0x0000000000007941 */ /* 0x000fea0003800200 */
.L_x_3193:
[----:B----4-:R-:W3:Y:S01]  /*5e60*/  SHFL.BFLY PT, R6, R3, 0x10, 0x1f ;  /* 0x0e001f0003067f89 */ /* 0x010ee200000e0000 */
[C---:B------:R-:W-:Y:S01]  /*5e70*/  ISETP.NE.AND P0, PT, R2.reuse, RZ, PT ;  /* 0x000000ff0200720c */ /* 0x040fe20003f05270 */
[----:B------:R-:W4:Y:S01]  /*5e80*/  LDCU.U8 UR7, c[0x0][0x48c] ;  /* 0x00009180ff0777ac */ /* 0x000f220008000000 */
[----:B------:R-:W-:Y:S01]  /*5e90*/  ISETP.GT.U32.AND P1, PT, R2, 0x7, PT ;  /* 0x000000070200780c */ /* 0x000fe20003f24070 */
[----:B------:R-:W5:Y:S01]  /*5ea0*/  S2UR UR5, SR_CTAID.Y ;  /* 0x00000000000579c3 */ /* 0x000f620000002600 */
[----:B------:R-:W-:-:S07]  /*5eb0*/  SHF.R.U32.HI R2, RZ, 0x5, R0 ;  /* 0x00000005ff027819 */ /* 0x000fce0000011600 */
[----:B0-----:R-:W5:Y:S02]  /*5ec0*/  LDC R12, c[0x0][0x3f8] ;  /* 0x0000fe00ff0c7b82 */ /* 0x001f640000000800 */
[----:B------:R-:W-:Y:S01]  /*5ed0*/  @!P0 LEA R11, R2, UR9, 0x2 ;  /* 0x00000009020b8c11 */ /* 0x000fe2000f8e10ff */
[----:B----4-:R-:W-:Y:S01]  /*5ee0*/  UISETP.NE.AND UP0, UPT, UR7, URZ, UPT ;  /* 0x000000ff0700728c */ /* 0x010fe2000bf05270 */
[----:B---3--:R-:W-:-:S05]  /*5ef0*/  FADD.FTZ R6, R6, R3 ;  /* 0x0000000306067221 */ /* 0x008fca0000010000 */
        /* <DEDUP_REMOVED lines=15> */
[----:B0-----:R-:W-:Y:S02]  /*5ff0*/  FADD.FTZ R7, R6, R3 ;  /* 0x0000000306077221 */ /* 0x001fe40000010000 */
[----:B------:R-:W5:Y:S03]  /*6000*/  S2R R3, SR_CTAID.X ;  /* 0x0000000000037919 */ /* 0x000f660000002500 */
[----:B------:R-:W0:Y:S02]  /*6010*/  SHFL.BFLY PT, R8, R7, 0x1, 0x1f ;  /* 0x0c201f0007087f89 */ /* 0x000e2400000e0000 */
[----:B0-----:R-:W-:Y:S01]  /*6020*/  FADD.FTZ R8, R7, R8 ;  /* 0x0000000807087221 */ /* 0x001fe20000010000 */
[----:B------:R-:W-:Y:S01]  /*6030*/  CS2R R6, SRZ ;  /* 0x0000000000067805 */ /* 0x000fe2000001ff00 */
[----:B-----5:R-:W-:-:S04]  /*6040*/  IMAD R35, R12, UR5, R3 ;  /* 0x000000050c237c24 */ /* 0x020fc8000f8e0203 */
[----:B------:R-:W0:Y:S02]  /*6050*/  SHFL.IDX PT, R8, R8, RZ, 0x1f ;  /* 0x00001fff08087589 */ /* 0x000e2400000e0000 */
[----:B0-----:R-:W-:-:S04]  /*6060*/  FADD.FTZ R4, R8, 9.9999999747524270788e-07 ;  /* 0x358637bd08047421 */ /* 0x001fc80000010000 */
[----:B------:R0:W3:Y:S01]  /*6070*/  MUFU.RCP R33, R4 ;  /* 0x0000000400217308 */ /* 0x0000e20000001000 */
[----:B------:R-:W-:Y:S05]  /*6080*/  BRA.U !UP0, `(.L_x_3208) ;  /* 0x0000000108187547 */ /* 0x000fea000b800000 */
[----:B0-----:R-:W0:Y:S08]  /*6090*/  LDC R4, c[0x0][0x488] ;  /* 0x00012200ff047b82 */ /* 0x001e300000000800 */
[----:B------:R-:W0:Y:S08]  /*60a0*/  LDC R6, c[0x0][0x40c] ;  /* 0x00010300ff067b82 */ /* 0x000e300000000800 */
[----:B------:R-:W4:Y:S01]  /*60b0*/  LDC R7, c[0x0][0x3f4] ;  /* 0x0000fd00ff077b82 */ /* 0x000f220000000800 */
[----:B0-----:R-:W-:-:S04]  /*60c0*/  IMAD R4, R35, R4, R6 ;  /* 0x0000000423047224 */ /* 0x001fc800078e0206 */
[----:B----4-:R-:W-:-:S05]  /*60d0*/  IMAD R6, R4, R7, RZ ;  /* 0x0000000704067224 */ /* 0x010fca00078e02ff */
[----:B------:R-:W-:-:S07]  /*60e0*/  SHF.R.S32.HI R7, RZ, 0x1f, R6 ;  /* 0x0000001fff077819 */ /* 0x000fce0000011406 */
.L_x_3208:
        /* <DEDUP_REMOVED lines=16> */
[----:B------:R-:W-:Y:S01]  /*61f0*/  UIADD3 UR5, UPT, UPT, UR5, 0x240, URZ ;  /* 0x0000024005057890 */ /* 0x000fe2000fffe0ff */
[C---:B------:R-:W-:Y:S02]  /*6200*/  SHF.L.U32 R6, R4.reuse, 0x8, RZ ;  /* 0x0000000804067819 */ /* 0x040fe400000006ff */
[----:B------:R-:W-:Y:S02]  /*6210*/  LOP3.LUT R4, R4, 0x3, RZ, 0xc0, !PT ;  /* 0x0000000304047812 */ /* 0x000fe400078ec0ff */
[----:B------:R-:W-:-:S03]  /*6220*/  LOP3.LUT R6, R6, 0x300, RZ, 0xc0, !PT ;  /* 0x0000030006067812 */ /* 0x000fc600078ec0ff */
[----:B------:R-:W-:Y:S01]  /*6230*/  IMAD.MOV R7, RZ, RZ, -R4 ;  /* 0x000000ffff077224 */ /* 0x000fe200078e0a04 */
[----:B------:R-:W-:Y:S01]  /*6240*/  IADD3 R5, PT, PT, R5, R6, RZ ;  /* 0x0000000605057210 */ /* 0x000fe20007ffe0ff */
[----:B0-----:R-:W-:-:S06]  /*6250*/  ULEA UR5, UR6, UR5, 0x18 ;  /* 0x0000000506057291 */ /* 0x001fcc000f8ec0ff */
[----:B------:R-:W-:-:S07]  /*6260*/  IADD3 R4, PT, PT, R14, UR5, RZ ;  /* 0x000000050e047c10 */ /* 0x000fce000fffe0ff */
.L_x_3214:
[----:B------:R-:W3:Y:S01]  /*6270*/  LDS R6, [R4] ;  /* 0x0000000004067984 */ /* 0x000ee20000000800 */
[----:B------:R-:W-:-:S05]  /*6280*/  VIADD R7, R7, 0x1 ;  /* 0x0000000107077836 */ /* 0x000fca0000000000 */
[----:B------:R-:W-:Y:S01]  /*6290*/  ISETP.NE.AND P0, PT, R7, RZ, PT ;  /* 0x000000ff0700720c */ /* 0x000fe20003f05270 */
[----:B---3--:R-:W-:-:S05]  /*62a0*/  FMUL.FTZ R9, R6, R33 ;  /* 0x0000002106097220 */ /* 0x008fca0000410000 */
[----:B------:R0:W-:Y:S02]  /*62b0*/  STS [R4], R9 ;  /* 0x0000000904007388 */ /* 0x0001e40000000800 */
[----:B0-----:R-:W-:-:S05]  /*62c0*/  IADD3 R4, PT, PT, R4, 0x400, RZ ;  /* 0x0000040004047810 */ /* 0x001fca0007ffe0ff */
[----:B------:R-:W-:Y:S05]  /*62d0*/  @P0 BRA `(.L_x_3214) ;  /* 0xfffffffc00e40947 */ /* 0x000fea000383ffff */
.L_x_3213:
[----:B------:R-:W-:Y:S05]  /*62e0*/  BSYNC.RECONVERGENT B1 ;  /* 0x0000000000017941 */ /* 0x000fea0003800200 */
.L_x_3212:
[----:B------:R-:W-:Y:S05]  /*62f0*/  @!P1 BRA `(.L_x_3210) ;  /* 0x00000014001c9947 */ /* 0x000fea0003800000 */
[----:B------:R-:W0:Y:S01]  /*6300*/  S2UR UR6, SR_CgaCtaId ;  /* 0x00000000000679c3 */ /* 0x000e220000008800 */
[----:B------:R-:W-:Y:S01]  /*6310*/  UMOV UR5, 0x400 ;  /* 0x0000040000057882 */ /* 0x000fe20000000000 */
[----:B------:R-:W-:Y:S02]  /*6320*/  USHF.L.U32 UR8, UR4, 0x2, URZ ;  /* 0x0000000204087899 */ /* 0x000fe400080006ff */
[----:B------:R-:W-:-:S04]  /*6330*/  UIADD3 UR5, UPT, UPT, UR5, 0x240, URZ ;  /* 0x0000024005057890 */ /* 0x000fc8000fffe0ff */
[----:B------:R-:W-:Y:S01]  /*6340*/  LEA R4, R5, -UR8, 0x2 ;  /* 0x8000000805047c11 */ /* 0x000fe2000f8e10ff */
[----:B0-----:R-:W-:-:S09]  /*6350*/  ULEA UR5, UR6, UR5, 0x18 ;  /* 0x0000000506057291 */ /* 0x001fd2000f8ec0ff */
[----:B------:R-:W3:Y:S04]  /*6360*/  LDS R6, [R4+UR5] ;  /* 0x0000000504067984 */ /* 0x000ee80008000800 */
[----:B------:R-:W0:Y:S04]  /*6370*/  LDS R8, [R4+UR5+0x400] ;  /* 0x0004000504087984 */ /* 0x000e280008000800 */
[----:B------:R-:W4:Y:S04]  /*6380*/  LDS R10, [R4+UR5+0x800] ;  /* 0x00080005040a7984 */ /* 0x000f280008000800 */
[----:B------:R-:W5:Y:S01]  /*6390*/  LDS R12, [R4+UR5+0xc00] ;  /* 0x000c0005040c7984 */ /* 0x000f620008000800 */
[----:B---3--:R-:W-:Y:S01]  /*63a0*/  FMUL.FTZ R7, R6, R33 ;  /* 0x0000002106077220 */ /* 0x008fe20000410000 */
[----:B------:R-:W-:Y:S01]  /*63b0*/  IADD3 R6, PT, PT, R5, 0x400, RZ ;  /* 0x0000040005067810 */ /* 0x000fe20007ffe0ff */
[----:B------:R-:W-:-:S02]  /*63c0*/  VIADD R5, R4, UR5 ;  /* 0x0000000504057c36 */ /* 0x000fc40008000000 */
[-C--:B0-----:R-:W-:Y:S01]  /*63d0*/  FMUL.FTZ R9, R8, R33.reuse ;  /* 0x0000002108097220 */ /* 0x081fe20000410000 */
[----:B------:R-:W-:Y:S01]  /*63e0*/  ISETP.GT.AND P0, PT, R6, UR45, PT ;  /* 0x0000002d06007c0c */ /* 0x000fe2000bf04270 */
[----:B------:R0:W-:Y:S01]  /*63f0*/  STS [R4+UR5], R7 ;  /* 0x0000000704007988 */ /* 0x0001e20008000805 */
[----:B----4-:R-:W-:-:S03]  /*6400*/  FMUL.FTZ R11, R10, R33 ;  /* 0x000000210a0b7220 */ /* 0x010fc60000410000 */
[----:B------:R0:W-:Y:S01]  /*6410*/  STS [R4+UR5+0x400], R9 ;  /* 0x0004000904007988 */ /* 0x0001e20008000805 */
[----:B-----5:R-:W-:-:S03]  /*6420*/  FMUL.FTZ R13, R12, R33 ;  /* 0x000000210c0d7220 */ /* 0x020fc60000410000 */
[----:B------:R0:W-:Y:S04]  /*6430*/  STS [R4+UR5+0x800], R11 ;  /* 0x0008000b04007988 */ /* 0x0001e80008000805 */
[----:B------:R0:W-:Y:S01]  /*6440*/  STS [R4+UR5+0xc00], R13 ;  /* 0x000c000d04007988 */ /* 0x0001e20008000805 */
[----:B------:R-:W-:Y:S05]  /*6450*/  @P0 BRA `(.L_x_3210) ;  /* 0x0000001000c40947 */ /* 0x000fea0003800000 */
        /* <DEDUP_REMOVED lines=9> */
.L_x_3217:
[----:B------:R-:W0:Y:S01]  /*64f0*/  LDS R4, [R5+-0x800] ;  /* 0xfff8000005047984 */ /* 0x000e220000000800 */
[----:B------:R-:W-:-:S03]  /*6500*/  IADD3 R6, PT, PT, R6, 0x1000, RZ ;  /* 0x0000100006067810 */ /* 0x000fc60007ffe0ff */
[----:B------:R-:W3:Y:S01]  /*6510*/  LDS R7, [R5+-0x400] ;  /* 0xfffc000005077984 */ /* 0x000ee20000000800 */
[----:B------:R-:W-:-:S03]  /*6520*/  ISETP.GE.AND P1, PT, R6, R37, PT ;  /* 0x000000250600720c */ /* 0x000fc60003f26270 */
[----:B------:R-:W4:Y:S04]  /*6530*/  LDS R9, [R5] ;  /* 0x0000000005097984 */ /* 0x000f280000000800 */
[----:B------:R-:W5:Y:S04]  /*6540*/  LDS R11, [R5+0x400] ;  /* 0x00040000050b7984 */ /* 0x000f680000000800 */
        /* <DEDUP_REMOVED lines=9> */
[----:B---3--:R-:W-:-:S03]  /*65e0*/  FMUL.FTZ R8, R33, R7 ;  /* 0x0000000721087220 */ /* 0x008fc60000410000 */
[----:B--2---:R-:W2:Y:S01]  /*65f0*/  LDS R28, [R5+0x2800] ;  /* 0x00280000051c7984 */ /* 0x004ea20000000800 */
[----:B----4-:R-:W-:-:S03]  /*6600*/  FMUL.FTZ R10, R33, R9 ;  /* 0x00000009210a7220 */ /* 0x010fc60000410000 */
[----:B------:R-:W3:Y:S01]  /*6610*/  LDS R29, [R5+0x2c00] ;  /* 0x002c0000051d7984 */ /* 0x000ee20000000800 */
[----:B-----5:R-:W-:-:S03]  /*6620*/  FMUL.FTZ R12, R33, R11 ;  /* 0x0000000b210c7220 */ /* 0x020fc60000410000 */
[----:B------:R-:W4:Y:S01]  /*6630*/  LDS R30, [R5+0x3000] ;  /* 0x00300000051e7984 */ /* 0x000f220000000800 */
[----:B------:R-:W-:-:S03]  /*6640*/  FMUL.FTZ R16, R33, R13 ;  /* 0x0000000d21107220 */ /* 0x000fc60000410000 */
        /* <DEDUP_REMOVED lines=30> */
.L_x_3216:
[----:B------:R-:W-:Y:S05]  /*6830*/  BSYNC.RECONVERGENT B1 ;  /* 0x0000000000017941 */ /* 0x000fea0003800200 */
.L_x_3215:
[----:B------:R-:W-:Y:S01]  /*6840*/  IADD3 R4, PT, PT, -R6, UR45, RZ ;  /* 0x0000002d06047c10 */ /* 0x000fe2000fffe1ff */
[----:B------:R-:W-:Y:S03]  /*6850*/  BSSY.RECONVERGENT B1, `(.L_x_3218) ;  /* 0x000001e000017945 */ /* 0x000fe60003800200 */
[----:B------:R-:W-:-:S13]  /*6860*/  ISETP.GT.AND P1, PT, R4, 0x3ff, PT ;  /* 0x000003ff0400780c */ /* 0x000fda0003f24270 */
[----:B------:R-:W-:Y:S05]  /*6870*/  @!P1 BRA `(.L_x_3219) ;  /* 0x00000000006c9947 */ /* 0x000fea0003800000 */
[----:B------:R-:W0:Y:S01]  /*6880*/  LDS R4, [R5+-0x800] ;  /* 0xfff8000005047984 */ /* 0x000e220000000800 */
[----:B------:R-:W-:Y:S01]  /*6890*/  PLOP3.LUT P0, PT, PT, PT, PT, 0x8, 0x80 ;  /* 0x000000000080781c */ /* 0x000fe20003f0e170 */
[----:B------:R-:W-:Y:S02]  /*68a0*/  VIADD R6, R6, 0x800 ;  /* 0x0000080006067836 */ /* 0x000fe40000000000 */
[----:B------:R-:W3:Y:S04]  /*68b0*/  LDS R7, [R5+-0x400] ;  /* 0xfffc000005077984 */ /* 0x000ee80000000800 */
[----:B------:R-:W4:Y:S04]  /*68c0*/  LDS R9, [R5] ;  /* 0x0000000005097984 */ /* 0x000f280000000800 */
[----:B------:R-:W5:Y:S04]  /*68d0*/  LDS R11, [R5+0x400] ;  /* 0x00040000050b7984 */ /* 0x000f680000000800 */
[----:B------:R-:W1:Y:S04]  /*68e0*/  LDS R13, [R5+0x800] ;  /* 0x00080000050d7984 */ /* 0x000e680000000800 */
[----:B------:R-:W2:Y:S04]  /*68f0*/  LDS R15, [R5+0xc00] ;  /* 0x000c0000050f7984 */ /* 0x000ea80000000800 */
[----:B------:R-:W2:Y:S04]  /*6900*/  LDS R17, [R5+0x1000] ;  /* 0x0010000005117984 */ /* 0x000ea80000000800 */
[----:B------:R-:W2:Y:S01]  /*6910*/  LDS R19, [R5+0x1400] ;  /* 0x0014000005137984 */ /* 0x000ea20000000800 */
[C---:B0-----:R-:W-:Y:S01]  /*6920*/  FMUL.FTZ R4, R33.reuse, R4 ;  /* 0x0000000421047220 */ /* 0x041fe20000410000 */
[----:B---3--:R-:W-:-:S04]  /*6930*/  FMUL.FTZ R8, R33, R7 ;  /* 0x0000000721087220 */ /* 0x008fc80000410000 */
[----:B------:R-:W-:Y:S01]  /*6940*/  STS [R5+-0x800], R4 ;  /* 0xfff8000405007388 */ /* 0x000fe20000000800 */
[----:B----4-:R-:W-:-:S03]  /*6950*/  FMUL.FTZ R10, R33, R9 ;  /* 0x00000009210a7220 */ /* 0x010fc60000410000 */
[----:B------:R-:W-:Y:S01]  /*6960*/  STS [R5+-0x400], R8 ;  /* 0xfffc000805007388 */ /* 0x000fe20000000800 */
[----:B-----5:R-:W-:-:S03]  /*6970*/  FMUL.FTZ R12, R33, R11 ;  /* 0x0000000b210c7220 */ /* 0x020fc60000410000 */
[----:B------:R-:W-:Y:S01]  /*6980*/  STS [R5], R10 ;  /* 0x0000000a05007388 */ /* 0x000fe20000000800 */
[----:B-1----:R-:W-:-:S03]  /*6990*/  FMUL.FTZ R16, R33, R13 ;  /* 0x0000000d21107220 */ /* 0x002fc60000410000 */
        /* <DEDUP_REMOVED lines=9> */
.L_x_3219:
[----:B------:R-:W-:Y:S05]  /*6a30*/  BSYNC.RECONVERGENT B1 ;  /* 0x0000000000017941 */ /* 0x000fea0003800200 */
.L_x_3218:
[----:B------:R-:W-:-:S13]  /*6a40*/  ISETP.GT.AND P1, PT, R6, UR45, PT ;  /* 0x0000002d06007c0c */ /* 0x000fda000bf24270 */
[----:B------:R-:W-:Y:S05]  /*6a50*/  @!P0 BRA P1, `(.L_x_3210) ;  /* 0x0000000c00448947 */ /* 0x000fea0000800000 */
[----:B------:R-:W0:Y:S04]  /*6a60*/  LDS R4, [R5+-0x800] ;  /* 0xfff8000005047984 */ /* 0x000e280000000800 */
[----:B------:R-:W3:Y:S04]  /*6a70*/  LDS R6, [R5+-0x400] ;  /* 0xfffc000005067984 */ /* 0x000ee80000000800 */
[----:B------:R-:W4:Y:S04]  /*6a80*/  LDS R7, [R5] ;  /* 0x0000000005077984 */ /* 0x000f280000000800 */
[----:B------:R-:W5:Y:S01]  /*6a90*/  LDS R9, [R5+0x400] ;  /* 0x0004000005097984 */ /* 0x000f620000000800 */
[C---:B0-----:R-:W-:Y:S01]  /*6aa0*/  FMUL.FTZ R4, R33.reuse, R4 ;  /* 0x0000000421047220 */ /* 0x041fe20000410000 */
[----:B---3--:R-:W-:-:S04]  /*6ab0*/  FMUL.FTZ R6, R33, R6 ;  /* 0x0000000621067220 */ /* 0x008fc80000410000 */
[----:B------:R0:W-:Y:S01]  /*6ac0*/  STS [R5+-0x800], R4 ;  /* 0xfff8000405007388 */ /* 0x0001e20000000800 */
[----:B----4-:R-:W-:-:S03]  /*6ad0*/  FMUL.FTZ R8, R33, R7 ;  /* 0x0000000721087220 */ /* 0x010fc60000410000 */
[----:B------:R0:W-:Y:S01]  /*6ae0*/  STS [R5+-0x400], R6 ;  /* 0xfffc000605007388 */ /* 0x0001e20000000800 */
[----:B-----5:R-:W-:-:S03]  /*6af0*/  FMUL.FTZ R10, R33, R9 ;  /* 0x00000009210a7220 */ /* 0x020fc60000410000 */
[----:B------:R0:W-:Y:S04]  /*6b00*/  STS [R5], R8 ;  /* 0x0000000805007388 */ /* 0x0001e80000000800 */
[----:B------:R0:W-:Y:S01]  /*6b10*/  STS [R5+0x400], R10 ;  /* 0x0004000a05007388 */ /* 0x0001e20000000800 */
[----:B------:R-:W-:Y:S05]  /*6b20*/  BRA `(.L_x_3210) ;  /* 0x0000000c00107947 */ /* 0x000fea0003800000 */
.L_x_3211:
        /* <DEDUP_REMOVED lines=10> */
[----:B------:R-:W4:Y:S01]  /*6bd0*/  LDCU.64 UR8, c[0x0][0x480] ;  /* 0x00009000ff0877ac */ /* 0x000f220008000a00 */
[----:B------:R-:W-:Y:S02]  /*6be0*/  LEA.HI R4, R4, 0x1, RZ, 0x18 ;  /* 0x0000000104047811 */ /* 0x000fe400078fc0ff */
[----:B------:R-:W-:Y:S01]  /*6bf0*/  IADD3 R13, P0, PT, R5, R6, RZ ;  /* 0x00000006050d7210 */ /* 0x000fe20007f1e0ff */
[----:B------:R-:W-:Y:S02]  /*6c00*/  UMOV UR5, 0x400 ;  /* 0x0000040000057882 */ /* 0x000fe40000000000 */
[----:B------:R-:W-:Y:S01]  /*6c10*/  UIADD3 UR5, UPT, UPT, UR5, 0x240, URZ ;  /* 0x0000024005057890 */ /* 0x000fe2000fffe0ff */
[C---:B------:R-:W-:Y:S01]  /*6c20*/  IMAD.SHL.U32 R8, R4.reuse, 0x100, RZ ;  /* 0x0000010004087824 */ /* 0x040fe200078e00ff */
[----:B------:R-:W-:Y:S02]  /*6c30*/  IADD3.X R10, PT, PT, RZ, R7, RZ, P0, !PT ;  /* 0x00000007ff0a7210 */ /* 0x000fe400007fe4ff */
[----:B------:R-:W-:-:S02]  /*6c40*/  LOP3.LUT R4, R4, 0x3, RZ, 0xc0, !PT ;  /* 0x0000000304047812 */ /* 0x000fc400078ec0ff */
[----:B------:R-:W-:-:S04]  /*6c50*/  LOP3.LUT R8, R8, 0x300, RZ, 0xc0, !PT ;  /* 0x0000030008087812 */ /* 0x000fc800078ec0ff */
[----:B------:R-:W-:Y:S02]  /*6c60*/  IADD3 R5, PT, PT, R5, R8, RZ ;  /* 0x0000000805057210 */ /* 0x000fe40007ffe0ff */
[----:B----4-:R-:W-:-:S04]  /*6c70*/  LEA R12, P0, R13, UR8, 0x2 ;  /* 0x000000080d0c7c11 */ /* 0x010fc8000f8010ff */
[----:B------:R-:W-:Y:S01]  /*6c80*/  LEA.HI.X R13, R13, UR9, R10, 0x2, P0 ;  /* 0x000000090d0d7c11 */ /* 0x000fe200080f140a */
[----:B0-----:R-:W-:Y:S01]  /*6c90*/  ULEA UR5, UR6, UR5, 0x18 ;  /* 0x0000000506057291 */ /* 0x001fe2000f8ec0ff */
[----:B------:R-:W-:-:S05]  /*6ca0*/  IMAD.MOV R10, RZ, RZ, -R4 ;  /* 0x000000ffff0a7224 */ /* 0x000fca00078e0a04 */
[----:B------:R-:W-:-:S07]  /*6cb0*/  IADD3 R4, PT, PT, R14, UR5, RZ ;  /* 0x000000050e047c10 */ /* 0x000fce000fffe0ff */
.L_x_3222:
[----:B----4-:R-:W3:Y:S01]  /*6cc0*/  LDS R8, [R4] ;  /* 0x0000000004087984 */ /* 0x010ee20000000800 */
[----:B------:R-:W-:Y:S01]  /*6cd0*/  IMAD.MOV.U32 R9, RZ, RZ, R13 ;  /* 0x000000ffff097224 */ /* 0x000fe200078e000d */
[----:B------:R-:W-:-:S04]  /*6ce0*/  IADD3 R10, PT, PT, R10, 0x1, RZ ;  /* 0x000000010a0a7810 */ /* 0x000fc80007ffe0ff */
[----:B------:R-:W-:Y:S01]  /*6cf0*/  ISETP.NE.AND P0, PT, R10, RZ, PT ;  /* 0x000000ff0a00720c */ /* 0x000fe20003f05270 */
[----:B---3--:R-:W-:Y:S01]  /*6d00*/  FMUL.FTZ R11, R8, R33 ;  /* 0x00000021080b7220 */ /* 0x008fe20000410000 */
[----:B------:R-:W-:Y:S02]  /*6d10*/  MOV R8, R12 ;  /* 0x0000000c00087202 */ /* 0x000fe40000000f00 */
[----:B------:R-:W-:Y:S02]  /*6d20*/  IADD3 R12, P2, PT, R12, 0x400, RZ ;  /* 0x000004000c0c7810 */ /* 0x000fe40007f5e0ff */
[----:B------:R0:W-:Y:S02]  /*6d30*/  STS [R4], R11 ;  /* 0x0000000b04007388 */ /* 0x0001e40000000800 */
[----:B------:R-:W-:Y:S02]  /*6d40*/  IADD3.X R13, PT, PT, RZ, R13, RZ, P2, !PT ;  /* 0x0000000dff0d7210 */ /* 0x000fe400017fe4ff */
[----:B------:R4:W-:Y:S01]  /*6d50*/  STG.E desc[UR36][R8.64], R11 ;  /* 0x0000000b08007986 */ /* 0x0009e2000c101924 */
[----:B0-----:R-:W-:-:S02]  /*6d60*/  VIADD R4, R4, 0x400 ;  /* 0x0000040004047836 */ /* 0x001fc40000000000 */
[----:B------:R-:W-:Y:S05]  /*6d70*/  @P0 BRA `(.L_x_3222) ;  /* 0xfffffffc00d00947 */ /* 0x000fea000383ffff */
.L_x_3221:
[----:B------:R-:W-:Y:S05]  /*6d80*/  BSYNC.RECONVERGENT B1 ;  /* 0x0000000000017941 */ /* 0x000fea0003800200 */
.L_x_3220:
[----:B------:R-:W-:Y:S05]  /*6d90*/  @!P1 BRA `(.L_x_3210) ;  /* 0x0000000800749947 */ /* 0x000fea0003800000 */
[----:B----4-:R-:W0:Y:S01]  /*6da0*/  S2R R9, SR_CgaCtaId ;  /* 0x0000000000097919 */ /* 0x010e220000008800 */
[----:B------:R-:W4:Y:S01]  /*6db0*/  LDCU.64 UR8, c[0x0][0x480] ;  /* 0x00009000ff0877ac */ /* 0x000f220008000a00 */
[C---:B------:R-:W-:Y:S01]  /*6dc0*/  IADD3 R10, PT, PT, -R5.reuse, UR45, RZ ;  /* 0x0000002d050a7c10 */ /* 0x040fe2000fffe1ff */
[----:B------:R-:W-:Y:S01]  /*6dd0*/  BSSY.RECONVERGENT B1, `(.L_x_3223) ;  /* 0x000005b000017945 */ /* 0x000fe20003800200 */
[----:B------:R-:W-:Y:S01]  /*6de0*/  IADD3 R6, P0, PT, R5, R6, RZ ;  /* 0x0000000605067210 */ /* 0x000fe20007f1e0ff */
[----:B------:R-:W-:Y:S01]  /*6df0*/  USHF.L.U32 UR5, UR4, 0x2, URZ ;  /* 0x0000000204057899 */ /* 0x000fe200080006ff */
[----:B------:R-:W-:Y:S02]  /*6e00*/  ISETP.GT.AND P1, PT, R10, 0xbff, PT ;  /* 0x00000bff0a00780c */ /* 0x000fe40003f24270 */
[----:B------:R-:W-:Y:S02]  /*6e10*/  MOV R4, 0x400 ;  /* 0x0000040000047802 */ /* 0x000fe40000000f00 */
[----:B------:R-:W-:-:S02]  /*6e20*/  IADD3.X R7, PT, PT, RZ, R7, RZ, P0, !PT ;  /* 0x00000007ff077210 */ /* 0x000fc400007fe4ff */
[----:B------:R-:W-:Y:S02]  /*6e30*/  IADD3 R4, PT, PT, R4, 0x240, RZ ;  /* 0x0000024004047810 */ /* 0x000fe40007ffe0ff */
[----:B----4-:R-:W-:-:S04]  /*6e40*/  LEA R8, P0, R6, UR8, 0x2 ;  /* 0x0000000806087c11 */ /* 0x010fc8000f8010ff */
        /* <DEDUP_REMOVED lines=8> */
[----:B--2---:R-:W-:Y:S02]  /*6ed0*/  MOV R30, UR45 ;  /* 0x0000002d001e7c02 */ /* 0x004fe40008000f00 */
[----:B------:R-:W-:Y:S02]  /*6ee0*/  PLOP3.LUT P0, PT, PT, PT, PT, 0x8, 0x80 ;  /* 0x000000000080781c */ /* 0x000fe40003f0e170 */
[----:B------:R-:W-:-:S11]  /*6ef0*/  IADD3 R30, PT, PT, R30, -0xbff, RZ ;  /* 0xfffff4011e1e7810 */ /* 0x000fd60007ffe0ff */
.L_x_3225:
[----:B------:R-:W3:Y:S01]  /*6f00*/  LDS R8, [R4+-0x800] ;  /* 0xfff8000004087984 */ /* 0x000ee20000000800 */
[----:B------:R-:W-:-:S03]  /*6f10*/  VIADD R5, R5, 0x1000 ;  /* 0x0000100005057836 */ /* 0x000fc60000000000 */
[----:B------:R-:W0:Y:S02]  /*6f20*/  LDS R10, [R4+-0x400] ;  /* 0xfffc0000040a7984 */ /* 0x000e240000000800 */
[----:B------:R-:W-:Y:S02]  /*6f30*/  ISETP.GE.AND P1, PT, R5, R30, PT ;  /* 0x0000001e0500720c */ /* 0x000fe40003f26270 */
[----:B------:R-:W2:Y:S04]  /*6f40*/  LDS R15, [R4+0x400] ;  /* 0x00040000040f7984 */ /* 0x000ea80000000800 */
[----:B------:R-:W4:Y:S04]  /*6f50*/  LDS R12, [R4] ;  /* 0x00000000040c7984 */ /* 0x000f280000000800 */
[----:B------:R-:W-:Y:S04]  /*6f60*/  LDS R22, [R4+0x1400] ;  /* 0x0014000004167984 */ /* 0x000fe80000000800 */
[----:B------:R-:W-:Y:S04]  /*6f70*/  LDS R24, [R4+0x1c00] ;  /* 0x001c000004187984 */ /* 0x000fe80000000800 */
[----:B------:R-:W5:Y:S04]  /*6f80*/  LDS R16, [R4+0x800] ;  /* 0x0008000004107984 */ /* 0x000f680000000800 */
[----:B------:R-:W5:Y:S04]  /*6f90*/  LDS R18, [R4+0xc00] ;  /* 0x000c000004127984 */ /* 0x000f680000000800 */
[----:B------:R-:W5:Y:S04]  /*6fa0*/  LDS R20, [R4+0x1000] ;  /* 0x0010000004147984 */ /* 0x000f680000000800 */
[----:B------:R-:W5:Y:S01]  /*6fb0*/  LDS R23, [R4+0x1800] ;  /* 0x0018000004177984 */ /* 0x000f620000000800 */
[----:B---3--:R-:W-:-:S03]  /*6fc0*/  FMUL.FTZ R9, R33, R8 ;  /* 0x0000000821097220 */ /* 0x008fc60000410000 */
[----:B-1----:R-:W1:Y:S01]  /*6fd0*/  LDS R25, [R4+0x2000] ;  /* 0x0020000004197984 */ /* 0x002e620000000800 */
[----:B0-----:R-:W-:-:S03]  /*6fe0*/  FMUL.FTZ R11, R33, R10 ;  /* 0x0000000a210b7220 */ /* 0x001fc60000410000 */
[----:B------:R-:W-:Y:S01]  /*6ff0*/  LDS R8, [R4+0x3400] ;  /* 0x0034000004087984 */ /* 0x000fe20000000800 */
[----:B--2---:R-:W-:-:S03]  /*7000*/  FMUL.FTZ R15, R33, R15 ;  /* 0x0000000f210f7220 */ /* 0x004fc60000410000 */
        /* <DEDUP_REMOVED lines=55> */
.L_x_3224:
[----:B------:R-:W-:Y:S05]  /*7380*/  BSYNC.RECONVERGENT B1 ;  /* 0x0000000000017941 */ /* 0x000fea0003800200 */
.L_x_3223:
[----:B------:R-:W-:Y:S01]  /*7390*/  IADD3 R8, PT, PT, -R5, UR45, RZ ;  /* 0x0000002d05087c10 */ /* 0x000fe2000fffe1ff */
[----:B------:R-:W-:Y:S03]  /*73a0*/  BSSY.RECONVERGENT B1, `(.L_x_3226) ;  /* 0x000002a000017945 */ /* 0x000fe60003800200 */
[----:B------:R-:W-:-:S13]  /*73b0*/  ISETP.GT.AND P1, PT, R8, 0x3ff, PT ;  /* 0x000003ff0800780c */ /* 0x000fda0003f24270 */
[----:B------:R-:W-:Y:S05]  /*73c0*/  @!P1 BRA `(.L_x_3227) ;  /* 0x00000000009c9947 */ /* 0x000fea0003800000 */
[----:B------:R-:W3:Y:S01]  /*73d0*/  LDS R8, [R4+-0x800] ;  /* 0xfff8000004087984 */ /* 0x000ee20000000800 */
[----:B------:R-:W-:Y:S01]  /*73e0*/  PLOP3.LUT P0, PT, PT, PT, PT, 0x8, 0x80 ;  /* 0x000000000080781c */ /* 0x000fe20003f0e170 */
[----:B------:R-:W-:Y:S02]  /*73f0*/  VIADD R5, R5, 0x800 ;  /* 0x0000080005057836 */ /* 0x000fe40000000000 */
[----:B------:R-:W0:Y:S04]  /*7400*/  LDS R10, [R4+-0x400] ;  /* 0xfffc0000040a7984 */ /* 0x000e280000000800 */
[----:B------:R-:W4:Y:S04]  /*7410*/  LDS R12, [R4] ;  /* 0x00000000040c7984 */ /* 0x000f280000000800 */
[----:B------:R-:W5:Y:S04]  /*7420*/  LDS R15, [R4+0x400] ;  /* 0x00040000040f7984 */ /* 0x000f680000000800 */
[----:B------:R-:W1:Y:S04]  /*7430*/  LDS R16, [R4+0x800] ;  /* 0x0008000004107984 */ /* 0x000e680000000800 */
[----:B------:R-:W2:Y:S04]  /*7440*/  LDS R18, [R4+0xc00] ;  /* 0x000c000004127984 */ /* 0x000ea80000000800 */
[----:B------:R-:W2:Y:S04]  /*7450*/  LDS R20, [R4+0x1000] ;  /* 0x0010000004147984 */ /* 0x000ea80000000800 */
[----:B------:R-:W2:Y:S01]  /*7460*/  LDS R22, [R4+0x1400] ;  /* 0x0014000004167984 */ /* 0x000ea20000000800 */
[C---:B---3--:R-:W-:Y:S01]  /*7470*/  FMUL.FTZ R9, R33.reuse, R8 ;  /* 0x0000000821097220 */ /* 0x048fe20000410000 */
[----:B------:R-:W-:Y:S01]  /*7480*/  IADD3 R8, P1, PT, R6, 0x2000, RZ ;  /* 0x0000200006087810 */ /* 0x000fe20007f3e0ff */
[----:B0-----:R-:W-:-:S03]  /*7490*/  FMUL.FTZ R11, R33, R10 ;  /* 0x0000000a210b7220 */ /* 0x001fc60000410000 */
[----:B------:R-:W-:Y:S01]  /*74a0*/  STG.E desc[UR36][R6.64+-0x800], R9 ;  /* 0xfff8000906007986 */ /* 0x000fe2000c101924 */
[----:B----4-:R-:W-:-:S03]  /*74b0*/  FMUL.FTZ R13, R33, R12 ;  /* 0x0000000c210d7220 */ /* 0x010fc60000410000 */
[----:B------:R-:W-:Y:S01]  /*74c0*/  STS [R4+-0x800], R9 ;  /* 0xfff8000904007388 */ /* 0x000fe20000000800 */
[----:B-----5:R-:W-:-:S03]  /*74d0*/  FMUL.FTZ R15, R33, R15 ;  /* 0x0000000f210f7220 */ /* 0x020fc60000410000 */
[----:B------:R-:W-:Y:S01]  /*74e0*/  STG.E desc[UR36][R6.64+-0x400], R11 ;  /* 0xfffc000b06007986 */ /* 0x000fe2000c101924 */
[----:B-1----:R-:W-:-:S03]  /*74f0*/  FMUL.FTZ R17, R33, R16 ;  /* 0x0000001021117220 */ /* 0x002fc60000410000 */
        /* <DEDUP_REMOVED lines=18> */
[----:B------:R-:W-:Y:S01]  /*7620*/  IMAD.MOV.U32 R7, RZ, RZ, R11 ;  /* 0x000000ffff077224 */ /* 0x000fe200078e000b */
[----:B-1----:R-:W-:-:S07]  /*7630*/  IADD3 R4, PT, PT, R4, 0x2000, RZ ;  /* 0x0000200004047810 */ /* 0x002fce0007ffe0ff */
.L_x_3227:
[----:B------:R-:W-:Y:S05]  /*7640*/  BSYNC.RECONVERGENT B1 ;  /* 0x0000000000017941 */ /* 0x000fea0003800200 */
.L_x_3226:
[----:B------:R-:W-:-:S13]  /*7650*/  ISETP.LE.OR P0, PT, R5, UR45, P0 ;  /* 0x0000002d05007c0c */ /* 0x000fda0008703670 */
[----:B------:R-:W-:Y:S05]  /*7660*/  @!P0 BRA `(.L_x_3210) ;  /* 0x0000000000408947 */ /* 0x000fea0003800000 */
[----:B------:R-:W3:Y:S04]  /*7670*/  LDS R5, [R4+-0x800] ;  /* 0xfff8000004057984 */ /* 0x000ee80000000800 */
[----:B------:R-:W0:Y:S04]  /*7680*/  LDS R8, [R4+-0x400] ;  /* 0xfffc000004087984 */ /* 0x000e280000000800 */
[----:B------:R-:W4:Y:S04]  /*7690*/  LDS R10, [R4] ;  /* 0x00000000040a7984 */ /* 0x000f280000000800 */
[----:B------:R-:W5:Y:S01]  /*76a0*/  LDS R12, [R4+0x400] ;  /* 0x00040000040c7984 */ /* 0x000f620000000800 */
[-C--:B---3--:R-:W-:Y:S01]  /*76b0*/  FMUL.FTZ R5, R5, R33.reuse ;  /* 0x0000002105057220 */ /* 0x088fe20000410000 */
[----:B0-----:R-:W-:-:S04]  /*76c0*/  FMUL.FTZ R9, R8, R33 ;  /* 0x0000002108097220 */ /* 0x001fc80000410000 */
[----:B------:R0:W-:Y:S01]  /*76d0*/  STG.E desc[UR36][R6.64+-0x800], R5 ;  /* 0xfff8000506007986 */ /* 0x0001e2000c101924 */
[----:B----4-:R-:W-:-:S03]  /*76e0*/  FMUL.FTZ R11, R10, R33 ;  /* 0x000000210a0b7220 */ /* 0x010fc60000410000 */
        /* <DEDUP_REMOVED lines=8> */
.L_x_3210:
[----:B------:R-:W-:Y:S05]  /*7770*/  BSYNC.RECONVERGENT B0 ;  /* 0x0000000000007941 */ /* 0x000fea0003800200 */
.L_x_3209:
[----:B------:R-:W1:Y:S01]  /*7780*/  LDCU.64 UR6, c[0x0][0x3b0] ;  /* 0x00007600ff0677ac */ /* 0x000e620008000a00 */
[----:B------:R-:W-:Y:S01]  /*7790*/  LOP3.LUT R14, R14, 0x7c, RZ, 0xc0, !PT ;  /* 0x0000007c0e0e7812 */ /* 0x000fe200078ec0ff */
[----:B0-----:R-:W0:Y:S01]  /*77a0*/  LDC.64 R12, c[0x0][0x3c0] ;  /* 0x0000f000ff0c7b82 */ /* 0x001e220000000a00 */
[----:B------:R-:W-:Y:S01]  /*77b0*/  CS2R R6, SRZ ;  /* 0x0000000000067805 */ /* 0x000fe2000001ff00 */
[----:B------:R-:W-:-:S04]  /*77c0*/  USHF.R.S32.HI UR5, URZ, 0x1f, UR45 ;  /* 0x0000001fff057899 */ /* 0x000fc8000801142d */
[----:B------:R-:W-:-:S04]  /*77d0*/  ULEA.HI UR5, UR5, UR45, URZ, 0x3 ;  /* 0x0000002d05057291 */ /* 0x000fc8000f8f18ff */
[----:B------:R-:W-:-:S04]  /*77e0*/  ULOP3.LUT UR5, UR5, 0xfffffff8, URZ, 0xc0, !UPT ;  /* 0xfffffff805057892 */ /* 0x000fc8000f8ec0ff */
[----:B------:R-:W-:Y:S01]  /*77f0*/  UIADD3 UR5, UPT, UPT, -UR5, UR45, URZ ;  /* 0x0000002d05057290 */ /* 0x000fe2000fffe1ff */
[----:B-1----:R-:W-:Y:S01]  /*7800*/  ISETP.NE.U32.AND P0, PT, RZ, UR6, PT ;  /* 0x00000006ff007c0c */ /* 0x002fe2000bf05070 */
[----:B------:R-:W1:Y:S03]  /*7810*/  LDCU UR6, c[0x0][0x3f4] ;  /* 0x00007e80ff0677ac */ /* 0x000e660008000800 */
[----:B------:R-:W-:-:S04]  /*7820*/  ISETP.NE.AND.EX P0, PT, RZ, UR7, PT, P0 ;  /* 0x00000007ff007c0c */ /* 0x000fc8000bf05300 */
[----:B------:R-:W-:-:S13]  /*7830*/  ISETP.NE.OR P0, PT, R2, UR5, !P0 ;  /* 0x0000000502007c0c */ /* 0x000fda000c705670 */
[----:B----4-:R-:W4:Y:S01]  /*7840*/  @!P0 LDC.64 R8, c[0x0][0x3b0] ;  /* 0x0000ec00ff088b82 */ /* 0x010f220000000a00 */
[----:B------:R-:W-:Y:S02]  /*7850*/  @!P0 LEA R5, R3, R14, 0x7 ;  /* 0x0000000e03058211 */ /* 0x000fe400078e38ff */
[----:B-1----:R-:W-:Y:S01]  /*7860*/  MOV R17, UR6 ;  /* 0x0000000600117c02 */ /* 0x002fe20008000f00 */
[----:B------:R-:W-:-:S03]  /*7870*/  VIADD R16, R2, UR4 ;  /* 0x0000000402107c36 */ /* 0x000fc60008000000 */
[----:B------:R-:W-:Y:S01]  /*7880*/  VIMNMX R19, PT, PT, R17, UR45, PT ;  /* 0x0000002d11137c48 */ /* 0x000fe2000bfe0100 */
[----:B----4-:R-:W-:Y:S01]  /*7890*/  @!P0 IMAD.WIDE.U32 R8, R5, 0x4, R8 ;  /* 0x0000000405088825 */ /* 0x010fe200078e0008 */
[----:B------:R-:W-:-:S06]  /*78a0*/  CS2R R4, SRZ ;  /* 0x0000000000047805 */ /* 0x000fcc000001ff00 */
[----:B------:R1:W5:Y:S01]  /*78b0*/  @!P0 LDG.E.128 R4, desc[UR36][R8.64] ;  /* 0x0000002408048981 */ /* 0x000362000c1e1d00 */
[----:B------:R-:W-:Y:S01]  /*78c0*/  BAR.SYNC.DEFER_BLOCKING 0x0 ;  /* 0x0000000000007b1d */ /* 0x000fe20000010000 */
[----:B------:R-:W-:Y:S01]  /*78d0*/  ISETP.GE.AND P0, PT, R16, R19, PT ;  /* 0x000000131000720c */ /* 0x000fe20003f06270 */
[----:B------:R-:W-:Y:S01]  /*78e0*/  IMAD R11, R17, UR41, R14 ;  /* 0x00000029110b7c24 */ /* 0x000fe2000f8e020e */
[----:B------:R-:W-:-:S03]  /*78f0*/  SHF.L.U32 R15, R35, 0x7, RZ ;  /* 0x00000007230f7819 */ /* 0x000fc600000006ff */
[----:B------:R-:W-:Y:S01]  /*7900*/  BSSY.RECONVERGENT B0, `(.L_x_3228) ;  /* 0x00000b9000007945 */ /* 0x000fe20003800200 */
[----:B0-----:R-:W-:Y:S01]  /*7910*/  IMAD.WIDE R12, R11, 0x4, R12 ;  /* 0x000000040b0c7825 */ /* 0x001fe200078e020c */
[----:B------:R-:W-:Y:S02]  /*7920*/  CS2R R10, SRZ ;  /* 0x00000000000a7805 */ /* 0x000fe4000001ff00 */
[----:B-1----:R-:W-:-:S04]  /*7930*/  CS2R R8, SRZ ;  /* 0x0000000000087805 */ /* 0x002fc8000001ff00 */
[----:B------:R-:W-:Y:S05]  /*7940*/  @P0 BRA `(.L_x_3229) ;  /* 0x0000000800d00947 */ /* 0x000fea0003800000 */
[----:B------:R-:W-:Y:S01]  /*7950*/  ULOP3.LUT UR6, URZ, UR4, URZ, 0x33, !UPT ;  /* 0x00000004ff067292 */ /* 0x000fe2000f8e33ff */
[----:B------:R-:W-:Y:S01]  /*7960*/  VIADDMNMX R9, R16, 0x8, R19, !PT ;  /* 0x0000000810097846 */ /* 0x000fe20007800113 */
[----:B------:R-:W-:Y:S01]  /*7970*/  BSSY.RECONVERGENT B1, `(.L_x_3230) ;  /* 0x0000058000017945 */ /* 0x000fe20003800200 */
[----:B------:R-:W-:Y:S02]  /*7980*/  MOV R32, R16 ;  /* 0x0000001000207202 */ /* 0x000fe40000000f00 */
[----:B------:R-:W-:Y:S02]  /*7990*/  CS2R R10, SRZ ;  /* 0x00000000000a7805 */ /* 0x000fe4000001ff00 */
[----:B------:R-:W-:Y:S02]  /*79a0*/  IADD3 R62, PT, PT, -R2, UR6, R9 ;  /* 0x00000006023e7c10 */ /* 0x000fe4000fffe109 */
[----:B------:R-:W-:Y:S02]  /*79b0*/  CS2R R8, SRZ ;  /* 0x0000000000087805 */ /* 0x000fe4000001ff00 */
[----:B------:R-:W-:-:S02]  /*79c0*/  ISETP.GE.U32.AND P0, PT, R62, 0x38, PT ;  /* 0x000000383e00780c */ /* 0x000fc40003f06070 */
[----:B------:R-:W-:-:S04]  /*79d0*/  LEA.HI R63, R62, 0x1, RZ, 0x1d ;  /* 0x000000013e3f7811 */ /* 0x000fc800078fe8ff */
[----:B------:R-:W-:-:S04]  /*79e0*/  LOP3.LUT R66, R63, 0x7, RZ, 0xc0, !PT ;  /* 0x000000073f427812 */ /* 0x000fc800078ec0ff */
[----:B------:R-:W-:-:S03]  /*79f0*/  ISETP.NE.AND P1, PT, R66, RZ, PT ;  /* 0x000000ff4200720c */ /* 0x000fc60003f25270 */
[----:B------:R-:W-:Y:S10]  /*7a00*/  @!P0 BRA `(.L_x_3231) ;  /* 0x0000000400388947 */ /* 0x000ff40003800000 */
[----:B------:R-:W0:Y:S01]  /*7a10*/  S2R R19, SR_CgaCtaId ;  /* 0x0000000000137919 */ /* 0x000e220000008800 */
[----:B------:R-:W-:Y:S01]  /*7a20*/  MOV R8, 0x400 ;  /* 0x0000040000087802 */ /* 0x000fe20000000f00 */
[----:B---3--:R-:W-:Y:S01]  /*7a30*/  HFMA2 R33, -RZ, RZ, 0, 0 ;  /* 0x00000000ff217431 */ /* 0x008fe200000001ff */
[----:B------:R-:W-:Y:S02]  /*7a40*/  LOP3.LUT R64, R63, 0x3ffffff8, RZ, 0xc0, !PT ;  /* 0x3ffffff83f407812 */ /* 0x000fe400078ec0ff */
[----:B------:R-:W-:Y:S01]  /*7a50*/  MOV R32, R16 ;  /* 0x0000001000207202 */ /* 0x000fe20000000f00 */
[----:B------:R-:W-:-:S05]  /*7a60*/  VIADD R8, R8, 0x240 ;  /* 0x0000024008087836 */ /* 0x000fca0000000000 */
[----:B0-----:R-:W-:Y:S01]  /*7a70*/  LEA R65, R19, R8, 0x18 ;  /* 0x0000000813417211 */ /* 0x001fe200078ec0ff */
[----:B------:R-:W-:-:S07]  /*7a80*/  IMAD.MOV.U32 R8, RZ, RZ, RZ ;  /* 0x000000ffff087224 */ /* 0x000fce00078e00ff */
.L_x_3232:
[----:B------:R-:W-:-:S04]  /*7a90*/  SHF.L.U32 R25, R32, 0x7, RZ ;  /* 0x0000000720197819 */ /* 0x000fc800000006ff */
[C---:B------:R-:W-:Y:S01]  /*7aa0*/  IADD3 R21, PT, PT, R25.reuse, 0x400, RZ ;  /* 0x0000040019157810 */ /* 0x040fe20007ffe0ff */
[C---:B------:R-:W-:Y:S01]  /*7ab0*/  IMAD.WIDE.U32 R18, R25.reuse, 0x4, R12 ;  /* 0x0000000419127825 */ /* 0x040fe200078e000c */
[----:B--2---:R-:W-:-:S03]  /*7ac0*/  IADD3 R29, PT, PT, R25, 0xc00, RZ ;  /* 0x00000c00191d7810 */ /* 0x004fc60007ffe0ff */
[----:B------:R-:W-:Y:S01]  /*7ad0*/  VIADD R23, R25, 0x800 ;  /* 0x0000080019177836 */ /* 0x000fe20000000000 */
[----:B------:R0:W2:Y:S01]  /*7ae0*/  LDG.E.128 R36, desc[UR36][R18.64] ;  /* 0x0000002412247981 */ /* 0x0000a2000c1e1d00 */
[----:B------:R-:W-:Y:S01]  /*7af0*/  IMAD.WIDE.U32 R20, R21, 0x4, R12 ;  /* 0x0000000415147825 */ /* 0x000fe200078e000c */
[----:B------:R-:W-:-:S03]  /*7b00*/  IADD3 R31, PT, PT, R25, 0x1000, RZ ;  /* 0x00001000191f7810 */ /* 0x000fc60007ffe0ff */
[--C-:B------:R-:W-:Y:S01]  /*7b10*/  IMAD.WIDE.U32 R22, R23, 0x4, R12.reuse ;  /* 0x0000000417167825 */ /* 0x100fe200078e000c */
[----:B------:R1:W3:Y:S03]  /*7b20*/  LDG.E.128 R40, desc[UR36][R20.64] ;  /* 0x0000002414287981 */ /* 0x0002e6000c1e1d00 */
[--C-:B------:R-:W-:Y:S01]  /*7b30*/  IMAD.WIDE.U32 R28, R29, 0x4, R12.reuse ;  /* 0x000000041d1c7825 */ /* 0x100fe200078e000c */
[----:B------:R-:W4:Y:S01]  /*7b40*/  LDG.E.128 R44, desc[UR36][R22.64] ;  /* 0x00000024162c7981 */ /* 0x000f22000c1e1d00 */
[C---:B------:R-:W-:Y:S02]  /*7b50*/  IADD3 R35, PT, PT, R25.reuse, 0x1800, RZ ;  /* 0x0000180019237810 */ /* 0x040fe40007ffe0ff */
[----:B------:R-:W-:Y:S01]  /*7b60*/  VIADD R27, R25, 0x1400 ;  /* 0x00001400191b7836 */ /* 0x000fe20000000000 */
[----:B------:R1:W4:Y:S01]  /*7b70*/  LDG.E.128 R48, desc[UR36][R28.64] ;  /* 0x000000241c307981 */ /* 0x000322000c1e1d00 */
[----:B------:R-:W-:Y:S01]  /*7b80*/  IMAD.WIDE.U32 R30, R31, 0x4, R12 ;  /* 0x000000041f1e7825 */ /* 0x000fe200078e000c */
[----:B------:R-:W-:-:S03]  /*7b90*/  IADD3 R25, PT, PT, R25, 0x1c00, RZ ;  /* 0x00001c0019197810 */ /* 0x000fc60007ffe0ff */
[--C-:B0-----:R-:W-:Y:S01]  /*7ba0*/  IMAD.WIDE.U32 R18, R27, 0x4, R12.reuse ;  /* 0x000000041b127825 */ /* 0x101fe200078e000c */
[----:B------:R0:W4:Y:S03]  /*7bb0*/  LDG.E.128 R52, desc[UR36][R30.64] ;  /* 0x000000241e347981 */ /* 0x000126000c1e1d00 */
[--C-:B-1----:R-:W-:Y:S01]  /*7bc0*/  IMAD.WIDE.U32 R20, R35, 0x4, R12.reuse ;  /* 0x0000000423147825 */ /* 0x102fe200078e000c */
[----:B------:R1:W4:Y:S03]  /*7bd0*/  LDG.E.128 R56, desc[UR36][R18.64] ;  /* 0x0000002412387981 */ /* 0x000326000c1e1d00 */
[----:B------:R-:W-:Y:S02]  /*7be0*/  IMAD.WIDE.U32 R24, R25, 0x4, R12 ;  /* 0x0000000419187825 */ /* 0x000fe400078e000c */
[----:B------:R-:W4:Y:S04]  /*7bf0*/  LDG.E.128 R20, desc[UR36][R20.64] ;  /* 0x0000002414147981 */ /* 0x000f28000c1e1d00 */
[----:B------:R-:W4:Y:S01]  /*7c00*/  LDG.E.128 R24, desc[UR36][R24.64] ;  /* 0x0000002418187981 */ /* 0x000f22000c1e1d00 */
[----:B------:R-:W-:-:S05]  /*7c10*/  VIADD R34, R32, -UR4 ;  /* 0x8000000420227c36 */ /* 0x000fca0008000000 */
[----:B------:R-:W-:-:S05]  /*7c20*/  LEA R34, R34, R65, 0x2 ;  /* 0x0000004122227211 */ /* 0x000fca00078e10ff */
[----:B------:R-:W2:Y:S04]  /*7c30*/  LDS R28, [R34] ;  /* 0x00000000221c7984 */ /* 0x000ea80000000800 */
[----:B------:R-:W3:Y:S04]  /*7c40*/  LDS R29, [R34+0x20] ;  /* 0x00002000221d7984 */ /* 0x000ee80000000800 */
[----:B0-----:R-:W4:Y:S04]  /*7c50*/  LDS R30, [R34+0x40] ;  /* 0x00004000221e7984 */ /* 0x001f280000000800 */
[----:B------:R-:W0:Y:S04]  /*7c60*/  LDS R31, [R34+0x60] ;  /* 0x00006000221f7984 */ /* 0x000e280000000800 */
[----:B------:R-:W0:Y:S04]  /*7c70*/  LDS R35, [R34+0x80] ;  /* 0x0000800022237984 */ /* 0x000e280000000800 */
[----:B-1----:R-:W1:Y:S04]  /*7c80*/  LDS R18, [R34+0xa0] ;  /* 0x0000a00022127984 */ /* 0x002e680000000800 */
[----:B------:R-:W1:Y:S04]  /*7c90*/  LDS R60, [R34+0xc0] ;  /* 0x0000c000223c7984 */ /* 0x000e680000000800 */
[----:B------:R-:W1:Y:S01]  /*7ca0*/  LDS R61, [R34+0xe0] ;  /* 0x0000e000223d7984 */ /* 0x000e620000000800 */
[----:B------:R-:W-:-:S04]  /*7cb0*/  IADD3 R33, PT, PT, R33, 0x8, RZ ;  /* 0x0000000821217810 */ /* 0x000fc80007ffe0ff */
[----:B------:R-:W-:Y:S01]  /*7cc0*/  ISETP.NE.AND P0, PT, R33, R64, PT ;  /* 0x000000402100720c */ /* 0x000fe20003f05270 */
[----:B------:R-:W-:Y:S02]  /*7cd0*/  VIADD R32, R32, 0x40 ;  /* 0x0000004020207836 */ /* 0x000fe40000000000 */
[-C--:B--2---:R-:W-:Y:S01]  /*7ce0*/  FFMA.FTZ R19, R36, R28.reuse, R8 ;  /* 0x0000001c24137223 */ /* 0x084fe20000010008 */
[-C--:B------:R-:W-:Y:S01]  /*7cf0*/  FFMA.FTZ R8, R37, R28.reuse, R9 ;  /* 0x0000001c25087223 */ /* 0x080fe20000010009 */
[-C--:B------:R-:W-:Y:S01]  /*7d00*/  FFMA.FTZ R9, R38, R28.reuse, R10 ;  /* 0x0000001c26097223 */ /* 0x080fe2000001000a */
[----:B------:R-:W-:Y:S02]  /*7d10*/  FFMA.FTZ R28, R39, R28, R11 ;  /* 0x0000001c271c7223 */ /* 0x000fe4000001000b */
        /* <DEDUP_REMOVED lines=16> */
[-C--:B-1----:R-:W-:Y:S01]  /*7e20*/  FFMA.FTZ R8, R57, R18.reuse, R8 ;  /* 0x0000001239087223 */ /* 0x082fe20000010008 */
        /* <DEDUP_REMOVED lines=12> */
.L_x_3231:
[----:B------:R-:W-:Y:S05]  /*7ef0*/  BSYNC.RECONVERGENT B1 ;  /* 0x0000000000017941 */ /* 0x000fea0003800200 */
.L_x_3230:
[----:B------:R-:W-:Y:S05]  /*7f00*/  @!P1 BRA `(.L_x_3229) ;  /* 0x0000000400609947 */ /* 0x000fea0003800000 */
[----:B------:R-:W-:Y:S01]  /*7f10*/  ISETP.GE.U32.AND P0, PT, R66, 0x4, PT ;  /* 0x000000044200780c */ /* 0x000fe20003f06070 */
[----:B------:R-:W-:Y:S01]  /*7f20*/  BSSY.RECONVERGENT B1, `(.L_x_3233) ;  /* 0x000002a000017945 */ /* 0x000fe20003800200 */
[----:B------:R-:W-:-:S11]  /*7f30*/  LOP3.LUT P1, R63, R63, 0x3, RZ, 0xc0, !PT ;  /* 0x000000033f3f7812 */ /* 0x000fd6000782c0ff */
[----:B------:R-:W-:Y:S05]  /*7f40*/  @!P0 BRA `(.L_x_3234) ;  /* 0x00000000009c8947 */ /* 0x000fea0003800000 */
[----:B------:R-:W-:-:S04]  /*7f50*/  SHF.L.U32 R23, R32, 0x7, RZ ;  /* 0x0000000720177819 */ /* 0x000fc800000006ff */
[C---:B------:R-:W-:Y:S01]  /*7f60*/  IADD3 R21, PT, PT, R23.reuse, 0x400, RZ ;  /* 0x0000040017157810 */ /* 0x040fe20007ffe0ff */
[C---:B------:R-:W-:Y:S01]  /*7f70*/  IMAD.WIDE.U32 R18, R23.reuse, 0x4, R12 ;  /* 0x0000000417127825 */ /* 0x040fe200078e000c */
[----:B------:R-:W-:-:S03]  /*7f80*/  IADD3 R27, PT, PT, R23, 0xc00, RZ ;  /* 0x00000c00171b7810 */ /* 0x000fc60007ffe0ff */
[----:B------:R-:W-:Y:S01]  /*7f90*/  VIADD R25, R23, 0x800 ;  /* 0x0000080017197836 */ /* 0x000fe20000000000 */
[----:B--2---:R0:W2:Y:S01]  /*7fa0*/  LDG.E.128 R28, desc[UR36][R18.64] ;  /* 0x00000024121c7981 */ /* 0x0040a2000c1e1d00 */
[----:B------:R-:W-:-:S04]  /*7fb0*/  IMAD.WIDE.U32 R20, R21, 0x4, R12 ;  /* 0x0000000415147825 */ /* 0x000fc800078e000c */
[--C-:B------:R-:W-:Y:S01]  /*7fc0*/  IMAD.WIDE.U32 R22, R25, 0x4, R12.reuse ;  /* 0x0000000419167825 */ /* 0x100fe200078e000c */
[----:B------:R1:W4:Y:S03]  /*7fd0*/  LDG.E.128 R36, desc[UR36][R20.64] ;  /* 0x0000002414247981 */ /* 0x000326000c1e1d00 */
[----:B------:R-:W-:Y:S01]  /*7fe0*/  IMAD.WIDE.U32 R24, R27, 0x4, R12 ;  /* 0x000000041b187825 */ /* 0x000fe200078e000c */
[----:B------:R3:W4:Y:S04]  /*7ff0*/  LDG.E.128 R40, desc[UR36][R22.64] ;  /* 0x0000002416287981 */ /* 0x000728000c1e1d00 */
[----:B------:R-:W4:Y:S01]  /*8000*/  LDG.E.128 R44, desc[UR36][R24.64] ;  /* 0x00000024182c7981 */ /* 0x000f22000c1e1d00 */
[----:B------:R-:W1:Y:S01]  /*8010*/  S2UR UR7, SR_CgaCtaId ;  /* 0x00000000000779c3 */ /* 0x000e620000008800 */
[----:B------:R-:W-:-:S02]  /*8020*/  UMOV UR6, 0x400 ;  /* 0x0000040000067882 */ /* 0x000fc40000000000 */
[----:B------:R-:W-:Y:S01]  /*8030*/  UIADD3 UR6, UPT, UPT, UR6, 0x240, URZ ;  /* 0x0000024006067890 */ /* 0x000fe2000fffe0ff */
[----:B0-----:R-:W-:-:S03]  /*8040*/  IADD3 R18, PT, PT, R32, -UR4, RZ ;  /* 0x8000000420127c10 */ /* 0x001fc6000fffe0ff */
[----:B-1----:R-:W-:-:S06]  /*8050*/  ULEA UR6, UR7, UR6, 0x18 ;  /* 0x0000000607067291 */ /* 0x002fcc000f8ec0ff */
[----:B------:R-:W-:-:S05]  /*8060*/  LEA R18, R18, UR6, 0x2 ;  /* 0x0000000612127c11 */ /* 0x000fca000f8e10ff */
[----:B------:R-:W2:Y:S04]  /*8070*/  LDS R19, [R18] ;  /* 0x0000000012137984 */ /* 0x000ea80000000800 */
[----:B------:R-:W4:Y:S04]  /*8080*/  LDS R20, [R18+0x20] ;  /* 0x0000200012147984 */ /* 0x000f280000000800 */
[----:B------:R-:W0:Y:S04]  /*8090*/  LDS R26, [R18+0x40] ;  /* 0x00004000121a7984 */ /* 0x000e280000000800 */
[----:B---3--:R-:W1:Y:S01]  /*80a0*/  LDS R22, [R18+0x60] ;  /* 0x0000600012167984 */ /* 0x008e620000000800 */
[----:B------:R-:W-:-:S02]  /*80b0*/  VIADD R32, R32, 0x20 ;  /* 0x0000002020207836 */ /* 0x000fc40000000000 */
[-C--:B--2---:R-:W-:Y:S01]  /*80c0*/  FFMA.FTZ R21, R28, R19.reuse, R8 ;  /* 0x000000131c157223 */ /* 0x084fe20000010008 */
        /* <DEDUP_REMOVED lines=11> */
[-C--:B-1----:R-:W-:Y:S01]  /*8180*/  FFMA.FTZ R8, R44, R22.reuse, R21 ;  /* 0x000000162c087223 */ /* 0x082fe20000010015 */
[-C--:B------:R-:W-:Y:S01]  /*8190*/  FFMA.FTZ R9, R45, R22.reuse, R20 ;  /* 0x000000162d097223 */ /* 0x080fe20000010014 */
[-C--:B------:R-:W-:Y:S01]  /*81a0*/  FFMA.FTZ R10, R46, R22.reuse, R11 ;  /* 0x000000162e0a7223 */ /* 0x080fe2000001000b */
[----:B------:R-:W-:-:S07]  /*81b0*/  FFMA.FTZ R11, R47, R22, R26 ;  /* 0x000000162f0b7223 */ /* 0x000fce000001001a */
.L_x_3234:
[----:B------:R-:W-:Y:S05]  /*81c0*/  BSYNC.RECONVERGENT B1 ;  /* 0x0000000000017941 */ /* 0x000fea0003800200 */
.L_x_3233:
[----:B------:R-:W-:Y:S05]  /*81d0*/  @!P1 BRA `(.L_x_3229) ;  /* 0x0000000000ac9947 */ /* 0x000fea0003800000 */
[----:B------:R-:W-:Y:S01]  /*81e0*/  ISETP.NE.AND P1, PT, R63, 0x1, PT ;  /* 0x000000013f00780c */ /* 0x000fe20003f25270 */
[----:B------:R-:W-:Y:S01]  /*81f0*/  BSSY.RECONVERGENT B1, `(.L_x_3235) ;  /* 0x000001a000017945 */ /* 0x000fe20003800200 */
[----:B------:R-:W-:-:S11]  /*8200*/  LOP3.LUT P0, RZ, R62, 0x8, RZ, 0xc0, !PT ;  /* 0x000000083eff7812 */ /* 0x000fd6000780c0ff */
[----:B------:R-:W-:Y:S05]  /*8210*/  @!P1 BRA `(.L_x_3236) ;  /* 0x00000000005c9947 */ /* 0x000fea0003800000 */
[----:B------:R-:W-:-:S04]  /*8220*/  SHF.L.U32 R19, R32, 0x7, RZ ;  /* 0x0000000720137819 */ /* 0x000fc800000006ff */
[C---:B------:R-:W-:Y:S01]  /*8230*/  IADD3 R21, PT, PT, R19.reuse, 0x400, RZ ;  /* 0x0000040013157810 */ /* 0x040fe20007ffe0ff */
[----:B------:R-:W-:-:S04]  /*8240*/  IMAD.WIDE.U32 R18, R19, 0x4, R12 ;  /* 0x0000000413127825 */ /* 0x000fc800078e000c */
[----:B------:R-:W-:Y:S01]  /*8250*/  IMAD.WIDE.U32 R20, R21, 0x4, R12 ;  /* 0x0000000415147825 */ /* 0x000fe200078e000c */
[----:B------:R-:W4:Y:S04]  /*8260*/  LDG.E.128 R24, desc[UR36][R18.64] ;  /* 0x0000002412187981 */ /* 0x000f28000c1e1d00 */
[----:B------:R0:W3:Y:S01]  /*8270*/  LDG.E.128 R36, desc[UR36][R20.64] ;  /* 0x0000002414247981 */ /* 0x0000e2000c1e1d00 */
[----:B------:R-:W1:Y:S01]  /*8280*/  S2UR UR7, SR_CgaCtaId ;  /* 0x00000000000779c3 */ /* 0x000e620000008800 */
[----:B------:R-:W-:Y:S01]  /*8290*/  UMOV UR6, 0x400 ;  /* 0x0000040000067882 */ /* 0x000fe20000000000 */
[C---:B------:R-:W-:Y:S01]  /*82a0*/  VIADD R22, R32.reuse, -UR4 ;  /* 0x8000000420167c36 */ /* 0x040fe20008000000 */
[----:B------:R-:W-:Y:S01]  /*82b0*/  UIADD3 UR6, UPT, UPT, UR6, 0x240, URZ ;  /* 0x0000024006067890 */ /* 0x000fe2000fffe0ff */
[----:B------:R-:W-:-:S03]  /*82c0*/  IADD3 R32, PT, PT, R32, 0x10, RZ ;  /* 0x0000001020207810 */ /* 0x000fc60007ffe0ff */
[----:B-1----:R-:W-:-:S06]  /*82d0*/  ULEA UR6, UR7, UR6, 0x18 ;  /* 0x0000000607067291 */ /* 0x002fcc000f8ec0ff */
[----:B------:R-:W-:-:S05]  /*82e0*/  LEA R22, R22, UR6, 0x2 ;  /* 0x0000000616167c11 */ /* 0x000fca000f8e10ff */
[----:B------:R-:W4:Y:S04]  /*82f0*/  LDS R23, [R22] ;  /* 0x0000000016177984 */ /* 0x000f280000000800 */
[----:B--2---:R-:W3:Y:S01]  /*8300*/  LDS R28, [R22+0x20] ;  /* 0x00002000161c7984 */ /* 0x004ee20000000800 */
[-C--:B----4-:R-:W-:Y:S01]  /*8310*/  FFMA.FTZ R29, R24, R23.reuse, R8 ;  /* 0x00000017181d7223 */ /* 0x090fe20000010008 */
[-C--:B------:R-:W-:Y:S01]  /*8320*/  FFMA.FTZ R18, R25, R23.reuse, R9 ;  /* 0x0000001719127223 */ /* 0x080fe20000010009 */
[-C--:B------:R-:W-:Y:S01]  /*8330*/  FFMA.FTZ R19, R26, R23.reuse, R10 ;  /* 0x000000171a137223 */ /* 0x080fe2000001000a */
[----:B0-----:R-:W-:Y:S01]  /*8340*/  FFMA.FTZ R20, R27, R23, R11 ;  /* 0x000000171b147223 */ /* 0x001fe2000001000b */
[-C--:B---3--:R-:W-:Y:S01]  /*8350*/  FFMA.FTZ R8, R36, R28.reuse, R29 ;  /* 0x0000001c24087223 */ /* 0x088fe2000001001d */
[-C--:B------:R-:W-:Y:S01]  /*8360*/  FFMA.FTZ R9, R37, R28.reuse, R18 ;  /* 0x0000001c25097223 */ /* 0x080fe20000010012 */
[-C--:B------:R-:W-:Y:S01]  /*8370*/  FFMA.FTZ R10, R38, R28.reuse, R19 ;  /* 0x0000001c260a7223 */ /* 0x080fe20000010013 */
[----:B------:R-:W-:-:S07]  /*8380*/  FFMA.FTZ R11, R39, R28, R20 ;  /* 0x0000001c270b7223 */ /* 0x000fce0000010014 */
.L_x_3236:
[----:B------:R-:W-:Y:S05]  /*8390*/  BSYNC.RECONVERGENT B1 ;  /* 0x0000000000017941 */ /* 0x000fea0003800200 */
.L_x_3235:
[----:B------:R-:W-:Y:S05]  /*83a0*/  @P0 BRA `(.L_x_3229) ;  /* 0x0000000000380947 */ /* 0x000fea0003800000 */
[----:B------:R-:W-:-:S05]  /*83b0*/  SHF.L.U32 R19, R32, 0x7, RZ ;  /* 0x0000000720137819 */ /* 0x000fca00000006ff */
[----:B------:R-:W-:-:S05]  /*83c0*/  IMAD.WIDE.U32 R18, R19, 0x4, R12 ;  /* 0x0000000413127825 */ /* 0x000fca00078e000c */
[----:B------:R-:W4:Y:S01]  /*83d0*/  LDG.E.128 R20, desc[UR36][R18.64] ;  /* 0x0000002412147981 */ /* 0x000f22000c1e1d00 */
[----:B------:R-:W0:Y:S01]  /*83e0*/  S2UR UR7, SR_CgaCtaId ;  /* 0x00000000000779c3 */ /* 0x000e220000008800 */
[----:B------:R-:W-:Y:S01]  /*83f0*/  UMOV UR6, 0x400 ;  /* 0x0000040000067882 */ /* 0x000fe20000000000 */
[----:B------:R-:W-:Y:S01]  /*8400*/  VIADD R24, R32, -UR4 ;  /* 0x8000000420187c36 */ /* 0x000fe20008000000 */
[----:B------:R-:W-:-:S04]  /*8410*/  UIADD3 UR6, UPT, UPT, UR6, 0x240, URZ ;  /* 0x0000024006067890 */ /* 0x000fc8000fffe0ff */
[----:B0-----:R-:W-:-:S06]  /*8420*/  ULEA UR6, UR7, UR6, 0x18 ;  /* 0x0000000607067291 */ /* 0x001fcc000f8ec0ff */
[----:B------:R-:W-:-:S06]  /*8430*/  LEA R24, R24, UR6, 0x2 ;  /* 0x0000000618187c11 */ /* 0x000fcc000f8e10ff */
[----:B------:R-:W4:Y:S02]  /*8440*/  LDS R24, [R24] ;  /* 0x0000000018187984 */ /* 0x000f240000000800 */
[-C--:B----4-:R-:W-:Y:S01]  /*8450*/  FFMA.FTZ R8, R20, R24.reuse, R8 ;  /* 0x0000001814087223 */ /* 0x090fe20000010008 */
[-C--:B------:R-:W-:Y:S01]  /*8460*/  FFMA.FTZ R9, R21, R24.reuse, R9 ;  /* 0x0000001815097223 */ /* 0x080fe20000010009 */
[-C--:B------:R-:W-:Y:S01]  /*8470*/  FFMA.FTZ R10, R22, R24.reuse, R10 ;  /* 0x00000018160a7223 */ /* 0x080fe2000001000a */
[----:B------:R-:W-:-:S07]  /*8480*/  FFMA.FTZ R11, R23, R24, R11 ;  /* 0x00000018170b7223 */ /* 0x000fce000001000b */
.L_x_3229:
[----:B------:R-:W-:Y:S05]  /*8490*/  BSYNC.RECONVERGENT B0 ;  /* 0x0000000000007941 */ /* 0x000fea0003800200 */
.L_x_3228:
[----:B------:R-:W-:Y:S01]  /*84a0*/  ISETP.GE.AND P0, PT, R16, UR45, PT ;  /* 0x0000002d10007c0c */ /* 0x000fe2000bf06270 */
[----:B------:R-:W-:-:S12]  /*84b0*/  BSSY.RECONVERGENT B2, `(.L_x_3237) ;  /* 0x0000122000027945 */ /* 0x000fd80003800200 */
[----:B------:R-:W-:Y:S05]  /*84c0*/  @P0 BRA `(.L_x_3238) ;  /* 0x0000001000800947 */ /* 0x000fea0003800000 */
[----:B------:R-:W-:Y:S01]  /*84d0*/  HFMA2 R19, -RZ, RZ, 0, 4.76837158203125e-07 ;  /* 0x00000008ff137431 */ /* 0x000fe200000001ff */
[----:B------:R-:W-:Y:S01]  /*84e0*/  ULOP3.LUT UR6, URZ, UR4, URZ, 0x33, !UPT ;  /* 0x00000004ff067292 */ /* 0x000fe2000f8e33ff */
[----:B------:R-:W-:Y:S03]  /*84f0*/  BSSY.RECONVERGENT B1, `(.L_x_3239) ;  /* 0x00000a4000017945 */ /* 0x000fe60003800200 */
[----:B------:R-:W-:-:S04]  /*8500*/  VIADDMNMX R19, R16, R19, UR45, !PT ;  /* 0x0000002d10137e46 */ /* 0x000fc8000f800113 */
[----:B--2---:R-:W-:-:S04]  /*8510*/  IADD3 R28, PT, PT, -R2, UR6, R19 ;  /* 0x00000006021c7c10 */ /* 0x004fc8000fffe113 */
[C---:B------:R-:W-:Y:S02]  /*8520*/  ISETP.GE.U32.AND P0, PT, R28.reuse, 0x18, PT ;  /* 0x000000181c00780c */ /* 0x040fe40003f06070 */
[----:B------:R-:W-:-:S11]  /*8530*/  LEA.HI R23, R28, 0x1, RZ, 0x1d ;  /* 0x000000011c177811 */ /* 0x000fd600078fe8ff */
[----:B------:R-:W-:Y:S05]  /*8540*/  @!P0 BRA `(.L_x_3240) ;  /* 0x0000000800788947 */ /* 0x000fea0003800000 */
[----:B------:R-:W0:Y:S01]  /*8550*/  S2UR UR7, SR_CgaCtaId ;  /* 0x00000000000779c3 */ /* 0x000e220000008800 */
[----:B------:R-:W-:Y:S01]  /*8560*/  UMOV UR6, 0x400 ;  /* 0x0000040000067882 */ /* 0x000fe20000000000 */
[----:B------:R-:W-:Y:S01]  /*8570*/  LOP3.LUT R18, R23, 0x3ffffffc, RZ, 0xc0, !PT ;  /* 0x3ffffffc17127812 */ /* 0x000fe200078ec0ff */
[----:B------:R-:W-:Y:S01]  /*8580*/  UIADD3 UR6, UPT, UPT, UR6, 0x240, URZ ;  /* 0x0000024006067890 */ /* 0x000fe2000fffe0ff */
[----:B------:R-:W-:Y:S01]  /*8590*/  BSSY.RECONVERGENT B0, `(.L_x_3241) ;  /* 0x0000098000007945 */ /* 0x000fe20003800200 */
[----:B------:R-:W-:Y:S02]  /*85a0*/  IADD3 R16, PT, PT, R16, 0x10, RZ ;  /* 0x0000001010107810 */ /* 0x000fe40007ffe0ff */
[----:B------:R-:W-:Y:S01]  /*85b0*/  IMAD.MOV R21, RZ, RZ, -R18 ;  /* 0x000000ffff157224 */ /* 0x000fe200078e0a12 */
[----:B------:R-:W1:Y:S01]  /*85c0*/  LDC R29, c[0x0][0x3f4] ;  /* 0x0000fd00ff1d7b82 */ /* 0x000e620000000800 */
[----:B0-----:R-:W-:-:S06]  /*85d0*/  ULEA UR6, UR7, UR6, 0x18 ;  /* 0x0000000607067291 */ /* 0x001fcc000f8ec0ff */
[----:B------:R-:W-:-:S04]  /*85e0*/  LEA R17, R2, UR6, 0x2 ;  /* 0x0000000602117c11 */ /* 0x000fc8000f8e10ff */
[----:B------:R-:W-:-:S07]  /*85f0*/  IADD3 R20, PT, PT, R17, 0x40, RZ ;  /* 0x0000004011147810 */ /* 0x000fce0007ffe0ff */
.L_x_3250:
[C---:B------:R-:W-:Y:S01]  /*8600*/  VIADD R22, R16.reuse, 0xfffffff0 ;  /* 0xfffffff010167836 */ /* 0x040fe20000000000 */
[----:B-1----:R-:W-:Y:S01]  /*8610*/  MOV R17, R29 ;  /* 0x0000001d00117202 */ /* 0x002fe20000000f00 */
[----:B------:R-:W-:Y:S01]  /*8620*/  VIADD R32, R16, 0x8 ;  /* 0x0000000810207836 */ /* 0x000fe20000000000 */
[----:B------:R-:W-:Y:S01]  /*8630*/  IADD3 R21, PT, PT, R21, 0x4, RZ ;  /* 0x0000000415157810 */ /* 0x000fe20007ffe0ff */
[----:B------:R-:W-:Y:S01]  /*8640*/  BSSY.RECONVERGENT B3, `(.L_x_3242) ;  /* 0x0000026000037945 */ /* 0x000fe20003800200 */
[-C--:B------:R-:W-:Y:S02]  /*8650*/  ISETP.GE.AND P4, PT, R22, R17.reuse, PT ;  /* 0x000000111600720c */ /* 0x080fe40003f86270 */
[----:B------:R-:W-:Y:S02]  /*8660*/  IADD3 R30, PT, PT, R16, -0x8, RZ ;  /* 0xfffffff8101e7810 */ /* 0x000fe40007ffe0ff */
[----:B------:R-:W-:Y:S02]  /*8670*/  ISETP.NE.AND P0, PT, R21, RZ, PT ;  /* 0x000000ff1500720c */ /* 0x000fe40003f05270 */
[----:B------:R-:W-:-:S02]  /*8680*/  ISETP.GE.AND P1, PT, R30, R17, PT ;  /* 0x000000111e00720c */ /* 0x000fc40003f26270 */
[-C--:B------:R-:W-:Y:S02]  /*8690*/  ISETP.GE.AND P2, PT, R16, R17.reuse, PT ;  /* 0x000000111000720c */ /* 0x080fe40003f46270 */
[----:B------:R-:W-:-:S03]  /*86a0*/  ISETP.GE.AND P3, PT, R32, R17, PT ;  /* 0x000000112000720c */ /* 0x000fc60003f66270 */
[----:B------:R-:W-:Y:S10]  /*86b0*/  @!P4 BRA `(.L_x_3243) ;  /* 0x000000000078c947 */ /* 0x000ff40003800000 */
[----:B------:R-:W-:Y:S02]  /*86c0*/  IABS R25, R17 ;  /* 0x0000001100197213 */ /* 0x000fe40000000000 */
[----:B------:R-:W-:Y:S02]  /*86d0*/  IABS R31, R22 ;  /* 0x00000016001f7213 */ /* 0x000fe40000000000 */
[----:B------:R-:W0:Y:S01]  /*86e0*/  I2F.RP R24, R25 ;  /* 0x0000001900187306 */ /* 0x000e220000209400 */
[----:B------:R-:W-:Y:S02]  /*86f0*/  ISETP.GE.AND P5, PT, R22, RZ, PT ;  /* 0x000000ff1600720c */ /* 0x000fe40003fa6270 */
[----:B------:R-:W-:Y:S01]  /*8700*/  ISETP.NE.AND P6, PT, R17, RZ, PT ;  /* 0x000000ff1100720c */ /* 0x000fe20003fc5270 */
[----:B------:R-:W1:Y:S04]  /*8710*/  LDS R22, [R20+-0x40] ;  /* 0xffffc00014167984 */ /* 0x000e680000000800 */
[----:B0-----:R-:W0:Y:S02]  /*8720*/  MUFU.RCP R24, R24 ;  /* 0x0000001800187308 */ /* 0x001e240000001000 */
[----:B0-----:R-:W-:-:S06]  /*8730*/  IADD3 R26, PT, PT, R24, 0xffffffe, RZ ;  /* 0x0ffffffe181a7810 */ /* 0x001fcc0007ffe0ff */
[----:B------:R-:W0:Y:S02]  /*8740*/  F2I.FTZ.U32.TRUNC.NTZ R19, R26 ;  /* 0x0000001a00137305 */ /* 0x000e24000021f000 */
[----:B0-----:R-:W-:-:S05]  /*8750*/  IADD3 R18, PT, PT, RZ, -R19, RZ ;  /* 0x80000013ff127210 */ /* 0x001fca0007ffe0ff */
        /* <DEDUP_REMOVED lines=14> */
[----:B------:R-:W-:-:S05]  /*8840*/  IMAD.WIDE.U32 R18, R19, 0x4, R12 ;  /* 0x0000000413127825 */ /* 0x000fca00078e000c */
[----:B------:R-:W1:Y:S02]  /*8850*/  LDG.E.128 R24, desc[UR36][R18.64] ;  /* 0x0000002412187981 */ /* 0x000e64000c1e1d00 */
[-C--:B-1----:R-:W-:Y:S01]  /*8860*/  FFMA.FTZ R8, R24, R22.reuse, R8 ;  /* 0x0000001618087223 */ /* 0x082fe20000010008 */
[-C--:B------:R-:W-:Y:S01]  /*8870*/  FFMA.FTZ R9, R25, R22.reuse, R9 ;  /* 0x0000001619097223 */ /* 0x080fe20000010009 */
[-C--:B------:R-:W-:Y:S01]  /*8880*/  FFMA.FTZ R10, R26, R22.reuse, R10 ;  /* 0x000000161a0a7223 */ /* 0x080fe2000001000a */
[----:B------:R-:W-:-:S07]  /*8890*/  FFMA.FTZ R11, R27, R22, R11 ;  /* 0x000000161b0b7223 */ /* 0x000fce000001000b */
.L_x_3243:
[----:B------:R-:W-:Y:S05]  /*88a0*/  BSYNC.RECONVERGENT B3 ;  /* 0x0000000000037941 */ /* 0x000fea0003800200 */
.L_x_3242:
        /* <DEDUP_REMOVED lines=8> */
[----:B0-----:R-:W-:Y:S02]  /*8930*/  IADD3 R24, PT, PT, R22, 0xffffffe, RZ ;  /* 0x0ffffffe16187810 */ /* 0x001fe40007ffe0ff */
[----:B------:R-:W0:Y:S04]  /*8940*/  LDS R22, [R20+-0x20] ;  /* 0xffffe00014167984 */ /* 0x000e280000000800 */
[----:B------:R-:W1:Y:S02]  /*8950*/  F2I.FTZ.U32.TRUNC.NTZ R19, R24 ;  /* 0x0000001800137305 */ /* 0x000e64000021f000 */
        /* <DEDUP_REMOVED lines=16> */
[----:B------:R-:W0:Y:S02]  /*8a60*/  LDG.E.128 R24, desc[UR36][R18.64] ;  /* 0x0000002412187981 */ /* 0x000e24000c1e1d00 */
[-C--:B0-----:R-:W-:Y:S01]  /*8a70*/  FFMA.FTZ R8, R24, R22.reuse, R8 ;  /* 0x0000001618087223 */ /* 0x081fe20000010008 */
[-C--:B------:R-:W-:Y:S01]  /*8a80*/  FFMA.FTZ R9, R25, R22.reuse, R9 ;  /* 0x0000001619097223 */ /* 0x080fe20000010009 */
[-C--:B------:R-:W-:Y:S01]  /*8a90*/  FFMA.FTZ R10, R26, R22.reuse, R10 ;  /* 0x000000161a0a7223 */ /* 0x080fe2000001000a */
[----:B------:R-:W-:-:S07]  /*8aa0*/  FFMA.FTZ R11, R27, R22, R11 ;  /* 0x000000161b0b7223 */ /* 0x000fce000001000b */
.L_x_3245:
[----:B------:R-:W-:Y:S05]  /*8ab0*/  BSYNC.RECONVERGENT B3 ;  /* 0x0000000000037941 */ /* 0x000fea0003800200 */
.L_x_3244:
        /* <DEDUP_REMOVED lines=9> */
[----:B------:R-:W0:Y:S04]  /*8b50*/  LDS R22, [R20] ;  /* 0x0000000014167984 */ /* 0x000e280000000800 */
        /* <DEDUP_REMOVED lines=22> */
.L_x_3247:
[----:B------:R-:W-:Y:S05]  /*8cc0*/  BSYNC.RECONVERGENT B3 ;  /* 0x0000000000037941 */ /* 0x000fea0003800200 */
.L_x_3246:
        /* <DEDUP_REMOVED lines=9> */
[----:B------:R-:W0:Y:S04]  /*8d60*/  LDS R22, [R20+0x20] ;  /* 0x0000200014167984 */ /* 0x000e280000000800 */
        /* <DEDUP_REMOVED lines=22> */
.L_x_3249:
[----:B------:R-:W-:Y:S05]  /*8ed0*/  BSYNC.RECONVERGENT B3 ;  /* 0x0000000000037941 */ /* 0x000fea0003800200 */
.L_x_3248:
[----:B------:R-:W-:Y:S02]  /*8ee0*/  IADD3 R16, PT, PT, R16, 0x20, RZ ;  /* 0x0000002010107810 */ /* 0x000fe40007ffe0ff */
[----:B------:R-:W-:Y:S01]  /*8ef0*/  IADD3 R20, PT, PT, R20, 0x80, RZ ;  /* 0x0000008014147810 */ /* 0x000fe20007ffe0ff */
[----:B------:R-:W-:Y:S06]  /*8f00*/  @P0 BRA `(.L_x_3250) ;  /* 0xfffffff400bc0947 */ /* 0x000fec000383ffff */
[----:B------:R-:W-:Y:S05]  /*8f10*/  BSYNC.RECONVERGENT B0 ;  /* 0x0000000000007941 */ /* 0x000fea0003800200 */
.L_x_3241:
[----:B------:R-:W-:-:S07]  /*8f20*/  VIADD R16, R16, 0xfffffff0 ;  /* 0xfffffff010107836 */ /* 0x000fce0000000000 */
.L_x_3240:
[----:B------:R-:W-:Y:S05]  /*8f30*/  BSYNC.RECONVERGENT B1 ;  /* 0x0000000000017941 */ /* 0x000fea0003800200 */
.L_x_3239:
        /* <DEDUP_REMOVED lines=26> */
[----:B------:R-:W-:-:S05]  /*90e0*/  HFMA2 R18, -RZ, RZ, 0, 0 ;  /* 0x00000000ff127431 */ /* 0x000fca00000001ff */
[----:B------:R-:W-:-:S04]  /*90f0*/  IMAD.HI.U32 R18, R19, R23, R18 ;  /* 0x0000001713127227 */ /* 0x000fc800078e0012 */
[----:B------:R-:W-:Y:S02]  /*9100*/  IMAD.MOV.U32 R19, RZ, RZ, R24 ;  /* 0x000000ffff137224 */ /* 0x000fe400078e0018 */
[----:B------:R-:W0:Y:S02]  /*9110*/  LDS R24, [R25] ;  /* 0x0000000019187984 */ /* 0x000e240000000800 */
        /* <DEDUP_REMOVED lines=10> */
[----:B------:R-:W-:-:S05]  /*91c0*/  IMAD.WIDE.U32 R18, R19, 0x4, R12 ;  /* 0x0000000413127825 */ /* 0x000fca00078e000c */
[----:B------:R-:W0:Y:S02]  /*91d0*/  LDG.E.128 R20, desc[UR36][R18.64] ;  /* 0x0000002412147981 */ /* 0x000e24000c1e1d00 */
[-C--:B0-----:R-:W-:Y:S01]  /*91e0*/  FFMA.FTZ R8, R20, R24.reuse, R8 ;  /* 0x0000001814087223 */ /* 0x081fe20000010008 */
[-C--:B------:R-:W-:Y:S01]  /*91f0*/  FFMA.FTZ R9, R21, R24.reuse, R9 ;  /* 0x0000001815097223 */ /* 0x080fe20000010009 */
[-C--:B------:R-:W-:Y:S01]  /*9200*/  FFMA.FTZ R10, R22, R24.reuse, R10 ;  /* 0x00000018160a7223 */ /* 0x080fe2000001000a */
[----:B------:R-:W-:-:S07]  /*9210*/  FFMA.FTZ R11, R23, R24, R11 ;  /* 0x00000018170b7223 */ /* 0x000fce000001000b */
.L_x_3254:
[----:B------:R-:W-:Y:S05]  /*9220*/  BSYNC.RECONVERGENT B1 ;  /* 0x0000000000017941 */ /* 0x000fea0003800200 */
.L_x_3253:
        /* <DEDUP_REMOVED lines=11> */
[----:B------:R-:W-:Y:S01]  /*92e0*/  IMAD R23, R18, R21, RZ ;  /* 0x0000001512177224 */ /* 0x000fe200078e02ff */
[----:B------:R-:W-:-:S05]  /*92f0*/  MOV R18, RZ ;  /* 0x000000ff00127202 */ /* 0x000fca0000000f00 */
[----:B------:R-:W-:-:S04]  /*9300*/  IMAD.HI.U32 R18, R19, R23, R18 ;  /* 0x0000001713127227 */ /* 0x000fc800078e0012 */
[----:B------:R-:W-:Y:S02]  /*9310*/  IMAD.MOV.U32 R19, RZ, RZ, R24 ;  /* 0x000000ffff137224 */ /* 0x000fe400078e0018 */
[----:B------:R-:W0:Y:S02]  /*9320*/  LDS R24, [R25+0x20] ;  /* 0x0000200019187984 */ /* 0x000e240000000800 */
        /* <DEDUP_REMOVED lines=16> */
.L_x_3256:
[----:B------:R-:W-:Y:S05]  /*9430*/  BSYNC.RECONVERGENT B1 ;  /* 0x0000000000017941 */ /* 0x000fea0003800200 */
.L_x_3255:
[----:B------:R-:W-:-:S07]  /*9440*/  VIADD R16, R16, 0x10 ;  /* 0x0000001010107836 */ /* 0x000fce0000000000 */
.L_x_3252:
[----:B------:R-:W-:Y:S05]  /*9450*/  BSYNC.RECONVERGENT B0 ;  /* 0x0000000000007941 */ /* 0x000fea0003800200 */
.L_x_3251:
[----:B------:R-:W-:-:S04]  /*9460*/  LOP3.LUT P0, RZ, R28, 0x8, RZ, 0xc0, !PT ;  /* 0x000000081cff7812 */ /* 0x000fc8000780c0ff */
[----:B------:R-:W-:-:S13]  /*9470*/  ISETP.LT.OR P0, PT, R16, R17, P0 ;  /* 0x000000111000720c */ /* 0x000fda0000701670 */
[----:B------:R-:W-:Y:S05]  /*9480*/  @P0 BRA `(.L_x_3238) ;  /* 0x0000000000900947 */ /* 0x000fea0003800000 */
        /* <DEDUP_REMOVED lines=24> */
[----:B------:R-:W2:Y:S01]  /*9610*/  LDG.E.128 R20, desc[UR36][R12.64] ;  /* 0x000000240c147981 */ /* 0x000ea2000c1e1d00 */
[----:B------:R-:W0:Y:S01]  /*9620*/  S2UR UR7, SR_CgaCtaId ;  /* 0x00000000000779c3 */ /* 0x000e220000008800 */
[----:B------:R-:W-:Y:S01]  /*9630*/  UMOV UR6, 0x400 ;  /* 0x0000040000067882 */ /* 0x000fe20000000000 */
[----:B------:R-:W-:Y:S01]  /*9640*/  IADD3 R16, PT, PT, R16, -UR4, RZ ;  /* 0x8000000410107c10 */ /* 0x000fe2000fffe0ff */
[----:B------:R-:W-:-:S04]  /*9650*/  UIADD3 UR6, UPT, UPT, UR6, 0x240, URZ ;  /* 0x0000024006067890 */ /* 0x000fc8000fffe0ff */
[----:B0-----:R-:W-:-:S06]  /*9660*/  ULEA UR6, UR7, UR6, 0x18 ;  /* 0x0000000607067291 */ /* 0x001fcc000f8ec0ff */
[----:B------:R-:W-:-:S06]  /*9670*/  LEA R16, R16, UR6, 0x2 ;  /* 0x0000000610107c11 */ /* 0x000fcc000f8e10ff */
[----:B------:R-:W2:Y:S02]  /*9680*/  LDS R16, [R16] ;  /* 0x0000000010107984 */ /* 0x000ea40000000800 */
[-C--:B--2---:R-:W-:Y:S01]  /*9690*/  FFMA.FTZ R8, R20, R16.reuse, R8 ;  /* 0x0000001014087223 */ /* 0x084fe20000010008 */
[-C--:B------:R-:W-:Y:S01]  /*96a0*/  FFMA.FTZ R9, R21, R16.reuse, R9 ;  /* 0x0000001015097223 */ /* 0x080fe20000010009 */
[-C--:B------:R-:W-:Y:S01]  /*96b0*/  FFMA.FTZ R10, R22, R16.reuse, R10 ;  /* 0x00000010160a7223 */ /* 0x080fe2000001000a */
[----:B------:R-:W-:-:S07]  /*96c0*/  FFMA.FTZ R11, R23, R16, R11 ;  /* 0x00000010170b7223 */ /* 0x000fce000001000b */
.L_x_3238:
[----:B------:R-:W-:Y:S05]  /*96d0*/  BSYNC.RECONVERGENT B2 ;  /* 0x0000000000027941 */ /* 0x000fea0003800200 */
.L_x_3237:
[----:B------:R-:W-:Y:S01]  /*96e0*/  ISETP.NE.AND P0, PT, R2, UR5, PT ;  /* 0x0000000502007c0c */ /* 0x000fe2000bf05270 */
[----:B------:R-:W-:-:S12]  /*96f0*/  BSSY.RECONVERGENT B0, `(.L_x_3257) ;  /* 0x000003c000007945 */ /* 0x000fd80003800200 */
[----:B------:R-:W-:Y:S05]  /*9700*/  @P0 BRA `(.L_x_3258) ;  /* 0x0000000000e80947 */ /* 0x000fea0003800000 */
[----:B------:R-:W0:Y:S01]  /*9710*/  LDC R12, c[0x0][0x478] ;  /* 0x00011e00ff0c7b82 */ /* 0x000e220000000800 */
[----:B---3--:R-:W-:Y:S01]  /*9720*/  IADD3 R33, PT, PT, R14, UR44, RZ ;  /* 0x0000002c0e217c10 */ /* 0x008fe2000fffe0ff */
[----:B------:R-:W1:Y:S01]  /*9730*/  LDCU.64 UR6, c[0x0][0x460] ;  /* 0x00008c00ff0677ac */ /* 0x000e620008000a00 */
[----:B------:R-:W-:Y:S01]  /*9740*/  UMOV UR5, 0x400 ;  /* 0x0000040000057882 */ /* 0x000fe20000000000 */
[----:B------:R-:W3:Y:S01]  /*9750*/  LDCU.64 UR8, c[0x0][0x3c0] ;  /* 0x00007800ff0877ac */ /* 0x000ee20008000a00 */
[----:B0-----:R-:W-:-:S13]  /*9760*/  ISETP.NE.AND P1, PT, R12, 0x2, PT ;  /* 0x000000020c00780c */ /* 0x001fda0003f25270 */
[----:B------:R-:W0:Y:S08]  /*9770*/  @!P1 LDC.64 R12, c[0x0][0x3a8] ;  /* 0x0000ea00ff0c9b82 */ /* 0x000e300000000a00 */
[----:B------:R-:W4:Y:S08]  /*9780*/  @!P1 LDC.64 R22, c[0x0][0x468] ;  /* 0x00011a00ff169b82 */ /* 0x000f300000000a00 */
[----:B------:R-:W2:Y:S01]  /*9790*/  @P1 LDC.64 R18, c[0x0][0x3a8] ;  /* 0x0000ea00ff121b82 */ /* 0x000ea20000000a00 */
[----:B0-----:R-:W-:-:S04]  /*97a0*/  @!P1 IADD3 R12, P0, PT, R33, R12, RZ ;  /* 0x0000000c210c9210 */ /* 0x001fc80007f1e0ff */
[----:B------:R-:W-:Y:S01]  /*97b0*/  @!P1 LEA.HI.X.SX32 R13, R33, R13, 0x1, P0 ;  /* 0x0000000d210d9211 */ /* 0x000fe200000f0eff */
[----:B----4-:R-:W4:Y:S04]  /*97c0*/  @!P1 LDG.E R22, desc[UR36][R22.64+0x8] ;  /* 0x0000082416169981 */ /* 0x010f28000c1e1900 */
[----:B------:R-:W3:Y:S01]  /*97d0*/  @!P1 LDG.E R16, desc[UR36][R12.64] ;  /* 0x000000240c109981 */ /* 0x000ee2000c1e1900 */
[----:B-1----:R-:W-:-:S04]  /*97e0*/  ISETP.NE.U32.AND P0, PT, RZ, UR6, PT ;  /* 0x00000006ff007c0c */ /* 0x002fc8000bf05070 */
[----:B------:R-:W-:-:S13]  /*97f0*/  ISETP.NE.AND.EX P0, PT, RZ, UR7, PT, P0 ;  /* 0x00000007ff007c0c */ /* 0x000fda000bf05300 */
[----:B------:R-:W0:Y:S08]  /*9800*/  @P0 LDC R24, c[0x0][0x3f8] ;  /* 0x0000fe00ff180b82 */ /* 0x000e300000000800 */
[----:B------:R-:W1:Y:S01]  /*9810*/  @P0 LDC.64 R20, c[0x0][0x458] ;  /* 0x00011600ff140b82 */ /* 0x000e620000000a00 */
[----:B--2---:R-:W-:-:S04]  /*9820*/  @P1 IMAD.WIDE R12, R33, 0x4, R18 ;  /* 0x00000004210c1825 */ /* 0x004fc800078e0212 */
[----:B0-----:R-:W-:-:S04]  /*9830*/  @P0 IMAD R3, R24, UR38, R3 ;  /* 0x0000002618030c24 */ /* 0x001fc8000f8e0203 */
[----:B------:R-:W-:-:S04]  /*9840*/  @P0 IMAD R3, R3, 0x80, R14 ;  /* 0x0000008003030824 */ /* 0x000fc800078e020e */
[----:B-1----:R-:W-:Y:S01]  /*9850*/  @P0 IMAD.WIDE R18, R3, 0x4, R20 ;  /* 0x0000000403120825 */ /* 0x002fe200078e0214 */
[----:B---3--:R-:W4:Y:S08]  /*9860*/  @!P1 I2F.S8 R25, R16 ;  /* 0x0000001000199306 */ /* 0x008f300000001400 */
[----:B------:R-:W0:Y:S08]  /*9870*/  @!P1 I2F.S8 R27, R16.B1 ;  /* 0x10000010001b9306 */ /* 0x000e300000001400 */
[----:B------:R-:W1:Y:S08]  /*9880*/  @!P1 I2F.S8 R29, R16.B2 ;  /* 0x20000010001d9306 */ /* 0x000e700000001400 */
[----:B------:R-:W2:Y:S01]  /*9890*/  @!P1 I2F.S8 R31, R16.B3 ;  /* 0x30000010001f9306 */ /* 0x000ea20000001400 */
[C---:B----4-:R-:W-:Y:S01]  /*98a0*/  @!P1 FMUL.FTZ R24, R22.reuse, R25 ;  /* 0x0000001916189220 */ /* 0x050fe20000410000 */
        /* <DEDUP_REMOVED lines=32> */
.L_x_3258:
[----:B------:R-:W-:Y:S05]  /*9ab0*/  BSYNC.RECONVERGENT B0 ;  /* 0x0000000000007941 */ /* 0x000fea0003800200 */
.L_x_3257:
        /* <DEDUP_REMOVED lines=37> */
[----:B------:R-:W4:Y:S01]  /*9d10*/  LDCU UR4, c[0x0][0x478] ;  /* 0x00008f00ff0477ac */ /* 0x000f220008000800 */
[----:B01----:R-:W-:Y:S01]  /*9d20*/  @!P1 FADD.FTZ R8, R8, R4 ;  /* 0x0000000408089221 */ /* 0x003fe20000010000 */
[----:B------:R-:W-:Y:S01]  /*9d30*/  @!P1 FADD.FTZ R9, R9, R5 ;  /* 0x0000000509099221 */ /* 0x000fe20000010000 */
[----:B------:R-:W-:Y:S01]  /*9d40*/  @!P1 FADD.FTZ R10, R10, R6 ;  /* 0x000000060a0a9221 */ /* 0x000fe20000010000 */
[----:B------:R-:W-:Y:S01]  /*9d50*/  @!P1 FADD.FTZ R11, R11, R7 ;  /* 0x000000070b0b9221 */ /* 0x000fe20000010000 */
[----:B----4-:R-:W-:-:S09]  /*9d60*/  UISETP.NE.AND UP0, UPT, UR4, 0x2, UPT ;  /* 0x000000020400788c */ /* 0x010fd2000bf05270 */
[----:B------:R-:W-:Y:S05]  /*9d70*/  BRA.U UP0, `(.L_x_3259) ;  /* 0x00000001007c7547 */ /* 0x000fea000b800000 */
[----:B------:R-:W0:Y:S01]  /*9d80*/  LDC.64 R2, c[0x0][0x470] ;  /* 0x00011c00ff027b82 */ /* 0x000e220000000a00 */
[----:B------:R-:W1:Y:S01]  /*9d90*/  LDCU.64 UR4, c[0x0][0x380] ;  /* 0x00007000ff0477ac */ /* 0x000e620008000a00 */
[----:B0-----:R-:W4:Y:S01]  /*9da0*/  LDG.E R2, desc[UR36][R2.64] ;  /* 0x0000002402027981 */ /* 0x001f22000c1e1900 */
[----:B------:R-:W-:Y:S01]  /*9db0*/  IADD3 R14, PT, PT, R15, R14, RZ ;  /* 0x0000000e0f0e7210 */ /* 0x000fe20007ffe0ff */
[C---:B----4-:R-:W-:Y:S01]  /*9dc0*/  FMUL.FTZ R10, R2.reuse, R10 ;  /* 0x0000000a020a7220 */ /* 0x050fe20000410000 */
[C---:B------:R-:W-:Y:S01]  /*9dd0*/  FMUL.FTZ R11, R2.reuse, R11 ;  /* 0x0000000b020b7220 */ /* 0x040fe20000410000 */
[C---:B------:R-:W-:Y:S01]  /*9de0*/  FMUL.FTZ R9, R2.reuse, R9 ;  /* 0x0000000902097220 */ /* 0x040fe20000410000 */
[----:B------:R-:W-:-:S03]  /*9df0*/  FMUL.FTZ R8, R2, R8 ;  /* 0x0000000802087220 */ /* 0x000fc60000410000 */
[----:B------:R-:W0:Y:S08]  /*9e00*/  F2I.S8.NTZ R10, R10 ;  /* 0x0000000a000a7305 */ /* 0x000e300000202100 */
[----:B------:R-:W4:Y:S01]  /*9e10*/  F2I.S8.NTZ R11, R11 ;  /* 0x0000000b000b7305 */ /* 0x000f220000202100 */
[----:B0-----:R-:W-:-:S07]  /*9e20*/  PRMT R0, R10, 0x8880, RZ ;  /* 0x000088800a007816 */ /* 0x001fce00000000ff */
[----:B------:R-:W0:Y:S01]  /*9e30*/  F2I.S8.NTZ R9, R9 ;  /* 0x0000000900097305 */ /* 0x000e220000202100 */
[----:B------:R-:W-:Y:S02]  /*9e40*/  PRMT R0, R0, 0x7710, RZ ;  /* 0x0000771000007816 */ /* 0x000fe400000000ff */
[----:B----4-:R-:W-:-:S05]  /*9e50*/  PRMT R3, R11, 0x8880, RZ ;  /* 0x000088800b037816 */ /* 0x010fca00000000ff */
[----:B------:R-:W4:Y:S01]  /*9e60*/  F2I.S8.NTZ R8, R8 ;  /* 0x0000000800087305 */ /* 0x000f220000202100 */
[----:B------:R-:W-:Y:S02]  /*9e70*/  SHF.L.U32 R2, R0, 0x10, RZ ;  /* 0x0000001000027819 */ /* 0x000fe400000006ff */
[----:B------:R-:W-:Y:S02]  /*9e80*/  PRMT R0, R3, 0x7710, RZ ;  /* 0x0000771003007816 */ /* 0x000fe400000000ff */
[----:B------:R-:W-:Y:S02]  /*9e90*/  LOP3.LUT R3, R2, 0xff0000, RZ, 0xc0, !PT ;  /* 0x00ff000002037812 */ /* 0x000fe400078ec0ff */
[----:B0-----:R-:W-:-:S03]  /*9ea0*/  PRMT R9, R9, 0x8880, RZ ;  /* 0x0000888009097816 */ /* 0x001fc600000000ff */
[----:B------:R-:W-:Y:S01]  /*9eb0*/  IMAD R3, R0, 0x1000000, R3 ;  /* 0x0100000000037824 */ /* 0x000fe200078e0203 */
[----:B------:R-:W-:Y:S02]  /*9ec0*/  PRMT R2, R9, 0x7710, RZ ;  /* 0x0000771009027816 */ /* 0x000fe400000000ff */
[----:B----4-:R-:W-:-:S04]  /*9ed0*/  PRMT R4, R8, 0x8880, RZ ;  /* 0x0000888008047816 */ /* 0x010fc800000000ff */
        /* <DEDUP_REMOVED lines=9> */
.L_x_3259:
[----:B------:R-:W0:Y:S01]  /*9f70*/  LDC.64 R2, c[0x0][0x380] ;  /* 0x0000e000ff027b82 */ /* 0x000e220000000a00 */
[----:B------:R-:W-:-:S04]  /*9f80*/  IMAD.IADD R15, R15, 0x1, R14 ;  /* 0x000000010f0f7824 */ /* 0x000fc800078e020e */
[----:B0-----:R-:W-:-:S05]  /*9f90*/  IMAD.WIDE R2, R15, 0x4, R2 ;  /* 0x000000040f027825 */ /* 0x001fca00078e0202 */
[----:B------:R-:W-:Y:S01]  /*9fa0*/  STG.E.128 desc[UR36][R2.64], R8 ;  /* 0x0000000802007986 */ /* 0x000fe2000c101d24 */
[----:B------:R-:W-:Y:S05]  /*9fb0*/  EXIT ;  /* 0x000000000000794d */ /* 0x000fea0003800000 */
.L_x_3184:
[----:B------:R-:W-:Y:S01]  /*9fc0*/  HFMA2 R12, -RZ, RZ, 0, 9.5367431640625e-07 ;  /* 0x00000010ff0c7431 */ /* 0x000fe200000001ff */
[----:B------:R-:W-:Y:S01]  /*9fd0*/  MOV R11, 0x1f ;  /* 0x0000001f000b7802 */ /* 0x000fe20000000f00 */
[----:B------:R-:W-:-:S07]  /*9fe0*/  IMAD.MOV.U32 R15, RZ, RZ, -0x1 ;  /* 0xffffffffff0f7424 */ /* 0x000fce00078e00ff */
[----:B0-----:R-:W-:Y:S05]  /*9ff0*/  WARPSYNC.COLLECTIVE R15, `(.L_x_3260) ;  /* 0x000000000f087348 */ /* 0x001fea0003c00000 */
[----:B------:R1:W2:Y:S02]  /*a000*/  SHFL.BFLY P6, R14, R13, R12, R11 ;  /* 0x0c00000c0d0e7389 */ /* 0x0002a400000c000b */
[----:B012---:R-:W-:Y:S05]  /*a010*/  ENDCOLLECTIVE ;  /* 0x000000000000791b */ /* 0x007fea0003800000 */
.L_x_3260:
[----:B------:R-:W-:Y:S02]  /*a020*/  HFMA2 R12, -RZ, RZ, 0, 4.76837158203125e-07 ;  /* 0x00000008ff0c7431 */ /* 0x000fe400000001ff */
[----:B------:R-:W-:-:S05]  /*a030*/  FADD.FTZ R0, R13, R14 ;  /* 0x0000000e0d007221 */ /* 0x000fca0000010000 */
[----:B------:R-:W-:-:S07]  /*a040*/  MOV R13, R0 ;  /* 0x00000000000d7202 */ /* 0x000fce0000000f00 */
[----:B------:R-:W-:Y:S05]  /*a050*/  WARPSYNC.COLLECTIVE R15, `(.L_x_3261) ;  /* 0x000000000f087348 */ /* 0x000fea0003c00000 */
[----:B------:R0:W1:Y:S02]  /*a060*/  SHFL.BFLY P6, R14, R13, R12, R11 ;  /* 0x0c00000c0d0e7389 */ /* 0x00006400000c000b */
[----:B01----:R-:W-:Y:S05]  /*a070*/  ENDCOLLECTIVE ;  /* 0x000000000000791b */ /* 0x003fea0003800000 */
.L_x_3261:
[----:B------:R-:W-:Y:S01]  /*a080*/  MOV R12, 0x4 ;  /* 0x00000004000c7802 */ /* 0x000fe20000000f00 */
[----:B------:R-:W-:-:S04]  /*a090*/  FADD.FTZ R2, R0, R14 ;  /* 0x0000000e00027221 */ /* 0x000fc80000010000 */
[----:B------:R-:W-:-:S07]  /*a0a0*/  IMAD.MOV.U32 R13, RZ, RZ, R2 ;  /* 0x000000ffff0d7224 */ /* 0x000fce00078e0002 */
[----:B------:R-:W-:Y:S05]  /*a0b0*/  WARPSYNC.COLLECTIVE R15, `(.L_x_3262) ;  /* 0x000000000f087348 */ /* 0x000fea0003c00000 */
[----:B------:R0:W1:Y:S02]  /*a0c0*/  SHFL.BFLY P6, R14, R13, R12, R11 ;  /* 0x0c00000c0d0e7389 */ /* 0x00006400000c000b */
[----:B01----:R-:W-:Y:S05]  /*a0d0*/  ENDCOLLECTIVE ;  /* 0x000000000000791b */ /* 0x003fea0003800000 */
.L_x_3262:
[----:B------:R-:W-:Y:S02]  /*a0e0*/  IMAD.MOV.U32 R12, RZ, RZ, 0x2 ;  /* 0x00000002ff0c7424 */ /* 0x000fe400078e00ff */
[----:B------:R-:W-:-:S05]  /*a0f0*/  FADD.FTZ R3, R2, R14 ;  /* 0x0000000e02037221 */ /* 0x000fca0000010000 */
[----:B------:R-:W-:-:S07]  /*a100*/  MOV R13, R3 ;  /* 0x00000003000d7202 */ /* 0x000fce0000000f00 */
[----:B------:R-:W-:Y:S05]  /*a110*/  WARPSYNC.COLLECTIVE R15, `(.L_x_3263) ;  /* 0x000000000f087348 */ /* 0x000fea0003c00000 */
[----:B------:R0:W1:Y:S02]  /*a120*/  SHFL.BFLY P6, R14, R13, R12, R11 ;  /* 0x0c00000c0d0e7389 */ /* 0x00006400000c000b */
[----:B01----:R-:W-:Y:S05]  /*a130*/  ENDCOLLECTIVE ;  /* 0x000000000000791b */ /* 0x003fea0003800000 */
.L_x_3263:
[----:B------:R-:W-:Y:S02]  /*a140*/  HFMA2 R12, -RZ, RZ, 0, 5.9604644775390625e-08 ;  /* 0x00000001ff0c7431 */ /* 0x000fe400000001ff */
[----:B------:R-:W-:-:S05]  /*a150*/  FADD.FTZ R4, R3, R14 ;  /* 0x0000000e03047221 */ /* 0x000fca0000010000 */
[----:B------:R-:W-:-:S07]  /*a160*/  MOV R13, R4 ;  /* 0x00000004000d7202 */ /* 0x000fce0000000f00 */
[----:B------:R-:W-:Y:S05]  /*a170*/  WARPSYNC.COLLECTIVE R15, `(.L_x_3264) ;  /* 0x000000000f087348 */ /* 0x000fea0003c00000 */
[----:B------:R0:W1:Y:S02]  /*a180*/  SHFL.BFLY P6, R14, R13, R12, R11 ;  /* 0x0c00000c0d0e7389 */ /* 0x00006400000c000b */
[----:B01----:R-:W-:Y:S05]  /*a190*/  ENDCOLLECTIVE ;  /* 0x000000000000791b */ /* 0x003fea0003800000 */
.L_x_3264:
[----:B------:R-:W-:Y:S05]  /*a1a0*/  BRA `(.L_x_3265) ;  /* 0xffffff7800a87947 */ /* 0x000fea000383ffff */
.L_x_3266:
        /* <DEDUP_REMOVED lines=13> */
.L_x_3514:


//--------------------- .text._ZN4mmha33masked_multihead_attention_kernelIfLi128ELi128ELi2ELi32ELi128ELb0ELb0EEEv26Multihead_attention_paramsIT_XT5_EE --------------------------
	.section	.text._ZN4mmha33masked_multihead_attention_kernelIfLi128ELi128ELi2ELi32ELi128ELb0ELb0EEEv26Multihead_attention_paramsIT_XT5_EE,"ax",@progbits
	.align	128
        .global         _ZN4mmha33masked_multihead_attention_kernelIfLi128ELi128ELi2ELi32ELi128ELb0ELb0EEEv26Multihead_attention_paramsIT_XT5_EE
        .type           _ZN4mmha33masked_multihead_attention_kernelIfLi128ELi128ELi2ELi32ELi128ELb0ELb0EEEv26Multihead_attention_paramsIT_XT5_EE,@function
        .size           _ZN4mmha33masked_multihead_attention_kernelIfLi128ELi128ELi2ELi32ELi128ELb0ELb0EEEv26Multihead_attention_paramsIT_XT5_EE,(.L_x_3515 - _ZN4mmha33masked_multihead_attention_kernelIfLi128ELi128ELi2ELi32ELi128ELb0ELb0EEEv26Multihead_attention_paramsIT_XT5_EE)
        .other          _ZN4mmha33masked_multihead_attention_kernelIfLi128ELi128ELi2ELi32ELi128ELb0ELb0EEEv26Multihead_attention_paramsIT_XT5_EE,@"STO_CUDA_ENTRY STV_DEFAULT"
_ZN4mmha33masked_multihead_attention_kernelIfLi128ELi128ELi2ELi32ELi128ELb0ELb0EEEv26Multihead_attention_paramsIT_XT5_EE:
.text._ZN4mmha33masked_multihead_attention_kernelIfLi128ELi128ELi2ELi32ELi128ELb0ELb0EEEv26Multihead_attention_paramsIT_XT5_EE:
        /* <DEDUP_REMOVED lines=12> */
.L_x_3267:
        /* <DEDUP_REMOVED lines=23> */
[----:B------:R-:W-:Y:S01]  /*0230*/  IMAD.HI.U32 R2, R3, R5, R2 ;  /* 0x0000000503027227 */ /* 0x000fe200078e0002 */
[----:B------:R-:W-:-:S05]  /*0240*/  MOV R5, R0 ;  /* 0x0000000000057202 */ /* 0x000fca0000000f00 */
[----:B------:R-:W-:Y:S01]  /*0250*/  IMAD.HI.U32 R3, R2, R5, RZ ;  /* 0x0000000502037227 */ /* 0x000fe200078e00ff */
[----:B------:R-:W-:-:S03]  /*0260*/  @!P0 SHF.L.U32 R2, R32, 0x7, RZ ;  /* 0x0000000720028819 */ /* 0x000fc600000006ff */
[----:B------:R-:W-:-:S04]  /*0270*/  IMAD.MOV R0, RZ, RZ, -R3 ;  /* 0x000000ffff007224 */ /* 0x000fc800078e0a03 */
        /* <DEDUP_REMOVED lines=8> */
[----:B---3--:R-:W-:Y:S02]  /*0300*/  @!P2 IADD3 R4, P4, PT, R25, R12, RZ ;  /* 0x0000000c1904a210 */ /* 0x008fe40007f9e0ff */
[----:B------:R-:W-:-:S04]  /*0310*/  @!P1 IADD3 R5, PT, PT, R5, -R6, RZ ;  /* 0x8000000605059210 */ /* 0x000fc80007ffe0ff */
[----:B------:R-:W-:Y:S02]  /*0320*/  ISETP.GE.U32.AND P3, PT, R5, R6, PT ;  /* 0x000000060500720c */ /* 0x000fe40003f66070 */
[----:B------:R-:W-:Y:S01]  /*0330*/  @!P2 LEA.HI.X.SX32 R5, R25, R13, 0x1, P4 ;  /* 0x0000000d1905a211 */ /* 0x000fe200020f0eff */
[----:B------:R-:W0:Y:S04]  /*0340*/  @P0 LDC.64 R6, c[0x0][0x460] ;  /* 0x00011800ff060b82 */ /* 0x000e280000000a00 */
[----:B------:R1:W3:Y:S01]  /*0350*/  @!P2 LDG.E R12, desc[UR36][R4.64] ;  /* 0x00000024040ca981 */ /* 0x0002e2000c1e1900 */
[----:B------:R-:W-:Y:S01]  /*0360*/  @!P1 VIADD R3, R3, 0x1 ;  /* 0x0000000103039836 */ /* 0x000fe20000000000 */
[----:B------:R-:W-:Y:S02]  /*0370*/  ISETP.GE.AND P4, PT, R11, RZ, PT ;  /* 0x000000ff0b00720c */ /* 0x000fe40003f86270 */
[----:B------:R-:W-:-:S02]  /*0380*/  ISETP.NE.AND P1, PT, R10, RZ, PT ;  /* 0x000000ff0a00720c */ /* 0x000fc40003f25270 */
[----:B------:R-:W-:Y:S01]  /*0390*/  @P3 IADD3 R3, PT, PT, R3, 0x1, RZ ;  /* 0x0000000103033810 */ /* 0x000fe20007ffe0ff */
[----:B-1----:R-:W1:Y:S04]  /*03a0*/  LDC.64 R4, c[0x0][0x4a0] ;  /* 0x00012800ff047b82 */ /* 0x002e680000000a00 */
[----:B------:R-:W-:-:S05]  /*03b0*/  IMAD.MOV.U32 R37, RZ, RZ, R3 ;  /* 0x000000ffff257224 */ /* 0x000fca00078e0003 */
        /* <DEDUP_REMOVED lines=40> */
.L_x_3269:
[----:B------:R-:W-:Y:S05]  /*0640*/  BSYNC.RECONVERGENT B0 ;  /* 0x0000000000007941 */ /* 0x000fea0003800200 */
.L_x_3268:
        /* <DEDUP_REMOVED lines=8> */
.L_x_3271:
[----:B------:R-:W-:Y:S05]  /*06d0*/  BSYNC.RECONVERGENT B0 ;  /* 0x0000000000007941 */ /* 0x000fea0003800200 */
.L_x_3270:
        /* <DEDUP_REMOVED lines=23> */
[----:B------:R-:W-:Y:S02]  /*0850*/  ISETP.NE.AND.EX P4, PT, R15, RZ, PT, P4 ;  /* 0x000000ff0f00720c */ /* 0x000fe40003f85340 */
[----:B------:R-:W-:-:S03]  /*0860*/  LEA R15, R87, R0, 0x7 ;  /* 0x00000000570f7211 */ /* 0x000fc600078e38ff */
[----:B------:R-:W0:Y:S02]  /*0870*/  @!P3 LDC.64 R20, c[0x0][0x3a0] ;  /* 0x0000e800ff14bb82 */ /* 0x000e240000000a00 */
[----:B------:R-:W-:-:S06]  /*0880*/  @!P1 IMAD R17, R14, 0x80, R15 ;  /* 0x000000800e119824 */ /* 0x000fcc00078e020f */
        /* <DEDUP_REMOVED lines=12> */
[----:B------:R-:W-:-:S02]  /*0950*/  HFMA2 R17, -RZ, RZ, 0, 0 ;  /* 0x00000000ff117431 */ /* 0x000fc400000001ff */
[----:B-1----:R-:W-:-:S05]  /*0960*/  @P4 IMAD.WIDE.U32 R34, R33, 0x4, R34 ;  /* 0x0000000421224825 */ /* 0x002fca00078e0022 */
[----:B------:R1:W5:Y:S01]  /*0970*/  @P4 LDG.E R17, desc[UR36][R34.64] ;  /* 0x0000002422114981 */ /* 0x000362000c1e1900 */
[----:B0-----:R-:W-:-:S04]  /*0980*/  VIADD R20, R19, 0xffffffe ;  /* 0x0ffffffe13147836 */ /* 0x001fc80000000000 */
[----:B------:R0:W1:Y:S02]  /*0990*/  F2I.FTZ.U32.TRUNC.NTZ R21, R20 ;  /* 0x0000001400157305 */ /* 0x000064000021f000 */
[----:B0-----:R-:W-:Y:S01]  /*09a0*/  HFMA2 R20, -RZ, RZ, 0, 0 ;  /* 0x00000000ff147431 */ /* 0x001fe200000001ff */
        /* <DEDUP_REMOVED lines=10> */
[----:B------:R-:W-:-:S04]  /*0a50*/  IMAD.HI.U32 R21, R21, R19, RZ ;  /* 0x0000001315157227 */ /* 0x000fc800078e00ff */
[----:B------:R-:W-:-:S04]  /*0a60*/  IMAD.MOV R21, RZ, RZ, -R21 ;  /* 0x000000ffff157224 */ /* 0x000fc800078e0a15 */
[C---:B------:R-:W-:Y:S02]  /*0a70*/  IMAD R19, R40.reuse, R21, R19 ;  /* 0x0000001528137224 */ /* 0x040fe400078e0213 */
[----:B------:R-:W0:Y:S03]  /*0a80*/  LDC R21, c[0x0][0x400] ;  /* 0x00010000ff157b82 */ /* 0x000e260000000800 */
[----:B------:R-:W-:-:S13]  /*0a90*/  ISETP.GT.U32.AND P0, PT, R40, R19, PT ;  /* 0x000000132800720c */ /* 0x000fda0003f04070 */
[----:B------:R-:W-:-:S04]  /*0aa0*/  @!P0 IADD3 R19, PT, PT, R19, -R40, RZ ;  /* 0x8000002813138210 */ /* 0x000fc80007ffe0ff */
[----:B------:R-:W-:Y:S02]  /*0ab0*/  ISETP.GT.U32.AND P0, PT, R40, R19, PT ;  /* 0x000000132800720c */ /* 0x000fe40003f04070 */
[----:B------:R-:W-:-:S11]  /*0ac0*/  ISETP.GE.AND P3, PT, R18, RZ, PT ;  /* 0x000000ff1200720c */ /* 0x000fd60003f66270 */
[----:B------:R-:W-:Y:S01]  /*0ad0*/  @!P0 IMAD.IADD R19, R19, 0x1, -R40 ;  /* 0x0000000113138824 */ /* 0x000fe200078e0a28 */
[----:B--2---:R-:W-:-:S04]  /*0ae0*/  ISETP.NE.AND P0, PT, RZ, UR4, PT ;  /* 0x00000004ff007c0c */ /* 0x004fc8000bf05270 */
[----:B0-----:R-:W-:Y:S02]  /*0af0*/  ISETP.LT.OR P0, PT, R21, 0x1, P0 ;  /* 0x000000011500780c */ /* 0x001fe40000701670 */
[----:B------:R-:W-:Y:S02]  /*0b00*/  @!P3 IADD3 R19, PT, PT, -R19, RZ, RZ ;  /* 0x000000ff1313b210 */ /* 0x000fe40007ffe1ff */
[----:B------:R-:W-:Y:S01]  /*0b10*/  @!P2 LOP3.LUT R19, RZ, R23, RZ, 0x33, !PT ;  /* 0x00000017ff13a212 */ /* 0x000fe200078e33ff */
[----:B------:R-:W-:Y:S01]  /*0b20*/  FADD.FTZ R28, R28, R4 ;  /* 0x000000041c1c7221 */ /* 0x000fe20000010000 */
[----:B------:R-:W-:Y:S01]  /*0b30*/  FADD.FTZ R29, R29, R5 ;  /* 0x000000051d1d7221 */ /* 0x000fe20000010000 */
[----:B------:R-:W-:Y:S01]  /*0b40*/  FADD.FTZ R30, R30, R6 ;  /* 0x000000061e1e7221 */ /* 0x000fe20000010000 */
[----:B------:R-:W-:Y:S01]  /*0b50*/  FADD.FTZ R31, R31, R7 ;  /* 0x000000071f1f7221 */ /* 0x000fe20000010000 */
[----:B------:R-:W-:Y:S01]  /*0b60*/  IADD3 R23, PT, PT, R18, 0x1, -R23 ;  /* 0x0000000112177810 */ /* 0x000fe20007ffe817 */
[----:B---3--:R-:W-:Y:S01]  /*0b70*/  @!P1 FMUL.FTZ R28, R28, R12 ;  /* 0x0000000c1c1c9220 */ /* 0x008fe20000410000 */
[----:B------:R-:W-:Y:S01]  /*0b80*/  @!P1 FMUL.FTZ R29, R29, R13 ;  /* 0x0000000d1d1d9220 */ /* 0x000fe20000410000 */
[----:B------:R-:W-:Y:S01]  /*0b90*/  @!P1 FMUL.FTZ R30, R30, R14 ;  /* 0x0000000e1e1e9220 */ /* 0x000fe20000410000 */
[----:B------:R-:W-:Y:S01]  /*0ba0*/  @!P1 FMUL.FTZ R31, R31, R15 ;  /* 0x0000000f1f1f9220 */ /* 0x000fe20000410000 */
[----:B------:R-:W-:Y:S01]  /*0bb0*/  FADD.FTZ R24, R24, R8 ;  /* 0x0000000818187221 */ /* 0x000fe20000010000 */
[----:B------:R-:W-:Y:S01]  /*0bc0*/  FADD.FTZ R25, R25, R9 ;  /* 0x0000000919197221 */ /* 0x000fe20000010000 */
[----:B------:R-:W-:Y:S01]  /*0bd0*/  FADD.FTZ R26, R26, R10 ;  /* 0x0000000a1a1a7221 */ /* 0x000fe20000010000 */
[----:B------:R-:W-:Y:S01]  /*0be0*/  FADD.FTZ R27, R27, R11 ;  /* 0x0000000b1b1b7221 */ /* 0x000fe20000010000 */
        /* <DEDUP_REMOVED lines=45> */
.L_x_3273:
        /* <DEDUP_REMOVED lines=10> */
[----:B0-----:R-:W-:Y:S01]  /*0f60*/  IADD3 R4, PT, PT, R3, 0xffffffe, RZ ;  /* 0x0ffffffe03047810 */ /* 0x001fe20007ffe0ff */
[----:B------:R-:W-:-:S05]  /*0f70*/  IMAD.MOV R3, RZ, RZ, -R9 ;  /* 0x000000ffff037224 */ /* 0x000fca00078e0a09 */
        /* <DEDUP_REMOVED lines=40> */
[----:B--2--5:R-:W-:Y:S05]  /*1200*/  CALL.ABS.NOINC R14 ;  /* 0x000000000e007343 */ /* 0x024fea0003c00000 */
.L_x_3275:
        /* <DEDUP_REMOVED lines=77> */
[----:B------:R-:W-:-:S02]  /*16e0*/  FFMA.FTZ R29, R29, R5, R6 ;  /* 0x000000051d1d7223 */ /* 0x000fc40000010006 */
[----:B------:R-:W-:-:S07]  /*16f0*/  MOV R24, R7 ;  /* 0x0000000700187202 */ /* 0x000fce0000000f00 */
.L_x_3279:
[----:B------:R-:W-:Y:S05]  /*1700*/  BSYNC.RECONVERGENT B1 ;  /* 0x0000000000017941 */ /* 0x000fea0003800200 */
.L_x_3278:
        /* <DEDUP_REMOVED lines=8> */
.L_x_3277:
[----:B------:R-:W-:Y:S05]  /*1790*/  BSYNC.RECONVERGENT B0 ;  /* 0x0000000000007941 */ /* 0x000fea0003800200 */
.L_x_3276:
[----:B------:R-:W-:Y:S01]  /*17a0*/  BAR.SYNC.DEFER_BLOCKING 0x0 ;  /* 0x0000000000007b1d */ /* 0x000fe20000010000 */
[----:B------:R-:W-:-:S04]  /*17b0*/  @!P6 IMAD R33, R33, R36, R35 ;  /* 0x000000242121e224 */ /* 0x000fc800078e0223 */
[C---:B------:R-:W-:Y:S01]  /*17c0*/  @!P6 IMAD R0, R33.reuse, 0x4, R0 ;  /* 0x000000042100e824 */ /* 0x040fe200078e0200 */
[----:B------:R-:W-:-:S04]  /*17d0*/  @!P6 LEA R3, R33, R3, 0x2 ;  /* 0x000000032103e211 */ /* 0x000fc800078e10ff */
[----:B---3--:R0:W1:Y:S04]  /*17e0*/  @!P6 LDS.128 R24, [R0] ;  /* 0x000000000018e984 */ /* 0x0080680000000c00 */
[----:B------:R0:W2:Y:S01]  /*17f0*/  @!P6 LDS.128 R28, [R3] ;  /* 0x00000000031ce984 */ /* 0x0000a20000000c00 */
[----:B------:R-:W-:Y:S06]  /*1800*/  BAR.SYNC.DEFER_BLOCKING 0x0 ;  /* 0x0000000000007b1d */ /* 0x000fec0000010000 */
.L_x_3274:
[----:B------:R-:W-:Y:S05]  /*1810*/  BSYNC.RECONVERGENT B6 ;  /* 0x0000000000067941 */ /* 0x000fea0003800200 */
.L_x_3272:
        /* <DEDUP_REMOVED lines=14> */
[----:B------:R-:W-:-:S03]  /*1900*/  UIADD3 UR4, UPT, UPT, UR5, 0x20, URZ ;  /* 0x0000002005047890 */ /* 0x000fc6000fffe0ff */
[----:B------:R-:W-:Y:S01]  /*1910*/  IMAD R7, R32, 0x20, R7 ;  /* 0x0000002020077824 */ /* 0x000fe200078e0207 */
[----:B------:R-:W-:-:S04]  /*1920*/  ULEA UR4, UR6, UR4, 0x18 ;  /* 0x0000000406047291 */ /* 0x000fc8000f8ec0ff */
[----:B------:R-:W-:Y:S02]  /*1930*/  SHF.L.U32 R7, R7, 0x2, RZ ;  /* 0x0000000207077819 */ /* 0x000fe400000006ff */
[----:B------:R-:W-:Y:S01]  /*1940*/  LEA R6, R22, UR4, 0x4 ;  /* 0x0000000416067c11 */ /* 0x000fe2000f8e20ff */
[----:B------:R-:W-:Y:S02]  /*1950*/  UMOV UR4, 0xffffffff ;  /* 0xffffffff00047882 */ /* 0x000fe40000000000 */
        /* <DEDUP_REMOVED lines=16> */
.L_x_3370:
        /* <DEDUP_REMOVED lines=17> */
.L_x_3282:
[----:B------:R3:W-:Y:S02]  /*1b70*/  STS [R3], R0 ;  /* 0x0000000003007388 */ /* 0x0007e40000000800 */
.L_x_3280:
        /* <DEDUP_REMOVED lines=11> */
[----:B------:R-:W0:Y:S01]  /*1c30*/  LDCU.64 UR12, c[0x0][0x3b8] ;  /* 0x00007700ff0c77ac */ /* 0x000e220008000a00 */
[----:B------:R-:W-:Y:S01]  /*1c40*/  LOP3.LUT R10, R5, 0xfffffff0, RZ, 0xc0, !PT ;  /* 0xfffffff0050a7812 */ /* 0x000fe200078ec0ff */
[----:B------:R-:W0:Y:S01]  /*1c50*/  LDCU.64 UR16, c[0x0][0x438] ;  /* 0x00008700ff1077ac */ /* 0x000e220008000a00 */
[----:B------:R-:W-:Y:S02]  /*1c60*/  BAR.SYNC.DEFER_BLOCKING 0x0 ;  /* 0x0000000000007b1d */ /* 0x000fe40000010000 */
[----:B------:R-:W-:Y:S01]  /*1c70*/  ISETP.GE.AND P0, PT, R12, R10, PT ;  /* 0x0000000a0c00720c */ /* 0x000fe20003f06270 */
[----:B----4-:R-:W-:Y:S01]  /*1c80*/  IMAD R4, R34, UR4, R87 ;  /* 0x0000000422047c24 */ /* 0x010fe2000f8e0257 */
[----:B------:R-:W-:Y:S02]  /*1c90*/  ULEA UR5, UR6, UR5, 0x18 ;  /* 0x0000000506057291 */ /* 0x000fe4000f8ec0ff */
[----:B------:R-:W4:Y:S02]  /*1ca0*/  LDCU.64 UR10, c[0x0][0x448] ;  /* 0x00008900ff0a77ac */ /* 0x000f240008000a00 */
[----:B------:R-:W-:-:S07]  /*1cb0*/  SHF.L.U32 R4, R4, 0x7, RZ ;  /* 0x0000000704047819 */ /* 0x000fce00000006ff */
        /* <DEDUP_REMOVED lines=27> */
[----:B---3--:R-:W-:-:S03]  /*1e70*/  VIADD R8, R6, 0xffffffe ;  /* 0x0ffffffe06087836 */ /* 0x008fc60000000000 */
[----:B------:R-:W3:Y:S01]  /*1e80*/  LDS.64 R56, [R22+UR5+0xe0] ;  /* 0x0000e00516387984 */ /* 0x000ee20008000a00 */
[----:B------:R4:W2:Y:S03]  /*1e90*/  F2I.FTZ.U32.TRUNC.NTZ R9, R8 ;  /* 0x0000000800097305 */ /* 0x0008a6000021f000 */
[----:B------:R-:W0:Y:S04]  /*1ea0*/  LDS.64 R54, [R22+UR5+0xf0] ;  /* 0x0000f00516367984 */ /* 0x000e280008000a00 */
[----:B------:R-:W0:Y:S01]  /*1eb0*/  LDS.64 R52, [R22+UR5+0x100] ;  /* 0x0001000516347984 */ /* 0x000e220008000a00 */
[----:B----4-:R-:W-:-:S03]  /*1ec0*/  HFMA2 R8, -RZ, RZ, 0, 0 ;  /* 0x00000000ff087431 */ /* 0x010fc600000001ff */
[----:B------:R-:W4:Y:S04]  /*1ed0*/  LDS.64 R50, [R22+UR5+0x110] ;  /* 0x0001100516327984 */ /* 0x000f280008000a00 */
[----:B------:R-:W0:Y:S01]  /*1ee0*/  LDS.64 R48, [R22+UR5+0x120] ;  /* 0x0001200516307984 */ /* 0x000e220008000a00 */
[----:B--2---:R-:W-:-:S03]  /*1ef0*/  IADD3 R6, PT, PT, RZ, -R9, RZ ;  /* 0x80000009ff067210 */ /* 0x004fc60007ffe0ff */
[----:B------:R-:W2:Y:S02]  /*1f00*/  LDS.64 R46, [R22+UR5+0x130] ;  /* 0x00013005162e7984 */ /* 0x000ea40008000a00 */
[----:B------:R-:W-:Y:S01]  /*1f10*/  IMAD R11, R6, R5, RZ ;  /* 0x00000005060b7224 */ /* 0x000fe200078e02ff */
[----:B------:R-:W-:Y:S01]  /*1f20*/  IADD3 R6, P1, P2, R88, UR8, R7 ;  /* 0x0000000858067c10 */ /* 0x000fe2000fa3e007 */
[----:B------:R-:W0:Y:S02]  /*1f30*/  LDS.64 R44, [R22+UR5+0x140] ;  /* 0x00014005162c7984 */ /* 0x000e240008000a00 */
[----:B------:R-:W-:Y:S01]  /*1f40*/  IMAD.HI.U32 R8, R9, R11, R8 ;  /* 0x0000000b09087227 */ /* 0x000fe200078e0008 */
[----:B------:R-:W-:Y:S01]  /*1f50*/  IADD3.X R9, PT, PT, R86, UR9, RZ, P1, P2 ;  /* 0x0000000956097c10 */ /* 0x000fe20008fe44ff */
        /* <DEDUP_REMOVED lines=12> */
.L_x_3296:
[----:B------:R-:W1:Y:S01]  /*2020*/  LDC R11, c[0x0][0x3f4] ;  /* 0x0000fd00ff0b7b82 */ /* 0x000e620000000800 */
[----:B0-----:R-:W-:Y:S02]  /*2030*/  IABS R13, R7 ;  /* 0x00000007000d7213 */ /* 0x001fe40000000000 */
[C---:B------:R-:W-:Y:S02]  /*2040*/  ISETP.GE.AND P1, PT, R7.reuse, R18, PT ;  /* 0x000000120700720c */ /* 0x040fe40003f26270 */
[----:B------:R-:W-:Y:S01]  /*2050*/  ISETP.GE.AND P3, PT, R7, RZ, PT ;  /* 0x000000ff0700720c */ /* 0x000fe20003f66270 */
[----:B------:R-:W-:-:S05]  /*2060*/  IMAD.HI.U32 R12, R8, R13, RZ ;  /* 0x0000000d080c7227 */ /* 0x000fca00078e00ff */
[----:B------:R-:W-:-:S05]  /*2070*/  IADD3 R12, PT, PT, -R12, RZ, RZ ;  /* 0x000000ff0c0c7210 */ /* 0x000fca0007ffe1ff */
[----:B------:R-:W2:Y:S01]  /*2080*/  @!P1 S2R R151, SR_TID.X ;  /* 0x0000000000979919 */ /* 0x000ea20000002100 */
[----:B------:R-:W3:Y:S01]  /*2090*/  @!P1 S2R R153, SR_TID.X ;  /* 0x0000000000999919 */ /* 0x000ee20000002100 */
[----:B-1----:R-:W-:-:S05]  /*20a0*/  IABS R15, R11 ;  /* 0x0000000b000f7213 */ /* 0x002fca0000000000 */
[----:B------:R-:W-:Y:S02]  /*20b0*/  IMAD R14, R15, R12, R13 ;  /* 0x0000000c0f0e7224 */ /* 0x000fe400078e020d */
[----:B------:R-:W1:Y:S03]  /*20c0*/  @!P1 LDC.64 R12, c[0x0][0x3b8] ;  /* 0x0000ee00ff0c9b82 */ /* 0x000e660000000a00 */
[----:B------:R-:W-:-:S13]  /*20d0*/  ISETP.GT.U32.AND P2, PT, R5, R14, PT ;  /* 0x0000000e0500720c */ /* 0x000fda0003f44070 */
[----:B------:R-:W-:-:S05]  /*20e0*/  @!P2 IMAD.IADD R14, R14, 0x1, -R15 ;  /* 0x000000010e0ea824 */ /* 0x000fca00078e0a0f */
[----:B------:R-:W-:Y:S01]  /*20f0*/  ISETP.GT.U32.AND P2, PT, R5, R14, PT ;  /* 0x0000000e0500720c */ /* 0x000fe20003f44070 */
[----:B---3--:R-:W-:-:S05]  /*2100*/  @!P1 IMAD.SHL.U32 R153, R153, 0x2, RZ ;  /* 0x0000000299999824 */ /* 0x008fca00078e00ff */
[----:B------:R-:W-:-:S05]  /*2110*/  @!P1 LOP3.LUT R153, R153, 0x2, RZ, 0xc0, !PT ;  /* 0x0000000299999812 */ /* 0x000fca00078ec0ff */
[----:B------:R-:W-:Y:S02]  /*2120*/  @!P1 IMAD R153, R4, R11, R153 ;  /* 0x0000000b04999224 */ /* 0x000fe400078e0299 */
[----:B------:R-:W-:Y:S01]  /*2130*/  @!P2 IADD3 R14, PT, PT, R14, -R15, RZ ;  /* 0x8000000f0e0ea210 */ /* 0x000fe20007ffe0ff */
[----:B--2---:R-:W-:Y:S01]  /*2140*/  @!P1 IMAD.SHL.U32 R15, R151, 0x2, RZ ;  /* 0x00000002970f9824 */ /* 0x004fe200078e00ff */
[----:B------:R-:W-:Y:S02]  /*2150*/  ISETP.NE.AND P2, PT, R11, RZ, PT ;  /* 0x000000ff0b00720c */ /* 0x000fe40003f45270 */
[----:B------:R-:W-:Y:S02]  /*2160*/  @!P3 IADD3 R14, PT, PT, -R14, RZ, RZ ;  /* 0x000000ff0e0eb210 */ /* 0x000fe40007ffe1ff */
[----:B------:R-:W-:-:S05]  /*2170*/  @!P1 LOP3.LUT R15, R15, 0x2, RZ, 0xc0, !PT ;  /* 0x000000020f0f9812 */ /* 0x000fca00078ec0ff */
[----:B------:R-:W-:-:S04]  /*2180*/  @!P1 IMAD R15, R4, R11, R15 ;  /* 0x0000000b040f9224 */ /* 0x000fc800078e020f */
[----:B------:R-:W-:-:S04]  /*2190*/  @!P2 LOP3.LUT R14, RZ, R11, RZ, 0x33, !PT ;  /* 0x0000000bff0ea212 */ /* 0x000fc800078e33ff */
[----:B------:R-:W-:-:S04]  /*21a0*/  @!P1 LEA R151, P2, R14, R15, 0x2 ;  /* 0x0000000f0e979211 */ /* 0x000fc800078410ff */
[----:B------:R-:W-:Y:S02]  /*21b0*/  @!P1 LEA.HI.X.SX32 R152, R15, RZ, 0x1, P2 ;  /* 0x000000ff0f989211 */ /* 0x000fe400010f0eff */
[C---:B-1----:R-:W-:Y:S01]  /*21c0*/  @!P1 LEA R156, P2, R151.reuse, R12, 0x2 ;  /* 0x0000000c979c9211 */ /* 0x042fe200078410ff */
[----:B------:R-:W1:Y:S03]  /*21d0*/  @!P1 S2R R15, SR_TID.X ;  /* 0x00000000000f9919 */ /* 0x000e660000002100 */
[----:B------:R-:W-:Y:S02]  /*21e0*/  @!P1 LEA.HI.X R157, R151, R13, R152, 0x2, P2 ;  /* 0x0000000d979d9211 */ /* 0x000fe400010f1498 */
[----:B------:R-:W2:Y:S01]  /*21f0*/  @!P1 LDC.64 R12, c[0x0][0x3b8] ;  /* 0x0000ee00ff0c9b82 */ /* 0x000ea20000000a00 */
[----:B------:R-:W-:Y:S02]  /*2200*/  @!P1 IADD3 R152, PT, PT, R14, R11, RZ ;  /* 0x0000000b0e989210 */ /* 0x000fe40007ffe0ff */
[----:B-----5:R3:W5:Y:S03]  /*2210*/  @!P1 LDG.E.64 R86, desc[UR36][R156.64] ;  /* 0x000000249c569981 */ /* 0x020766000c1e1b00 */
[----:B------:R-:W-:-:S05]  /*2220*/  @!P1 IMAD R151, R11, 0x4, R152 ;  /* 0x000000040b979824 */ /* 0x000fca00078e0298 */
[----:B------:R-:W-:-:S04]  /*2230*/  @!P1 SHF.L.U32 R151, R151, 0x2, RZ ;  /* 0x0000000297979819 */ /* 0x000fc800000006ff */
[----:B------:R-:W-:Y:S02]  /*2240*/  @!P1 SHF.R.S32.HI R152, RZ, 0x1f, R151 ;  /* 0x0000001fff989819 */ /* 0x000fe40000011497 */
[----:B------:R-:W-:-:S04]  /*2250*/  @!P1 IADD3 R151, P2, PT, R153, R151, RZ ;  /* 0x0000009799979210 */ /* 0x000fc80007f5e0ff */
[----:B------:R-:W-:Y:S02]  /*2260*/  @!P1 LEA.HI.X.SX32 R152, R153, R152, 0x1, P2 ;  /* 0x0000009899989211 */ /* 0x000fe400010f0eff */
[----:B--2---:R-:W-:-:S04]  /*2270*/  @!P1 LEA R154, P2, R151, R12, 0x2 ;  /* 0x0000000c979a9211 */ /* 0x004fc800078410ff */
[----:B------:R-:W-:Y:S01]  /*2280*/  @!P1 LEA.HI.X R155, R151, R13, R152, 0x2, P2 ;  /* 0x0000000d979b9211 */ /* 0x000fe200010f1498 */
[----:B------:R-:W-:Y:S01]  /*2290*/  @!P1 IMAD.IADD R152, R14, 0x1, R11 ;  /* 0x000000010e989824 */ /* 0x000fe200078e020b */
[----:B------:R-:W2:Y:S01]  /*22a0*/  @!P1 LDC.64 R12, c[0x0][0x3b8] ;  /* 0x0000ee00ff0c9b82 */ /* 0x000ea20000000a00 */
[----:B-1----:R-:W-:Y:S02]  /*22b0*/  @!P1 SHF.L.U32 R151, R15, 0x1, RZ ;  /* 0x000000010f979819 */ /* 0x002fe400000006ff */
[----:B------:R-:W-:Y:S01]  /*22c0*/  @!P1 IMAD R152, R11, 0x4, R152 ;  /* 0x000000040b989824 */ /* 0x000fe200078e0298 */
[----:B------:R-:W-:Y:S01]  /*22d0*/  @!P1 SHF.L.U32 R15, R15, 0x1, RZ ;  /* 0x000000010f0f9819 */ /* 0x000fe200000006ff */
[----:B------:R1:W5:Y:S01]  /*22e0*/  @!P1 LDG.E.64 R88, desc[UR36][R154.64] ;  /* 0x000000249a589981 */ /* 0x000362000c1e1b00 */
[----:B------:R-:W-:Y:S02]  /*22f0*/  @!P1 LOP3.LUT R153, R151, 0x2, RZ, 0xc0, !PT ;  /* 0x0000000297999812 */ /* 0x000fe400078ec0ff */
[----:B------:R-:W-:-:S02]  /*2300*/  @!P1 IADD3 R151, PT, PT, R152, R11, RZ ;  /* 0x0000000b98979210 */ /* 0x000fc40007ffe0ff */
[----:B------:R-:W-:Y:S01]  /*2310*/  @!P1 LOP3.LUT R15, R15, 0x2, RZ, 0xc0, !PT ;  /* 0x000000020f0f9812 */ /* 0x000fe200078ec0ff */
[CC--:B------:R-:W-:Y:S02]  /*2320*/  @!P1 IMAD R153, R4.reuse, R11.reuse, R153 ;  /* 0x0000000b04999224 */ /* 0x0c0fe400078e0299 */
[----:B------:R-:W-:Y:S02]  /*2330*/  @!P1 IMAD.SHL.U32 R151, R151, 0x4, RZ ;  /* 0x0000000497979824 */ /* 0x000fe400078e00ff */
[----:B------:R-:W-:-:S03]  /*2340*/  @!P1 IMAD R158, R4, R11, R15 ;  /* 0x0000000b049e9224 */ /* 0x000fc600078e020f */
[----:B------:R-:W-:Y:S02]  /*2350*/  @!P1 SHF.R.S32.HI R152, RZ, 0x1f, R151 ;  /* 0x0000001fff989819 */ /* 0x000fe40000011497 */
[----:B------:R-:W-:-:S04]  /*2360*/  @!P1 IADD3 R151, P2, PT, R153, R151, RZ ;  /* 0x0000009799979210 */ /* 0x000fc80007f5e0ff */
[----:B------:R-:W-:Y:S02]  /*2370*/  @!P1 LEA.HI.X.SX32 R152, R153, R152, 0x1, P2 ;  /* 0x0000009899989211 */ /* 0x000fe400010f0eff */
[C---:B--2---:R-:W-:Y:S02]  /*2380*/  @!P1 LEA R164, P2, R151.reuse, R12, 0x2 ;  /* 0x0000000c97a49211 */ /* 0x044fe400078410ff */
[----:B------:R-:W-:Y:S02]  /*2390*/  IADD3 R12, PT, PT, R14, R11, RZ ;  /* 0x0000000b0e0c7210 */ /* 0x000fe40007ffe0ff */
[----:B------:R-:W-:Y:S02]  /*23a0*/  @!P1 LEA.HI.X R165, R151, R13, R152, 0x2, P2 ;  /* 0x0000000d97a59211 */ /* 0x000fe400010f1498 */
[----:B------:R-:W2:Y:S01]  /*23b0*/  @!P1 S2R R151, SR_TID.X ;  /* 0x0000000000979919 */ /* 0x000ea20000002100 */
[C---:B------:R-:W-:Y:S02]  /*23c0*/  IMAD R152, R11.reuse, 0x4, R12 ;  /* 0x000000040b987824 */ /* 0x040fe400078e020c */
[----:B------:R-:W4:Y:S01]  /*23d0*/  @!P1 LDC.64 R12, c[0x0][0x3b8] ;  /* 0x0000ee00ff0c9b82 */ /* 0x000f220000000a00 */
[----:B------:R0:W5:Y:S01]  /*23e0*/  @!P1 LDG.E.64 R90, desc[UR36][R164.64] ;  /* 0x00000024a45a9981 */ /* 0x000162000c1e1b00 */
[----:B------:R-:W-:-:S05]  /*23f0*/  IMAD R152, R11, 0x2, R152 ;  /* 0x000000020b987824 */ /* 0x000fca00078e0298 */
[----:B------:R-:W-:-:S05]  /*2400*/  LEA R152, R11, R152, 0x1 ;  /* 0x000000980b987211 */ /* 0x000fca00078e08ff */
[----:B------:R-:W-:-:S05]  /*2410*/  @!P1 IMAD.SHL.U32 R15, R152, 0x4, RZ ;  /* 0x00000004980f9824 */ /* 0x000fca00078e00ff */
[----:B------:R-:W-:Y:S02]  /*2420*/  @!P1 SHF.R.S32.HI R153, RZ, 0x1f, R15 ;  /* 0x0000001fff999819 */ /* 0x000fe4000001140f */
[----:B------:R-:W-:-:S04]  /*2430*/  @!P1 IADD3 R15, P2, PT, R158, R15, RZ ;  /* 0x0000000f9e0f9210 */ /* 0x000fc80007f5e0ff */
[----:B------:R-:W-:Y:S02]  /*2440*/  @!P1 LEA.HI.X.SX32 R158, R158, R153, 0x1, P2 ;  /* 0x000000999e9e9211 */ /* 0x000fe400010f0eff */
[----:B----4-:R-:W-:Y:S01]  /*2450*/  @!P1 LEA R162, P2, R15, R12, 0x2 ;  /* 0x0000000c0fa29211 */ /* 0x010fe200078410ff */
[----:B------:R-:W-:Y:S01]  /*2460*/  @!P1 IMAD.IADD R12, R152, 0x1, R11 ;  /* 0x00000001980c9824 */ /* 0x000fe200078e020b */
[----:B--2---:R-:W-:-:S04]  /*2470*/  @!P1 SHF.L.U32 R151, R151, 0x1, RZ ;  /* 0x0000000197979819 */ /* 0x004fc800000006ff */
[----:B------:R-:W-:Y:S02]  /*2480*/  @!P1 SHF.L.U32 R12, R12, 0x2, RZ ;  /* 0x000000020c0c9819 */ /* 0x000fe400000006ff */
[----:B------:R-:W-:Y:S02]  /*2490*/  @!P1 LOP3.LUT R151, R151, 0x2, RZ, 0xc0, !PT ;  /* 0x0000000297979812 */ /* 0x000fe400078ec0ff */
[----:B------:R-:W-:Y:S02]  /*24a0*/  @!P1 LEA.HI.X R163, R15, R13, R158, 0x2, P2 ;  /* 0x0000000d0fa39211 */ /* 0x000fe400010f149e */
[----:B------:R-:W-:Y:S01]  /*24b0*/  @!P1 SHF.R.S32.HI R13, RZ, 0x1f, R12 ;  /* 0x0000001fff0d9819 */ /* 0x000fe2000001140c */
[----:B------:R-:W-:Y:S01]  /*24c0*/  @!P1 IMAD R151, R4, R11, R151 ;  /* 0x0000000b04979224 */ /* 0x000fe200078e0297 */
[----:B------:R-:W-:Y:S01]  /*24d0*/  LEA R152, R11, R152, 0x1 ;  /* 0x000000980b987211 */ /* 0x000fe200078e08ff */
[----:B------:R2:W5:Y:S03]  /*24e0*/  @!P1 LDG.E.64 R92, desc[UR36][R162.64] ;  /* 0x00000024a25c9981 */ /* 0x000566000c1e1b00 */
[----:B------:R-:W-:-:S04]  /*24f0*/  @!P1 IADD3 R15, P2, PT, R151, R12, RZ ;  /* 0x0000000c970f9210 */ /* 0x000fc80007f5e0ff */
[----:B------:R-:W-:Y:S02]  /*2500*/  @!P1 LEA.HI.X.SX32 R158, R151, R13, 0x1, P2 ;  /* 0x0000000d979e9211 */ /* 0x000fe400010f0eff */
[----:B------:R-:W4:Y:S02]  /*2510*/  @!P1 LDC.64 R12, c[0x0][0x3b8] ;  /* 0x0000ee00ff0c9b82 */ /* 0x000f240000000a00 */
[C---:B----4-:R-:W-:Y:S02]  /*2520*/  @!P1 LEA R160, P2, R15.reuse, R12, 0x2 ;  /* 0x0000000c0fa09211 */ /* 0x050fe400078410ff */
[----:B------:R-:W4:Y:S02]  /*2530*/  @!P1 S2R R12, SR_TID.X ;  /* 0x00000000000c9919 */ /* 0x000f240000002100 */
[----:B------:R-:W-:-:S05]  /*2540*/  @!P1 LEA.HI.X R161, R15, R13, R158, 0x2, P2 ;  /* 0x0000000d0fa19211 */ /* 0x000fca00010f149e */
[----:B------:R2:W5:Y:S01]  /*2550*/  @!P1 LDG.E.64 R94, desc[UR36][R160.64] ;  /* 0x00000024a05e9981 */ /* 0x000562000c1e1b00 */
[----:B----4-:R-:W-:-:S05]  /*2560*/  @!P1 IMAD.SHL.U32 R12, R12, 0x2, RZ ;  /* 0x000000020c0c9824 */ /* 0x010fca00078e00ff */
[----:B------:R-:W-:-:S05]  /*2570*/  @!P1 LOP3.LUT R12, R12, 0x2, RZ, 0xc0, !PT ;  /* 0x000000020c0c9812 */ /* 0x000fca00078ec0ff */
[----:B------:R-:W-:Y:S02]  /*2580*/  @!P1 IMAD R151, R4, R11, R12 ;  /* 0x0000000b04979224 */ /* 0x000fe400078e020c */
[----:B------:R-:W-:-:S05]  /*2590*/  @!P1 IMAD.SHL.U32 R12, R152, 0x4, RZ ;  /* 0x00000004980c9824 */ /* 0x000fca00078e00ff */
[----:B------:R-:W-:Y:S02]  /*25a0*/  @!P1 SHF.R.S32.HI R13, RZ, 0x1f, R12 ;  /* 0x0000001fff0d9819 */ /* 0x000fe4000001140c */
[----:B------:R-:W-:-:S04]  /*25b0*/  @!P1 IADD3 R15, P2, PT, R151, R12, RZ ;  /* 0x0000000c970f9210 */ /* 0x000fc80007f5e0ff */
[----:B------:R-:W-:Y:S02]  /*25c0*/  @!P1 LEA.HI.X.SX32 R151, R151, R13, 0x1, P2 ;  /* 0x0000000d97979211 */ /* 0x000fe400010f0eff */
[----:B------:R-:W4:Y:S02]  /*25d0*/  @!P1 LDC.64 R12, c[0x0][0x3b8] ;  /* 0x0000ee00ff0c9b82 */ /* 0x000f240000000a00 */
[C---:B----4-:R-:W-:Y:S02]  /*25e0*/  @!P1 LEA R158, P2, R15.reuse, R12, 0x2 ;  /* 0x0000000c0f9e9211 */ /* 0x050fe400078410ff */
[----:B------:R-:W4:Y:S02]  /*25f0*/  @!P1 S2R R12, SR_TID.X ;  /* 0x00000000000c9919 */ /* 0x000f240000002100 */
[----:B------:R-:W-:-:S05]  /*2600*/  @!P1 LEA.HI.X R159, R15, R13, R151, 0x2, P2 ;  /* 0x0000000d0f9f9211 */ /* 0x000fca00010f1497 */
[----:B------:R2:W5:Y:S01]  /*2610*/  @!P1 LDG.E.64 R96, desc[UR36][R158.64] ;  /* 0x000000249e609981 */ /* 0x000562000c1e1b00 */
[----:B----4-:R-:W-:-:S04]  /*2620*/  @!P1 SHF.L.U32 R12, R12, 0x1, RZ ;  /* 0x000000010c0c9819 */ /* 0x010fc800000006ff */
[----:B------:R-:W-:Y:S01]  /*2630*/  @!P1 LOP3.LUT R13, R12, 0x2, RZ, 0xc0, !PT ;  /* 0x000000020c0d9812 */ /* 0x000fe200078ec0ff */
[----:B------:R-:W-:-:S04]  /*2640*/  @!P1 IMAD.IADD R12, R152, 0x1, R11 ;  /* 0x00000001980c9824 */ /* 0x000fc800078e020b */
[----:B------:R-:W-:Y:S01]  /*2650*/  @!P1 IMAD R151, R4, R11, R13 ;  /* 0x0000000b04979224 */ /* 0x000fe200078e020d */
[----:B------:R-:W-:-:S04]  /*2660*/  @!P1 SHF.L.U32 R12, R12, 0x2, RZ ;  /* 0x000000020c0c9819 */ /* 0x000fc800000006ff */
[----:B------:R-:W-:Y:S02]  /*2670*/  @!P1 SHF.R.S32.HI R13, RZ, 0x1f, R12 ;  /* 0x0000001fff0d9819 */ /* 0x000fe4000001140c */
[----:B------:R-:W-:-:S04]  /*2680*/  @!P1 IADD3 R15, P2, PT, R151, R12, RZ ;  /* 0x0000000c970f9210 */ /* 0x000fc80007f5e0ff */
[----:B------:R-:W-:Y:S02]  /*2690*/  @!P1 LEA.HI.X.SX32 R151, R151, R13, 0x1, P2 ;  /* 0x0000000d97979211 */ /* 0x000fe400010f0eff */
[----:B------:R-:W3:Y:S02]  /*26a0*/  @!P1 LDC.64 R12, c[0x0][0x3b8] ;  /* 0x0000ee00ff0c9b82 */ /* 0x000ee40000000a00 */
[C---:B---3--:R-:W-:Y:S02]  /*26b0*/  @!P1 LEA R156, P2, R15.reuse, R12, 0x2 ;  /* 0x0000000c0f9c9211 */ /* 0x048fe400078410ff */
[----:B------:R-:W3:Y:S02]  /*26c0*/  @!P1 S2R R12, SR_TID.X ;  /* 0x00000000000c9919 */ /* 0x000ee40000002100 */
[----:B------:R-:W-:-:S05]  /*26d0*/  @!P1 LEA.HI.X R157, R15, R13, R151, 0x2, P2 ;  /* 0x0000000d0f9d9211 */ /* 0x000fca00010f1497 */
[----:B------:R4:W5:Y:S01]  /*26e0*/  @!P1 LDG.E.64 R98, desc[UR36][R156.64] ;  /* 0x000000249c629981 */ /* 0x000962000c1e1b00 */
[----:B---3--:R-:W-:-:S05]  /*26f0*/  @!P1 IMAD.SHL.U32 R12, R12, 0x2, RZ ;  /* 0x000000020c0c9824 */ /* 0x008fca00078e00ff */
[----:B------:R-:W-:Y:S02]  /*2700*/  @!P1 LOP3.LUT R13, R12, 0x2, RZ, 0xc0, !PT ;  /* 0x000000020c0d9812 */ /* 0x000fe400078ec0ff */
[----:B------:R-:W-:-:S03]  /*2710*/  @!P1 LEA R12, R11, R152, 0x1 ;  /* 0x000000980b0c9211 */ /* 0x000fc600078e08ff */
[----:B------:R-:W-:Y:S02]  /*2720*/  @!P1 IMAD R151, R4, R11, R13 ;  /* 0x0000000b04979224 */ /* 0x000fe400078e020d */
[----:B------:R-:W-:-:S05]  /*2730*/  @!P1 IMAD.SHL.U32 R12, R12, 0x4, RZ ;  /* 0x000000040c0c9824 */ /* 0x000fca00078e00ff */
[----:B------:R-:W-:Y:S02]  /*2740*/  @!P1 SHF.R.S32.HI R13, RZ, 0x1f, R12 ;  /* 0x0000001fff0d9819 */ /* 0x000fe4000001140c */
[----:B------:R-:W-:-:S04]  /*2750*/  @!P1 IADD3 R15, P2, PT, R151, R12, RZ ;  /* 0x0000000c970f9210 */ /* 0x000fc80007f5e0ff */
[----:B------:R-:W-:Y:S02]  /*2760*/  @!P1 LEA.HI.X.SX32 R151, R151, R13, 0x1, P2 ;  /* 0x0000000d97979211 */ /* 0x000fe400010f0eff */
[----:B------:R-:W1:Y:S02]  /*2770*/  @!P1 LDC.64 R12, c[0x0][0x3b8] ;  /* 0x0000ee00ff0c9b82 */ /* 0x000e640000000a00 */
[C---:B-1----:R-:W-:Y:S02]  /*2780*/  @!P1 LEA R154, P2, R15.reuse, R12, 0x2 ;  /* 0x0000000c0f9a9211 */ /* 0x042fe400078410ff */
[----:B------:R-:W1:Y:S02]  /*2790*/  @!P1 S2R R12, SR_TID.X ;  /* 0x00000000000c9919 */ /* 0x000e640000002100 */
[----:B------:R-:W-:-:S05]  /*27a0*/  @!P1 LEA.HI.X R155, R15, R13, R151, 0x2, P2 ;  /* 0x0000000d0f9b9211 */ /* 0x000fca00010f1497 */
[----:B------:R3:W5:Y:S01]  /*27b0*/  @!P1 LDG.E.64 R100, desc[UR36][R154.64] ;  /* 0x000000249a649981 */ /* 0x000762000c1e1b00 */
[----:B-1----:R-:W-:Y:S01]  /*27c0*/  @!P1 SHF.L.U32 R13, R12, 0x1, RZ ;  /* 0x000000010c0d9819 */ /* 0x002fe200000006ff */
[----:B------:R-:W-:-:S03]  /*27d0*/  @!P1 IMAD R12, R11, 0x2, R152 ;  /* 0x000000020b0c9824 */ /* 0x000fc600078e0298 */
[----:B------:R-:W-:Y:S02]  /*27e0*/  @!P1 LOP3.LUT R13, R13, 0x2, RZ, 0xc0, !PT ;  /* 0x000000020d0d9812 */ /* 0x000fe400078ec0ff */
[----:B------:R-:W-:-:S03]  /*27f0*/  @!P1 IADD3 R12, PT, PT, R12, R11, RZ ;  /* 0x0000000b0c0c9210 */ /* 0x000fc60007ffe0ff */
[----:B------:R-:W-:Y:S02]  /*2800*/  @!P1 IMAD R151, R4, R11, R13 ;  /* 0x0000000b04979224 */ /* 0x000fe400078e020d */
[----:B------:R-:W-:-:S05]  /*2810*/  @!P1 IMAD.SHL.U32 R12, R12, 0x4, RZ ;  /* 0x000000040c0c9824 */ /* 0x000fca00078e00ff */
[----:B------:R-:W-:Y:S02]  /*2820*/  @!P1 SHF.R.S32.HI R13, RZ, 0x1f, R12 ;  /* 0x0000001fff0d9819 */ /* 0x000fe4000001140c */
[----:B------:R-:W-:-:S04]  /*2830*/  @!P1 IADD3 R15, P2, PT, R151, R12, RZ ;  /* 0x0000000c970f9210 */ /* 0x000fc80007f5e0ff */
[----:B------:R-:W-:Y:S02]  /*2840*/  @!P1 LEA.HI.X.SX32 R151, R151, R13, 0x1, P2 ;  /* 0x0000000d97979211 */ /* 0x000fe400010f0eff */
[----:B------:R-:W0:Y:S02]  /*2850*/  @!P1 LDC.64 R12, c[0x0][0x3b8] ;  /* 0x0000ee00ff0c9b82 */ /* 0x000e240000000a00 */
[----:B0-----:R-:W-:-:S04]  /*2860*/  @!P1 LEA R164, P2, R15, R12, 0x2 ;  /* 0x0000000c0fa49211 */ /* 0x001fc800078410ff */
[----:B------:R-:W-:Y:S02]  /*2870*/  @!P1 LEA.HI.X R165, R15, R13, R151, 0x2, P2 ;  /* 0x0000000d0fa59211 */ /* 0x000fe400010f1497 */
[----:B------:R-:W0:Y:S01]  /*2880*/  S2R R15, SR_TID.X ;  /* 0x00000000000f7919 */ /* 0x000e220000002100 */
[C---:B------:R-:W-:Y:S02]  /*2890*/  LEA R152, R11.reuse, R152, 0x1 ;  /* 0x000000980b987211 */ /* 0x040fe400078e08ff */
[----:B------:R1:W5:Y:S02]  /*28a0*/  @!P1 LDG.E.64 R102, desc[UR36][R164.64] ;  /* 0x00000024a4669981 */ /* 0x000364000c1e1b00 */
[----:B------:R-:W-:-:S05]  /*28b0*/  LEA R152, R11, R152, 0x1 ;  /* 0x000000980b987211 */ /* 0x000fca00078e08ff */
[----:B------:R-:W-:-:S05]  /*28c0*/  IMAD R151, R11, 0x2, R152 ;  /* 0x000000020b977824 */ /* 0x000fca00078e0298 */
[----:B------:R-:W-:Y:S01]  /*28d0*/  @!P1 SHF.L.U32 R153, R151, 0x2, RZ ;  /* 0x0000000297999819 */ /* 0x000fe200000006ff */
[----:B0-----:R-:W-:-:S05]  /*28e0*/  @!P1 IMAD.SHL.U32 R12, R15, 0x2, RZ ;  /* 0x000000020f0c9824 */ /* 0x001fca00078e00ff */
[----:B------:R-:W-:-:S05]  /*28f0*/  @!P1 LOP3.LUT R12, R12, 0x2, RZ, 0xc0, !PT ;  /* 0x000000020c0c9812 */ /* 0x000fca00078ec0ff */
[----:B--2---:R-:W-:Y:S01]  /*2900*/  @!P1 IMAD R163, R4, R11, R12 ;  /* 0x0000000b04a39224 */ /* 0x004fe200078e020c */
[----:B------:R-:W-:-:S04]  /*2910*/  @!P1 SHF.R.S32.HI R12, RZ, 0x1f, R153 ;  /* 0x0000001fff0c9819 */ /* 0x000fc80000011499 */
[----:B------:R-:W-:-:S04]  /*2920*/  @!P1 IADD3 R153, P2, PT, R163, R153, RZ ;  /* 0x00000099a3999210 */ /* 0x000fc80007f5e0ff */
[----:B------:R-:W-:Y:S02]  /*2930*/  @!P1 LEA.HI.X.SX32 R163, R163, R12, 0x1, P2 ;  /* 0x0000000ca3a39211 */ /* 0x000fe400010f0eff */
[----:B------:R-:W0:Y:S01]  /*2940*/  @!P1 LDC.64 R12, c[0x0][0x3b8] ;  /* 0x0000ee00ff0c9b82 */ /* 0x000e220000000a00 */
[----:B------:R-:W-:Y:S02]  /*2950*/  IADD3 R151, PT, PT, R151, R11, RZ ;  /* 0x0000000b97977210 */ /* 0x000fe40007ffe0ff */
[----:B0-----:R-:W-:Y:S01]  /*2960*/  @!P1 LEA R162, P2, R153, R12, 0x2 ;  /* 0x0000000c99a29211 */ /* 0x001fe200078410ff */
[----:B------:R-:W-:-:S05]  /*2970*/  @!P1 IMAD.SHL.U32 R12, R15, 0x2, RZ ;  /* 0x000000020f0c9824 */ /* 0x000fca00078e00ff */
[----:B------:R-:W-:Y:S02]  /*2980*/  @!P1 LOP3.LUT R12, R12, 0x2, RZ, 0xc0, !PT ;  /* 0x000000020c0c9812 */ /* 0x000fe400078ec0ff */
[----:B------:R-:W-:Y:S01]  /*2990*/  @!P1 LEA.HI.X R163, R153, R13, R163, 0x2, P2 ;  /* 0x0000000d99a39211 */ /* 0x000fe200010f14a3 */
[----:B------:R-:W-:Y:S02]  /*29a0*/  @!P1 IMAD.SHL.U32 R153, R151, 0x4, RZ ;  /* 0x0000000497999824 */ /* 0x000fe400078e00ff */
[----:B------:R-:W-:Y:S02]  /*29b0*/  @!P1 IMAD R161, R4, R11, R12 ;  /* 0x0000000b04a19224 */ /* 0x000fe400078e020c */
[----:B------:R0:W5:Y:S01]  /*29c0*/  @!P1 LDG.E.64 R104, desc[UR36][R162.64] ;  /* 0x00000024a2689981 */ /* 0x000162000c1e1b00 */
[----:B------:R-:W-:Y:S02]  /*29d0*/  @!P1 SHF.R.S32.HI R12, RZ, 0x1f, R153 ;  /* 0x0000001fff0c9819 */ /* 0x000fe40000011499 */
[----:B------:R-:W-:-:S04]  /*29e0*/  @!P1 IADD3 R153, P2, PT, R161, R153, RZ ;  /* 0x00000099a1999210 */ /* 0x000fc80007f5e0ff */
[----:B------:R-:W-:Y:S02]  /*29f0*/  @!P1 LEA.HI.X.SX32 R161, R161, R12, 0x1, P2 ;  /* 0x0000000ca1a19211 */ /* 0x000fe400010f0eff */
[----:B------:R-:W2:Y:S01]  /*2a00*/  @!P1 LDC.64 R12, c[0x0][0x3b8] ;  /* 0x0000ee00ff0c9b82 */ /* 0x000ea20000000a00 */
[----:B------:R-:W-:Y:S01]  /*2a10*/  IMAD.IADD R151, R151, 0x1, R11 ;  /* 0x0000000197977824 */ /* 0x000fe200078e020b */
[----:B--2---:R-:W-:Y:S02]  /*2a20*/  @!P1 LEA R160, P2, R153, R12, 0x2 ;  /* 0x0000000c99a09211 */ /* 0x004fe400078410ff */
[----:B------:R-:W-:-:S04]  /*2a30*/  @!P1 SHF.L.U32 R12, R15, 0x1, RZ ;  /* 0x000000010f0c9819 */ /* 0x000fc800000006ff */
[----:B------:R-:W-:Y:S02]  /*2a40*/  @!P1 LOP3.LUT R12, R12, 0x2, RZ, 0xc0, !PT ;  /* 0x000000020c0c9812 */ /* 0x000fe400078ec0ff */
[----:B------:R-:W-:Y:S02]  /*2a50*/  @!P1 LEA.HI.X R161, R153, R13, R161, 0x2, P2 ;  /* 0x0000000d99a19211 */ /* 0x000fe400010f14a1 */
[----:B------:R-:W-:Y:S01]  /*2a60*/  @!P1 SHF.L.U32 R153, R151, 0x2, RZ ;  /* 0x0000000297999819 */ /* 0x000fe200000006ff */
[----:B------:R-:W-:Y:S02]  /*2a70*/  @!P1 IMAD R159, R4, R11, R12 ;  /* 0x0000000b049f9224 */ /* 0x000fe400078e020c */
[----:B------:R2:W5:Y:S01]  /*2a80*/  @!P1 LDG.E.64 R106, desc[UR36][R160.64] ;  /* 0x00000024a06a9981 */ /* 0x000562000c1e1b00 */
[----:B------:R-:W-:Y:S02]  /*2a90*/  @!P1 SHF.R.S32.HI R12, RZ, 0x1f, R153 ;  /* 0x0000001fff0c9819 */ /* 0x000fe40000011499 */
[----:B------:R-:W-:-:S04]  /*2aa0*/  @!P1 IADD3 R153, P2, PT, R159, R153, RZ ;  /* 0x000000999f999210 */ /* 0x000fc80007f5e0ff */
[----:B------:R-:W-:Y:S02]  /*2ab0*/  @!P1 LEA.HI.X.SX32 R159, R159, R12, 0x1, P2 ;  /* 0x0000000c9f9f9211 */ /* 0x000fe400010f0eff */
[----:B------:R-:W4:Y:S01]  /*2ac0*/  @!P1 LDC.64 R12, c[0x0][0x3b8] ;  /* 0x0000ee00ff0c9b82 */ /* 0x000f220000000a00 */
[----:B------:R-:W-:Y:S02]  /*2ad0*/  IADD3 R151, PT, PT, R151, R11, RZ ;  /* 0x0000000b97977210 */ /* 0x000fe40007ffe0ff */
[----:B----4-:R-:W-:Y:S01]  /*2ae0*/  @!P1 LEA R158, P2, R153, R12, 0x2 ;  /* 0x0000000c999e9211 */ /* 0x010fe200078410ff */
        /* <DEDUP_REMOVED lines=9> */
[----:B------:R-:W3:Y:S01]  /*2b80*/  @!P1 LDC.64 R12, c[0x0][0x3b8] ;  /* 0x0000ee00ff0c9b82 */ /* 0x000ee20000000a00 */
[----:B------:R-:W-:Y:S01]  /*2b90*/  IMAD.IADD R151, R151, 0x1, R11 ;  /* 0x0000000197977824 */ /* 0x000fe200078e020b */
[----:B---3--:R-:W-:Y:S02]  /*2ba0*/  @!P1 LEA R156, P2, R153, R12, 0x2 ;  /* 0x0000000c999c9211 */ /* 0x008fe400078410ff */
        /* <DEDUP_REMOVED lines=9> */
[----:B------:R-:W1:Y:S01]  /*2c40*/  @!P1 LDC.64 R12, c[0x0][0x3b8] ;  /* 0x0000ee00ff0c9b82 */ /* 0x000e620000000a00 */
[----:B------:R-:W-:Y:S02]  /*2c50*/  IADD3 R151, PT, PT, R151, R11, RZ ;  /* 0x0000000b97977210 */ /* 0x000fe40007ffe0ff */
[----:B-1----:R-:W-:Y:S01]  /*2c60*/  @!P1 LEA R154, P2, R153, R12, 0x2 ;  /* 0x0000000c999a9211 */ /* 0x002fe200078410ff */
        /* <DEDUP_REMOVED lines=9> */
[----:B------:R-:W0:Y:S01]  /*2d00*/  @!P1 LDC.64 R12, c[0x0][0x3b8] ;  /* 0x0000ee00ff0c9b82 */ /* 0x000e220000000a00 */
[----:B------:R-:W-:Y:S01]  /*2d10*/  IMAD.IADD R151, R151, 0x1, R11 ;  /* 0x0000000197977824 */ /* 0x000fe200078e020b */
[----:B0-----:R-:W-:Y:S02]  /*2d20*/  @!P1 LEA R164, P2, R153, R12, 0x2 ;  /* 0x0000000c99a49211 */ /* 0x001fe400078410ff */
        /* <DEDUP_REMOVED lines=9> */
[----:B------:R-:W2:Y:S01]  /*2dc0*/  @!P1 LDC.64 R12, c[0x0][0x3b8] ;  /* 0x0000ee00ff0c9b82 */ /* 0x000ea20000000a00 */
[----:B------:R-:W-:Y:S02]  /*2dd0*/  IADD3 R151, PT, PT, R151, R11, RZ ;  /* 0x0000000b97977210 */ /* 0x000fe40007ffe0ff */
[----:B--2---:R-:W-:Y:S01]  /*2de0*/  @!P1 LEA R162, P2, R153, R12, 0x2 ;  /* 0x0000000c99a29211 */ /* 0x004fe200078410ff */
        /* <DEDUP_REMOVED lines=9> */
[----:B------:R-:W4:Y:S01]  /*2e80*/  @!P1 LDC.64 R12, c[0x0][0x3b8] ;  /* 0x0000ee00ff0c9b82 */ /* 0x000f220000000a00 */
[----:B------:R-:W-:Y:S01]  /*2e90*/  IMAD.IADD R151, R151, 0x1, R11 ;  /* 0x0000000197977824 */ /* 0x000fe200078e020b */
[----:B----4-:R-:W-:Y:S02]  /*2ea0*/  @!P1 LEA R160, P2, R153, R12, 0x2 ;  /* 0x0000000c99a09211 */ /* 0x010fe400078410ff */
        /* <DEDUP_REMOVED lines=9> */
[----:B------:R-:W3:Y:S01]  /*2f40*/  @!P1 LDC.64 R12, c[0x0][0x3b8] ;  /* 0x0000ee00ff0c9b82 */ /* 0x000ee20000000a00 */
[----:B------:R-:W-:Y:S02]  /*2f50*/  IADD3 R151, PT, PT, R151, R11, RZ ;  /* 0x0000000b97977210 */ /* 0x000fe40007ffe0ff */
[----:B---3--:R-:W-:Y:S01]  /*2f60*/  @!P1 LEA R158, P2, R153, R12, 0x2 ;  /* 0x0000000c999e9211 */ /* 0x008fe200078410ff */
        /* <DEDUP_REMOVED lines=9> */
[----:B------:R-:W1:Y:S01]  /*3000*/  @!P1 LDC.64 R12, c[0x0][0x3b8] ;  /* 0x0000ee00ff0c9b82 */ /* 0x000e620000000a00 */
[----:B------:R-:W-:Y:S01]  /*3010*/  IMAD.IADD R151, R151, 0x1, R11 ;  /* 0x0000000197977824 */ /* 0x000fe200078e020b */
[----:B-1----:R-:W-:Y:S02]  /*3020*/  @!P1 LEA R156, P2, R153, R12, 0x2 ;  /* 0x0000000c999c9211 */ /* 0x002fe400078410ff */
[----:B------:R-:W-:-:S04]  /*3030*/  @!P1 SHF.L.U32 R12, R15, 0x1, RZ ;  /* 0x000000010f0c9819 */ /* 0x000fc800000006ff */
[----:B------:R-:W-:Y:S02]  /*3040*/  @!P1 LOP3.LUT R12, R12, 0x2, RZ, 0xc0, !PT ;  /* 0x000000020c0c9812 */ /* 0x000fe400078ec0ff */
[----:B------:R-:W-:Y:S02]  /*3050*/  @!P1 LEA.HI.X R157, R153, R13, R157, 0x2, P2 ;  /* 0x0000000d999d9211 */ /* 0x000fe400010f149d */
[----:B------:R-:W-:Y:S01]  /*3060*/  @!P1 SHF.L.U32 R153, R151, 0x2, RZ ;  /* 0x0000000297999819 */ /* 0x000fe200000006ff */
[----:B------:R-:W-:Y:S02]  /*3070*/  @!P1 IMAD R155, R4, R11, R12 ;  /* 0x0000000b049b9224 */ /* 0x000fe400078e020c */
[----:B------:R-:W5:Y:S01]  /*3080*/  @!P1 LDG.E.64 R122, desc[UR36][R156.64] ;  /* 0x000000249c7a9981 */ /* 0x000f62000c1e1b00 */
        /* <DEDUP_REMOVED lines=10> */
[----:B0-----:R-:W-:Y:S02]  /*3130*/  @!P1 IMAD R165, R4, R11, R12 ;  /* 0x0000000b04a59224 */ /* 0x001fe400078e020c */
[----:B------:R-:W5:Y:S01]  /*3140*/  @!P1 LDG.E.64 R124, desc[UR36][R154.64] ;  /* 0x000000249a7c9981 */ /* 0x000f62000c1e1b00 */
        /* <DEDUP_REMOVED lines=9> */
[C---:B------:R-:W-:Y:S01]  /*31e0*/  @!P1 SHF.L.U32 R153, R151.reuse, 0x2, RZ ;  /* 0x0000000297999819 */ /* 0x040fe200000006ff */
[-C--:B--2---:R-:W-:Y:S01]  /*31f0*/  @!P1 IMAD R163, R4, R11.reuse, R12 ;  /* 0x0000000b04a39224 */ /* 0x084fe200078e020c */
[----:B----4-:R-:W-:Y:S01]  /*3200*/  IADD3 R160, PT, PT, R151, R11, RZ ;  /* 0x0000000b97a07210 */ /* 0x010fe20007ffe0ff */
[----:B------:R-:W5:Y:S01]  /*3210*/  @!P1 LDG.E.64 R126, desc[UR36][R164.64] ;  /* 0x00000024a47e9981 */ /* 0x000f62000c1e1b00 */
[----:B------:R-:W-:Y:S02]  /*3220*/  @!P1 SHF.R.S32.HI R12, RZ, 0x1f, R153 ;  /* 0x0000001fff0c9819 */ /* 0x000fe40000011499 */
[----:B------:R-:W-:-:S04]  /*3230*/  @!P1 IADD3 R153, P2, PT, R163, R153, RZ ;  /* 0x00000099a3999210 */ /* 0x000fc80007f5e0ff */
[----:B------:R-:W-:Y:S02]  /*3240*/  @!P1 LEA.HI.X.SX32 R163, R163, R12, 0x1, P2 ;  /* 0x0000000ca3a39211 */ /* 0x000fe400010f0eff */
[----:B------:R-:W0:Y:S02]  /*3250*/  @!P1 LDC.64 R12, c[0x0][0x3b8] ;  /* 0x0000ee00ff0c9b82 */ /* 0x000e240000000a00 */
[----:B0-----:R-:W-:Y:S01]  /*3260*/  @!P1 LEA R162, P2, R153, R12, 0x2 ;  /* 0x0000000c99a29211 */ /* 0x001fe200078410ff */
[----:B------:R-:W-:-:S03]  /*3270*/  @!P1 IMAD.SHL.U32 R12, R15, 0x2, RZ ;  /* 0x000000020f0c9824 */ /* 0x000fc600078e00ff */
[----:B------:R-:W-:Y:S02]  /*3280*/  @!P1 LEA.HI.X R163, R153, R13, R163, 0x2, P2 ;  /* 0x0000000d99a39211 */ /* 0x000fe400010f14a3 */
[----:B------:R-:W-:Y:S01]  /*3290*/  @!P1 LOP3.LUT R13, R12, 0x2, RZ, 0xc0, !PT ;  /* 0x000000020c0d9812 */ /* 0x000fe200078ec0ff */
[----:B------:R-:W-:Y:S02]  /*32a0*/  @!P1 IMAD.IADD R12, R160, 0x1, R11 ;  /* 0x00000001a00c9824 */ /* 0x000fe400078e020b */
[----:B------:R-:W5:Y:S02]  /*32b0*/  @!P1 LDG.E.64 R128, desc[UR36][R162.64] ;  /* 0x00000024a2809981 */ /* 0x000f64000c1e1b00 */
[----:B------:R-:W-:Y:S01]  /*32c0*/  @!P1 IMAD R153, R4, R11, R13 ;  /* 0x0000000b04999224 */ /* 0x000fe200078e020d */
[----:B------:R-:W-:-:S04]  /*32d0*/  @!P1 SHF.L.U32 R12, R12, 0x2, RZ ;  /* 0x000000020c0c9819 */ /* 0x000fc800000006ff */
[----:B------:R-:W-:Y:S02]  /*32e0*/  @!P1 SHF.R.S32.HI R13, RZ, 0x1f, R12 ;  /* 0x0000001fff0d9819 */ /* 0x000fe4000001140c */
[----:B------:R-:W-:-:S04]  /*32f0*/  @!P1 IADD3 R151, P2, PT, R153, R12, RZ ;  /* 0x0000000c99979210 */ /* 0x000fc80007f5e0ff */
[----:B------:R-:W-:Y:S02]  /*3300*/  @!P1 LEA.HI.X.SX32 R153, R153, R13, 0x1, P2 ;  /* 0x0000000d99999211 */ /* 0x000fe400010f0eff */
[----:B------:R-:W3:Y:S01]  /*3310*/  @!P1 LDC.64 R12, c[0x0][0x3b8] ;  /* 0x0000ee00ff0c9b82 */ /* 0x000ee20000000a00 */
[----:B------:R-:W-:Y:S02]  /*3320*/  @!P1 SHF.L.U32 R160, R160, 0x2, RZ ;  /* 0x00000002a0a09819 */ /* 0x000fe400000006ff */
[----:B---3--:R-:W-:Y:S01]  /*3330*/  @!P1 LEA R158, P2, R151, R12, 0x2 ;  /* 0x0000000c979e9211 */ /* 0x008fe200078410ff */
[----:B------:R-:W-:-:S05]  /*3340*/  @!P1 IMAD.SHL.U32 R12, R15, 0x2, RZ ;  /* 0x000000020f0c9824 */ /* 0x000fca00078e00ff */
[----:B------:R-:W-:Y:S02]  /*3350*/  @!P1 LOP3.LUT R12, R12, 0x2, RZ, 0xc0, !PT ;  /* 0x000000020c0c9812 */ /* 0x000fe400078ec0ff */
[----:B------:R-:W-:-:S03]  /*3360*/  @!P1 LEA.HI.X R159, R151, R13, R153, 0x2, P2 ;  /* 0x0000000d979f9211 */ /* 0x000fc600010f1499 */
[----:B------:R-:W-:Y:S01]  /*3370*/  @!P1 IMAD R151, R4, R11, R12 ;  /* 0x0000000b04979224 */ /* 0x000fe200078e020c */
[----:B------:R-:W-:Y:S01]  /*3380*/  @!P1 SHF.R.S32.HI R12, RZ, 0x1f, R160 ;  /* 0x0000001fff0c9819 */ /* 0x000fe200000114a0 */
[----:B------:R-:W5:Y:S03]  /*3390*/  @!P1 LDG.E.64 R130, desc[UR36][R158.64] ;  /* 0x000000249e829981 */ /* 0x000f66000c1e1b00 */
[----:B------:R-:W-:-:S04]  /*33a0*/  @!P1 IADD3 R160, P2, PT, R151, R160, RZ ;  /* 0x000000a097a09210 */ /* 0x000fc80007f5e0ff */
[----:B------:R-:W-:Y:S02]  /*33b0*/  @!P1 LEA.HI.X.SX32 R151, R151, R12, 0x1, P2 ;  /* 0x0000000c97979211 */ /* 0x000fe400010f0eff */
[----:B------:R-:W0:Y:S02]  /*33c0*/  @!P1 LDC.64 R12, c[0x0][0x3b8] ;  /* 0x0000ee00ff0c9b82 */ /* 0x000e240000000a00 */
[----:B0-----:R-:W-:-:S04]  /*33d0*/  @!P1 LEA R12, P2, R160, R12, 0x2 ;  /* 0x0000000ca00c9211 */ /* 0x001fc800078410ff */
[----:B------:R-:W-:-:S05]  /*33e0*/  @!P1 LEA.HI.X R13, R160, R13, R151, 0x2, P2 ;  /* 0x0000000da00d9211 */ /* 0x000fca00010f1497 */
[----:B------:R0:W5:Y:S02]  /*33f0*/  @!P1 LDG.E.64 R132, desc[UR36][R12.64] ;  /* 0x000000240c849981 */ /* 0x000164000c1e1b00 */
[----:B0-----:R-:W-:Y:S01]  /*3400*/  @P0 IMAD.MOV.U32 R12, RZ, RZ, R6 ;  /* 0x000000ffff0c0224 */ /* 0x001fe200078e0006 */
[----:B------:R-:W-:-:S05]  /*3410*/  @P0 MOV R13, R9 ;  /* 0x00000009000d0202 */ /* 0x000fca0000000f00 */
[----:B------:R0:W5:Y:S01]  /*3420*/  @P0 LDG.E.U8 R151, desc[UR36][R12.64] ;  /* 0x000000240c970981 */ /* 0x000162000c1e1100 */
[----:B------:R-:W-:Y:S04]  /*3430*/  BSSY.RECONVERGENT B1, `(.L_x_3285) ;  /* 0x0000015000017945 */ /* 0x000fe80003800200 */
[----:B------:R-:W-:Y:S05]  /*3440*/  @P1 BRA `(.L_x_3286) ;  /* 0x00000000004c1947 */ /* 0x000fea0003800000 */
[----:B0-----:R-:W0:Y:S01]  /*3450*/  S2R R12, SR_TID.X ;  /* 0x00000000000c7919 */ /* 0x001e220000002100 */
[----:B------:R-:W-:-:S04]  /*3460*/  IMAD R13, R11, 0x2, R14 ;  /* 0x000000020b0d7824 */ /* 0x000fc800078e020e */
[----:B------:R-:W-:Y:S02]  /*3470*/  IMAD.SHL.U32 R13, R13, 0x4, RZ ;  /* 0x000000040d0d7824 */ /* 0x000fe400078e00ff */
[----:B0-----:R-:W-:-:S05]  /*3480*/  IMAD.SHL.U32 R12, R12, 0x2, RZ ;  /* 0x000000020c0c7824 */ /* 0x001fca00078e00ff */
[----:B------:R-:W-:Y:S02]  /*3490*/  LOP3.LUT R134, R12, 0x2, RZ, 0xc0, !PT ;  /* 0x000000020c867812 */ /* 0x000fe400078ec0ff */
[----:B------:R-:W-:-:S03]  /*34a0*/  IADD3 R12, PT, PT, R14, R11, RZ ;  /* 0x0000000b0e0c7210 */ /* 0x000fc60007ffe0ff */
        /* <DEDUP_REMOVED lines=13> */
.L_x_3286:
[----:B------:R-:W-:Y:S05]  /*3580*/  BSYNC.RECONVERGENT B1 ;  /* 0x0000000000017941 */ /* 0x000fea0003800200 */
.L_x_3285:
[----:B------:R-:W-:Y:S04]  /*3590*/  BSSY.RECONVERGENT B1, `(.L_x_3287) ;  /* 0x0000016000017945 */ /* 0x000fe80003800200 */
[----:B------:R-:W-:Y:S05]  /*35a0*/  @P1 BRA `(.L_x_3288) ;  /* 0x0000000000501947 */ /* 0x000fea0003800000 */
[----:B0-----:R-:W0:Y:S02]  /*35b0*/  S2R R12, SR_TID.X ;  /* 0x00000000000c7919 */ /* 0x001e240000002100 */
[----:B0-----:R-:W-:Y:S01]  /*35c0*/  SHF.L.U32 R13, R12, 0x1, RZ ;  /* 0x000000010c0d7819 */ /* 0x001fe200000006ff */
[----:B------:R-:W-:-:S03]  /*35d0*/  IMAD.IADD R12, R14, 0x1, R11 ;  /* 0x000000010e0c7824 */ /* 0x000fc600078e020b */
        /* <DEDUP_REMOVED lines=17> */
.L_x_3288:
[----:B------:R-:W-:Y:S05]  /*36f0*/  BSYNC.RECONVERGENT B1 ;  /* 0x0000000000017941 */ /* 0x000fea0003800200 */
.L_x_3287:
[----:B------:R-:W-:Y:S04]  /*3700*/  BSSY.RECONVERGENT B1, `(.L_x_3289) ;  /* 0x0000017000017945 */ /* 0x000fe80003800200 */
[----:B------:R-:W-:Y:S05]  /*3710*/  @P1 BRA `(.L_x_3290) ;  /* 0x0000000000541947 */ /* 0x000fea0003800000 */
[----:B0-----:R-:W0:Y:S01]  /*3720*/  S2R R13, SR_TID.X ;  /* 0x00000000000d7919 */ /* 0x001e220000002100 */
[----:B------:R-:W-:-:S04]  /*3730*/  IADD3 R12, PT, PT, R14, R11, RZ ;  /* 0x0000000b0e0c7210 */ /* 0x000fc80007ffe0ff */
[----:B------:R-:W-:-:S05]  /*3740*/  LEA R12, R11, R12, 0x2 ;  /* 0x0000000c0b0c7211 */ /* 0x000fca00078e10ff */
[----:B------:R-:W-:-:S04]  /*3750*/  IMAD R12, R11, 0x2, R12 ;  /* 0x000000020b0c7824 */ /* 0x000fc800078e020c */
[----:B------:R-:W-:Y:S02]  /*3760*/  IMAD.SHL.U32 R12, R12, 0x4, RZ ;  /* 0x000000040c0c7824 */ /* 0x000fe400078e00ff */
[----:B0-----:R-:W-:-:S05]  /*3770*/  IMAD.SHL.U32 R13, R13, 0x2, RZ ;  /* 0x000000020d0d7824 */ /* 0x001fca00078e00ff */
[----:B------:R-:W-:Y:S02]  /*3780*/  LOP3.LUT R142, R13, 0x2, RZ, 0xc0, !PT ;  /* 0x000000020d8e7812 */ /* 0x000fe400078ec0ff */
[----:B------:R-:W-:-:S03]  /*3790*/  LEA R13, R11, R14, 0x3 ;  /* 0x0000000e0b0d7211 */ /* 0x000fc600078e18ff */
        /* <DEDUP_REMOVED lines=13> */
.L_x_3290:
[----:B------:R-:W-:Y:S05]  /*3870*/  BSYNC.RECONVERGENT B1 ;  /* 0x0000000000017941 */ /* 0x000fea0003800200 */
.L_x_3289:
[----:B------:R-:W-:Y:S04]  /*3880*/  BSSY.RECONVERGENT B1, `(.L_x_3291) ;  /* 0x0000014000017945 */ /* 0x000fe80003800200 */
[----:B------:R-:W-:Y:S05]  /*3890*/  @P1 BRA `(.L_x_3292) ;  /* 0x0000000000481947 */ /* 0x000fea0003800000 */
[----:B0-----:R-:W0:Y:S01]  /*38a0*/  S2R R12, SR_TID.X ;  /* 0x00000000000c7919 */ /* 0x001e220000002100 */
[----:B------:R-:W-:Y:S01]  /*38b0*/  LEA R14, R11, R14, 0x4 ;  /* 0x0000000e0b0e7211 */ /* 0x000fe200078e20ff */
[----:B------:R-:W-:Y:S02]  /*38c0*/  IMAD.SHL.U32 R152, R152, 0x4, RZ ;  /* 0x0000000498987824 */ /* 0x000fe400078e00ff */
[----:B0-----:R-:W-:-:S05]  /*38d0*/  IMAD.SHL.U32 R12, R12, 0x2, RZ ;  /* 0x000000020c0c7824 */ /* 0x001fca00078e00ff */
[----:B------:R-:W-:-:S05]  /*38e0*/  LOP3.LUT R12, R12, 0x2, RZ, 0xc0, !PT ;  /* 0x000000020c0c7812 */ /* 0x000fca00078ec0ff */
[----:B------:R-:W-:Y:S01]  /*38f0*/  IMAD R12, R4, R11, R12 ;  /* 0x0000000b040c7224 */ /* 0x000fe200078e020c */
[----:B------:R-:W-:-:S04]  /*3900*/  SHF.L.U32 R11, R14, 0x2, RZ ;  /* 0x000000020e0b7819 */ /* 0x000fc800000006ff */
[----:B------:R-:W-:Y:S02]  /*3910*/  SHF.R.S32.HI R14, RZ, 0x1f, R12 ;  /* 0x0000001fff0e7819 */ /* 0x000fe4000001140c */
[C---:B------:R-:W-:Y:S02]  /*3920*/  IADD3 R13, P2, PT, R12.reuse, R152, RZ ;  /* 0x000000980c0d7210 */ /* 0x040fe40007f5e0ff */
[----:B------:R-:W-:Y:S02]  /*3930*/  IADD3 R12, P3, PT, R12, R11, RZ ;  /* 0x0000000b0c0c7210 */ /* 0x000fe40007f7e0ff */
[-C--:B------:R-:W-:Y:S02]  /*3940*/  LEA.HI.X.SX32 R152, R152, R14.reuse, 0x1, P2 ;  /* 0x0000000e98987211 */ /* 0x080fe400010f0eff */
[----:B------:R-:W-:Y:S02]  /*3950*/  LEA.HI.X.SX32 R11, R11, R14, 0x1, P3 ;  /* 0x0000000e0b0b7211 */ /* 0x000fe400018f0eff */
[----:B------:R-:W-:-:S02]  /*3960*/  LEA R146, P2, R13, UR12, 0x2 ;  /* 0x0000000c0d927c11 */ /* 0x000fc4000f8410ff */
[C---:B------:R-:W-:Y:S02]  /*3970*/  LEA R148, P3, R12.reuse, UR12, 0x2 ;  /* 0x0000000c0c947c11 */ /* 0x040fe4000f8610ff */
[----:B------:R-:W-:Y:S02]  /*3980*/  LEA.HI.X R147, R13, UR13, R152, 0x2, P2 ;  /* 0x0000000d0d937c11 */ /* 0x000fe400090f1498 */
[----:B------:R-:W-:-:S04]  /*3990*/  LEA.HI.X R149, R12, UR13, R11, 0x2, P3 ;  /* 0x0000000d0c957c11 */ /* 0x000fc800098f140b */
[----:B------:R-:W5:Y:S04]  /*39a0*/  LDG.E.64 R146, desc[UR36][R146.64] ;  /* 0x0000002492927981 */ /* 0x000f68000c1e1b00 */
[----:B------:R-:W5:Y:S02]  /*39b0*/  LDG.E.64 R148, desc[UR36][R148.64] ;  /* 0x0000002494947981 */ /* 0x000f64000c1e1b00 */
.L_x_3292:
[----:B------:R-:W-:Y:S05]  /*39c0*/  BSYNC.RECONVERGENT B1 ;  /* 0x0000000000017941 */ /* 0x000fea0003800200 */
.L_x_3291:
[----:B-----5:R-:W-:Y:S01]  /*39d0*/  FMUL.FTZ R11, R82, R134 ;  /* 0x00000086520b7220 */ /* 0x020fe20000410000 */
[----:B0-----:R-:W-:Y:S01]  /*39e0*/  FMUL.FTZ R12, R83, R135 ;  /* 0x00000087530c7220 */ /* 0x001fe20000410000 */
[----:B------:R-:W-:Y:S01]  /*39f0*/  UMOV UR4, 0xffffffff ;  /* 0xffffffff00047882 */ /* 0x000fe20000000000 */
[----:B------:R-:W-:Y:S01]  /*3a00*/  ISETP.NE.AND P2, PT, R151, RZ, P0 ;  /* 0x000000ff9700720c */ /* 0x000fe20000745270 */
[----:B------:R-:W-:Y:S01]  /*3a10*/  FFMA.FTZ R11, R84, R86, R11 ;  /* 0x00000056540b7223 */ /* 0x000fe2000001000b */
[----:B------:R-:W-:Y:S01]  /*3a20*/  FFMA.FTZ R12, R85, R87, R12 ;  /* 0x00000057550c7223 */ /* 0x000fe2000001000c */
[----:B------:R-:W-:Y:S02]  /*3a30*/  LOP3.LUT R151, R15, 0x1, RZ, 0xc0, !PT ;  /* 0x000000010f977812 */ /* 0x000fe400078ec0ff */
        /* <DEDUP_REMOVED lines=63> */
.L_x_3373:
        /* <DEDUP_REMOVED lines=27> */
.L_x_3295:
[----:B------:R-:W-:Y:S05]  /*3fe0*/  BSYNC.RECONVERGENT B1 ;  /* 0x0000000000017941 */ /* 0x000fea0003800200 */
.L_x_3294:
[----:B------:R-:W-:Y:S01]  /*3ff0*/  IADD3 R7, PT, PT, R7, 0x40, RZ ;  /* 0x0000004007077810 */ /* 0x000fe20007ffe0ff */
[----:B-1----:R-:W-:Y:S01]  /*4000*/  VIADD R22, R22, 0x100 ;  /* 0x0000010016167836 */ /* 0x002fe20000000000 */
[----:B------:R-:W-:Y:S02]  /*4010*/  IADD3 R6, P2, PT, R6, 0x40, RZ ;  /* 0x0000004006067810 */ /* 0x000fe40007f5e0ff */
[----:B------:R-:W-:Y:S02]  /*4020*/  ISETP.GE.AND P1, PT, R7, R10, PT ;  /* 0x0000000a0700720c */ /* 0x000fe40003f26270 */
[----:B------:R-:W-:Y:S01]  /*4030*/  IADD3 R150, PT, PT, R150, 0x40, RZ ;  /* 0x0000004096967810 */ /* 0x000fe20007ffe0ff */
[----:B------:R-:W-:-:S10]  /*4040*/  IMAD.X R9, RZ, RZ, R9, P2 ;  /* 0x000000ffff097224 */ /* 0x000fd400010e0609 */
[----:B------:R-:W-:Y:S05]  /*4050*/  @!P1 BRA `(.L_x_3296) ;  /* 0xffffffdc00f09947 */ /* 0x000fea000383ffff */
.L_x_3284:
[----:B0---4-:R-:W-:Y:S05]  /*4060*/  BSYNC B0 ;  /* 0x0000000000007941 */ /* 0x011fea0003800000 */
.L_x_3283:
        /* <DEDUP_REMOVED lines=9> */
.L_x_3379:
        /* <DEDUP_REMOVED lines=11> */
[----:B------:R-:W-:Y:S01]  /*41b0*/  IMAD.MOV.U32 R12, RZ, RZ, -0x800001 ;  /* 0xff7fffffff0c7424 */ /* 0x000fe200078e00ff */
[----:B------:R-:W-:Y:S01]  /*41c0*/  LEA R9, R8, R7, 0x2 ;  /* 0x0000000708097211 */ /* 0x000fe200078e10ff */
[----:B-----5:R-:W-:Y:S02]  /*41d0*/  IMAD.SHL.U32 R17, R0, 0x4, RZ ;  /* 0x0000000400117824 */ /* 0x020fe400078e00ff */
[----:B------:R-:W-:Y:S01]  /*41e0*/  BSSY.RECONVERGENT B0, `(.L_x_3298) ;  /* 0x0000171000007945 */ /* 0x000fe20003800200 */
[----:B------:R-:W-:-:S07]  /*41f0*/  IMAD.MOV.U32 R11, RZ, RZ, RZ ;  /* 0x000000ffff0b7224 */ /* 0x000fce00078e00ff */
[----:B------:R-:W1:Y:S04]  /*4200*/  @!P0 LDS R12, [R9] ;  /* 0x00000000090c8984 */ /* 0x000e680000000800 */
[----:B-1----:R-:W1:Y:S02]  /*4210*/  SHFL.BFLY PT, R5, R12, 0x2, 0x1f ;  /* 0x0c401f000c057f89 */ /* 0x002e6400000e0000 */
[----:B-1----:R-:W-:Y:S02]  /*4220*/  FMNMX.FTZ R13, R5, R12, !PT ;  /* 0x0000000c050d7209 */ /* 0x002fe40007810000 */
[----:B------:R-:W-:-:S03]  /*4230*/  IADD3 R5, PT, PT, R23, R0, RZ ;  /* 0x0000000017057210 */ /* 0x000fc60007ffe0ff */
[----:B0-----:R-:W0:Y:S01]  /*4240*/  SHFL.BFLY PT, R6, R13, 0x1, 0x1f ;  /* 0x0c201f000d067f89 */ /* 0x001e2200000e0000 */
        /* <DEDUP_REMOVED lines=27> */
.L_x_3303:
        /* <DEDUP_REMOVED lines=11> */
.L_x_3302:
[----:B------:R-:W-:Y:S05]  /*44b0*/  BSYNC.RECONVERGENT B1 ;  /* 0x0000000000017941 */ /* 0x000fea0003800200 */
.L_x_3301:
        /* <DEDUP_REMOVED lines=41> */
.L_x_3306:
        /* <DEDUP_REMOVED lines=100> */
.L_x_3305:
[----:B------:R-:W-:Y:S05]  /*4d90*/  BSYNC.RECONVERGENT B1 ;  /* 0x0000000000017941 */ /* 0x000fea0003800200 */
.L_x_3304:
        /* <DEDUP_REMOVED lines=55> */
.L_x_3308:
[----:B------:R-:W-:Y:S05]  /*5110*/  BSYNC.RECONVERGENT B1 ;  /* 0x0000000000017941 */ /* 0x000fea0003800200 */
.L_x_3307:
        /* <DEDUP_REMOVED lines=27> */
.L_x_3300:
        /* <DEDUP_REMOVED lines=12> */
[----:B--2---:R-:W-:-:S05]  /*5390*/  SHF.R.S32.HI R28, RZ, 0x1f, R26 ;  /* 0x0000001fff1c7819 */ /* 0x004fca000001141a */
[----:B------:R-:W-:Y:S05]  /*53a0*/  @!P0 BRA `(.L_x_3310) ;  /* 0x00000000006c8947 */ /* 0x000fea0003800000 */
[----:B------:R-:W-:Y:S01]  /*53b0*/  VIADD R20, R20, 0x220 ;  /* 0x0000022014147836 */ /* 0x000fe20000000000 */
[----:B------:R-:W-:Y:S01]  /*53c0*/  LEA.HI R11, R14, 0x1, RZ, 0x19 ;  /* 0x000000010e0b7811 */ /* 0x000fe200078fc8ff */
[--C-:B------:R-:W-:Y:S01]  /*53d0*/  IMAD.MOV.U32 R15, RZ, RZ, R5.reuse ;  /* 0x000000ffff0f7224 */ /* 0x100fe200078e0005 */
[----:B------:R-:W-:Y:S02]  /*53e0*/  IADD3 R24, P0, P2, R26, R12, R5 ;  /* 0x0000000c1a187210 */ /* 0x000fe40007a1e005 */
[----:B------:R-:W-:Y:S02]  /*53f0*/  LEA R20, R21, R20, 0x18 ;  /* 0x0000001415147211 */ /* 0x000fe400078ec0ff */
[----:B------:R-:W-:Y:S01]  /*5400*/  LOP3.LUT R12, R11, 0x3, RZ, 0xc0, !PT ;  /* 0x000000030b0c7812 */ /* 0x000fe200078ec0ff */
[----:B------:R-:W-:Y:S01]  /*5410*/  HFMA2 R11, -RZ, RZ, 0, 0 ;  /* 0x00000000ff0b7431 */ /* 0x000fe200000001ff */
[----:B------:R-:W-:Y:S02]  /*5420*/  IADD3 R14, PT, PT, R17, R20, RZ ;  /* 0x00000014110e7210 */ /* 0x000fe40007ffe0ff */
[----:B------:R-:W-:Y:S01]  /*5430*/  IADD3.X R13, PT, PT, R28, R13, RZ, P0, P2 ;  /* 0x0000000d1c0d7210 */ /* 0x000fe200007e44ff */
[----:B------:R-:W-:-:S07]  /*5440*/  IMAD.MOV R20, RZ, RZ, -R12 ;  /* 0x000000ffff147224 */ /* 0x000fce00078e0a0c */
.L_x_3311:
[----:B------:R-:W-:-:S06]  /*5450*/  MOV R12, R24 ;  /* 0x00000018000c7202 */ /* 0x000fcc0000000f00 */
[----:B------:R1:W2:Y:S01]  /*5460*/  LDG.E.U8 R12, desc[UR36][R12.64] ;  /* 0x000000240c0c7981 */ /* 0x0002a2000c1e1100 */
[----:B------:R-:W-:Y:S01]  /*5470*/  IADD3 R20, PT, PT, R20, 0x1, RZ ;  /* 0x0000000114147810 */ /* 0x000fe20007ffe0ff */
[----:B------:R-:W-:Y:S01]  /*5480*/  VIADD R15, R15, 0x80 ;  /* 0x000000800f0f7836 */ /* 0x000fe20000000000 */
[----:B------:R-:W-:-:S04]  /*5490*/  IADD3 R24, P2, PT, R24, 0x80, RZ ;  /* 0x0000008018187810 */ /* 0x000fc80007f5e0ff */
[----:B-1----:R-:W-:Y:S02]  /*54a0*/  IADD3.X R13, PT, PT, RZ, R13, RZ, P2, !PT ;  /* 0x0000000dff0d7210 */ /* 0x002fe400017fe4ff */
[----:B--2---:R-:W-:-:S13]  /*54b0*/  ISETP.NE.AND P0, PT, R12, RZ, PT ;  /* 0x000000ff0c00720c */ /* 0x004fda0003f05270 */
        /* <DEDUP_REMOVED lines=10> */
.L_x_3310:
[----:B------:R-:W-:Y:S05]  /*5560*/  BSYNC.RECONVERGENT B1 ;  /* 0x0000000000017941 */ /* 0x000fea0003800200 */
.L_x_3309:
[----:B------:R-:W-:Y:S05]  /*5570*/  @!P1 BRA `(.L_x_3299) ;  /* 0x0000000000dc9947 */ /* 0x000fea0003800000 */
[----:B------:R-:W1:Y:S01]  /*5580*/  S2R R14, SR_CgaCtaId ;  /* 0x00000000000e7919 */ /* 0x000e620000008800 */
[----:B------:R-:W2:Y:S01]  /*5590*/  LDCU.64 UR4, c[0x0][0x420] ;  /* 0x00008400ff0477ac */ /* 0x000ea20008000a00 */
        /* <DEDUP_REMOVED lines=8> */
[----:B------:R-:W-:-:S03]  /*5620*/  IADD3 R14, PT, PT, R12, 0x400, R25 ;  /* 0x000004000c0e7810 */ /* 0x000fc60007ffe019 */
[----:B------:R-:W-:-:S07]  /*5630*/  IMAD.X R13, RZ, RZ, R13, P2 ;  /* 0x000000ffff0d7224 */ /* 0x000fce00010e060d */
.L_x_3312:
[----:B------:R-:W-:-:S05]  /*5640*/  MOV R12, R21 ;  /* 0x00000015000c7202 */ /* 0x000fca0000000f00 */
[----:B------:R-:W2:Y:S04]  /*5650*/  LDG.E.U8 R21, desc[UR36][R12.64+-0x100] ;  /* 0xffff00240c157981 */ /* 0x000ea8000c1e1100 */
[----:B------:R-:W3:Y:S04]  /*5660*/  LDG.E.U8 R20, desc[UR36][R12.64+-0x80] ;  /* 0xffff80240c147981 */ /* 0x000ee8000c1e1100 */
[----:B------:R-:W4:Y:S04]  /*5670*/  LDG.E.U8 R22, desc[UR36][R12.64] ;  /* 0x000000240c167981 */ /* 0x000f28000c1e1100 */
[----:B------:R-:W5:Y:S01]  /*5680*/  LDG.E.U8 R24, desc[UR36][R12.64+0x80] ;  /* 0x000080240c187981 */ /* 0x000f62000c1e1100 */
[----:B------:R-:W-:Y:S01]  /*5690*/  VIADD R15, R15, 0x200 ;  /* 0x000002000f0f7836 */ /* 0x000fe20000000000 */
[----:B--2---:R-:W-:-:S02]  /*56a0*/  ISETP.NE.AND P0, PT, R21, RZ, PT ;  /* 0x000000ff1500720c */ /* 0x004fc40003f05270 */
[----:B---3--:R-:W-:Y:S01]  /*56b0*/  ISETP.NE.AND P1, PT, R20, RZ, PT ;  /* 0x000000ff1400720c */ /* 0x008fe20003f25270 */
[----:B------:R-:W-:Y:S01]  /*56c0*/  IMAD.MOV.U32 R20, RZ, RZ, RZ ;  /* 0x000000ffff147224 */ /* 0x000fe200078e00ff */
[----:B----4-:R-:W-:Y:S02]  /*56d0*/  ISETP.NE.AND P2, PT, R22, RZ, PT ;  /* 0x000000ff1600720c */ /* 0x010fe40003f45270 */
[----:B-----5:R-:W-:-:S07]  /*56e0*/  ISETP.NE.AND P3, PT, R24, RZ, PT ;  /* 0x000000ff1800720c */ /* 0x020fce0003f65270 */
        /* <DEDUP_REMOVED lines=32> */
.L_x_3299:
[----:B------:R-:W-:Y:S05]  /*58f0*/  BSYNC.RECONVERGENT B0 ;  /* 0x0000000000007941 */ /* 0x000fea0003800200 */
.L_x_3298:
[----:B0---4-:R-:W0:Y:S01]  /*5900*/  SHFL.BFLY PT, R10, R11, 0x10, 0x1f ;  /* 0x0e001f000b0a7f89 */ /* 0x011e2200000e0000 */
[C---:B------:R-:W-:Y:S01]  /*5910*/  ISETP.NE.AND P0, PT, R8.reuse, RZ, PT ;  /* 0x000000ff0800720c */ /* 0x040fe20003f05270 */
[----:B------:R-:W3:Y:S01]  /*5920*/  LDCU.U8 UR6, c[0x0][0x48c] ;  /* 0x00009180ff0677ac */ /* 0x000ee20008000000 */
[----:B------:R-:W-:Y:S01]  /*5930*/  ISETP.GT.U32.AND P1, PT, R8, 0x3, PT ;  /* 0x000000030800780c */ /* 0x000fe20003f24070 */
[----:B------:R-:W4:Y:S01]  /*5940*/  S2UR UR4, SR_CTAID.Y ;  /* 0x00000000000479c3 */ /* 0x000f220000002600 */
[----:B---3--:R-:W-:Y:S01]  /*5950*/  UISETP.NE.AND UP0, UPT, UR6, URZ, UPT ;  /* 0x000000ff0600728c */ /* 0x008fe2000bf05270 */
[----:B0-----:R-:W-:-:S05]  /*5960*/  FADD.FTZ R10, R10, R11 ;  /* 0x0000000b0a0a7221 */ /* 0x001fca0000010000 */
[----:B-1----:R-:W0:Y:S02]  /*5970*/  SHFL.BFLY PT, R13, R10, 0x8, 0x1f ;  /* 0x0d001f000a0d7f89 */ /* 0x002e2400000e0000 */
[----:B0-----:R-:W-:-:S05]  /*5980*/  FADD.FTZ R13, R10, R13 ;  /* 0x0000000d0a0d7221 */ /* 0x001fca0000010000 */
[----:B------:R-:W0:Y:S02]  /*5990*/  SHFL.BFLY PT, R12, R13, 0x4, 0x1f ;  /* 0x0c801f000d0c7f89 */ /* 0x000e2400000e0000 */
[----:B0-----:R-:W-:Y:S01]  /*59a0*/  FADD.FTZ R14, R13, R12 ;  /* 0x0000000c0d0e7221 */ /* 0x001fe20000010000 */
[----:B------:R-:W-:Y:S01]  /*59b0*/  SHF.R.U32.HI R12, RZ, 0x5, R0 ;  /* 0x00000005ff0c7819 */ /* 0x000fe20000011600 */
[----:B------:R-:W4:Y:S03]  /*59c0*/  S2R R13, SR_CTAID.X ;  /* 0x00000000000d7919 */ /* 0x000f260000002500 */
[----:B------:R-:W-:Y:S01]  /*59d0*/  @!P0 LEA R7, R12, R7, 0x2 ;  /* 0x000000070c078211 */ /* 0x000fe200078e10ff */
[----:B------:R-:W0:Y:S02]  /*59e0*/  SHFL.BFLY PT, R15, R14, 0x2, 0x1f ;  /* 0x0c401f000e0f7f89 */ /* 0x000e2400000e0000 */
[----:B0-----:R-:W-:-:S02]  /*59f0*/  FADD.FTZ R15, R14, R15 ;  /* 0x0000000f0e0f7221 */ /* 0x001fc40000010000 */
[----:B------:R-:W4:Y:S03]  /*5a00*/  LDC R14, c[0x0][0x3f8] ;  /* 0x0000fe00ff0e7b82 */ /* 0x000f260000000800 */
[----:B------:R-:W0:Y:S02]  /*5a10*/  SHFL.BFLY PT, R20, R15, 0x1, 0x1f ;  /* 0x0c201f000f147f89 */ /* 0x000e2400000e0000 */
[----:B0-----:R-:W-:-:S05]  /*5a20*/  FADD.FTZ R20, R15, R20 ;  /* 0x000000140f147221 */ /* 0x001fca0000010000 */
[----:B------:R-:W-:Y:S01]  /*5a30*/  @!P0 STS [R7+0x10], R20 ;  /* 0x0000101407008388 */ /* 0x000fe20000000800 */
[----:B------:R-:W-:Y:S01]  /*5a40*/  BAR.SYNC.DEFER_BLOCKING 0x0 ;  /* 0x0000000000007b1d */ /* 0x000fe20000010000 */
[----:B------:R-:W-:-:S05]  /*5a50*/  ISETP.GT.AND P0, PT, R5, R18, PT ;  /* 0x000000120500720c */ /* 0x000fca0003f04270 */
[----:B------:R-:W0:Y:S04]  /*5a60*/  @!P1 LDS R20, [R9+0x10] ;  /* 0x0000100009149984 */ /* 0x000e280000000800 */
[----:B0-----:R-:W0:Y:S02]  /*5a70*/  SHFL.BFLY PT, R11, R20, 0x2, 0x1f ;  /* 0x0c401f00140b7f89 */ /* 0x001e2400000e0000 */
[----:B0-----:R-:W-:Y:S01]  /*5a80*/  FADD.FTZ R11, R11, R20 ;  /* 0x000000140b0b7221 */ /* 0x001fe20000010000 */
[----:B----4-:R-:W-:-:S04]  /*5a90*/  IMAD R20, R14, UR4, R13 ;  /* 0x000000040e147c24 */ /* 0x010fc8000f8e020d */
[----:B------:R-:W0:Y:S02]  /*5aa0*/  SHFL.BFLY PT, R8, R11, 0x1, 0x1f ;  /* 0x0c201f000b087f89 */ /* 0x000e2400000e0000 */
[----:B0-----:R-:W-:Y:S01]  /*5ab0*/  FADD.FTZ R10, R11, R8 ;  /* 0x000000080b0a7221 */ /* 0x001fe20000010000 */
[----:B------:R-:W-:-:S05]  /*5ac0*/  CS2R R8, SRZ ;  /* 0x0000000000087805 */ /* 0x000fca000001ff00 */
        /* <DEDUP_REMOVED lines=10> */
.L_x_3313:
        /* <DEDUP_REMOVED lines=23> */
.L_x_3319:
[----:B------:R-:W0:Y:S01]  /*5ce0*/  LDS R8, [R6] ;  /* 0x0000000006087984 */ /* 0x000e220000000800 */
[----:B------:R-:W-:-:S05]  /*5cf0*/  VIADD R9, R9, 0x1 ;  /* 0x0000000109097836 */ /* 0x000fca0000000000 */
[----:B------:R-:W-:Y:S01]  /*5d00*/  ISETP.NE.AND P0, PT, R9, RZ, PT ;  /* 0x000000ff0900720c */ /* 0x000fe20003f05270 */
[----:B0-----:R-:W-:-:S05]  /*5d10*/  FMUL.FTZ R11, R8, R7 ;  /* 0x00000007080b7220 */ /* 0x001fca0000410000 */
[----:B------:R0:W-:Y:S02]  /*5d20*/  STS [R6], R11 ;  /* 0x0000000b06007388 */ /* 0x0001e40000000800 */
[----:B0-----:R-:W-:-:S05]  /*5d30*/  IADD3 R6, PT, PT, R6, 0x200, RZ ;  /* 0x0000020006067810 */ /* 0x001fca0007ffe0ff */
[----:B------:R-:W-:Y:S05]  /*5d40*/  @P0 BRA `(.L_x_3319) ;  /* 0xfffffffc00e40947 */ /* 0x000fea000383ffff */
.L_x_3318:
[----:B------:R-:W-:Y:S05]  /*5d50*/  BSYNC.RECONVERGENT B1 ;  /* 0x0000000000017941 */ /* 0x000fea0003800200 */
.L_x_3317:
        /* <DEDUP_REMOVED lines=31> */
.L_x_3322:
        /* <DEDUP_REMOVED lines=9> */
[----:B--2---:R-:W2:Y:S04]  /*5fe0*/  LDS R28, [R5+0xa00] ;  /* 0x000a0000051c7984 */ /* 0x004ea80000000800 */
        /* <DEDUP_REMOVED lines=16> */
[----:B--2---:R-:W-:-:S03]  /*60f0*/  FMUL.FTZ R28, R7, R28 ;  /* 0x0000001c071c7220 */ /* 0x004fc60000410000 */
        /* <DEDUP_REMOVED lines=25> */
.L_x_3321:
[----:B------:R-:W-:Y:S05]  /*6290*/  BSYNC.RECONVERGENT B1 ;  /* 0x0000000000017941 */ /* 0x000fea0003800200 */
.L_x_3320:
        /* <DEDUP_REMOVED lines=12> */
[----:B------:R-:W5:Y:S04]  /*6360*/  LDS R26, [R5+0x800] ;  /* 0x00080000051a7984 */ /* 0x000f680000000800 */
[----:B--2---:R-:W2:Y:S01]  /*6370*/  LDS R28, [R5+0xa00] ;  /* 0x000a0000051c7984 */ /* 0x004ea20000000800 */
        /* <DEDUP_REMOVED lines=11> */
[----:B------:R-:W-:-:S03]  /*6430*/  FMUL.FTZ R26, R7, R26 ;  /* 0x0000001a071a7220 */ /* 0x000fc60000410000 */
[----:B------:R-:W-:Y:S01]  /*6440*/  STS [R5+0x600], R24 ;  /* 0x0006001805007388 */ /* 0x000fe20000000800 */
[----:B--2---:R-:W-:-:S03]  /*6450*/  FMUL.FTZ R28, R7, R28 ;  /* 0x0000001c071c7220 */ /* 0x004fc60000410000 */
[----:B------:R-:W-:Y:S04]  /*6460*/  STS [R5+0x800], R26 ;  /* 0x0008001a05007388 */ /* 0x000fe80000000800 */
[----:B------:R0:W-:Y:S02]  /*6470*/  STS [R5+0xa00], R28 ;  /* 0x000a001c05007388 */ /* 0x0001e40000000800 */
[----:B0-----:R-:W-:-:S07]  /*6480*/  IADD3 R5, PT, PT, R5, 0x1000, RZ ;  /* 0x0000100005057810 */ /* 0x001fce0007ffe0ff */
.L_x_3324:
[----:B------:R-:W-:Y:S05]  /*6490*/  BSYNC.RECONVERGENT B1 ;  /* 0x0000000000017941 */ /* 0x000fea0003800200 */
.L_x_3323:
        /* <DEDUP_REMOVED lines=15> */
.L_x_3316:
        /* <DEDUP_REMOVED lines=24> */
.L_x_3327:
        /* <DEDUP_REMOVED lines=12> */
.L_x_3326:
[----:B------:R-:W-:Y:S05]  /*67d0*/  BSYNC.RECONVERGENT B1 ;  /* 0x0000000000017941 */ /* 0x000fea0003800200 */
.L_x_3325:
        /* <DEDUP_REMOVED lines=22> */
.L_x_3330:
[----:B------:R-:W0:Y:S01]  /*6940*/  LDS R10, [R6+-0x400] ;  /* 0xfffc0000060a7984 */ /* 0x000e220000000800 */
[----:B------:R-:W-:-:S03]  /*6950*/  IADD3 R5, PT, PT, R5, 0x800, RZ ;  /* 0x0000080005057810 */ /* 0x000fc60007ffe0ff */
[----:B------:R-:W1:Y:S01]  /*6960*/  LDS R14, [R6+-0x200] ;  /* 0xfffe0000060e7984 */ /* 0x000e620000000800 */
[----:B------:R-:W-:-:S03]  /*6970*/  ISETP.GE.AND P1, PT, R5, R48, PT ;  /* 0x000000300500720c */ /* 0x000fc60003f26270 */
[----:B------:R-:W3:Y:S04]  /*6980*/  LDS R22, [R6] ;  /* 0x0000000006167984 */ /* 0x000ee80000000800 */
[----:B------:R-:W-:Y:S04]  /*6990*/  LDS R34, [R6+0xc00] ;  /* 0x000c000006227984 */ /* 0x000fe80000000800 */
[----:B------:R-:W4:Y:S04]  /*69a0*/  LDS R24, [R6+0x200] ;  /* 0x0002000006187984 */ /* 0x000f280000000800 */
[----:B------:R-:W5:Y:S04]  /*69b0*/  LDS R26, [R6+0x400] ;  /* 0x00040000061a7984 */ /* 0x000f680000000800 */
[----:B--2---:R-:W2:Y:S04]  /*69c0*/  LDS R28, [R6+0x600] ;  /* 0x00060000061c7984 */ /* 0x004ea80000000800 */
[----:B------:R-:W2:Y:S04]  /*69d0*/  LDS R30, [R6+0x800] ;  /* 0x00080000061e7984 */ /* 0x000ea80000000800 */
[----:B------:R-:W2:Y:S04]  /*69e0*/  LDS R32, [R6+0xa00] ;  /* 0x000a000006207984 */ /* 0x000ea80000000800 */
[----:B------:R-:W2:Y:S01]  /*69f0*/  LDS R36, [R6+0xe00] ;  /* 0x000e000006247984 */ /* 0x000ea20000000800 */
        /* <DEDUP_REMOVED lines=9> */
[----:B-----5:R-:W-:-:S03]  /*6a90*/  FMUL.FTZ R27, R7, R26 ;  /* 0x0000001a071b7220 */ /* 0x020fc60000410000 */
[----:B------:R-:W4:Y:S01]  /*6aa0*/  LDS R46, [R6+0x1800] ;  /* 0x00180000062e7984 */ /* 0x000f220000000800 */
[----:B--2---:R-:W-:-:S03]  /*6ab0*/  FMUL.FTZ R29, R7, R28 ;  /* 0x0000001c071d7220 */ /* 0x004fc60000410000 */
[----:B------:R-:W-:Y:S01]  /*6ac0*/  STG.E desc[UR36][R8.64+-0x200], R15 ;  /* 0xfffe000f08007986 */ /* 0x000fe2000c101924 */
[----:B------:R-:W-:-:S03]  /*6ad0*/  FMUL.FTZ R31, R7, R30 ;  /* 0x0000001e071f7220 */ /* 0x000fc60000410000 */
[----:B------:R2:W-:Y:S04]  /*6ae0*/  STS [R6+-0x200], R15 ;  /* 0xfffe000f06007388 */ /* 0x0005e80000000800 */
[----:B------:R-:W-:Y:S04]  /*6af0*/  STG.E desc[UR36][R8.64+-0x400], R11 ;  /* 0xfffc000b08007986 */ /* 0x000fe8000c101924 */
[----:B------:R5:W-:Y:S01]  /*6b00*/  STS [R6+-0x400], R11 ;  /* 0xfffc000b06007388 */ /* 0x000be20000000800 */
[----:B--2---:R-:W-:-:S03]  /*6b10*/  FMUL.FTZ R15, R7, R34 ;  /* 0x00000022070f7220 */ /* 0x004fc60000410000 */
[----:B------:R-:W-:Y:S04]  /*6b20*/  STG.E desc[UR36][R8.64], R21 ;  /* 0x0000001508007986 */ /* 0x000fe8000c101924 */
[----:B------:R2:W-:Y:S01]  /*6b30*/  STS [R6], R21 ;  /* 0x0000001506007388 */ /* 0x0005e20000000800 */
[----:B-----5:R-:W-:-:S03]  /*6b40*/  FMUL.FTZ R11, R7, R32 ;  /* 0x00000020070b7220 */ /* 0x020fc60000410000 */
[----:B------:R-:W-:Y:S04]  /*6b50*/  STG.E desc[UR36][R8.64+0xc00], R15 ;  /* 0x000c000f08007986 */ /* 0x000fe8000c101924 */
[----:B------:R0:W-:Y:S01]  /*6b60*/  STS [R6+0xc00], R15 ;  /* 0x000c000f06007388 */ /* 0x0001e20000000800 */
[----:B--2---:R-:W-:-:S03]  /*6b70*/  FMUL.FTZ R21, R7, R36 ;  /* 0x0000002407157220 */ /* 0x004fc60000410000 */
[----:B------:R-:W-:Y:S04]  /*6b80*/  STG.E desc[UR36][R8.64+0x200], R25 ;  /* 0x0002001908007986 */ /* 0x000fe8000c101924 */
[----:B------:R2:W-:Y:S01]  /*6b90*/  STS [R6+0x200], R25 ;  /* 0x0002001906007388 */ /* 0x0005e20000000800 */
[C---:B0-----:R-:W-:Y:S01]  /*6ba0*/  FMUL.FTZ R15, R7.reuse, R10 ;  /* 0x0000000a070f7220 */ /* 0x041fe20000410000 */
[----:B------:R-:W-:Y:S02]  /*6bb0*/  IADD3 R10, P2, PT, R8, 0x2000, RZ ;  /* 0x00002000080a7810 */ /* 0x000fe40007f5e0ff */
[----:B------:R-:W-:Y:S04]  /*6bc0*/  STG.E desc[UR36][R8.64+0x400], R27 ;  /* 0x0004001b08007986 */ /* 0x000fe8000c101924 */
[----:B------:R1:W-:Y:S01]  /*6bd0*/  STS [R6+0x400], R27 ;  /* 0x0004001b06007388 */ /* 0x0003e20000000800 */
[----:B--2---:R-:W-:-:S03]  /*6be0*/  FMUL.FTZ R25, R7, R38 ;  /* 0x0000002607197220 */ /* 0x004fc60000410000 */
        /* <DEDUP_REMOVED lines=8> */
[----:B----4-:R-:W-:-:S03]  /*6c70*/  FMUL.FTZ R31, R7, R46 ;  /* 0x0000002e071f7220 */ /* 0x010fc60000410000 */
        /* <DEDUP_REMOVED lines=20> */
.L_x_3329:
[----:B------:R-:W-:Y:S05]  /*6dc0*/  BSYNC.RECONVERGENT B1 ;  /* 0x0000000000017941 */ /* 0x000fea0003800200 */
.L_x_3328:
        /* <DEDUP_REMOVED lines=11> */
[----:B--2---:R-:W2:Y:S04]  /*6e80*/  LDS R28, [R6+0x600] ;  /* 0x00060000061c7984 */ /* 0x004ea80000000800 */
        /* <DEDUP_REMOVED lines=31> */
.L_x_3332:
[----:B------:R-:W-:Y:S05]  /*7080*/  BSYNC.RECONVERGENT B1 ;  /* 0x0000000000017941 */ /* 0x000fea0003800200 */
.L_x_3331:
        /* <DEDUP_REMOVED lines=18> */
.L_x_3315:
[----:B------:R-:W-:Y:S05]  /*71b0*/  BSYNC.RECONVERGENT B0 ;  /* 0x0000000000007941 */ /* 0x000fea0003800200 */
.L_x_3314:
[----:B------:R-:W3:Y:S01]  /*71c0*/  LDCU.64 UR4, c[0x0][0x3b0] ;  /* 0x00007600ff0477ac */ /* 0x000ee20008000a00 */
[----:B0-----:R-:W-:Y:S01]  /*71d0*/  SHF.R.S32.HI R5, RZ, 0x1f, R18 ;  /* 0x0000001fff057819 */ /* 0x001fe20000011412 */
[----:B-1----:R-:W0:Y:S01]  /*71e0*/  LDC.64 R14, c[0x0][0x3c0] ;  /* 0x0000f000ff0e7b82 */ /* 0x002e220000000a00 */
[----:B------:R-:W-:Y:S02]  /*71f0*/  LOP3.LUT R17, R17, 0x7c, RZ, 0xc0, !PT ;  /* 0x0000007c11117812 */ /* 0x000fe400078ec0ff */
[----:B------:R-:W-:Y:S02]  /*7200*/  CS2R R10, SRZ ;  /* 0x00000000000a7805 */ /* 0x000fe4000001ff00 */
[----:B------:R-:W-:Y:S02]  /*7210*/  LEA.HI R5, R5, R18, RZ, 0x2 ;  /* 0x0000001205057211 */ /* 0x000fe400078f10ff */
[----:B------:R-:W-:Y:S02]  /*7220*/  CS2R R8, SRZ ;  /* 0x0000000000087805 */ /* 0x000fe4000001ff00 */
[----:B------:R-:W-:-:S05]  /*7230*/  LOP3.LUT R5, R5, 0xfffffffc, RZ, 0xc0, !PT ;  /* 0xfffffffc05057812 */ /* 0x000fca00078ec0ff */
[----:B------:R-:W-:Y:S01]  /*7240*/  IMAD.IADD R57, R18, 0x1, -R5 ;  /* 0x0000000112397824 */ /* 0x000fe200078e0a05 */
[----:B---3--:R-:W-:Y:S01]  /*7250*/  ISETP.NE.U32.AND P0, PT, RZ, UR4, PT ;  /* 0x00000004ff007c0c */ /* 0x008fe2000bf05070 */
[----:B------:R-:W1:Y:S03]  /*7260*/  LDCU UR4, c[0x0][0x3f4] ;  /* 0x00007e80ff0477ac */ /* 0x000e660008000800 */
[----:B------:R-:W-:-:S04]  /*7270*/  ISETP.NE.AND.EX P0, PT, RZ, UR5, PT, P0 ;  /* 0x00000005ff007c0c */ /* 0x000fc8000bf05300 */
[----:B------:R-:W-:-:S13]  /*7280*/  ISETP.NE.OR P0, PT, R12, R57, !P0 ;  /* 0x000000390c00720c */ /* 0x000fda0004705670 */
[----:B------:R-:W3:Y:S01]  /*7290*/  @!P0 LDC.64 R6, c[0x0][0x3b0] ;  /* 0x0000ec00ff068b82 */ /* 0x000ee20000000a00 */
[----:B------:R-:W-:Y:S01]  /*72a0*/  @!P0 LEA R5, R13, R17, 0x7 ;  /* 0x000000110d058211 */ /* 0x000fe200078e38ff */
[----:B-1----:R-:W-:Y:S01]  /*72b0*/  IMAD.U32 R21, RZ, RZ, UR4 ;  /* 0x00000004ff157e24 */ /* 0x002fe2000f8e00ff */
[----:B------:R-:W-:-:S04]  /*72c0*/  IADD3 R22, PT, PT, R23, R12, RZ ;  /* 0x0000000c17167210 */ /* 0x000fc80007ffe0ff */
        /* <DEDUP_REMOVED lines=11> */
[----:B------:R-:W-:Y:S05]  /*7380*/  @P0 BRA `(.L_x_3334) ;  /* 0x0000000800d00947 */ /* 0x000fea0003800000 */
[----:B------:R-:W-:Y:S01]  /*7390*/  VIADDMNMX R5, R22, 0x4, R25, !PT ;  /* 0x0000000416057846 */ /* 0x000fe20007800119 */
[----:B------:R-:W-:Y:S01]  /*73a0*/  BSSY.RECONVERGENT B1, `(.L_x_3335) ;  /* 0x0000059000017945 */ /* 0x000fe20003800200 */
[----:B------:R-:W-:Y:S02]  /*73b0*/  LOP3.LUT R58, RZ, R23, RZ, 0x33, !PT ;  /* 0x00000017ff3a7212 */ /* 0x000fe400078e33ff */
[----:B------:R-:W-:Y:S02]  /*73c0*/  CS2R R6, SRZ ;  /* 0x0000000000067805 */ /* 0x000fe4000001ff00 */
[----:B------:R-:W-:Y:S02]  /*73d0*/  MOV R56, R22 ;  /* 0x0000001600387202 */ /* 0x000fe40000000f00 */
[----:B------:R-:W-:Y:S02]  /*73e0*/  IADD3 R58, PT, PT, -R12, R5, R58 ;  /* 0x000000050c3a7210 */ /* 0x000fe40007ffe13a */
[----:B------:R-:W-:-:S02]  /*73f0*/  CS2R R4, SRZ ;  /* 0x0000000000047805 */ /* 0x000fc4000001ff00 */
[C---:B------:R-:W-:Y:S02]  /*7400*/  ISETP.GE.U32.AND P0, PT, R58.reuse, 0x1c, PT ;  /* 0x0000001c3a00780c */ /* 0x040fe40003f06070 */
[----:B------:R-:W-:-:S04]  /*7410*/  LEA.HI R70, R58, 0x1, RZ, 0x1e ;  /* 0x000000013a467811 */ /* 0x000fc800078ff0ff */
[----:B------:R-:W-:-:S04]  /*7420*/  LOP3.LUT R73, R70, 0x7, RZ, 0xc0, !PT ;  /* 0x0000000746497812 */ /* 0x000fc800078ec0ff */
[----:B------:R-:W-:-:S03]  /*7430*/  ISETP.NE.AND P1, PT, R73, RZ, PT ;  /* 0x000000ff4900720c */ /* 0x000fc60003f25270 */
[----:B------:R-:W-:Y:S10]  /*7440*/  @!P0 BRA `(.L_x_3336) ;  /* 0x0000000400388947 */ /* 0x000ff40003800000 */
[----:B------:R-:W0:Y:S01]  /*7450*/  S2R R25, SR_CgaCtaId ;  /* 0x0000000000197919 */ /* 0x000e220000008800 */
[----:B------:R-:W-:Y:S01]  /*7460*/  MOV R4, 0x400 ;  /* 0x0000040000047802 */ /* 0x000fe20000000f00 */
[----:B------:R-:W-:Y:S01]  /*7470*/  HFMA2 R59, -RZ, RZ, 0, 0 ;  /* 0x00000000ff3b7431 */ /* 0x000fe200000001ff */
[----:B------:R-:W-:Y:S01]  /*7480*/  LOP3.LUT R72, R70, 0x7ffffff8, RZ, 0xc0, !PT ;  /* 0x7ffffff846487812 */ /* 0x000fe200078ec0ff */
[----:B------:R-:W-:Y:S02]  /*7490*/  IMAD.MOV.U32 R56, RZ, RZ, R22 ;  /* 0x000000ffff387224 */ /* 0x000fe400078e0016 */
[----:B------:R-:W-:-:S05]  /*74a0*/  VIADD R4, R4, 0x220 ;  /* 0x0000022004047836 */ /* 0x000fca0000000000 */
[----:B0-----:R-:W-:Y:S02]  /*74b0*/  LEA R71, R25, R4, 0x18 ;  /* 0x0000000419477211 */ /* 0x001fe400078ec0ff */
[----:B------:R-:W-:-:S07]  /*74c0*/  MOV R4, RZ ;  /* 0x000000ff00047202 */ /* 0x000fce0000000f00 */
.L_x_3337:
[----:B------:R-:W-:-:S04]  /*74d0*/  IMAD.SHL.U32 R47, R56, 0x80, RZ ;  /* 0x00000080382f7824 */ /* 0x000fc800078e00ff */
[C---:B------:R-:W-:Y:S01]  /*74e0*/  IMAD.WIDE.U32 R24, R47.reuse, 0x4, R14 ;  /* 0x000000042f187825 */ /* 0x040fe200078e000e */
[----:B--2---:R-:W-:-:S03]  /*74f0*/  IADD3 R29, PT, PT, R47, 0x200, RZ ;  /* 0x000002002f1d7810 */ /* 0x004fc60007ffe0ff */
[----:B------:R-:W-:Y:S02]  /*7500*/  VIADD R33, R47, 0x400 ;  /* 0x000004002f217836 */ /* 0x000fe40000000000 */
[--C-:B------:R-:W-:Y:S01]  /*7510*/  IMAD.WIDE.U32 R28, R29, 0x4, R14.reuse ;  /* 0x000000041d1c7825 */ /* 0x100fe200078e000e */
[----:B------:R-:W2:Y:S01]  /*7520*/  LDG.E.128 R24, desc[UR36][R24.64] ;  /* 0x0000002418187981 */ /* 0x000ea2000c1e1d00 */
[----:B------:R-:W-:Y:S02]  /*7530*/  IADD3 R37, PT, PT, R47, 0x600, RZ ;  /* 0x000006002f257810 */ /* 0x000fe40007ffe0ff */
[----:B------:R-:W-:Y:S02]  /*7540*/  IMAD.WIDE.U32 R32, R33, 0x4, R14 ;  /* 0x0000000421207825 */ /* 0x000fe400078e000e */
[----:B------:R-:W3:Y:S02]  /*7550*/  LDG.E.128 R28, desc[UR36][R28.64] ;  /* 0x000000241c1c7981 */ /* 0x000ee4000c1e1d00 */
[----:B------:R-:W-:-:S02]  /*7560*/  VIADD R41, R47, 0x800 ;  /* 0x000008002f297836 */ /* 0x000fc40000000000 */
[--C-:B------:R-:W-:Y:S01]  /*7570*/  IMAD.WIDE.U32 R36, R37, 0x4, R14.reuse ;  /* 0x0000000425247825 */ /* 0x100fe200078e000e */
[----:B------:R-:W4:Y:S01]  /*7580*/  LDG.E.128 R32, desc[UR36][R32.64] ;  /* 0x0000002420207981 */ /* 0x000f22000c1e1d00 */
[----:B------:R-:W-:Y:S02]  /*7590*/  IADD3 R45, PT, PT, R47, 0xa00, RZ ;  /* 0x00000a002f2d7810 */ /* 0x000fe40007ffe0ff */
[--C-:B------:R-:W-:Y:S02]  /*75a0*/  IMAD.WIDE.U32 R40, R41, 0x4, R14.reuse ;  /* 0x0000000429287825 */ /* 0x100fe400078e000e */
[----:B------:R-:W4:Y:S02]  /*75b0*/  LDG.E.128 R36, desc[UR36][R36.64] ;  /* 0x0000002424247981 */ /* 0x000f24000c1e1d00 */
[----:B------:R-:W-:Y:S02]  /*75c0*/  VIADD R49, R47, 0xc00 ;  /* 0x00000c002f317836 */ /* 0x000fe40000000000 */
[----:B------:R-:W-:Y:S01]  /*75d0*/  IMAD.WIDE.U32 R44, R45, 0x4, R14 ;  /* 0x000000042d2c7825 */ /* 0x000fe200078e000e */
[----:B------:R-:W4:Y:S01]  /*75e0*/  LDG.E.128 R40, desc[UR36][R40.64] ;  /* 0x0000002428287981 */ /* 0x000f22000c1e1d00 */
[----:B------:R-:W-:-:S02]  /*75f0*/  IADD3 R53, PT, PT, R47, 0xe00, RZ ;  /* 0x00000e002f357810 */ /* 0x000fc40007ffe0ff */
[--C-:B------:R-:W-:Y:S02]  /*7600*/  IMAD.WIDE.U32 R48, R49, 0x4, R14.reuse ;  /* 0x0000000431307825 */ /* 0x100fe400078e000e */
[----:B------:R-:W4:Y:S02]  /*7610*/  LDG.E.128 R44, desc[UR36][R44.64] ;  /* 0x000000242c2c7981 */ /* 0x000f24000c1e1d00 */
[----:B------:R-:W-:Y:S02]  /*7620*/  IMAD.WIDE.U32 R52, R53, 0x4, R14 ;  /* 0x0000000435347825 */ /* 0x000fe400078e000e */
[----:B------:R-:W4:Y:S04]  /*7630*/  LDG.E.128 R48, desc[UR36][R48.64] ;  /* 0x0000002430307981 */ /* 0x000f28000c1e1d00 */
[----:B------:R-:W4:Y:S01]  /*7640*/  LDG.E.128 R52, desc[UR36][R52.64] ;  /* 0x0000002434347981 */ /* 0x000f22000c1e1d00 */
[C---:B------:R-:W-:Y:S01]  /*7650*/  IMAD.IADD R60, R56.reuse, 0x1, -R23 ;  /* 0x00000001383c7824 */ /* 0x040fe200078e0a17 */
[----:B------:R-:W-:Y:S01]  /*7660*/  IADD3 R56, PT, PT, R56, 0x20, RZ ;  /* 0x0000002038387810 */ /* 0x000fe20007ffe0ff */
[----:B------:R-:W-:-:S03]  /*7670*/  VIADD R59, R59, 0x8 ;  /* 0x000000083b3b7836 */ /* 0x000fc60000000000 */
[----:B------:R-:W-:Y:S02]  /*7680*/  LEA R60, R60, R71, 0x2 ;  /* 0x000000473c3c7211 */ /* 0x000fe400078e10ff */
[----:B------:R-:W-:-:S03]  /*7690*/  ISETP.NE.AND P0, PT, R59, R72, PT ;  /* 0x000000483b00720c */ /* 0x000fc60003f05270 */
[----:B------:R-:W2:Y:S04]  /*76a0*/  LDS R61, [R60] ;  /* 0x000000003c3d7984 */ /* 0x000ea80000000800 */
[----:B------:R-:W3:Y:S04]  /*76b0*/  LDS R62, [R60+0x10] ;  /* 0x000010003c3e7984 */ /* 0x000ee80000000800 */
[----:B------:R-:W4:Y:S04]  /*76c0*/  LDS R64, [R60+0x20] ;  /* 0x000020003c407984 */ /* 0x000f280000000800 */
[----:B------:R-:W0:Y:S04]  /*76d0*/  LDS R65, [R60+0x30] ;  /* 0x000030003c417984 */ /* 0x000e280000000800 */
[----:B------:R-:W1:Y:S04]  /*76e0*/  LDS R66, [R60+0x40] ;  /* 0x000040003c427984 */ /* 0x000e680000000800 */
[----:B------:R-:W1:Y:S04]  /*76f0*/  LDS R67, [R60+0x50] ;  /* 0x000050003c437984 */ /* 0x000e680000000800 */
[----:B------:R-:W1:Y:S04]  /*7700*/  LDS R68, [R60+0x60] ;  /* 0x000060003c447984 */ /* 0x000e680000000800 */
[----:B------:R-:W1:Y:S01]  /*7710*/  LDS R69, [R60+0x70] ;  /* 0x000070003c457984 */ /* 0x000e620000000800 */
        /* <DEDUP_REMOVED lines=33> */
.L_x_3336:
[----:B------:R-:W-:Y:S05]  /*7930*/  BSYNC.RECONVERGENT B1 ;  /* 0x0000000000017941 */ /* 0x000fea0003800200 */
.L_x_3335:
[----:B------:R-:W-:Y:S05]  /*7940*/  @!P1 BRA `(.L_x_3334) ;  /* 0x0000000400609947 */ /* 0x000fea0003800000 */
[----:B------:R-:W-:Y:S01]  /*7950*/  ISETP.GE.U32.AND P0, PT, R73, 0x4, PT ;  /* 0x000000044900780c */ /* 0x000fe20003f06070 */
[----:B------:R-:W-:Y:S01]  /*7960*/  BSSY.RECONVERGENT B1, `(.L_x_3338) ;  /* 0x000002a000017945 */ /* 0x000fe20003800200 */
[----:B------:R-:W-:-:S11]  /*7970*/  LOP3.LUT P1, R70, R70, 0x3, RZ, 0xc0, !PT ;  /* 0x0000000346467812 */ /* 0x000fd6000782c0ff */
[----:B------:R-:W-:Y:S05]  /*7980*/  @!P0 BRA `(.L_x_3339) ;  /* 0x00000000009c8947 */ /* 0x000fea0003800000 */
[----:B------:R-:W-:-:S04]  /*7990*/  IMAD.SHL.U32 R25, R56, 0x80, RZ ;  /* 0x0000008038197824 */ /* 0x000fc800078e00ff */
[C---:B------:R-:W-:Y:S01]  /*79a0*/  IMAD.WIDE.U32 R32, R25.reuse, 0x4, R14 ;  /* 0x0000000419207825 */ /* 0x040fe200078e000e */
[----:B------:R-:W-:-:S03]  /*79b0*/  IADD3 R35, PT, PT, R25, 0x200, RZ ;  /* 0x0000020019237810 */ /* 0x000fc60007ffe0ff */
[----:B--2---:R-:W-:Y:S01]  /*79c0*/  VIADD R29, R25, 0x400 ;  /* 0x00000400191d7836 */ /* 0x004fe20000000000 */
[----:B------:R0:W2:Y:S01]  /*79d0*/  LDG.E.128 R36, desc[UR36][R32.64] ;  /* 0x0000002420247981 */ /* 0x0000a2000c1e1d00 */
[----:B------:R-:W-:Y:S01]  /*79e0*/  IMAD.WIDE.U32 R34, R35, 0x4, R14 ;  /* 0x0000000423227825 */ /* 0x000fe200078e000e */
[----:B------:R-:W-:-:S03]  /*79f0*/  IADD3 R25, PT, PT, R25, 0x600, RZ ;  /* 0x0000060019197810 */ /* 0x000fc60007ffe0ff */
[--C-:B------:R-:W-:Y:S01]  /*7a00*/  IMAD.WIDE.U32 R28, R29, 0x4, R14.reuse ;  /* 0x000000041d1c7825 */ /* 0x100fe200078e000e */
[----:B------:R1:W3:Y:S03]  /*7a10*/  LDG.E.128 R40, desc[UR36][R34.64] ;  /* 0x0000002422287981 */ /* 0x0002e6000c1e1d00 */
[----:B------:R-:W-:Y:S02]  /*7a20*/  IMAD.WIDE.U32 R24, R25, 0x4, R14 ;  /* 0x0000000419187825 */ /* 0x000fe400078e000e */
[----:B------:R-:W4:Y:S04]  /*7a30*/  LDG.E.128 R28, desc[UR36][R28.64] ;  /* 0x000000241c1c7981 */ /* 0x000f28000c1e1d00 */
[----:B------:R-:W4:Y:S01]  /*7a40*/  LDG.E.128 R24, desc[UR36][R24.64] ;  /* 0x0000002418187981 */ /* 0x000f22000c1e1d00 */
[----:B------:R-:W1:Y:S01]  /*7a50*/  S2UR UR5, SR_CgaCtaId ;  /* 0x00000000000579c3 */ /* 0x000e620000008800 */
[----:B------:R-:W-:-:S02]  /*7a60*/  UMOV UR4, 0x400 ;  /* 0x0000040000047882 */ /* 0x000fc40000000000 */
[----:B------:R-:W-:Y:S01]  /*7a70*/  UIADD3 UR4, UPT, UPT, UR4, 0x220, URZ ;  /* 0x0000022004047890 */ /* 0x000fe2000fffe0ff */
[----:B0-----:R-:W-:-:S03]  /*7a80*/  IMAD.IADD R32, R56, 0x1, -R23 ;  /* 0x0000000138207824 */ /* 0x001fc600078e0a17 */
[----:B-1----:R-:W-:-:S06]  /*7a90*/  ULEA UR4, UR5, UR4, 0x18 ;  /* 0x0000000405047291 */ /* 0x002fcc000f8ec0ff */
[----:B------:R-:W-:-:S05]  /*7aa0*/  LEA R32, R32, UR4, 0x2 ;  /* 0x0000000420207c11 */ /* 0x000fca000f8e10ff */
[----:B------:R-:W2:Y:S04]  /*7ab0*/  LDS R33, [R32] ;  /* 0x0000000020217984 */ /* 0x000ea80000000800 */
[----:B------:R-:W3:Y:S04]  /*7ac0*/  LDS R34, [R32+0x10] ;  /* 0x0000100020227984 */ /* 0x000ee80000000800 */
[----:B------:R-:W4:Y:S04]  /*7ad0*/  LDS R44, [R32+0x20] ;  /* 0x00002000202c7984 */ /* 0x000f280000000800 */
[----:B------:R-:W0:Y:S01]  /*7ae0*/  LDS R45, [R32+0x30] ;  /* 0x00003000202d7984 */ /* 0x000e220000000800 */
        /* <DEDUP_REMOVED lines=16> */
[----:B------:R-:W-:-:S07]  /*7bf0*/  FFMA.FTZ R7, R27, R45, R44 ;  /* 0x0000002d1b077223 */ /* 0x000fce000001002c */
.L_x_3339:
[----:B------:R-:W-:Y:S05]  /*7c00*/  BSYNC.RECONVERGENT B1 ;  /* 0x0000000000017941 */ /* 0x000fea0003800200 */
.L_x_3338:
[----:B------:R-:W-:Y:S05]  /*7c10*/  @!P1 BRA `(.L_x_3334) ;  /* 0x0000000000ac9947 */ /* 0x000fea0003800000 */
[----:B------:R-:W-:Y:S01]  /*7c20*/  ISETP.NE.AND P1, PT, R70, 0x1, PT ;  /* 0x000000014600780c */ /* 0x000fe20003f25270 */
[----:B------:R-:W-:Y:S01]  /*7c30*/  BSSY.RECONVERGENT B1, `(.L_x_3340) ;  /* 0x000001a000017945 */ /* 0x000fe20003800200 */
[----:B------:R-:W-:-:S11]  /*7c40*/  LOP3.LUT P0, RZ, R58, 0x4, RZ, 0xc0, !PT ;  /* 0x000000043aff7812 */ /* 0x000fd6000780c0ff */
[----:B------:R-:W-:Y:S05]  /*7c50*/  @!P1 BRA `(.L_x_3341) ;  /* 0x00000000005c9947 */ /* 0x000fea0003800000 */
[----:B------:R-:W-:-:S05]  /*7c60*/  IMAD.SHL.U32 R25, R56, 0x80, RZ ;  /* 0x0000008038197824 */ /* 0x000fca00078e00ff */
[C---:B------:R-:W-:Y:S01]  /*7c70*/  IADD3 R27, PT, PT, R25.reuse, 0x200, RZ ;  /* 0x00000200191b7810 */ /* 0x040fe20007ffe0ff */
[----:B------:R-:W-:-:S04]  /*7c80*/  IMAD.WIDE.U32 R24, R25, 0x4, R14 ;  /* 0x0000000419187825 */ /* 0x000fc800078e000e */
[----:B------:R-:W-:Y:S01]  /*7c90*/  IMAD.WIDE.U32 R26, R27, 0x4, R14 ;  /* 0x000000041b1a7825 */ /* 0x000fe200078e000e */
[----:B--2---:R-:W2:Y:S04]  /*7ca0*/  LDG.E.128 R28, desc[UR36][R24.64] ;  /* 0x00000024181c7981 */ /* 0x004ea8000c1e1d00 */
[----:B------:R0:W3:Y:S01]  /*7cb0*/  LDG.E.128 R36, desc[UR36][R26.64] ;  /* 0x000000241a247981 */ /* 0x0000e2000c1e1d00 */
[----:B------:R-:W1:Y:S01]  /*7cc0*/  S2UR UR5, SR_CgaCtaId ;  /* 0x00000000000579c3 */ /* 0x000e620000008800 */
[----:B------:R-:W-:Y:S01]  /*7cd0*/  UMOV UR4, 0x400 ;  /* 0x0000040000047882 */ /* 0x000fe20000000000 */
[C---:B------:R-:W-:Y:S01]  /*7ce0*/  IMAD.IADD R32, R56.reuse, 0x1, -R23 ;  /* 0x0000000138207824 */ /* 0x040fe200078e0a17 */
[----:B------:R-:W-:Y:S01]  /*7cf0*/  UIADD3 UR4, UPT, UPT, UR4, 0x220, URZ ;  /* 0x0000022004047890 */ /* 0x000fe2000fffe0ff */
[----:B------:R-:W-:-:S03]  /*7d00*/  IADD3 R56, PT, PT, R56, 0x8, RZ ;  /* 0x0000000838387810 */ /* 0x000fc60007ffe0ff */
[----:B-1----:R-:W-:-:S06]  /*7d10*/  ULEA UR4, UR5, UR4, 0x18 ;  /* 0x0000000405047291 */ /* 0x002fcc000f8ec0ff */
[----:B------:R-:W-:-:S05]  /*7d20*/  LEA R32, R32, UR4, 0x2 ;  /* 0x0000000420207c11 */ /* 0x000fca000f8e10ff */
        /* <DEDUP_REMOVED lines=10> */
.L_x_3341:
[----:B------:R-:W-:Y:S05]  /*7dd0*/  BSYNC.RECONVERGENT B1 ;  /* 0x0000000000017941 */ /* 0x000fea0003800200 */
.L_x_3340:
[----:B------:R-:W-:Y:S05]  /*7de0*/  @P0 BRA `(.L_x_3334) ;  /* 0x0000000000380947 */ /* 0x000fea0003800000 */
[----:B------:R-:W-:-:S04]  /*7df0*/  IMAD.SHL.U32 R25, R56, 0x80, RZ ;  /* 0x0000008038197824 */ /* 0x000fc800078e00ff */
[----:B------:R-:W-:-:S06]  /*7e00*/  IMAD.WIDE.U32 R24, R25, 0x4, R14 ;  /* 0x0000000419187825 */ /* 0x000fcc00078e000e */
[----:B------:R-:W3:Y:S01]  /*7e10*/  LDG.E.128 R24, desc[UR36][R24.64] ;  /* 0x0000002418187981 */ /* 0x000ee2000c1e1d00 */
[----:B------:R-:W0:Y:S01]  /*7e20*/  S2UR UR5, SR_CgaCtaId ;  /* 0x00000000000579c3 */ /* 0x000e220000008800 */
[----:B------:R-:W-:Y:S01]  /*7e30*/  UMOV UR4, 0x400 ;  /* 0x0000040000047882 */ /* 0x000fe20000000000 */
[----:B--2---:R-:W-:Y:S01]  /*7e40*/  IADD3 R28, PT, PT, -R23, R56, RZ ;  /* 0x00000038171c7210 */ /* 0x004fe20007ffe1ff */
[----:B------:R-:W-:-:S04]  /*7e50*/  UIADD3 UR4, UPT, UPT, UR4, 0x220, URZ ;  /* 0x0000022004047890 */ /* 0x000fc8000fffe0ff */
[----:B0-----:R-:W-:-:S06]  /*7e60*/  ULEA UR4, UR5, UR4, 0x18 ;  /* 0x0000000405047291 */ /* 0x001fcc000f8ec0ff */
[----:B------:R-:W-:-:S06]  /*7e70*/  LEA R28, R28, UR4, 0x2 ;  /* 0x000000041c1c7c11 */ /* 0x000fcc000f8e10ff */
[----:B------:R-:W3:Y:S02]  /*7e80*/  LDS R28, [R28] ;  /* 0x000000001c1c7984 */ /* 0x000ee40000000800 */
[-C--:B---3--:R-:W-:Y:S01]  /*7e90*/  FFMA.FTZ R4, R24, R28.reuse, R4 ;  /* 0x0000001c18047223 */ /* 0x088fe20000010004 */
[-C--:B------:R-:W-:Y:S01]  /*7ea0*/  FFMA.FTZ R5, R25, R28.reuse, R5 ;  /* 0x0000001c19057223 */ /* 0x080fe20000010005 */
[-C--:B------:R-:W-:Y:S01]  /*7eb0*/  FFMA.FTZ R6, R26, R28.reuse, R6 ;  /* 0x0000001c1a067223 */ /* 0x080fe20000010006 */
[----:B------:R-:W-:-:S07]  /*7ec0*/  FFMA.FTZ R7, R27, R28, R7 ;  /* 0x0000001c1b077223 */ /* 0x000fce0000010007 */
.L_x_3334:
[----:B------:R-:W-:Y:S05]  /*7ed0*/  BSYNC.RECONVERGENT B0 ;  /* 0x0000000000007941 */ /* 0x000fea0003800200 */
.L_x_3333:
[----:B------:R-:W-:Y:S01]  /*7ee0*/  ISETP.GE.AND P0, PT, R22, R18, PT ;  /* 0x000000121600720c */ /* 0x000fe20003f06270 */
[----:B------:R-:W-:-:S12]  /*7ef0*/  BSSY.RECONVERGENT B2, `(.L_x_3342) ;  /* 0x0000121000027945 */ /* 0x000fd80003800200 */
[----:B------:R-:W-:Y:S05]  /*7f00*/  @P0 BRA `(.L_x_3343) ;  /* 0x00000010007c0947 */ /* 0x000fea0003800000 */
[----:B------:R-:W-:Y:S01]  /*7f10*/  VIADDMNMX R25, R22, 0x4, R18, !PT ;  /* 0x0000000416197846 */ /* 0x000fe20007800112 */
[----:B------:R-:W-:Y:S01]  /*7f20*/  BSSY.RECONVERGENT B1, `(.L_x_3344) ;  /* 0x00000a4000017945 */ /* 0x000fe20003800200 */
[----:B------:R-:W-:-:S04]  /*7f30*/  LOP3.LUT R18, RZ, R23, RZ, 0x33, !PT ;  /* 0x00000017ff127212 */ /* 0x000fc800078e33ff */
[----:B------:R-:W-:-:S04]  /*7f40*/  IADD3 R18, PT, PT, -R12, R25, R18 ;  /* 0x000000190c127210 */ /* 0x000fc80007ffe112 */
        /* <DEDUP_REMOVED lines=8> */
[----:B------:R-:W-:Y:S01]  /*7fd0*/  VIADD R22, R22, 0x8 ;  /* 0x0000000816167836 */ /* 0x000fe20000000000 */
[----:B------:R-:W-:Y:S02]  /*7fe0*/  IADD3 R27, PT, PT, -R24, RZ, RZ ;  /* 0x000000ff181b7210 */ /* 0x000fe40007ffe1ff */
[----:B------:R-:W1:Y:S01]  /*7ff0*/  LDC R37, c[0x0][0x3f4] ;  /* 0x0000fd00ff257b82 */ /* 0x000e620000000800 */
[----:B0-----:R-:W-:-:S06]  /*8000*/  ULEA UR4, UR5, UR4, 0x18 ;  /* 0x0000000405047291 */ /* 0x001fcc000f8ec0ff */
[----:B------:R-:W-:-:S05]  /*8010*/  LEA R21, R12, UR4, 0x2 ;  /* 0x000000040c157c11 */ /* 0x000fca000f8e10ff */
[----:B------:R-:W-:-:S07]  /*8020*/  VIADD R26, R21, 0x20 ;  /* 0x00000020151a7836 */ /* 0x000fce0000000000 */
.L_x_3355:
[C---:B--2---:R-:W-:Y:S01]  /*8030*/  VIADD R28, R22.reuse, 0xfffffff8 ;  /* 0xfffffff8161c7836 */ /* 0x044fe20000000000 */
[----:B-1----:R-:W-:Y:S01]  /*8040*/  MOV R21, R37 ;  /* 0x0000002500157202 */ /* 0x002fe20000000f00 */
        /* <DEDUP_REMOVED lines=23> */
[----:B------:R-:W0:Y:S03]  /*81c0*/  LDS R32, [R26+-0x20] ;  /* 0xffffe0001a207984 */ /* 0x000e260000000800 */
        /* <DEDUP_REMOVED lines=16> */
.L_x_3348:
[----:B------:R-:W-:Y:S05]  /*82d0*/  BSYNC.RECONVERGENT B3 ;  /* 0x0000000000037941 */ /* 0x000fea0003800200 */
.L_x_3347:
        /* <DEDUP_REMOVED lines=14> */
[----:B------:R-:W-:Y:S02]  /*83c0*/  IMAD.MOV.U32 R25, RZ, RZ, R32 ;  /* 0x000000ffff197224 */ /* 0x000fe400078e0020 */
[----:B------:R-:W0:Y:S02]  /*83d0*/  LDS R32, [R26+-0x10] ;  /* 0xfffff0001a207984 */ /* 0x000e240000000800 */
        /* <DEDUP_REMOVED lines=16> */
.L_x_3350:
[----:B------:R-:W-:Y:S05]  /*84e0*/  BSYNC.RECONVERGENT B3 ;  /* 0x0000000000037941 */ /* 0x000fea0003800200 */
.L_x_3349:
        /* <DEDUP_REMOVED lines=15> */
[----:B------:R-:W0:Y:S03]  /*85e0*/  LDS R32, [R26] ;  /* 0x000000001a207984 */ /* 0x000e260000000800 */
        /* <DEDUP_REMOVED lines=16> */
.L_x_3352:
[----:B------:R-:W-:Y:S05]  /*86f0*/  BSYNC.RECONVERGENT B3 ;  /* 0x0000000000037941 */ /* 0x000fea0003800200 */
.L_x_3351:
        /* <DEDUP_REMOVED lines=15> */
[----:B------:R-:W0:Y:S02]  /*87f0*/  LDS R32, [R26+0x10] ;  /* 0x000010001a207984 */ /* 0x000e240000000800 */
        /* <DEDUP_REMOVED lines=16> */
.L_x_3354:
[----:B------:R-:W-:Y:S05]  /*8900*/  BSYNC.RECONVERGENT B3 ;  /* 0x0000000000037941 */ /* 0x000fea0003800200 */
.L_x_3353:
[----:B------:R-:W-:Y:S01]  /*8910*/  VIADD R22, R22, 0x10 ;  /* 0x0000001016167836 */ /* 0x000fe20000000000 */
[----:B------:R-:W-:Y:S01]  /*8920*/  IADD3 R26, PT, PT, R26, 0x40, RZ ;  /* 0x000000401a1a7810 */ /* 0x000fe20007ffe0ff */
[----:B------:R-:W-:Y:S06]  /*8930*/  @P0 BRA `(.L_x_3355) ;  /* 0xfffffff400bc0947 */ /* 0x000fec000383ffff */
[----:B------:R-:W-:Y:S05]  /*8940*/  BSYNC.RECONVERGENT B0 ;  /* 0x0000000000007941 */ /* 0x000fea0003800200 */
.L_x_3346:
[----:B------:R-:W-:-:S07]  /*8950*/  VIADD R22, R22, 0xfffffff8 ;  /* 0xfffffff816167836 */ /* 0x000fce0000000000 */
.L_x_3345:
[----:B------:R-:W-:Y:S05]  /*8960*/  BSYNC.RECONVERGENT B1 ;  /* 0x0000000000017941 */ /* 0x000fea0003800200 */
.L_x_3344:
        /* <DEDUP_REMOVED lines=41> */
[----:B------:R-:W0:Y:S02]  /*8c00*/  LDG.E.128 R24, desc[UR36][R24.64] ;  /* 0x0000002418187981 */ /* 0x000e24000c1e1d00 */
[-C--:B0-----:R-:W-:Y:S01]  /*8c10*/  FFMA.FTZ R4, R24, R28.reuse, R4 ;  /* 0x0000001c18047223 */ /* 0x081fe20000010004 */
[-C--:B------:R-:W-:Y:S01]  /*8c20*/  FFMA.FTZ R5, R25, R28.reuse, R5 ;  /* 0x0000001c19057223 */ /* 0x080fe20000010005 */
[-C--:B------:R-:W-:Y:S01]  /*8c30*/  FFMA.FTZ R6, R26, R28.reuse, R6 ;  /* 0x0000001c1a067223 */ /* 0x080fe20000010006 */
[----:B------:R-:W-:-:S07]  /*8c40*/  FFMA.FTZ R7, R27, R28, R7 ;  /* 0x0000001c1b077223 */ /* 0x000fce0000010007 */
.L_x_3359:
[----:B------:R-:W-:Y:S05]  /*8c50*/  BSYNC.RECONVERGENT B1 ;  /* 0x0000000000017941 */ /* 0x000fea0003800200 */
.L_x_3358:
        /* <DEDUP_REMOVED lines=10> */
[----:B0-----:R-:W0:Y:S01]  /*8d00*/  LDS R28, [R29+0x10] ;  /* 0x000010001d1c7984 */ /* 0x001e220000000800 */
        /* <DEDUP_REMOVED lines=21> */
.L_x_3361:
[----:B------:R-:W-:Y:S05]  /*8e60*/  BSYNC.RECONVERGENT B1 ;  /* 0x0000000000017941 */ /* 0x000fea0003800200 */
.L_x_3360:
[----:B------:R-:W-:-:S07]  /*8e70*/  IADD3 R22, PT, PT, R22, 0x8, RZ ;  /* 0x0000000816167810 */ /* 0x000fce0007ffe0ff */
.L_x_3357:
[----:B------:R-:W-:Y:S05]  /*8e80*/  BSYNC.RECONVERGENT B0 ;  /* 0x0000000000007941 */ /* 0x000fea0003800200 */
.L_x_3356:
[----:B------:R-:W-:-:S04]  /*8e90*/  LOP3.LUT P0, RZ, R18, 0x4, RZ, 0xc0, !PT ;  /* 0x0000000412ff7812 */ /* 0x000fc8000780c0ff */
[----:B------:R-:W-:-:S13]  /*8ea0*/  ISETP.LT.OR P0, PT, R22, R21, P0 ;  /* 0x000000151600720c */ /* 0x000fda0000701670 */
[----:B------:R-:W-:Y:S05]  /*8eb0*/  @P0 BRA `(.L_x_3343) ;  /* 0x0000000000900947 */ /* 0x000fea0003800000 */
[----:B------:R-:W-:Y:S01]  /*8ec0*/  IABS R27, R21 ;  /* 0x00000015001b7213 */ /* 0x000fe20000000000 */
[----:B------:R-:W-:Y:S01]  /*8ed0*/  HFMA2 R24, -RZ, RZ, 0, 0 ;  /* 0x00000000ff187431 */ /* 0x000fe200000001ff */
[----:B------:R-:W-:Y:S02]  /*8ee0*/  ISETP.GE.AND P1, PT, R22, RZ, PT ;  /* 0x000000ff1600720c */ /* 0x000fe40003f26270 */
[----:B------:R-:W0:Y:S01]  /*8ef0*/  I2F.RP R26, R27 ;  /* 0x0000001b001a7306 */ /* 0x000e220000209400 */
[----:B------:R-:W-:-:S07]  /*8f00*/  ISETP.NE.AND P2, PT, R21, RZ, PT ;  /* 0x000000ff1500720c */ /* 0x000fce0003f45270 */
[----:B0-----:R-:W2:Y:S02]  /*8f10*/  MUFU.RCP R26, R26 ;  /* 0x0000001a001a7308 */ /* 0x001ea40000001000 */
[----:B--2---:R-:W-:-:S06]  /*8f20*/  IADD3 R28, PT, PT, R26, 0xffffffe, RZ ;  /* 0x0ffffffe1a1c7810 */ /* 0x004fcc0007ffe0ff */
[----:B------:R-:W0:Y:S02]  /*8f30*/  F2I.FTZ.U32.TRUNC.NTZ R25, R28 ;  /* 0x0000001c00197305 */ /* 0x000e24000021f000 */
[----:B0-----:R-:W-:-:S04]  /*8f40*/  IMAD.MOV R18, RZ, RZ, -R25 ;  /* 0x000000ffff127224 */ /* 0x001fc800078e0a19 */
[----:B------:R-:W-:Y:S01]  /*8f50*/  IMAD R29, R18, R27, RZ ;  /* 0x0000001b121d7224 */ /* 0x000fe200078e02ff */
[----:B------:R-:W-:-:S03]  /*8f60*/  IABS R18, R22 ;  /* 0x0000001600127213 */ /* 0x000fc60000000000 */
        /* <DEDUP_REMOVED lines=12> */
[----:B------:R-:W-:-:S05]  /*9030*/  IMAD.WIDE.U32 R14, R25, 0x4, R14 ;  /* 0x00000004190e7825 */ /* 0x000fca00078e000e */
[----:B------:R-:W2:Y:S01]  /*9040*/  LDG.E.128 R24, desc[UR36][R14.64] ;  /* 0x000000240e187981 */ /* 0x000ea2000c1e1d00 */
[----:B------:R-:W0:Y:S01]  /*9050*/  S2UR UR5, SR_CgaCtaId ;  /* 0x00000000000579c3 */ /* 0x000e220000008800 */
[----:B------:R-:W-:Y:S01]  /*9060*/  UMOV UR4, 0x400 ;  /* 0x0000040000047882 */ /* 0x000fe20000000000 */
[----:B------:R-:W-:Y:S01]  /*9070*/  IADD3 R22, PT, PT, -R23, R22, RZ ;  /* 0x0000001617167210 */ /* 0x000fe20007ffe1ff */
        /* <DEDUP_REMOVED lines=8> */
.L_x_3343:
[----:B------:R-:W-:Y:S05]  /*9100*/  BSYNC.RECONVERGENT B2 ;  /* 0x0000000000027941 */ /* 0x000fea0003800200 */
.L_x_3342:
        /* <DEDUP_REMOVED lines=16> */
[----:B------:R-:W-:Y:S01]  /*9210*/  ISETP.NE.AND.EX P0, PT, RZ, UR5, PT, P0 ;  /* 0x00000005ff007c0c */ /* 0x000fe2000bf05300 */
[----:B------:R-:W0:-:S12]  /*9220*/  LDCU.64 UR4, c[0x0][0x3c0] ;  /* 0x00007800ff0477ac */ /* 0x000e180008000a00 */
[----:B------:R-:W1:Y:S08]  /*9230*/  @P0 LDC R18, c[0x0][0x3f8] ;  /* 0x0000fe00ff120b82 */ /* 0x000e700000000800 */
[----:B------:R-:W0:Y:S01]  /*9240*/  @P0 LDC.64 R24, c[0x0][0x458] ;  /* 0x00011600ff180b82 */ /* 0x000e220000000a00 */
[----:B--2---:R-:W-:-:S04]  /*9250*/  @P1 IMAD.WIDE R14, R37, 0x4, R22 ;  /* 0x00000004250e1825 */ /* 0x004fc800078e0216 */
[----:B-1----:R-:W-:-:S05]  /*9260*/  @P0 IMAD R16, R16, R18, R13 ;  /* 0x0000001210100224 */ /* 0x002fca00078e020d */
[----:B------:R-:W-:-:S05]  /*9270*/  @P0 LEA R23, R16, R17, 0x7 ;  /* 0x0000001110170211 */ /* 0x000fca00078e38ff */
[----:B0-----:R-:W-:Y:S01]  /*9280*/  @P0 IMAD.WIDE R22, R23, 0x4, R24 ;  /* 0x0000000417160825 */ /* 0x001fe200078e0218 */
        /* <DEDUP_REMOVED lines=9> */
[----:B------:R-:W3:Y:S01]  /*9320*/  @P1 LDG.E.128 R28, desc[UR36][R14.64] ;  /* 0x000000240e1c1981 */ /* 0x000ee2000c1e1d00 */
[----:B------:R-:W-:Y:S01]  /*9330*/  IMAD R2, R20, R21, R17 ;  /* 0x0000001514027224 */ /* 0x000fe200078e0211 */
[----:B------:R-:W-:-:S04]  /*9340*/  SHF.L.U32 R19, R19, 0x7, RZ ;  /* 0x0000000713137819 */ /* 0x000fc800000006ff */
[----:B------:R-:W-:Y:S02]  /*9350*/  SHF.R.S32.HI R16, RZ, 0x1f, R2 ;  /* 0x0000001fff107819 */ /* 0x000fe40000011402 */
        /* <DEDUP_REMOVED lines=17> */
.L_x_3363:
[----:B------:R-:W-:Y:S05]  /*9470*/  BSYNC.RECONVERGENT B0 ;  /* 0x0000000000007941 */ /* 0x000fea0003800200 */
.L_x_3362:
[----:B------:R-:W1:Y:S08]  /*9480*/  S2UR UR5, SR_CgaCtaId ;  /* 0x00000000000579c3 */ /* 0x000e700000008800 */
[----:B------:R-:W-:Y:S01]  /*9490*/  BAR.SYNC.DEFER_BLOCKING 0x0 ;  /* 0x0000000000007b1d */ /* 0x000fe20000010000 */
[C---:B------:R-:W-:Y:S01]  /*94a0*/  LOP3.LUT R2, R0.reuse, 0x3c0, RZ, 0xc0, !PT ;  /* 0x000003c000027812 */ /* 0x040fe200078ec0ff */
[----:B------:R-:W-:Y:S01]  /*94b0*/  IMAD.SHL.U32 R3, R17, 0x4, RZ ;  /* 0x0000000411037824 */ /* 0x000fe200078e00ff */
[----:B------:R-:W-:-:S02]  /*94c0*/  ISETP.GT.U32.AND P1, PT, R0, 0x3f, PT ;  /* 0x0000003f0000780c */ /* 0x000fc40003f24070 */
[----:B------:R-:W-:Y:S01]  /*94d0*/  ISETP.NE.AND P0, PT, R2, 0x40, PT ;  /* 0x000000400200780c */ /* 0x000fe20003f05270 */
[----:B------:R-:W-:Y:S01]  /*94e0*/  UMOV UR4, 0x400 ;  /* 0x0000040000047882 */ /* 0x000fe20000000000 */
[----:B------:R-:W-:Y:S01]  /*94f0*/  LEA R12, R12, R3, 0x9 ;  /* 0x000000030c0c7211 */ /* 0x000fe200078e48ff */
[----:B------:R-:W-:Y:S01]  /*9500*/  UIADD3 UR4, UPT, UPT, UR4, 0x220, URZ ;  /* 0x0000022004047890 */ /* 0x000fe2000fffe0ff */
        /* <DEDUP_REMOVED lines=48> */
[----:B------:R-:W-:Y:S02]  /*9810*/  LEA R4, R4, R3, 0x8 ;  /* 0x0000000304047211 */ /* 0x000fe400078e40ff */
[----:B------:R-:W-:Y:S02]  /*9820*/  LOP3.LUT R5, R0, 0xff, RZ, 0xc0, !PT ;  /* 0x000000ff00057812 */ /* 0x000fe400078ec0ff */
[----:B-1----:R-:W-:-:S03]  /*9830*/  IADD3 R2, P0, PT, R17, UR4, RZ ;  /* 0x0000000411027c10 */ /* 0x002fc6000ff1e0ff */
[----:B------:R-:W-:Y:S01]  /*9840*/  IMAD.IADD R5, R4, 0x1, R5 ;  /* 0x0000000104057824 */ /* 0x000fe200078e0205 */
[----:B------:R-:W-:-:S05]  /*9850*/  LEA.HI.X.SX32 R3, R17, UR5, 0x1, P0 ;  /* 0x0000000511037c11 */ /* 0x000fca00080f0eff */
[----:B------:R-:W-:Y:S01]  /*9860*/  STG.E desc[UR36][R2.64], R5 ;  /* 0x0000000502007986 */ /* 0x000fe2000c101924 */
[----:B------:R-:W-:Y:S05]  /*9870*/  EXIT ;  /* 0x000000000000794d */ /* 0x000fea0003800000 */
.L_x_3364:
[----:B------:R-:W0:Y:S01]  /*9880*/  LDC.64 R2, c[0x0][0x380] ;  /* 0x0000e000ff027b82 */ /* 0x000e220000000a00 */
[----:B------:R-:W-:-:S05]  /*9890*/  IADD3 R17, PT, PT, R20, R17, RZ ;  /* 0x0000001114117210 */ /* 0x000fca0007ffe0ff */
[----:B0-----:R-:W-:-:S05]  /*98a0*/  IMAD.WIDE R2, R17, 0x4, R2 ;  /* 0x0000000411027825 */ /* 0x001fca00078e0202 */
[----:B------:R-:W-:Y:S01]  /*98b0*/  STG.E.128 desc[UR36][R2.64], R4 ;  /* 0x0000000402007986 */ /* 0x000fe2000c101d24 */
[----:B------:R-:W-:Y:S05]  /*98c0*/  EXIT ;  /* 0x000000000000794d */ /* 0x000fea0003800000 */
.L_x_3281:
[----:B------:R-:W-:Y:S02]  /*98d0*/  HFMA2 R12, -RZ, RZ, 0, 9.5367431640625e-07 ;  /* 0x00000010ff0c7431 */ /* 0x000fe400000001ff */
[----:B------:R-:W-:Y:S01]  /*98e0*/  IMAD.MOV.U32 R11, RZ, RZ, 0x1f ;  /* 0x0000001fff0b7424 */ /* 0x000fe200078e00ff */
[----:B------:R-:W-:-:S07]  /*98f0*/  MOV R15, 0xffffffff ;  /* 0xffffffff000f7802 */ /* 0x000fce0000000f00 */
[----:B0----5:R-:W-:Y:S05]  /*9900*/  WARPSYNC.COLLECTIVE R15, `(.L_x_3365) ;  /* 0x000000000f087348 */ /* 0x021fea0003c00000 */
[----:B------:R1:W2:Y:S02]  /*9910*/  SHFL.BFLY P6, R14, R13, R12, R11 ;  /* 0x0c00000c0d0e7389 */ /* 0x0002a400000c000b */
[----:B012--5:R-:W-:Y:S05]  /*9920*/  ENDCOLLECTIVE ;  /* 0x000000000000791b */ /* 0x027fea0003800000 */
.L_x_3365:
[----:B------:R-:W-:Y:S02]  /*9930*/  IMAD.MOV.U32 R12, RZ, RZ, 0x8 ;  /* 0x00000008ff0c7424 */ /* 0x000fe400078e00ff */
[----:B------:R-:W-:-:S05]  /*9940*/  FADD.FTZ R4, R13, R14 ;  /* 0x0000000e0d047221 */ /* 0x000fca0000010000 */
[----:B------:R-:W-:-:S07]  /*9950*/  MOV R13, R4 ;  /* 0x00000004000d7202 */ /* 0x000fce0000000f00 */
[----:B------:R-:W-:Y:S05]  /*9960*/  WARPSYNC.COLLECTIVE R15, `(.L_x_3366) ;  /* 0x000000000f087348 */ /* 0x000fea0003c00000 */
[----:B------:R0:W1:Y:S02]  /*9970*/  SHFL.BFLY P6, R14, R13, R12, R11 ;  /* 0x0c00000c0d0e7389 */ /* 0x00006400000c000b */
[----:B01----:R-:W-:Y:S05]  /*9980*/  ENDCOLLECTIVE ;  /* 0x000000000000791b */ /* 0x003fea0003800000 */
.L_x_3366:
[----:B------:R-:W-:Y:S02]  /*9990*/  HFMA2 R12, -RZ, RZ, 0, 2.384185791015625e-07 ;  /* 0x00000004ff0c7431 */ /* 0x000fe400000001ff */
[----:B------:R-:W-:-:S05]  /*99a0*/  FADD.FTZ R5, R4, R14 ;  /* 0x0000000e04057221 */ /* 0x000fca0000010000 */
[----:B------:R-:W-:-:S07]  /*99b0*/  MOV R13, R5 ;  /* 0x00000005000d7202 */ /* 0x000fce0000000f00 */
[----:B------:R-:W-:Y:S05]  /*99c0*/  WARPSYNC.COLLECTIVE R15, `(.L_x_3367) ;  /* 0x000000000f087348 */ /* 0x000fea0003c00000 */
[----:B------:R0:W1:Y:S02]  /*99d0*/  SHFL.BFLY P6, R14, R13, R12, R11 ;  /* 0x0c00000c0d0e7389 */ /* 0x00006400000c000b */
[----:B01----:R-:W-:Y:S05]  /*99e0*/  ENDCOLLECTIVE ;  /* 0x000000000000791b */ /* 0x003fea0003800000 */
.L_x_3367:
[----:B------:R-:W-:Y:S01]  /*99f0*/  MOV R12, 0x2 ;  /* 0x00000002000c7802 */ /* 0x000fe20000000f00 */
[----:B------:R-:W-:-:S04]  /*9a00*/  FADD.FTZ R6, R5, R14 ;  /* 0x0000000e05067221 */ /* 0x000fc80000010000 */
[----:B------:R-:W-:-:S07]  /*9a10*/  IMAD.MOV.U32 R13, RZ, RZ, R6 ;  /* 0x000000ffff0d7224 */ /* 0x000fce00078e0006 */
[----:B------:R-:W-:Y:S05]  /*9a20*/  WARPSYNC.COLLECTIVE R15, `(.L_x_3368) ;  /* 0x000000000f087348 */ /* 0x000fea0003c00000 */
[----:B------:R0:W1:Y:S02]  /*9a30*/  SHFL.BFLY P6, R14, R13, R12, R11 ;  /* 0x0c00000c0d0e7389 */ /* 0x00006400000c000b */
[----:B01----:R-:W-:Y:S05]  /*9a40*/  ENDCOLLECTIVE ;  /* 0x000000000000791b */ /* 0x003fea0003800000 */
.L_x_3368:
[----:B------:R-:W-:Y:S02]  /*9a50*/  IMAD.MOV.U32 R12, RZ, RZ, 0x1 ;  /* 0x00000001ff0c7424 */ /* 0x000fe400078e00ff */
[----:B------:R-:W-:-:S05]  /*9a60*/  FADD.FTZ R7, R6, R14 ;  /* 0x0000000e06077221 */ /* 0x000fca0000010000 */
[----:B------:R-:W-:-:S07]  /*9a70*/  MOV R13, R7 ;  /* 0x00000007000d7202 */ /* 0x000fce0000000f00 */
[----:B------:R-:W-:Y:S05]  /*9a80*/  WARPSYNC.COLLECTIVE R15, `(.L_x_3369) ;  /* 0x000000000f087348 */ /* 0x000fea0003c00000 */
[----:B------:R0:W1:Y:S02]  /*9a90*/  SHFL.BFLY P6, R14, R13, R12, R11 ;  /* 0x0c00000c0d0e7389 */ /* 0x00006400000c000b */
[----:B01----:R-:W-:Y:S05]  /*9aa0*/  ENDCOLLECTIVE ;  /* 0x000000000000791b */ /* 0x003fea0003800000 */
.L_x_3369:
[----:B------:R-:W-:Y:S05]  /*9ab0*/  BRA `(.L_x_3370) ;  /* 0xffffff7c00e87947 */ /* 0x000fea000383ffff */
.L_x_3293:
[----:B------:R-:W-:Y:S01]  /*9ac0*/  HFMA2 R12, -RZ, RZ, 0, 5.9604644775390625e-08 ;  /* 0x00000001ff0c7431 */ /* 0x000fe200000001ff */
[----:B------:R-:W-:Y:S01]  /*9ad0*/  BSSY B1, `(.L_x_3371) ;  /* 0x0000006000017945 */ /* 0x000fe20003800000 */
[----:B------:R-:W-:Y:S01]  /*9ae0*/  MOV R11, 0x1f ;  /* 0x0000001f000b7802 */ /* 0x000fe20000000f00 */
[----:B------:R-:W-:-:S07]  /*9af0*/  IMAD.MOV.U32 R15, RZ, RZ, -0x1 ;  /* 0xffffffffff0f7424 */ /* 0x000fce00078e00ff */
[----:B------:R-:W-:Y:S05]  /*9b00*/  WARPSYNC.COLLECTIVE R15, `(.L_x_3372) ;  /* 0x000000000f087348 */ /* 0x000fea0003c00000 */
[----:B------:R0:W1:Y:S02]  /*9b10*/  SHFL.BFLY P6, R14, R13, R12, R11 ;  /* 0x0c00000c0d0e7389 */ /* 0x00006400000c000b */
[----:B01----:R-:W-:Y:S05]  /*9b20*/  ENDCOLLECTIVE ;  /* 0x000000000000791b */ /* 0x003fea0003800000 */
.L_x_3372:
[----:B------:R-:W-:Y:S05]  /*9b30*/  BSYNC B1 ;  /* 0x0000000000017941 */ /* 0x000fea0003800000 */
.L_x_3371:
[----:B------:R-:W-:Y:S05]  /*9b40*/  BRA `(.L_x_3373) ;  /* 0xffffffa000b87947 */ /* 0x000fea000383ffff */
.L_x_3297:
[----:B------:R-:W-:Y:S01]  /*9b50*/  HFMA2 R12, -RZ, RZ, 0, 9.5367431640625e-07 ;  /* 0x00000010ff0c7431 */ /* 0x000fe200000001ff */
[----:B------:R-:W-:Y:S01]  /*9b60*/  BSSY B0, `(.L_x_3374) ;  /* 0x0000007000007945 */ /* 0x000fe20003800000 */
[----:B------:R-:W-:Y:S01]  /*9b70*/  MOV R13, R0 ;  /* 0x00000000000d7202 */ /* 0x000fe20000000f00 */
[----:B------:R-:W-:Y:S01]  /*9b80*/  IMAD.MOV.U32 R11, RZ, RZ, 0x1f ;  /* 0x0000001fff0b7424 */ /* 0x000fe200078e00ff */
[----:B------:R-:W-:-:S07]  /*9b90*/  MOV R15, 0xffffffff ;  /* 0xffffffff000f7802 */ /* 0x000fce0000000f00 */
[----:B-123-5:R-:W-:Y:S05]  /*9ba0*/  WARPSYNC.COLLECTIVE R15, `(.L_x_3375) ;  /* 0x000000000f087348 */ /* 0x02efea0003c00000 */
[----:B------:R0:W4:Y:S02]  /*9bb0*/  SHFL.BFLY P6, R14, R13, R12, R11 ;  /* 0x0c00000c0d0e7389 */ /* 0x00012400000c000b */
[----:B012345:R-:W-:Y:S05]  /*9bc0*/  ENDCOLLECTIVE ;  /* 0x000000000000791b */ /* 0x03ffea0003800000 */
.L_x_3375:
[----:B------:R-:W-:Y:S05]  /*9bd0*/  BSYNC B0 ;  /* 0x0000000000007941 */ /* 0x000fea0003800000 */
.L_x_3374:
[----:B------:R-:W-:Y:S01]  /*9be0*/  HFMA2 R12, -RZ, RZ, 0, 4.76837158203125e-07 ;  /* 0x00000008ff0c7431 */ /* 0x000fe200000001ff */
[----:B------:R-:W-:Y:S01]  /*9bf0*/  FMNMX.FTZ R13, R14, R0, !PT ;  /* 0x000000000e0d7209 */ /* 0x000fe20007810000 */
[----:B------:R-:W-:Y:S01]  /*9c00*/  IMAD.MOV.U32 R11, RZ, RZ, 0x1f ;  /* 0x0000001fff0b7424 */ /* 0x000fe200078e00ff */
[----:B------:R-:W-:-:S07]  /*9c10*/  MOV R15, 0xffffffff ;  /* 0xffffffff000f7802 */ /* 0x000fce0000000f00 */
[----:B------:R-:W-:Y:S05]  /*9c20*/  WARPSYNC.COLLECTIVE R15, `(.L_x_3376) ;  /* 0x000000000f087348 */ /* 0x000fea0003c00000 */
[----:B------:R0:W1:Y:S02]  /*9c30*/  SHFL.BFLY P6, R14, R13, R12, R11 ;  /* 0x0c00000c0d0e7389 */ /* 0x00006400000c000b */
[----:B01----:R-:W-:Y:S05]  /*9c40*/  ENDCOLLECTIVE ;  /* 0x000000000000791b */ /* 0x003fea0003800000 */
.L_x_3376:
[----:B------:R-:W-:Y:S01]  /*9c50*/  IMAD.MOV.U32 R12, RZ, RZ, 0x4 ;  /* 0x00000004ff0c7424 */ /* 0x000fe200078e00ff */
[----:B------:R-:W-:-:S04]  /*9c60*/  FMNMX.FTZ R5, R13, R14, !PT ;  /* 0x0000000e0d057209 */ /* 0x000fc80007810000 */
[----:B------:R-:W-:-:S07]  /*9c70*/  MOV R13, R5 ;  /* 0x00000005000d7202 */ /* 0x000fce0000000f00 */
[----:B------:R-:W-:Y:S05]  /*9c80*/  WARPSYNC.COLLECTIVE R15, `(.L_x_3377) ;  /* 0x000000000f087348 */ /* 0x000fea0003c00000 */
[----:B------:R0:W1:Y:S02]  /*9c90*/  SHFL.BFLY P6, R14, R13, R12, R11 ;  /* 0x0c00000c0d0e7389 */ /* 0x00006400000c000b */
[----:B01----:R-:W-:Y:S05]  /*9ca0*/  ENDCOLLECTIVE ;  /* 0x000000000000791b */ /* 0x003fea0003800000 */
.L_x_3377:
[----:B------:R-:W-:Y:S01]  /*9cb0*/  HFMA2 R12, -RZ, RZ, 0, 1.1920928955078125e-07 ;  /* 0x00000002ff0c7431 */ /* 0x000fe200000001ff */
[----:B------:R-:W-:-:S04]  /*9cc0*/  FMNMX.FTZ R6, R5, R14, !PT ;  /* 0x0000000e05067209 */ /* 0x000fc80007810000 */
[----:B------:R-:W-:-:S07]  /*9cd0*/  MOV R13, R6 ;  /* 0x00000006000d7202 */ /* 0x000fce0000000f00 */
[----:B------:R-:W-:Y:S05]  /*9ce0*/  WARPSYNC.COLLECTIVE R15, `(.L_x_3378) ;  /* 0x000000000f087348 */ /* 0x000fea0003c00000 */
[----:B------:R0:W1:Y:S02]  /*9cf0*/  SHFL.BFLY P6, R14, R13, R12, R11 ;  /* 0x0c00000c0d0e7389 */ /* 0x00006400000c000b */
[----:B01----:R-:W-:Y:S05]  /*9d00*/  ENDCOLLECTIVE ;  /* 0x000000000000791b */ /* 0x003fea0003800000 */
.L_x_3378:
[----:B------:R-:W-:Y:S05]  /*9d10*/  BRA `(.L_x_3379) ;  /* 0xffffffa000f87947 */ /* 0x000fea000383ffff */
.L_x_3380:
        /* <DEDUP_REMOVED lines=14> */
.L_x_3515:


//--------------------- .text._ZN4mmha33masked_multihead_attention_kernelIfLi128ELi128ELi4ELi32ELi64ELb0ELb0EEEv26Multihead_attention_paramsIT_XT5_EE --------------------------
	.section	.text._ZN4mmha33masked_multihead_attention_kernelIfLi128ELi128ELi4ELi32ELi64ELb0ELb0EEEv26Multihead_attention_paramsIT_XT5_EE,"ax",@progbits
	.align	128
        .global         _ZN4mmha33masked_multihead_attention_kernelIfLi128ELi128ELi4ELi32ELi64ELb0ELb0EEEv26Multihead_attention_paramsIT_XT5_EE
        .type           _ZN4mmha33masked_multihead_attention_kernelIfLi128ELi128ELi4ELi32ELi64ELb0ELb0EEEv26Multihead_attention_paramsIT_XT5_EE,@function
        .size           _ZN4mmha33masked_multihead_attention_kernelIfLi128ELi128ELi4ELi32ELi64ELb0ELb0EEEv26Multihead_attention_paramsIT_XT5_EE,(.L_x_3516 - _ZN4mmha33masked_multihead_attention_kernelIfLi128ELi128ELi4ELi32ELi64ELb0ELb0EEEv26Multihead_attention_paramsIT_XT5_EE)
        .other          _ZN4mmha33masked_multihead_attention_kernelIfLi128ELi128ELi4ELi32ELi64ELb0ELb0EEEv26Multihead_attention_paramsIT_XT5_EE,@"STO_CUDA_ENTRY STV_DEFAULT"
_ZN4mmha33masked_multihead_attention_kernelIfLi128ELi128ELi4ELi32ELi64ELb0ELb0EEEv26Multihead_attention_paramsIT_XT5_EE:
.text._ZN4mmha33masked_multihead_attention_kernelIfLi128ELi128ELi4ELi32ELi64ELb0ELb0EEEv26Multihead_attention_paramsIT_XT5_EE:
        /* <DEDUP_REMOVED lines=12> */
.L_x_3381:
        /* <DEDUP_REMOVED lines=14> */
[----:B--2---:R-:W-:Y:S02]  /*01a0*/  IMAD R26, R24, R3, R23 ;  /* 0x00000003181a7224 */ /* 0x004fe400078e0217 */
        /* <DEDUP_REMOVED lines=10> */
[----:B------:R-:W-:-:S04]  /*0250*/  IMAD.MOV R2, RZ, RZ, -R36 ;  /* 0x000000ffff027224 */ /* 0x000fc800078e0a24 */
[C---:B------:R-:W-:Y:S01]  /*0260*/  IMAD R0, R7.reuse, R2, R0 ;  /* 0x0000000207007224 */ /* 0x040fe200078e0200 */
[----:B------:R-:W-:Y:S01]  /*0270*/  @!P0 SHF.L.U32 R2, R26, 0x7, RZ ;  /* 0x000000071a028819 */ /* 0x000fe200000006ff */
[----:B------:R-:W-:Y:S01]  /*0280*/  @P0 IMAD R2, R24, R6, R5 ;  /* 0x0000000618020224 */ /* 0x000fe200078e0205 */
[----:B----4-:R-:W-:Y:S02]  /*0290*/  ISETP.NE.U32.AND P0, PT, R18, RZ, PT ;  /* 0x000000ff1200720c */ /* 0x010fe40003f05070 */
[----:B------:R-:W-:Y:S02]  /*02a0*/  ISETP.GT.U32.AND P1, PT, R7, R0, PT ;  /* 0x000000000700720c */ /* 0x000fe40003f24070 */
[----:B------:R-:W-:Y:S02]  /*02b0*/  IADD3 R17, PT, PT, R25, R2, RZ ;  /* 0x0000000219117210 */ /* 0x000fe40007ffe0ff */
[----:B------:R-:W-:Y:S02]  /*02c0*/  ISETP.NE.AND.EX P0, PT, R19, RZ, PT, P0 ;  /* 0x000000ff1300720c */ /* 0x000fe40003f05300 */
[----:B-1----:R-:W-:Y:S01]  /*02d0*/  @!P2 IADD3 R6, P4, PT, R17, R12, RZ ;  /* 0x0000000c1106a210 */ /* 0x002fe20007f9e0ff */
[----:B0-----:R0:W2:Y:S06]  /*02e0*/  @!P2 LDG.E R35, desc[UR36][R8.64+0x4] ;  /* 0x000004240823a981 */ /* 0x0010ac000c1e1900 */
        /* <DEDUP_REMOVED lines=51> */
.L_x_3383:
[----:B------:R-:W-:Y:S05]  /*0620*/  BSYNC.RECONVERGENT B0 ;  /* 0x0000000000007941 */ /* 0x000fea0003800200 */
.L_x_3382:
        /* <DEDUP_REMOVED lines=8> */
.L_x_3385:
[----:B------:R-:W-:Y:S05]  /*06b0*/  BSYNC.RECONVERGENT B0 ;  /* 0x0000000000007941 */ /* 0x000fea0003800200 */
.L_x_3384:
[----:B------:R-:W-:Y:S01]  /*06c0*/  @P0 IMAD.WIDE.U32 R4, R24, 0x4, R8 ;  /* 0x0000000418040825 */ /* 0x000fe200078e0008 */
[----:B------:R-:W1:Y:S01]  /*06d0*/  LDCU.64 UR4, c[0x0][0x390] ;  /* 0x00007200ff0477ac */ /* 0x000e620008000a00 */
[----:B------:R-:W2:Y:S03]  /*06e0*/  LDCU.64 UR6, c[0x0][0x3a0] ;  /* 0x00007400ff0677ac */ /* 0x000ea60008000a00 */
[----:B------:R3:W4:Y:S01]  /*06f0*/  @P0 LDG.E R0, desc[UR36][R4.64] ;  /* 0x0000002404000981 */ /* 0x000722000c1e1900 */
[----:B------:R-:W-:Y:S01]  /*0700*/  ISETP.EQ.U32.AND P4, PT, R18, RZ, PT ;  /* 0x000000ff1200720c */ /* 0x000fe20003f82070 */
[----:B0-----:R-:W0:Y:S01]  /*0710*/  LDC.64 R6, c[0x0][0x418] ;  /* 0x00010600ff067b82 */ /* 0x001e220000000a00 */
[----:B------:R-:W-:Y:S02]  /*0720*/  LEA R17, R23, R25, 0x7 ;  /* 0x0000001917117211 */ /* 0x000fe400078e38ff */
[----:B------:R-:W-:-:S02]  /*0730*/  ISETP.EQ.OR.EX P1, PT, R19, RZ, P1, P4 ;  /* 0x000000ff1300720c */ /* 0x000fc40000f22740 */
[----:B------:R-:W-:Y:S02]  /*0740*/  CS2R R10, SRZ ;  /* 0x00000000000a7805 */ /* 0x000fe4000001ff00 */
[----:B------:R-:W-:Y:S02]  /*0750*/  CS2R R8, SRZ ;  /* 0x0000000000087805 */ /* 0x000fe4000001ff00 */
[----:B---3--:R-:W-:Y:S01]  /*0760*/  CS2R R4, SRZ ;  /* 0x0000000000047805 */ /* 0x008fe2000001ff00 */
[----:B------:R-:W3:Y:S01]  /*0770*/  LDC R37, c[0x0][0x3f4] ;  /* 0x0000fd00ff257b82 */ /* 0x000ee20000000800 */
[----:B-1----:R-:W-:Y:S01]  /*0780*/  ISETP.NE.U32.AND P2, PT, RZ, UR4, PT ;  /* 0x00000004ff007c0c */ /* 0x002fe2000bf45070 */
[----:B------:R-:W1:Y:S01]  /*0790*/  LDCU.U8 UR4, c[0x0][0x404] ;  /* 0x00008080ff0477ac */ /* 0x000e620008000000 */
[----:B--2---:R-:W-:Y:S02]  /*07a0*/  ISETP.NE.U32.AND P3, PT, RZ, UR6, PT ;  /* 0x00000006ff007c0c */ /* 0x004fe4000bf65070 */
[----:B------:R-:W-:-:S03]  /*07b0*/  ISETP.NE.AND.EX P2, PT, RZ, UR5, PT, P2 ;  /* 0x00000005ff007c0c */ /* 0x000fc6000bf45320 */
[----:B------:R-:W2:Y:S01]  /*07c0*/  @!P1 LDC.64 R14, c[0x0][0x450] ;  /* 0x00011400ff0e9b82 */ /* 0x000ea20000000a00 */
[----:B------:R-:W-:Y:S02]  /*07d0*/  ISETP.NE.AND.EX P3, PT, RZ, UR7, PT, P3 ;  /* 0x00000007ff007c0c */ /* 0x000fe4000bf65330 */
[C---:B------:R-:W-:Y:S02]  /*07e0*/  ISETP.GT.U32.OR P2, PT, R22.reuse, 0x1f, !P2 ;  /* 0x0000001f1600780c */ /* 0x040fe40005744470 */
[----:B------:R-:W-:Y:S02]  /*07f0*/  ISETP.GT.U32.OR P3, PT, R22, 0x1f, !P3 ;  /* 0x0000001f1600780c */ /* 0x000fe40005f64470 */
[----:B0-----:R-:W-:Y:S01]  /*0800*/  ISETP.NE.U32.AND P4, PT, R6, RZ, PT ;  /* 0x000000ff0600720c */ /* 0x001fe20003f85070 */
[----:B-----5:R-:W-:-:S03]  /*0810*/  @!P1 IMAD R38, R16, R3, RZ ;  /* 0x0000000310269224 */ /* 0x020fc600078e02ff */
[----:B------:R-:W-:Y:S02]  /*0820*/  ISETP.NE.AND.EX P4, PT, R7, RZ, PT, P4 ;  /* 0x000000ff0700720c */ /* 0x000fe40003f85340 */
[----:B------:R-:W-:-:S03]  /*0830*/  CS2R R6, SRZ ;  /* 0x0000000000067805 */ /* 0x000fc6000001ff00 */
        /* <DEDUP_REMOVED lines=12> */
[----:B0-----:R-:W0:Y:S01]  /*0900*/  @!P0 LDC R18, c[0x0][0x40c] ;  /* 0x00010300ff128b82 */ /* 0x001e220000000800 */
[----:B------:R-:W-:Y:S02]  /*0910*/  IMAD.MOV.U32 R17, RZ, RZ, RZ ;  /* 0x000000ffff117224 */ /* 0x000fe400078e00ff */
[----:B---3--:R-:W-:-:S05]  /*0920*/  @P4 IMAD.WIDE.U32 R20, R24, 0x4, R20 ;  /* 0x0000000418144825 */ /* 0x008fca00078e0014 */
[----:B------:R-:W4:Y:S01]  /*0930*/  @P0 LDC R19, c[0x0][0x430] ;  /* 0x00010c00ff130b82 */ /* 0x000f220000000800 */
[----:B------:R3:W5:Y:S01]  /*0940*/  @P4 LDG.E R17, desc[UR36][R20.64] ;  /* 0x0000002414114981 */ /* 0x000762000c1e1900 */
[----:B------:R-:W-:Y:S01]  /*0950*/  ISETP.NE.AND P2, PT, R37, RZ, PT ;  /* 0x000000ff2500720c */ /* 0x000fe20003f45270 */
[----:B------:R-:W-:Y:S01]  /*0960*/  BSSY.RECONVERGENT B6, `(.L_x_3386) ;  /* 0x00000e8000067945 */ /* 0x000fe20003800200 */
[----:B------:R-:W-:Y:S01]  /*0970*/  IMAD R36, R36, R3, RZ ;  /* 0x0000000324247224 */ /* 0x000fe200078e02ff */
[----:B-1----:R-:W1:Y:S03]  /*0980*/  MUFU.RCP R27, R27 ;  /* 0x0000001b001b7308 */ /* 0x002e660000001000 */
[----:B---3--:R-:W3:Y:S01]  /*0990*/  LDC R20, c[0x0][0x400] ;  /* 0x00010000ff147b82 */ /* 0x008ee20000000800 */
[----:B-1----:R-:W-:-:S04]  /*09a0*/  IADD3 R38, PT, PT, R27, 0xffffffe, RZ ;  /* 0x0ffffffe1b267810 */ /* 0x002fc80007ffe0ff */
[----:B------:R1:W0:Y:S02]  /*09b0*/  F2I.FTZ.U32.TRUNC.NTZ R39, R38 ;  /* 0x0000002600277305 */ /* 0x000224000021f000 */
[----:B-1----:R-:W-:Y:S02]  /*09c0*/  HFMA2 R38, -RZ, RZ, 0, 0 ;  /* 0x00000000ff267431 */ /* 0x002fe400000001ff */
[----:B0-----:R-:W-:Y:S02]  /*09d0*/  IMAD.MOV R21, RZ, RZ, -R39 ;  /* 0x000000ffff157224 */ /* 0x001fe400078e0a27 */
[----:B----4-:R-:W-:Y:S02]  /*09e0*/  @P0 IMAD.IADD R18, R0, 0x1, R19 ;  /* 0x0000000100120824 */ /* 0x010fe400078e0213 */
[----:B------:R-:W-:-:S03]  /*09f0*/  IMAD R19, R21, R40, RZ ;  /* 0x0000002815137224 */ /* 0x000fc600078e02ff */
[----:B------:R-:W-:Y:S01]  /*0a00*/  IABS R0, R18 ;  /* 0x0000001200007213 */ /* 0x000fe20000000000 */
[----:B------:R-:W-:Y:S01]  /*0a10*/  IMAD.HI.U32 R39, R39, R19, R38 ;  /* 0x0000001327277227 */ /* 0x000fe200078e0026 */
[C---:B------:R-:W-:Y:S02]  /*0a20*/  ISETP.GE.AND P3, PT, R18.reuse, RZ, PT ;  /* 0x000000ff1200720c */ /* 0x040fe40003f66270 */
[----:B------:R-:W-:Y:S01]  /*0a30*/  IADD3 R27, PT, PT, R18, 0x1, -R37 ;  /* 0x00000001121b7810 */ /* 0x000fe20007ffe825 */
[----:B------:R-:W-:-:S03]  /*0a40*/  IMAD.MOV.U32 R19, RZ, RZ, R0 ;  /* 0x000000ffff137224 */ /* 0x000fc600078e0000 */
[----:B------:R-:W-:Y:S01]  /*0a50*/  VIMNMX R27, PT, PT, RZ, R27, !PT ;  /* 0x0000001bff1b7248 */ /* 0x000fe20007fe0100 */
[----:B------:R-:W-:-:S04]  /*0a60*/  IMAD.HI.U32 R39, R39, R19, RZ ;  /* 0x0000001327277227 */ /* 0x000fc800078e00ff */
[----:B------:R-:W-:-:S04]  /*0a70*/  IMAD.MOV R39, RZ, RZ, -R39 ;  /* 0x000000ffff277224 */ /* 0x000fc800078e0a27 */
[----:B------:R-:W-:-:S05]  /*0a80*/  IMAD R19, R40, R39, R19 ;  /* 0x0000002728137224 */ /* 0x000fca00078e0213 */
[----:B------:R-:W-:-:S13]  /*0a90*/  ISETP.GT.U32.AND P0, PT, R40, R19, PT ;  /* 0x000000132800720c */ /* 0x000fda0003f04070 */
[----:B------:R-:W-:-:S04]  /*0aa0*/  @!P0 IADD3 R19, PT, PT, R19, -R40, RZ ;  /* 0x8000002813138210 */ /* 0x000fc80007ffe0ff */
[----:B------:R-:W-:-:S13]  /*0ab0*/  ISETP.GT.U32.AND P0, PT, R40, R19, PT ;  /* 0x000000132800720c */ /* 0x000fda0003f04070 */
[----:B------:R-:W-:Y:S01]  /*0ac0*/  @!P0 IMAD.IADD R19, R19, 0x1, -R40 ;  /* 0x0000000113138824 */ /* 0x000fe200078e0a28 */
[----:B------:R-:W-:-:S03]  /*0ad0*/  ISETP.NE.AND P0, PT, RZ, UR4, PT ;  /* 0x00000004ff007c0c */ /* 0x000fc6000bf05270 */
[----:B------:R-:W-:Y:S01]  /*0ae0*/  @!P3 IMAD.MOV R19, RZ, RZ, -R19 ;  /* 0x000000ffff13b224 */ /* 0x000fe200078e0a13 */
[----:B---3--:R-:W-:Y:S02]  /*0af0*/  ISETP.LT.OR P0, PT, R20, 0x1, P0 ;  /* 0x000000011400780c */ /* 0x008fe40000701670 */
[----:B------:R-:W-:Y:S01]  /*0b00*/  @!P2 LOP3.LUT R19, RZ, R37, RZ, 0x33, !PT ;  /* 0x00000025ff13a212 */ /* 0x000fe200078e33ff */
[----:B------:R-:W-:Y:S01]  /*0b10*/  FADD.FTZ R28, R4, R28 ;  /* 0x0000001c041c7221 */ /* 0x000fe20000010000 */
[----:B------:R-:W-:Y:S01]  /*0b20*/  FADD.FTZ R29, R5, R29 ;  /* 0x0000001d051d7221 */ /* 0x000fe20000010000 */
[----:B------:R-:W-:Y:S01]  /*0b30*/  FADD.FTZ R30, R6, R30 ;  /* 0x0000001e061e7221 */ /* 0x000fe20000010000 */
        /* <DEDUP_REMOVED lines=14> */
[----:B------:R-:W-:-:S04]  /*0c20*/  IADD3 R0, PT, PT, R25, 0x2, RZ ;  /* 0x0000000219007810 */ /* 0x000fc80007ffe0ff */
        /* <DEDUP_REMOVED lines=38> */
.L_x_3387:
        /* <DEDUP_REMOVED lines=13> */
[----:B0-----:R-:W-:Y:S01]  /*0f60*/  MOV R4, RZ ;  /* 0x000000ff00047202 */ /* 0x001fe20000000f00 */
[----:B-1----:R-:W-:-:S04]  /*0f70*/  IMAD.MOV R6, RZ, RZ, -R5 ;  /* 0x000000ffff067224 */ /* 0x002fc800078e0a05 */
        /* <DEDUP_REMOVED lines=30> */
[----:B0-----:R-:W-:Y:S02]  /*1160*/  IMAD.U32 R4, RZ, RZ, UR4 ;  /* 0x00000004ff047e24 */ /* 0x001fe4000f8e00ff */
[----:B------:R-:W-:Y:S01]  /*1170*/  IMAD.U32 R5, RZ, RZ, UR5 ;  /* 0x00000005ff057e24 */ /* 0x000fe2000f8e00ff */
[----:B---3--:R-:W-:Y:S01]  /*1180*/  MOV R6, UR6 ;  /* 0x0000000600067c02 */ /* 0x008fe20008000f00 */
[----:B------:R-:W-:Y:S01]  /*1190*/  IMAD.U32 R7, RZ, RZ, UR7 ;  /* 0x00000007ff077e24 */ /* 0x000fe2000f8e00ff */
[----:B----4-:R-:W-:Y:S01]  /*11a0*/  MOV R10, UR8 ;  /* 0x00000008000a7c02 */ /* 0x010fe20008000f00 */
[----:B-1----:R-:W-:-:S07]  /*11b0*/  IMAD.U32 R11, RZ, RZ, UR9 ;  /* 0x00000009ff0b7e24 */ /* 0x002fce000f8e00ff */
[----:B------:R-:W-:-:S07]  /*11c0*/  LEPC R20, `(.L_x_3389) ;  /* 0x000000001014794e */ /* 0x000fce0000000000 */
[----:B--2--5:R-:W-:Y:S05]  /*11d0*/  CALL.ABS.NOINC R14 ;  /* 0x000000000e007343 */ /* 0x024fea0003c00000 */
.L_x_3389:
        /* <DEDUP_REMOVED lines=79> */
.L_x_3393:
[----:B------:R-:W-:Y:S05]  /*16d0*/  BSYNC.RECONVERGENT B1 ;  /* 0x0000000000017941 */ /* 0x000fea0003800200 */
.L_x_3392:
        /* <DEDUP_REMOVED lines=8> */
.L_x_3391:
[----:B------:R-:W-:Y:S05]  /*1760*/  BSYNC.RECONVERGENT B0 ;  /* 0x0000000000007941 */ /* 0x000fea0003800200 */
.L_x_3390:
[----:B------:R-:W-:Y:S01]  /*1770*/  BAR.SYNC.DEFER_BLOCKING 0x0 ;  /* 0x0000000000007b1d */ /* 0x000fe20000010000 */
[----:B------:R-:W-:-:S04]  /*1780*/  @!P6 IMAD R37, R38, R37, R39 ;  /* 0x000000252625e224 */ /* 0x000fc800078e0227 */
[C---:B------:R-:W-:Y:S01]  /*1790*/  @!P6 IMAD R0, R37.reuse, 0x4, R0 ;  /* 0x000000042500e824 */ /* 0x040fe200078e0200 */
[----:B------:R-:W-:-:S04]  /*17a0*/  @!P6 LEA R3, R37, R3, 0x2 ;  /* 0x000000032503e211 */ /* 0x000fc800078e10ff */
[----:B---3--:R0:W1:Y:S04]  /*17b0*/  @!P6 LDS.128 R28, [R0] ;  /* 0x00000000001ce984 */ /* 0x0080680000000c00 */
[----:B------:R0:W2:Y:S01]  /*17c0*/  @!P6 LDS.128 R32, [R3] ;  /* 0x000000000320e984 */ /* 0x0000a20000000c00 */
[----:B------:R-:W-:Y:S06]  /*17d0*/  BAR.SYNC.DEFER_BLOCKING 0x0 ;  /* 0x0000000000007b1d */ /* 0x000fec0000010000 */
.L_x_3388:
[----:B------:R-:W-:Y:S05]  /*17e0*/  BSYNC.RECONVERGENT B6 ;  /* 0x0000000000067941 */ /* 0x000fea0003800200 */
.L_x_3386:
[----:B------:R-:W3:Y:S01]  /*17f0*/  S2UR UR11, SR_CgaCtaId ;  /* 0x00000000000b79c3 */ /* 0x000ee20000008800 */
[----:B------:R-:W-:Y:S01]  /*1800*/  ISETP.GT.U32.AND P0, PT, R22, 0x1f, PT ;  /* 0x0000001f1600780c */ /* 0x000fe20003f04070 */
[----:B------:R-:W-:Y:S01]  /*1810*/  UMOV UR10, 0x400 ;  /* 0x00000400000a7882 */ /* 0x000fe20000000000 */
[----:B------:R-:W-:Y:S01]  /*1820*/  IMAD.IADD R7, R18, 0x1, -R27 ;  /* 0x0000000112077824 */ /* 0x000fe200078e0a1b */
[----:B------:R-:W-:Y:S01]  /*1830*/  UIADD3 UR4, UPT, UPT, UR10, 0x210, URZ ;  /* 0x000002100a047890 */ /* 0x000fe2000fffe0ff */
[----:B------:R-:W-:-:S03]  /*1840*/  MOV R82, 0xff7fffff ;  /* 0xff7fffff00527802 */ /* 0x000fc60000000f00 */
[----:B---3--:R-:W-:-:S06]  /*1850*/  ULEA UR5, UR11, UR4, 0x18 ;  /* 0x000000040b057291 */ /* 0x008fcc000f8ec0ff */
[----:B------:R-:W-:Y:S01]  /*1860*/  LEA R9, R7, UR5, 0x2 ;  /* 0x0000000507097c11 */ /* 0x000fe2000f8e10ff */
[----:B------:R-:W-:Y:S06]  /*1870*/  @P0 BRA `(.L_x_3394) ;  /* 0x0000000000b40947 */ /* 0x000fec0003800000 */
[----:B------:R-:W3:Y:S01]  /*1880*/  LDCU UR4, c[0x0][0x3f4] ;  /* 0x00007e80ff0477ac */ /* 0x000ee20008000800 */
[----:B------:R-:W4:Y:S01]  /*1890*/  LDC.64 R4, c[0x0][0x3b8] ;  /* 0x0000ee00ff047b82 */ /* 0x000f220000000a00 */
[----:B---3--:R-:W-:Y:S02]  /*18a0*/  IMAD R26, R26, UR4, RZ ;  /* 0x000000041a1a7c24 */ /* 0x008fe4000f8e02ff */
[----:B0-----:R-:W-:Y:S01]  /*18b0*/  IMAD R3, R22, UR4, R19 ;  /* 0x0000000416037c24 */ /* 0x001fe2000f8e0213 */
[----:B------:R-:W-:-:S03]  /*18c0*/  UIADD3 UR4, UPT, UPT, UR10, 0x10, URZ ;  /* 0x000000100a047890 */ /* 0x000fc6000fffe0ff */
[----:B------:R-:W-:Y:S01]  /*18d0*/  IMAD R3, R26, 0x20, R3 ;  /* 0x000000201a037824 */ /* 0x000fe200078e0203 */
[----:B------:R-:W-:-:S04]  /*18e0*/  ULEA UR4, UR11, UR4, 0x18 ;  /* 0x000000040b047291 */ /* 0x000fc8000f8ec0ff */
[----:B------:R-:W-:Y:S02]  /*18f0*/  SHF.L.U32 R3, R3, 0x2, RZ ;  /* 0x0000000203037819 */ /* 0x000fe400000006ff */
[----:B------:R-:W-:Y:S01]  /*1900*/  LEA R0, R22, UR4, 0x4 ;  /* 0x0000000416007c11 */ /* 0x000fe2000f8e20ff */
[----:B------:R-:W-:Y:S02]  /*1910*/  UMOV UR4, 0xffffffff ;  /* 0xffffffff00047882 */ /* 0x000fe40000000000 */
[----:B----4-:R-:W-:-:S04]  /*1920*/  IMAD.WIDE R4, R3, 0x4, R4 ;  /* 0x0000000403047825 */ /* 0x010fc800078e0204 */
[----:B-12---:R-:W-:Y:S01]  /*1930*/  FMUL.FTZ R3, R33, R29 ;  /* 0x0000001d21037220 */ /* 0x006fe20000410000 */
[----:B------:R0:W-:Y:S03]  /*1940*/  STS.128 [R0], R28 ;  /* 0x0000001c00007388 */ /* 0x0001e60000000c00 */
[----:B------:R-:W-:Y:S01]  /*1950*/  FFMA.FTZ R3, R32, R28, R3 ;  /* 0x0000001c20037223 */ /* 0x000fe20000010003 */
[----:B------:R0:W-:Y:S03]  /*1960*/  STG.E.128 desc[UR36][R4.64], R32 ;  /* 0x0000002004007986 */ /* 0x0001e6000c101d24 */
        /* <DEDUP_REMOVED lines=12> */
.L_x_3482:
        /* <DEDUP_REMOVED lines=10> */
[----:B0-----:R-:W0:Y:S01]  /*1ad0*/  LDC.64 R4, c[0x0][0x438] ;  /* 0x00010e00ff047b82 */ /* 0x001e220000000a00 */
[----:B-----5:R-:W-:-:S04]  /*1ae0*/  IMAD.IADD R0, R18, 0x1, -R17 ;  /* 0x0000000112007824 */ /* 0x020fc800078e0a11 */
[----:B-1----:R-:W-:-:S04]  /*1af0*/  IMAD R3, R23, UR4, R0 ;  /* 0x0000000417037c24 */ /* 0x002fc8000f8e0200 */
[----:B------:R-:W-:-:S04]  /*1b00*/  IMAD R3, R3, UR4, R0 ;  /* 0x0000000403037c24 */ /* 0x000fc8000f8e0200 */
[----:B0-----:R-:W-:-:S06]  /*1b10*/  IMAD.WIDE R4, R3, 0x4, R4 ;  /* 0x0000000403047825 */ /* 0x001fcc00078e0204 */
[----:B------:R-:W2:Y:S02]  /*1b20*/  LDG.E R5, desc[UR36][R4.64] ;  /* 0x0000002404057981 */ /* 0x000ea4000c1e1900 */
[----:B--2---:R-:W-:-:S07]  /*1b30*/  FADD.FTZ R82, R82, R5 ;  /* 0x0000000552527221 */ /* 0x004fce0000010000 */
.L_x_3396:
[----:B------:R3:W-:Y:S02]  /*1b40*/  STS [R9], R82 ;  /* 0x0000005209007388 */ /* 0x0007e40000000800 */
.L_x_3394:
[----:B------:R-:W-:Y:S05]  /*1b50*/  WARPSYNC.ALL ;  /* 0x0000000000007948 */ /* 0x000fea0003800000 */
[----:B0-----:R-:W-:Y:S01]  /*1b60*/  IADD3 R0, PT, PT, R7, 0x7, RZ ;  /* 0x0000000707007810 */ /* 0x001fe20007ffe0ff */
[----:B------:R-:W0:Y:S01]  /*1b70*/  LDCU UR4, c[0x0][0x3f0] ;  /* 0x00007e00ff0477ac */ /* 0x000e220008000800 */
[----:B------:R-:W-:Y:S02]  /*1b80*/  BSSY B0, `(.L_x_3397) ;  /* 0x0000212000007945 */ /* 0x000fe40003800000 */
[----:B------:R-:W-:Y:S01]  /*1b90*/  SHF.R.S32.HI R3, RZ, 0x1f, R0 ;  /* 0x0000001fff037819 */ /* 0x000fe20000011400 */
[----:B------:R-:W4:Y:S03]  /*1ba0*/  LDCU UR14, c[0x0][0x410] ;  /* 0x00008200ff0e77ac */ /* 0x000f260008000800 */
[----:B------:R-:W-:Y:S01]  /*1bb0*/  LEA.HI R3, R3, R0, RZ, 0x3 ;  /* 0x0000000003037211 */ /* 0x000fe200078f18ff */
[----:B------:R-:W1:Y:S01]  /*1bc0*/  LDCU.64 UR12, c[0x0][0x3b8] ;  /* 0x00007700ff0c77ac */ /* 0x000e620008000a00 */
[----:B------:R-:W-:-:S02]  /*1bd0*/  SHF.R.U32.HI R0, RZ, 0x2, R22 ;  /* 0x00000002ff007819 */ /* 0x000fc40000011616 */
[----:B------:R-:W-:Y:S01]  /*1be0*/  LOP3.LUT R3, R3, 0xfffffff8, RZ, 0xc0, !PT ;  /* 0xfffffff803037812 */ /* 0x000fe200078ec0ff */
[----:B------:R-:W1:Y:S01]  /*1bf0*/  LDCU.64 UR16, c[0x0][0x438] ;  /* 0x00008700ff1077ac */ /* 0x000e620008000a00 */
[----:B------:R-:W-:Y:S02]  /*1c00*/  BAR.SYNC.DEFER_BLOCKING 0x0 ;  /* 0x0000000000007b1d */ /* 0x000fe40000010000 */
[----:B------:R-:W-:Y:S01]  /*1c10*/  ISETP.GE.AND P0, PT, R0, R3, PT ;  /* 0x000000030000720c */ /* 0x000fe20003f06270 */
[----:B0-----:R-:W-:-:S03]  /*1c20*/  IMAD R3, R36, UR4, R23 ;  /* 0x0000000424037c24 */ /* 0x001fc6000f8e0217 */
[----:B------:R-:W0:Y:S01]  /*1c30*/  LDCU.64 UR8, c[0x0][0x448] ;  /* 0x00008900ff0877ac */ /* 0x000e220008000a00 */
[----:B------:R-:W-:-:S08]  /*1c40*/  IMAD.SHL.U32 R3, R3, 0x80, RZ ;  /* 0x0000008003037824 */ /* 0x000fd000078e00ff */
[----:B----4-:R-:W-:Y:S05]  /*1c50*/  @P0 BRA `(.L_x_3398) ;  /* 0x0000002000100947 */ /* 0x010fea0003800000 */
[----:B------:R-:W-:Y:S01]  /*1c60*/  UIADD3 UR4, UPT, UPT, UR10, 0x10, URZ ;  /* 0x000000100a047890 */ /* 0x000fe2000fffe0ff */
[----:B---3--:R-:W3:Y:S01]  /*1c70*/  LDC R9, c[0x0][0x3f4] ;  /* 0x0000fd00ff097b82 */ /* 0x008ee20000000800 */
[----:B------:R-:W-:Y:S01]  /*1c80*/  LOP3.LUT R25, R25, 0xc, RZ, 0xc0, !PT ;  /* 0x0000000c19197812 */ /* 0x000fe200078ec0ff */
[----:B------:R-:W4:Y:S01]  /*1c90*/  LDCU.64 UR6, c[0x0][0x420] ;  /* 0x00008400ff0677ac */ /* 0x000f220008000a00 */
[----:B------:R-:W-:Y:S02]  /*1ca0*/  IADD3 R5, PT, PT, R27, R0, RZ ;  /* 0x000000001b057210 */ /* 0x000fe40007ffe0ff */
[----:B------:R-:W-:Y:S01]  /*1cb0*/  LOP3.LUT R8, R22, 0x3fc, RZ, 0xc0, !PT ;  /* 0x000003fc16087812 */ /* 0x000fe200078ec0ff */
[----:B------:R-:W-:-:S04]  /*1cc0*/  ULEA UR4, UR11, UR4, 0x18 ;  /* 0x000000040b047291 */ /* 0x000fc8000f8ec0ff */
[----:B------:R-:W-:-:S05]  /*1cd0*/  VIADD R8, R8, UR5 ;  /* 0x0000000508087c36 */ /* 0x000fca0008000000 */
[----:B------:R0:W0:Y:S04]  /*1ce0*/  LDS R85, [R25+UR4] ;  /* 0x0000000419557984 */ /* 0x0000280008000800 */
[----:B------:R0:W0:Y:S01]  /*1cf0*/  LDS R80, [R25+UR4+0x10] ;  /* 0x0000100419507984 */ /* 0x0000220008000800 */
[----:B----4-:R-:W-:-:S03]  /*1d00*/  ISETP.NE.U32.AND P0, PT, RZ, UR6, PT ;  /* 0x00000006ff007c0c */ /* 0x010fc6000bf05070 */
[----:B------:R4:W0:Y:S01]  /*1d10*/  LDS R83, [R25+UR4+0x20] ;  /* 0x0000200419537984 */ /* 0x0008220008000800 */
[-C--:B---3--:R-:W-:Y:S01]  /*1d20*/  IMAD R6, R24, R9.reuse, RZ ;  /* 0x0000000918067224 */ /* 0x088fe200078e02ff */
[----:B------:R-:W-:Y:S02]  /*1d30*/  IABS R10, R9 ;  /* 0x00000009000a7213 */ /* 0x000fe40000000000 */
[----:B------:R4:W3:Y:S01]  /*1d40*/  LDS R78, [R25+UR4+0x30] ;  /* 0x00003004194e7984 */ /* 0x0008e20008000800 */
[----:B------:R-:W-:Y:S02]  /*1d50*/  ISETP.NE.AND.EX P0, PT, RZ, UR7, PT, P0 ;  /* 0x00000007ff007c0c */ /* 0x000fe4000bf05300 */
[----:B------:R-:W-:Y:S01]  /*1d60*/  SHF.R.S32.HI R7, RZ, 0x1f, R6 ;  /* 0x0000001fff077819 */ /* 0x000fe20000011406 */
[----:B------:R4:W0:Y:S01]  /*1d70*/  LDS R81, [R25+UR4+0x40] ;  /* 0x0000400419517984 */ /* 0x0008220008000800 */
[----:B------:R-:W-:-:S03]  /*1d80*/  IADD3 R6, P1, P2, R6, UR6, R5 ;  /* 0x0000000606067c10 */ /* 0x000fc6000fa3e005 */
[----:B------:R4:W0:Y:S01]  /*1d90*/  LDS R76, [R25+UR4+0x50] ;  /* 0x00005004194c7984 */ /* 0x0008220008000800 */
[----:B------:R-:W-:-:S03]  /*1da0*/  IADD3.X R7, PT, PT, R7, UR7, RZ, P1, P2 ;  /* 0x0000000707077c10 */ /* 0x000fc60008fe44ff */
        /* <DEDUP_REMOVED lines=26> */
[----:B------:R-:W1:Y:S02]  /*1f50*/  LDCU UR4, c[0x0][0x440] ;  /* 0x00008800ff0477ac */ /* 0x000e640008000800 */
[----:B-1----:R-:W-:-:S04]  /*1f60*/  IMAD R0, R23, UR4, R18 ;  /* 0x0000000417007c24 */ /* 0x002fc8000f8e0212 */
[----:B---34-:R-:W-:-:S07]  /*1f70*/  IMAD R9, R0, UR4, R5 ;  /* 0x0000000400097c24 */ /* 0x018fce000f8e0205 */
.L_x_3408:
[----:B------:R-:W1:Y:S01]  /*1f80*/  I2F.RP R11, R10 ;  /* 0x0000000a000b7306 */ /* 0x000e620000209400 */
[----:B------:R-:W3:Y:S01]  /*1f90*/  LDC R12, c[0x0][0x3f4] ;  /* 0x0000fd00ff0c7b82 */ /* 0x000ee20000000800 */
[----:B------:R-:W-:Y:S02]  /*1fa0*/  IABS R51, R5 ;  /* 0x0000000500337213 */ /* 0x000fe40000000000 */
[C---:B------:R-:W-:Y:S02]  /*1fb0*/  ISETP.GE.AND P1, PT, R5.reuse, R18, PT ;  /* 0x000000120500720c */ /* 0x040fe40003f26270 */
[----:B------:R-:W-:Y:S02]  /*1fc0*/  ISETP.GE.AND P3, PT, R5, RZ, PT ;  /* 0x000000ff0500720c */ /* 0x000fe40003f66270 */
[----:B-1----:R-:W1:Y:S09]  /*1fd0*/  MUFU.RCP R11, R11 ;  /* 0x0000000b000b7308 */ /* 0x002e720000001000 */
[----:B------:R-:W4:Y:S01]  /*1fe0*/  @!P1 S2R R84, SR_TID.X ;  /* 0x0000000000549919 */ /* 0x000f220000002100 */
[----:B---3--:R-:W-:-:S02]  /*1ff0*/  ISETP.NE.AND P4, PT, R12, RZ, PT ;  /* 0x000000ff0c00720c */ /* 0x008fc40003f85270 */
[----:B-1----:R-:W-:-:S04]  /*2000*/  IADD3 R14, PT, PT, R11, 0xffffffe, RZ ;  /* 0x0ffffffe0b0e7810 */ /* 0x002fc80007ffe0ff */
[----:B------:R1:W3:Y:S02]  /*2010*/  F2I.FTZ.U32.TRUNC.NTZ R15, R14 ;  /* 0x0000000e000f7305 */ /* 0x0002e4000021f000 */
[----:B-1----:R-:W-:Y:S02]  /*2020*/  HFMA2 R14, -RZ, RZ, 0, 0 ;  /* 0x00000000ff0e7431 */ /* 0x002fe400000001ff */
[----:B---3--:R-:W-:-:S04]  /*2030*/  IMAD.MOV R13, RZ, RZ, -R15 ;  /* 0x000000ffff0d7224 */ /* 0x008fc800078e0a0f */
[----:B------:R-:W-:-:S04]  /*2040*/  IMAD R13, R13, R10, RZ ;  /* 0x0000000a0d0d7224 */ /* 0x000fc800078e02ff */
[----:B------:R-:W-:Y:S01]  /*2050*/  IMAD.HI.U32 R50, R15, R13, R14 ;  /* 0x0000000d0f327227 */ /* 0x000fe200078e000e */
[----:B------:R-:W-:-:S03]  /*2060*/  IABS R15, R12 ;  /* 0x0000000c000f7213 */ /* 0x000fc60000000000 */
[----:B------:R-:W-:-:S04]  /*2070*/  IMAD.MOV.U32 R13, RZ, RZ, R51 ;  /* 0x000000ffff0d7224 */ /* 0x000fc800078e0033 */
[----:B------:R-:W-:Y:S01]  /*2080*/  IMAD.HI.U32 R11, R50, R13, RZ ;  /* 0x0000000d320b7227 */ /* 0x000fe200078e00ff */
[----:B------:R-:W-:-:S03]  /*2090*/  MOV R50, R15 ;  /* 0x0000000f00327202 */ /* 0x000fc60000000f00 */
[----:B------:R-:W-:-:S04]  /*20a0*/  IMAD.MOV R14, RZ, RZ, -R11 ;  /* 0x000000ffff0e7224 */ /* 0x000fc800078e0a0b */
[----:B------:R-:W-:Y:S02]  /*20b0*/  IMAD R11, R50, R14, R13 ;  /* 0x0000000e320b7224 */ /* 0x000fe400078e020d */
[----:B------:R-:W1:Y:S01]  /*20c0*/  @!P1 S2R R13, SR_TID.X ;  /* 0x00000000000d9919 */ /* 0x000e620000002100 */
[----:B------:R-:W3:Y:S02]  /*20d0*/  @!P1 LDC.64 R14, c[0x0][0x3b8] ;  /* 0x0000ee00ff0e9b82 */ /* 0x000ee40000000a00 */
[----:B------:R-:W-:-:S13]  /*20e0*/  ISETP.GT.U32.AND P2, PT, R10, R11, PT ;  /* 0x0000000b0a00720c */ /* 0x000fda0003f44070 */
[----:B------:R-:W-:-:S04]  /*20f0*/  @!P2 IADD3 R11, PT, PT, R11, -R50, RZ ;  /* 0x800000320b0ba210 */ /* 0x000fc80007ffe0ff */
[----:B------:R-:W-:Y:S02]  /*2100*/  ISETP.GT.U32.AND P2, PT, R10, R11, PT ;  /* 0x0000000b0a00720c */ /* 0x000fe40003f44070 */
[----:B-1----:R-:W-:-:S11]  /*2110*/  @!P1 LOP3.LUT R13, R13, 0x3, RZ, 0xc0, !PT ;  /* 0x000000030d0d9812 */ /* 0x002fd600078ec0ff */
[----:B------:R-:W-:Y:S02]  /*2120*/  @!P2 IMAD.IADD R11, R11, 0x1, -R50 ;  /* 0x000000010b0ba824 */ /* 0x000fe400078e0a32 */
[----:B------:R-:W-:-:S03]  /*2130*/  @!P1 IMAD R50, R3, R12, R13 ;  /* 0x0000000c03329224 */ /* 0x000fc600078e020d */
[----:B------:R-:W-:Y:S02]  /*2140*/  @!P3 IADD3 R11, PT, PT, -R11, RZ, RZ ;  /* 0x000000ff0b0bb210 */ /* 0x000fe40007ffe1ff */
[----:B------:R-:W-:-:S04]  /*2150*/  @!P4 LOP3.LUT R11, RZ, R12, RZ, 0x33, !PT ;  /* 0x0000000cff0bc212 */ /* 0x000fc800078e33ff */
[C---:B------:R-:W-:Y:S01]  /*2160*/  @!P1 LEA R13, P2, R11.reuse, R50, 0x2 ;  /* 0x000000320b0d9211 */ /* 0x040fe200078410ff */
[C---:B------:R-:W-:Y:S01]  /*2170*/  @!P1 IMAD.IADD R87, R11.reuse, 0x1, R12 ;  /* 0x000000010b579824 */ /* 0x040fe200078e020c */
[----:B------:R-:W-:Y:S02]  /*2180*/  @!P1 IADD3 R89, PT, PT, R11, R12, RZ ;  /* 0x0000000c0b599210 */ /* 0x000fe40007ffe0ff */
[----:B------:R-:W-:Y:S02]  /*2190*/  @!P1 LEA.HI.X.SX32 R86, R50, RZ, 0x1, P2 ;  /* 0x000000ff32569211 */ /* 0x000fe400010f0eff */
[----:B---3--:R-:W-:Y:S01]  /*21a0*/  @!P1 LEA R50, P2, R13, R14, 0x2 ;  /* 0x0000000e0d329211 */ /* 0x008fe200078410ff */
[----:B------:R-:W-:-:S03]  /*21b0*/  @!P1 IMAD R89, R12, 0x4, R89 ;  /* 0x000000040c599824 */ /* 0x000fc600078e0259 */
[----:B------:R-:W-:Y:S02]  /*21c0*/  @!P1 LEA.HI.X R51, R13, R15, R86, 0x2, P2 ;  /* 0x0000000f0d339211 */ /* 0x000fe400010f1456 */
[----:B------:R-:W1:Y:S01]  /*21d0*/  @!P1 S2R R13, SR_TID.X ;  /* 0x00000000000d9919 */ /* 0x000e620000002100 */
[----:B------:R-:W3:Y:S01]  /*21e0*/  @!P1 LDC.64 R14, c[0x0][0x3b8] ;  /* 0x0000ee00ff0e9b82 */ /* 0x000ee20000000a00 */
[----:B----4-:R-:W-:Y:S02]  /*21f0*/  @!P1 LOP3.LUT R86, R84, 0x3, RZ, 0xc0, !PT ;  /* 0x0000000354569812 */ /* 0x010fe400078ec0ff */
[----:B------:R-:W-:Y:S01]  /*2200*/  @!P1 LEA R84, R12, R87, 0x2 ;  /* 0x000000570c549211 */ /* 0x000fe200078e10ff */
[----:B-----5:R4:W5:Y:S02]  /*2210*/  @!P1 LDG.E R20, desc[UR36][R50.64] ;  /* 0x0000002432149981 */ /* 0x020964000c1e1900 */
[----:B------:R-:W-:Y:S02]  /*2220*/  @!P1 IMAD R87, R3, R12, R86 ;  /* 0x0000000c03579224 */ /* 0x000fe400078e0256 */
[----:B------:R-:W-:-:S05]  /*2230*/  @!P1 IMAD.SHL.U32 R84, R84, 0x4, RZ ;  /* 0x0000000454549824 */ /* 0x000fca00078e00ff */
[----:B------:R-:W-:Y:S02]  /*2240*/  @!P1 SHF.R.S32.HI R86, RZ, 0x1f, R84 ;  /* 0x0000001fff569819 */ /* 0x000fe40000011454 */
[----:B------:R-:W-:-:S04]  /*2250*/  @!P1 IADD3 R84, P2, PT, R87, R84, RZ ;  /* 0x0000005457549210 */ /* 0x000fc80007f5e0ff */
[----:B------:R-:W-:Y:S02]  /*2260*/  @!P1 LEA.HI.X.SX32 R87, R87, R86, 0x1, P2 ;  /* 0x0000005657579211 */ /* 0x000fe400010f0eff */
[----:B---3--:R-:W-:-:S04]  /*2270*/  @!P1 LEA R86, P2, R84, R14, 0x2 ;  /* 0x0000000e54569211 */ /* 0x008fc800078410ff */
[----:B------:R-:W-:Y:S02]  /*2280*/  @!P1 LEA.HI.X R87, R84, R15, R87, 0x2, P2 ;  /* 0x0000000f54579211 */ /* 0x000fe400010f1457 */
[----:B------:R-:W3:Y:S01]  /*2290*/  @!P1 LDC.64 R14, c[0x0][0x3b8] ;  /* 0x0000ee00ff0e9b82 */ /* 0x000ee20000000a00 */
[----:B-1----:R-:W-:Y:S02]  /*22a0*/  @!P1 LOP3.LUT R13, R13, 0x3, RZ, 0xc0, !PT ;  /* 0x000000030d0d9812 */ /* 0x002fe400078ec0ff */
[-C--:B------:R-:W-:Y:S01]  /*22b0*/  @!P1 IADD3 R84, PT, PT, R89, R12.reuse, RZ ;  /* 0x0000000c59549210 */ /* 0x080fe20007ffe0ff */
[----:B------:R1:W5:Y:S02]  /*22c0*/  @!P1 LDG.E R21, desc[UR36][R86.64] ;  /* 0x0000002456159981 */ /* 0x000364000c1e1900 */
[----:B------:R-:W-:Y:S02]  /*22d0*/  @!P1 IMAD R89, R3, R12, R13 ;  /* 0x0000000c03599224 */ /* 0x000fe400078e020d */
[----:B------:R-:W2:Y:S01]  /*22e0*/  S2R R13, SR_TID.X ;  /* 0x00000000000d7919 */ /* 0x000ea20000002100 */
[----:B------:R-:W-:-:S05]  /*22f0*/  @!P1 IMAD.SHL.U32 R84, R84, 0x4, RZ ;  /* 0x0000000454549824 */ /* 0x000fca00078e00ff */
[----:B------:R-:W-:Y:S02]  /*2300*/  @!P1 SHF.R.S32.HI R88, RZ, 0x1f, R84 ;  /* 0x0000001fff589819 */ /* 0x000fe40000011454 */
[----:B------:R-:W-:Y:S02]  /*2310*/  @!P1 IADD3 R84, P2, PT, R89, R84, RZ ;  /* 0x0000005459549210 */ /* 0x000fe40007f5e0ff */
[----:B------:R-:W-:Y:S02]  /*2320*/  IADD3 R91, PT, PT, R11, R12, RZ ;  /* 0x0000000c0b5b7210 */ /* 0x000fe40007ffe0ff */
[----:B------:R-:W-:Y:S02]  /*2330*/  @!P1 LEA.HI.X.SX32 R89, R89, R88, 0x1, P2 ;  /* 0x0000005859599211 */ /* 0x000fe400010f0eff */
[----:B---3--:R-:W-:Y:S01]  /*2340*/  @!P1 LEA R88, P2, R84, R14, 0x2 ;  /* 0x0000000e54589211 */ /* 0x008fe200078410ff */
[----:B------:R-:W-:-:S03]  /*2350*/  IMAD R91, R12, 0x4, R91 ;  /* 0x000000040c5b7824 */ /* 0x000fc600078e025b */
[----:B------:R-:W-:Y:S02]  /*2360*/  @!P1 LEA.HI.X R89, R84, R15, R89, 0x2, P2 ;  /* 0x0000000f54599211 */ /* 0x000fe400010f1459 */
[----:B------:R-:W1:Y:S01]  /*2370*/  @!P1 LDC.64 R14, c[0x0][0x3b8] ;  /* 0x0000ee00ff0e9b82 */ /* 0x000e620000000a00 */
[C---:B------:R-:W-:Y:S02]  /*2380*/  LEA R91, R12.reuse, R91, 0x1 ;  /* 0x0000005b0c5b7211 */ /* 0x040fe400078e08ff */
[----:B------:R3:W5:Y:S03]  /*2390*/  @!P1 LDG.E R22, desc[UR36][R88.64] ;  /* 0x0000002458169981 */ /* 0x000766000c1e1900 */
[----:B------:R-:W-:Y:S01]  /*23a0*/  IMAD R91, R12, 0x2, R91 ;  /* 0x000000020c5b7824 */ /* 0x000fe200078e025b */
[----:B--2---:R-:W-:-:S05]  /*23b0*/  @!P1 LOP3.LUT R84, R13, 0x3, RZ, 0xc0, !PT ;  /* 0x000000030d549812 */ /* 0x004fca00078ec0ff */
[----:B------:R-:W-:Y:S01]  /*23c0*/  @!P1 IMAD R93, R3, R12, R84 ;  /* 0x0000000c035d9224 */ /* 0x000fe200078e0254 */
[----:B------:R-:W-:-:S04]  /*23d0*/  @!P1 SHF.L.U32 R84, R91, 0x2, RZ ;  /* 0x000000025b549819 */ /* 0x000fc800000006ff */
[----:B----4-:R-:W-:Y:S02]  /*23e0*/  @!P1 SHF.R.S32.HI R50, RZ, 0x1f, R84 ;  /* 0x0000001fff329819 */ /* 0x010fe40000011454 */
[----:B------:R-:W-:-:S04]  /*23f0*/  @!P1 IADD3 R84, P2, PT, R93, R84, RZ ;  /* 0x000000545d549210 */ /* 0x000fc80007f5e0ff */
[----:B------:R-:W-:Y:S02]  /*2400*/  @!P1 LEA.HI.X.SX32 R50, R93, R50, 0x1, P2 ;  /* 0x000000325d329211 */ /* 0x000fe400010f0eff */
[----:B-1----:R-:W-:-:S04]  /*2410*/  @!P1 LEA R86, P2, R84, R14, 0x2 ;  /* 0x0000000e54569211 */ /* 0x002fc800078410ff */
[----:B------:R-:W-:Y:S02]  /*2420*/  @!P1 LEA.HI.X R87, R84, R15, R50, 0x2, P2 ;  /* 0x0000000f54579211 */ /* 0x000fe400010f1432 */
[----:B------:R-:W1:Y:S01]  /*2430*/  @!P1 LDC.64 R14, c[0x0][0x3b8] ;  /* 0x0000ee00ff0e9b82 */ /* 0x000e620000000a00 */
[----:B------:R-:W-:Y:S01]  /*2440*/  @!P1 LOP3.LUT R51, R13, 0x3, RZ, 0xc0, !PT ;  /* 0x000000030d339812 */ /* 0x000fe200078ec0ff */
[----:B------:R-:W-:Y:S01]  /*2450*/  @!P1 IMAD.IADD R50, R91, 0x1, R12 ;  /* 0x000000015b329824 */ /* 0x000fe200078e020c */
[----:B------:R2:W5:Y:S03]  /*2460*/  @!P1 LDG.E R23, desc[UR36][R86.64] ;  /* 0x0000002456179981 */ /* 0x000566000c1e1900 */
[----:B---3--:R-:W-:Y:S01]  /*2470*/  @!P1 IMAD R88, R3, R12, R51 ;  /* 0x0000000c03589224 */ /* 0x008fe200078e0233 */
[----:B------:R-:W-:-:S04]  /*2480*/  @!P1 SHF.L.U32 R50, R50, 0x2, RZ ;  /* 0x0000000232329819 */ /* 0x000fc800000006ff */
[----:B------:R-:W-:Y:S02]  /*2490*/  @!P1 SHF.R.S32.HI R51, RZ, 0x1f, R50 ;  /* 0x0000001fff339819 */ /* 0x000fe40000011432 */
[----:B------:R-:W-:-:S04]  /*24a0*/  @!P1 IADD3 R84, P2, PT, R88, R50, RZ ;  /* 0x0000003258549210 */ /* 0x000fc80007f5e0ff */
[----:B------:R-:W-:Y:S02]  /*24b0*/  @!P1 LEA.HI.X.SX32 R51, R88, R51, 0x1, P2 ;  /* 0x0000003358339211 */ /* 0x000fe400010f0eff */
[----:B-1----:R-:W-:-:S04]  /*24c0*/  @!P1 LEA R50, P2, R84, R14, 0x2 ;  /* 0x0000000e54329211 */ /* 0x002fc800078410ff */
[----:B------:R-:W-:Y:S02]  /*24d0*/  @!P1 LEA.HI.X R51, R84, R15, R51, 0x2, P2 ;  /* 0x0000000f54339211 */ /* 0x000fe400010f1433 */
[----:B------:R-:W1:Y:S01]  /*24e0*/  @!P1 LDC.64 R14, c[0x0][0x3b8] ;  /* 0x0000ee00ff0e9b82 */ /* 0x000e620000000a00 */
[----:B------:R-:W-:Y:S01]  /*24f0*/  @!P1 LOP3.LUT R84, R13, 0x3, RZ, 0xc0, !PT ;  /* 0x000000030d549812 */ /* 0x000fe200078ec0ff */
[----:B--2---:R-:W-:Y:S01]  /*2500*/  IMAD R87, R12, 0x2, R91 ;  /* 0x000000020c577824 */ /* 0x004fe200078e025b */
[----:B------:R2:W5:Y:S03]  /*2510*/  @!P1 LDG.E R24, desc[UR36][R50.64] ;  /* 0x0000002432189981 */ /* 0x000566000c1e1900 */
[----:B------:R-:W-:Y:S01]  /*2520*/  @!P1 IMAD R89, R3, R12, R84 ;  /* 0x0000000c03599224 */ /* 0x000fe200078e0254 */
[----:B------:R-:W-:-:S04]  /*2530*/  @!P1 SHF.L.U32 R84, R87, 0x2, RZ ;  /* 0x0000000257549819 */ /* 0x000fc800000006ff */
[----:B------:R-:W-:Y:S02]  /*2540*/  @!P1 SHF.R.S32.HI R86, RZ, 0x1f, R84 ;  /* 0x0000001fff569819 */ /* 0x000fe40000011454 */
[----:B------:R-:W-:-:S04]  /*2550*/  @!P1 IADD3 R84, P2, PT, R89, R84, RZ ;  /* 0x0000005459549210 */ /* 0x000fc80007f5e0ff */
[----:B------:R-:W-:Y:S02]  /*2560*/  @!P1 LEA.HI.X.SX32 R86, R89, R86, 0x1, P2 ;  /* 0x0000005659569211 */ /* 0x000fe400010f0eff */
[----:B-1----:R-:W-:-:S04]  /*2570*/  @!P1 LEA R88, P2, R84, R14, 0x2 ;  /* 0x0000000e54589211 */ /* 0x002fc800078410ff */
[----:B------:R-:W-:Y:S02]  /*2580*/  @!P1 LEA.HI.X R89, R84, R15, R86, 0x2, P2 ;  /* 0x0000000f54599211 */ /* 0x000fe400010f1456 */
[----:B------:R-:W1:Y:S01]  /*2590*/  @!P1 LDC.64 R14, c[0x0][0x3b8] ;  /* 0x0000ee00ff0e9b82 */ /* 0x000e620000000a00 */
[----:B--2---:R-:W-:Y:S01]  /*25a0*/  @!P1 LOP3.LUT R51, R13, 0x3, RZ, 0xc0, !PT ;  /* 0x000000030d339812 */ /* 0x004fe200078ec0ff */
[----:B------:R-:W-:Y:S01]  /*25b0*/  @!P1 IMAD.IADD R50, R87, 0x1, R12 ;  /* 0x0000000157329824 */ /* 0x000fe200078e020c */
[----:B0-----:R0:W5:Y:S03]  /*25c0*/  @!P1 LDG.E R25, desc[UR36][R88.64] ;  /* 0x0000002458199981 */ /* 0x001166000c1e1900 */
        /* <DEDUP_REMOVED lines=9> */
[----:B------:R-:W-:Y:S01]  /*2660*/  @!P1 IMAD R84, R12, 0x2, R87 ;  /* 0x000000020c549824 */ /* 0x000fe200078e0257 */
[----:B------:R2:W5:Y:S03]  /*2670*/  @!P1 LDG.E R26, desc[UR36][R50.64] ;  /* 0x00000024321a9981 */ /* 0x000566000c1e1900 */
[----:B0-----:R-:W-:Y:S01]  /*2680*/  @!P1 IMAD R89, R3, R12, R86 ;  /* 0x0000000c03599224 */ /* 0x001fe200078e0256 */
[----:B------:R-:W-:-:S04]  /*2690*/  @!P1 SHF.L.U32 R84, R84, 0x2, RZ ;  /* 0x0000000254549819 */ /* 0x000fc800000006ff */
[----:B------:R-:W-:Y:S02]  /*26a0*/  @!P1 SHF.R.S32.HI R86, RZ, 0x1f, R84 ;  /* 0x0000001fff569819 */ /* 0x000fe40000011454 */
[----:B------:R-:W-:-:S04]  /*26b0*/  @!P1 IADD3 R84, P2, PT, R89, R84, RZ ;  /* 0x0000005459549210 */ /* 0x000fc80007f5e0ff */
[----:B------:R-:W-:Y:S02]  /*26c0*/  @!P1 LEA.HI.X.SX32 R86, R89, R86, 0x1, P2 ;  /* 0x0000005659569211 */ /* 0x000fe400010f0eff */
[----:B-1----:R-:W-:-:S04]  /*26d0*/  @!P1 LEA R88, P2, R84, R14, 0x2 ;  /* 0x0000000e54589211 */ /* 0x002fc800078410ff */
[----:B------:R-:W-:Y:S02]  /*26e0*/  @!P1 LEA.HI.X R89, R84, R15, R86, 0x2, P2 ;  /* 0x0000000f54599211 */ /* 0x000fe400010f1456 */
[----:B------:R-:W0:Y:S01]  /*26f0*/  @!P1 LDC.64 R14, c[0x0][0x3b8] ;  /* 0x0000ee00ff0e9b82 */ /* 0x000e220000000a00 */
[----:B--2---:R-:W-:Y:S01]  /*2700*/  @!P1 IMAD R51, R12, 0x2, R87 ;  /* 0x000000020c339824 */ /* 0x004fe200078e0257 */
[----:B------:R-:W-:Y:S01]  /*2710*/  @!P1 LOP3.LUT R84, R13, 0x3, RZ, 0xc0, !PT ;  /* 0x000000030d549812 */ /* 0x000fe200078ec0ff */
[----:B------:R1:W5:Y:S03]  /*2720*/  @!P1 LDG.E R27, desc[UR36][R88.64] ;  /* 0x00000024581b9981 */ /* 0x000366000c1e1900 */
[-C--:B------:R-:W-:Y:S01]  /*2730*/  @!P1 IADD3 R50, PT, PT, R51, R12.reuse, RZ ;  /* 0x0000000c33329210 */ /* 0x080fe20007ffe0ff */
[----:B------:R-:W-:-:S04]  /*2740*/  @!P1 IMAD R86, R3, R12, R84 ;  /* 0x0000000c03569224 */ /* 0x000fc800078e0254 */
[----:B------:R-:W-:-:S05]  /*2750*/  @!P1 IMAD.SHL.U32 R50, R50, 0x4, RZ ;  /* 0x0000000432329824 */ /* 0x000fca00078e00ff */
[----:B------:R-:W-:Y:S02]  /*2760*/  @!P1 SHF.R.S32.HI R51, RZ, 0x1f, R50 ;  /* 0x0000001fff339819 */ /* 0x000fe40000011432 */
[----:B------:R-:W-:-:S04]  /*2770*/  @!P1 IADD3 R84, P2, PT, R86, R50, RZ ;  /* 0x0000003256549210 */ /* 0x000fc80007f5e0ff */
[----:B------:R-:W-:Y:S02]  /*2780*/  @!P1 LEA.HI.X.SX32 R51, R86, R51, 0x1, P2 ;  /* 0x0000003356339211 */ /* 0x000fe400010f0eff */
[----:B0-----:R-:W-:-:S04]  /*2790*/  @!P1 LEA R50, P2, R84, R14, 0x2 ;  /* 0x0000000e54329211 */ /* 0x001fc800078410ff */
[----:B------:R-:W-:Y:S02]  /*27a0*/  @!P1 LEA.HI.X R51, R84, R15, R51, 0x2, P2 ;  /* 0x0000000f54339211 */ /* 0x000fe400010f1433 */
[----:B------:R-:W0:Y:S01]  /*27b0*/  @!P1 LDC.64 R14, c[0x0][0x3b8] ;  /* 0x0000ee00ff0e9b82 */ /* 0x000e220000000a00 */
[----:B------:R-:W-:Y:S02]  /*27c0*/  @!P1 LOP3.LUT R84, R13, 0x3, RZ, 0xc0, !PT ;  /* 0x000000030d549812 */ /* 0x000fe400078ec0ff */
[C---:B-1----:R-:W-:Y:S01]  /*27d0*/  @!P1 LEA R89, R12.reuse, R11, 0x4 ;  /* 0x0000000b0c599211 */ /* 0x042fe200078e20ff */
[----:B------:R1:W5:Y:S01]  /*27e0*/  @!P1 LDG.E R28, desc[UR36][R50.64] ;  /* 0x00000024321c9981 */ /* 0x000362000c1e1900 */
[----:B------:R-:W-:Y:S01]  /*27f0*/  LEA R91, R12, R87, 0x1 ;  /* 0x000000570c5b7211 */ /* 0x000fe200078e08ff */
[----:B------:R-:W-:Y:S02]  /*2800*/  @!P1 IMAD R84, R3, R12, R84 ;  /* 0x0000000c03549224 */ /* 0x000fe400078e0254 */
[----:B------:R-:W-:-:S02]  /*2810*/  @!P1 IMAD.SHL.U32 R89, R89, 0x4, RZ ;  /* 0x0000000459599824 */ /* 0x000fc400078e00ff */
[----:B------:R-:W-:Y:S01]  /*2820*/  IMAD R91, R12, 0x2, R91 ;  /* 0x000000020c5b7824 */ /* 0x000fe200078e025b */
[----:B------:R-:W-:Y:S02]  /*2830*/  @!P1 SHF.R.S32.HI R86, RZ, 0x1f, R84 ;  /* 0x0000001fff569819 */ /* 0x000fe40000011454 */
[----:B------:R-:W-:Y:S02]  /*2840*/  @!P1 IADD3 R90, P2, PT, R84, R89, RZ ;  /* 0x00000059545a9210 */ /* 0x000fe40007f5e0ff */
[----:B------:R-:W-:Y:S02]  /*2850*/  @!P1 SHF.L.U32 R87, R91, 0x2, RZ ;  /* 0x000000025b579819 */ /* 0x000fe400000006ff */
[----:B------:R-:W-:Y:S02]  /*2860*/  @!P1 LEA.HI.X.SX32 R89, R89, R86, 0x1, P2 ;  /* 0x0000005659599211 */ /* 0x000fe400010f0eff */
[----:B0-----:R-:W-:-:S04]  /*2870*/  @!P1 LEA R88, P2, R90, R14, 0x2 ;  /* 0x0000000e5a589211 */ /* 0x001fc800078410ff */
[----:B------:R-:W-:Y:S02]  /*2880*/  @!P1 LEA.HI.X R89, R90, R15, R89, 0x2, P2 ;  /* 0x0000000f5a599211 */ /* 0x000fe400010f1459 */
[----:B------:R-:W-:Y:S02]  /*2890*/  @!P1 IADD3 R84, P2, PT, R84, R87, RZ ;  /* 0x0000005754549210 */ /* 0x000fe40007f5e0ff */
[----:B-1----:R-:W-:Y:S01]  /*28a0*/  @!P1 LOP3.LUT R50, R13, 0x3, RZ, 0xc0, !PT ;  /* 0x000000030d329812 */ /* 0x002fe200078ec0ff */
[----:B------:R0:W5:Y:S01]  /*28b0*/  @!P1 LDG.E R29, desc[UR36][R88.64] ;  /* 0x00000024581d9981 */ /* 0x000162000c1e1900 */
[----:B------:R-:W-:Y:S02]  /*28c0*/  @!P1 LEA.HI.X.SX32 R87, R87, R86, 0x1, P2 ;  /* 0x0000005657579211 */ /* 0x000fe400010f0eff */
[----:B------:R-:W-:-:S04]  /*28d0*/  @!P1 LEA R86, P2, R84, R14, 0x2 ;  /* 0x0000000e54569211 */ /* 0x000fc800078410ff */
[----:B------:R-:W-:Y:S02]  /*28e0*/  @!P1 LEA.HI.X R87, R84, R15, R87, 0x2, P2 ;  /* 0x0000000f54579211 */ /* 0x000fe400010f1457 */
[----:B------:R-:W1:Y:S01]  /*28f0*/  @!P1 LDC.64 R14, c[0x0][0x3b8] ;  /* 0x0000ee00ff0e9b82 */ /* 0x000e620000000a00 */
[----:B0-----:R-:W-:Y:S02]  /*2900*/  IMAD R89, R12, 0x2, R91 ;  /* 0x000000020c597824 */ /* 0x001fe400078e025b */
[----:B------:R-:W-:Y:S01]  /*2910*/  @!P1 IMAD R88, R3, R12, R50 ;  /* 0x0000000c03589224 */ /* 0x000fe200078e0232 */
[----:B------:R0:W5:Y:S02]  /*2920*/  @!P1 LDG.E R30, desc[UR36][R86.64] ;  /* 0x00000024561e9981 */ /* 0x000164000c1e1900 */
        /* <DEDUP_REMOVED lines=8> */
[----:B------:R-:W-:Y:S01]  /*29b0*/  IMAD.IADD R89, R89, 0x1, R12 ;  /* 0x0000000159597824 */ /* 0x000fe200078e020c */
        /* <DEDUP_REMOVED lines=9> */
[----:B--2---:R-:W-:Y:S01]  /*2a50*/  @!P1 LOP3.LUT R50, R13, 0x3, RZ, 0xc0, !PT ;  /* 0x000000030d329812 */ /* 0x004fe200078ec0ff */
[----:B------:R-:W-:Y:S01]  /*2a60*/  IMAD.IADD R89, R89, 0x1, R12 ;  /* 0x0000000159597824 */ /* 0x000fe200078e020c */
[----:B------:R1:W5:Y:S03]  /*2a70*/  @!P1 LDG.E R32, desc[UR36][R86.64] ;  /* 0x0000002456209981 */ /* 0x000366000c1e1900 */
[----:B------:R-:W-:Y:S01]  /*2a80*/  @!P1 IMAD R88, R3, R12, R50 ;  /* 0x0000000c03589224 */ /* 0x000fe200078e0232 */
[----:B------:R-:W-:-:S04]  /*2a90*/  @!P1 SHF.L.U32 R50, R89, 0x2, RZ ;  /* 0x0000000259329819 */ /* 0x000fc800000006ff */
[----:B------:R-:W-:Y:S02]  /*2aa0*/  @!P1 SHF.R.S32.HI R51, RZ, 0x1f, R50 ;  /* 0x0000001fff339819 */ /* 0x000fe40000011432 */
[----:B------:R-:W-:-:S04]  /*2ab0*/  @!P1 IADD3 R84, P2, PT, R88, R50, RZ ;  /* 0x0000003258549210 */ /* 0x000fc80007f5e0ff */
[----:B------:R-:W-:Y:S02]  /*2ac0*/  @!P1 LEA.HI.X.SX32 R51, R88, R51, 0x1, P2 ;  /* 0x0000003358339211 */ /* 0x000fe400010f0eff */
[----:B0-----:R-:W-:-:S04]  /*2ad0*/  @!P1 LEA R50, P2, R84, R14, 0x2 ;  /* 0x0000000e54329211 */ /* 0x001fc800078410ff */
[----:B------:R-:W-:Y:S02]  /*2ae0*/  @!P1 LEA.HI.X R51, R84, R15, R51, 0x2, P2 ;  /* 0x0000000f54339211 */ /* 0x000fe400010f1433 */
[----:B------:R-:W0:Y:S01]  /*2af0*/  @!P1 LDC.64 R14, c[0x0][0x3b8] ;  /* 0x0000ee00ff0e9b82 */ /* 0x000e220000000a00 */
[----:B------:R-:W-:Y:S01]  /*2b00*/  @!P1 LOP3.LUT R84, R13, 0x3, RZ, 0xc0, !PT ;  /* 0x000000030d549812 */ /* 0x000fe200078ec0ff */
[----:B------:R-:W-:Y:S01]  /*2b10*/  IMAD.IADD R89, R89, 0x1, R12 ;  /* 0x0000000159597824 */ /* 0x000fe200078e020c */
[----:B------:R2:W5:Y:S03]  /*2b20*/  @!P1 LDG.E R33, desc[UR36][R50.64] ;  /* 0x0000002432219981 */ /* 0x000566000c1e1900 */
[----:B-1----:R-:W-:Y:S01]  /*2b30*/  @!P1 IMAD R87, R3, R12, R84 ;  /* 0x0000000c03579224 */ /* 0x002fe200078e0254 */
[----:B------:R-:W-:-:S04]  /*2b40*/  @!P1 SHF.L.U32 R84, R89, 0x2, RZ ;  /* 0x0000000259549819 */ /* 0x000fc800000006ff */
[----:B------:R-:W-:Y:S02]  /*2b50*/  @!P1 SHF.R.S32.HI R86, RZ, 0x1f, R84 ;  /* 0x0000001fff569819 */ /* 0x000fe40000011454 */
[----:B------:R-:W-:-:S04]  /*2b60*/  @!P1 IADD3 R84, P2, PT, R87, R84, RZ ;  /* 0x0000005457549210 */ /* 0x000fc80007f5e0ff */
[----:B------:R-:W-:Y:S02]  /*2b70*/  @!P1 LEA.HI.X.SX32 R87, R87, R86, 0x1, P2 ;  /* 0x0000005657579211 */ /* 0x000fe400010f0eff */
[----:B0-----:R-:W-:-:S04]  /*2b80*/  @!P1 LEA R86, P2, R84, R14, 0x2 ;  /* 0x0000000e54569211 */ /* 0x001fc800078410ff */
        /* <DEDUP_REMOVED lines=85> */
[----:B------:R-:W-:Y:S01]  /*30e0*/  @!P1 IADD3 R84, P2, PT, R87, R84, RZ ;  /* 0x0000005457549210 */ /* 0x000fe20007f5e0ff */
[----:B------:R-:W-:-:S03]  /*30f0*/  IMAD.IADD R89, R89, 0x1, R12 ;  /* 0x0000000159597824 */ /* 0x000fc600078e020c */
[----:B------:R-:W-:Y:S02]  /*3100*/  @!P1 LEA.HI.X.SX32 R87, R87, R86, 0x1, P2 ;  /* 0x0000005657579211 */ /* 0x000fe400010f0eff */
[----:B0-----:R-:W-:Y:S02]  /*3110*/  @!P1 LEA R86, P2, R84, R14, 0x2 ;  /* 0x0000000e54569211 */ /* 0x001fe400078410ff */
[----:B------:R-:W-:-:S05]  /*3120*/  @!P1 LOP3.LUT R14, R13, 0x3, RZ, 0xc0, !PT ;  /* 0x000000030d0e9812 */ /* 0x000fca00078ec0ff */
[----:B------:R-:W-:Y:S01]  /*3130*/  @!P1 IMAD R88, R3, R12, R14 ;  /* 0x0000000c03589224 */ /* 0x000fe200078e020e */
[----:B------:R-:W-:Y:S02]  /*3140*/  @!P1 SHF.L.U32 R14, R89, 0x2, RZ ;  /* 0x00000002590e9819 */ /* 0x000fe400000006ff */
[----:B------:R-:W-:Y:S02]  /*3150*/  @!P1 LEA.HI.X R87, R84, R15, R87, 0x2, P2 ;  /* 0x0000000f54579211 */ /* 0x000fe400010f1457 */
[----:B------:R-:W-:Y:S02]  /*3160*/  @!P1 SHF.R.S32.HI R15, RZ, 0x1f, R14 ;  /* 0x0000001fff0f9819 */ /* 0x000fe4000001140e */
[C---:B------:R-:W-:Y:S01]  /*3170*/  @!P1 IADD3 R84, P2, PT, R88.reuse, R14, RZ ;  /* 0x0000000e58549210 */ /* 0x040fe20007f5e0ff */
[----:B------:R2:W5:Y:S03]  /*3180*/  @!P1 LDG.E R41, desc[UR36][R86.64] ;  /* 0x0000002456299981 */ /* 0x000566000c1e1900 */
[----:B------:R-:W-:-:S02]  /*3190*/  @!P1 LEA.HI.X.SX32 R88, R88, R15, 0x1, P2 ;  /* 0x0000000f58589211 */ /* 0x000fc400010f0eff */
[----:B------:R-:W0:Y:S02]  /*31a0*/  @!P1 LDC.64 R14, c[0x0][0x3b8] ;  /* 0x0000ee00ff0e9b82 */ /* 0x000e240000000a00 */
[----:B0-----:R-:W-:-:S04]  /*31b0*/  @!P1 LEA R14, P2, R84, R14, 0x2 ;  /* 0x0000000e540e9211 */ /* 0x001fc800078410ff */
[----:B------:R-:W-:-:S05]  /*31c0*/  @!P1 LEA.HI.X R15, R84, R15, R88, 0x2, P2 ;  /* 0x0000000f540f9211 */ /* 0x000fca00010f1458 */
[----:B------:R2:W5:Y:S01]  /*31d0*/  @!P1 LDG.E R42, desc[UR36][R14.64] ;  /* 0x000000240e2a9981 */ /* 0x000562000c1e1900 */
[----:B------:R-:W-:Y:S04]  /*31e0*/  BSSY.RECONVERGENT B1, `(.L_x_3399) ;  /* 0x0000014000017945 */ /* 0x000fe80003800200 */
[----:B------:R-:W-:Y:S05]  /*31f0*/  @P1 BRA `(.L_x_3400) ;  /* 0x0000000000481947 */ /* 0x000fea0003800000 */
[----:B--2---:R-:W0:Y:S01]  /*3200*/  S2R R14, SR_TID.X ;  /* 0x00000000000e7919 */ /* 0x004e220000002100 */
[----:B------:R-:W-:-:S04]  /*3210*/  LEA R15, R12, R11, 0x1 ;  /* 0x0000000b0c0f7211 */ /* 0x000fc800078e08ff */
[----:B------:R-:W-:Y:S02]  /*3220*/  SHF.L.U32 R15, R15, 0x2, RZ ;  /* 0x000000020f0f7819 */ /* 0x000fe400000006ff */
[----:B0-----:R-:W-:Y:S01]  /*3230*/  LOP3.LUT R43, R14, 0x3, RZ, 0xc0, !PT ;  /* 0x000000030e2b7812 */ /* 0x001fe200078ec0ff */
        /* <DEDUP_REMOVED lines=11> */
[----:B------:R-:W-:-:S03]  /*32f0*/  LEA.HI.X R15, R43, UR13, R44, 0x2, P3 ;  /* 0x0000000d2b0f7c11 */ /* 0x000fc600098f142c */
[----:B------:R0:W5:Y:S04]  /*3300*/  LDG.E R43, desc[UR36][R50.64] ;  /* 0x00000024322b7981 */ /* 0x000168000c1e1900 */
[----:B------:R0:W5:Y:S02]  /*3310*/  LDG.E R44, desc[UR36][R14.64] ;  /* 0x000000240e2c7981 */ /* 0x000164000c1e1900 */
.L_x_3400:
[----:B------:R-:W-:Y:S05]  /*3320*/  BSYNC.RECONVERGENT B1 ;  /* 0x0000000000017941 */ /* 0x000fea0003800200 */
.L_x_3399:
[----:B------:R-:W-:Y:S04]  /*3330*/  BSSY.RECONVERGENT B1, `(.L_x_3401) ;  /* 0x0000015000017945 */ /* 0x000fe80003800200 */
[----:B------:R-:W-:Y:S05]  /*3340*/  @P1 BRA `(.L_x_3402) ;  /* 0x00000000004c1947 */ /* 0x000fea0003800000 */
[----:B0-2---:R-:W0:Y:S01]  /*3350*/  S2R R14, SR_TID.X ;  /* 0x00000000000e7919 */ /* 0x005e220000002100 */
[----:B------:R-:W-:Y:S01]  /*3360*/  IMAD.IADD R15, R11, 0x1, R12 ;  /* 0x000000010b0f7824 */ /* 0x000fe200078e020c */
[----:B0-----:R-:W-:-:S04]  /*3370*/  LOP3.LUT R45, R14, 0x3, RZ, 0xc0, !PT ;  /* 0x000000030e2d7812 */ /* 0x001fc800078ec0ff */
[C---:B------:R-:W-:Y:S01]  /*3380*/  LEA R14, R12.reuse, R15, 0x1 ;  /* 0x0000000f0c0e7211 */ /* 0x040fe200078e08ff */
[----:B------:R-:W-:Y:S02]  /*3390*/  IMAD R15, R12, 0x4, R11 ;  /* 0x000000040c0f7824 */ /* 0x000fe400078e020b */
[----:B------:R-:W-:Y:S01]  /*33a0*/  IMAD R45, R3, R12, R45 ;  /* 0x0000000c032d7224 */ /* 0x000fe200078e022d */
[----:B------:R-:W-:Y:S01]  /*33b0*/  SHF.L.U32 R14, R14, 0x2, RZ ;  /* 0x000000020e0e7819 */ /* 0x000fe200000006ff */
        /* <DEDUP_REMOVED lines=12> */
.L_x_3402:
[----:B------:R-:W-:Y:S05]  /*3480*/  BSYNC.RECONVERGENT B1 ;  /* 0x0000000000017941 */ /* 0x000fea0003800200 */
.L_x_3401:
[----:B012---:R-:W0:Y:S01]  /*3490*/  @!P1 LDC.64 R14, c[0x0][0x3b8] ;  /* 0x0000ee00ff0e9b82 */ /* 0x007e220000000a00 */
[----:B------:R-:W-:Y:S04]  /*34a0*/  BSSY.RECONVERGENT B1, `(.L_x_3403) ;  /* 0x0000016000017945 */ /* 0x000fe80003800200 */
[----:B------:R-:W-:Y:S05]  /*34b0*/  @P1 BRA `(.L_x_3404) ;  /* 0x0000000000501947 */ /* 0x000fea0003800000 */
[----:B------:R-:W1:Y:S01]  /*34c0*/  S2R R48, SR_TID.X ;  /* 0x0000000000307919 */ /* 0x000e620000002100 */
[----:B------:R-:W-:-:S05]  /*34d0*/  IADD3 R47, PT, PT, R11, R12, RZ ;  /* 0x0000000c0b2f7210 */ /* 0x000fca0007ffe0ff */
[C---:B------:R-:W-:Y:S01]  /*34e0*/  IMAD R51, R12.reuse, 0x4, R47 ;  /* 0x000000040c337824 */ /* 0x040fe200078e022f */
[----:B------:R-:W-:-:S03]  /*34f0*/  LEA R47, R12, R11, 0x3 ;  /* 0x0000000b0c2f7211 */ /* 0x000fc600078e18ff */
[----:B------:R-:W-:Y:S01]  /*3500*/  IMAD R11, R12, 0x2, R51 ;  /* 0x000000020c0b7824 */ /* 0x000fe200078e0233 */
[----:B------:R-:W-:-:S03]  /*3510*/  SHF.L.U32 R47, R47, 0x2, RZ ;  /* 0x000000022f2f7819 */ /* 0x000fc600000006ff */
[----:B------:R-:W-:Y:S01]  /*3520*/  IMAD.SHL.U32 R11, R11, 0x4, RZ ;  /* 0x000000040b0b7824 */ /* 0x000fe200078e00ff */
[----:B-1----:R-:W-:-:S05]  /*3530*/  LOP3.LUT R48, R48, 0x3, RZ, 0xc0, !PT ;  /* 0x0000000330307812 */ /* 0x002fca00078ec0ff */
[----:B------:R-:W-:-:S05]  /*3540*/  IMAD R50, R3, R12, R48 ;  /* 0x0000000c03327224 */ /* 0x000fca00078e0230 */
[----:B------:R-:W-:Y:S02]  /*3550*/  SHF.R.S32.HI R84, RZ, 0x1f, R50 ;  /* 0x0000001fff547819 */ /* 0x000fe40000011432 */
        /* <DEDUP_REMOVED lines=10> */
.L_x_3404:
[----:B------:R-:W-:Y:S05]  /*3600*/  BSYNC.RECONVERGENT B1 ;  /* 0x0000000000017941 */ /* 0x000fea0003800200 */
.L_x_3403:
[----:B------:R-:W-:Y:S02]  /*3610*/  @!P1 LOP3.LUT R11, R13, 0x3, RZ, 0xc0, !PT ;  /* 0x000000030d0b9812 */ /* 0x000fe400078ec0ff */
[----:B------:R-:W-:-:S03]  /*3620*/  IADD3 R89, PT, PT, R89, R12, RZ ;  /* 0x0000000c59597210 */ /* 0x000fc60007ffe0ff */
[----:B------:R-:W-:Y:S02]  /*3630*/  @!P1 IMAD R84, R3, R12, R11 ;  /* 0x0000000c03549224 */ /* 0x000fe400078e020b */
[----:B------:R-:W-:-:S05]  /*3640*/  @!P1 IMAD.SHL.U32 R11, R89, 0x4, RZ ;  /* 0x00000004590b9824 */ /* 0x000fca00078e00ff */
[----:B-1----:R-:W-:Y:S02]  /*3650*/  @!P1 SHF.R.S32.HI R50, RZ, 0x1f, R11 ;  /* 0x0000001fff329819 */ /* 0x002fe4000001140b */
[----:B------:R-:W-:-:S04]  /*3660*/  @!P1 IADD3 R11, P2, PT, R84, R11, RZ ;  /* 0x0000000b540b9210 */ /* 0x000fc80007f5e0ff */
[----:B------:R-:W-:Y:S02]  /*3670*/  @!P1 LEA.HI.X.SX32 R84, R84, R50, 0x1, P2 ;  /* 0x0000003254549211 */ /* 0x000fe400010f0eff */
[----:B------:R-:W1:Y:S01]  /*3680*/  @!P1 LDC.64 R50, c[0x0][0x3b8] ;  /* 0x0000ee00ff329b82 */ /* 0x000e620000000a00 */
[----:B0-----:R-:W-:-:S04]  /*3690*/  @!P1 LEA R14, P2, R11, R14, 0x2 ;  /* 0x0000000e0b0e9211 */ /* 0x001fc800078410ff */
[----:B------:R-:W-:Y:S02]  /*36a0*/  @!P1 LEA.HI.X R15, R11, R15, R84, 0x2, P2 ;  /* 0x0000000f0b0f9211 */ /* 0x000fe400010f1454 */
[-C--:B------:R-:W-:Y:S02]  /*36b0*/  @!P1 IADD3 R11, PT, PT, R89, R12.reuse, RZ ;  /* 0x0000000c590b9210 */ /* 0x080fe40007ffe0ff */
[----:B------:R-:W-:Y:S01]  /*36c0*/  @!P1 LOP3.LUT R84, R13, 0x3, RZ, 0xc0, !PT ;  /* 0x000000030d549812 */ /* 0x000fe200078ec0ff */
[----:B------:R-:W2:Y:S02]  /*36d0*/  @!P1 LDG.E R49, desc[UR36][R14.64] ;  /* 0x000000240e319981 */ /* 0x000ea4000c1e1900 */
[----:B------:R-:W-:Y:S02]  /*36e0*/  @!P1 IMAD.SHL.U32 R11, R11, 0x4, RZ ;  /* 0x000000040b0b9824 */ /* 0x000fe400078e00ff */
[----:B------:R-:W-:-:S03]  /*36f0*/  @!P1 IMAD R84, R3, R12, R84 ;  /* 0x0000000c03549224 */ /* 0x000fc600078e0254 */
[----:B------:R-:W-:Y:S02]  /*3700*/  @!P1 SHF.R.S32.HI R12, RZ, 0x1f, R11 ;  /* 0x0000001fff0c9819 */ /* 0x000fe4000001140b */
[----:B------:R-:W-:-:S04]  /*3710*/  @!P1 IADD3 R11, P2, PT, R84, R11, RZ ;  /* 0x0000000b540b9210 */ /* 0x000fc80007f5e0ff */
[----:B------:R-:W-:Y:S02]  /*3720*/  @!P1 LEA.HI.X.SX32 R12, R84, R12, 0x1, P2 ;  /* 0x0000000c540c9211 */ /* 0x000fe400010f0eff */
[C---:B-1----:R-:W-:Y:S01]  /*3730*/  @!P1 LEA R50, P2, R11.reuse, R50, 0x2 ;  /* 0x000000320b329211 */ /* 0x042fe200078410ff */
[----:B------:R-:W3:Y:S03]  /*3740*/  @P0 LDG.E.U8 R84, desc[UR36][R6.64] ;  /* 0x0000002406540981 */ /* 0x000ee6000c1e1100 */
[----:B------:R-:W-:-:S05]  /*3750*/  @!P1 LEA.HI.X R51, R11, R51, R12, 0x2, P2 ;  /* 0x000000330b339211 */ /* 0x000fca00010f140c */
[----:B------:R-:W4:Y:S01]  /*3760*/  @!P1 LDG.E R53, desc[UR36][R50.64] ;  /* 0x0000002432359981 */ /* 0x000f22000c1e1900 */
[----:B-----5:R-:W-:-:S04]  /*3770*/  FMUL.FTZ R12, R80, R43 ;  /* 0x0000002b500c7220 */ /* 0x020fc80000410000 */
        /* <DEDUP_REMOVED lines=28> */
[----:B------:R-:W-:-:S03]  /*3940*/  UMOV UR4, 0xffffffff ;  /* 0xffffffff00047882 */ /* 0x000fc60000000000 */
[----:B------:R-:W-:Y:S01]  /*3950*/  FFMA.FTZ R11, R55, R42, R12 ;  /* 0x0000002a370b7223 */ /* 0x000fe2000001000c */
[----:B------:R-:W-:-:S03]  /*3960*/  LOP3.LUT P1, RZ, R13, 0x3, RZ, 0xc0, !PT ;  /* 0x000000030dff7812 */ /* 0x000fc6000782c0ff */
[----:B--2---:R-:W-:Y:S01]  /*3970*/  FFMA.FTZ R11, R52, R49, R11 ;  /* 0x00000031340b7223 */ /* 0x004fe2000001000b */
[----:B---3--:R-:W-:-:S03]  /*3980*/  ISETP.NE.AND P2, PT, R84, RZ, P0 ;  /* 0x000000ff5400720c */ /* 0x008fc60000745270 */
[----:B----4-:R-:W-:Y:S01]  /*3990*/  FFMA.FTZ R13, R4, R53, R11 ;  /* 0x00000035040d7223 */ /* 0x010fe2000001000b */
[----:B------:R-:W-:Y:S09]  /*39a0*/  BRA.DIV UR4, `(.L_x_3405) ;  /* 0x0000005e042c7947 */ /* 0x000ff2000b800000 */
[----:B------:R-:W0:Y:S02]  /*39b0*/  SHFL.BFLY PT, R14, R13, 0x2, 0x1f ;  /* 0x0c401f000d0e7f89 */ /* 0x000e2400000e0000 */
[----:B0-----:R-:W-:-:S05]  /*39c0*/  FADD.FTZ R13, R13, R14 ;  /* 0x0000000e0d0d7221 */ /* 0x001fca0000010000 */
[----:B------:R0:W1:Y:S02]  /*39d0*/  SHFL.BFLY PT, R14, R13, 0x1, 0x1f ;  /* 0x0c201f000d0e7f89 */ /* 0x00006400000e0000 */
.L_x_3486:
        /* <DEDUP_REMOVED lines=27> */
.L_x_3407:
[----:B------:R-:W-:Y:S05]  /*3b90*/  BSYNC.RECONVERGENT B1 ;  /* 0x0000000000017941 */ /* 0x000fea0003800200 */
.L_x_3406:
[----:B-1----:R-:W1:Y:S01]  /*3ba0*/  LDC R11, c[0x0][0x3f4] ;  /* 0x0000fd00ff0b7b82 */ /* 0x002e620000000800 */
[----:B------:R-:W-:Y:S01]  /*3bb0*/  VIADD R5, R5, 0x10 ;  /* 0x0000001005057836 */ /* 0x000fe20000000000 */
[----:B------:R-:W-:Y:S01]  /*3bc0*/  IADD3 R6, P2, PT, R6, 0x10, RZ ;  /* 0x0000001006067810 */ /* 0x000fe20007f5e0ff */
[----:B------:R-:W-:Y:S01]  /*3bd0*/  VIADD R8, R8, 0x40 ;  /* 0x0000004008087836 */ /* 0x000fe20000000000 */
[----:B------:R-:W-:-:S03]  /*3be0*/  IADD3 R9, PT, PT, R9, 0x10, RZ ;  /* 0x0000001009097810 */ /* 0x000fc60007ffe0ff */
[----:B------:R-:W-:Y:S01]  /*3bf0*/  IMAD.X R7, RZ, RZ, R7, P2 ;  /* 0x000000ffff077224 */ /* 0x000fe200010e0607 */
[----:B-1----:R-:W-:-:S04]  /*3c00*/  IADD3 R11, PT, PT, R18, 0x1, -R11 ;  /* 0x00000001120b7810 */ /* 0x002fc80007ffe80b */
[----:B------:R-:W-:-:S05]  /*3c10*/  VIMNMX R11, PT, PT, RZ, R11, !PT ;  /* 0x0000000bff0b7248 */ /* 0x000fca0007fe0100 */
[----:B------:R-:W-:-:S05]  /*3c20*/  IMAD.IADD R12, R18, 0x1, -R11 ;  /* 0x00000001120c7824 */ /* 0x000fca00078e0a0b */
[----:B------:R-:W-:-:S04]  /*3c30*/  IADD3 R12, PT, PT, R12, 0x7, RZ ;  /* 0x000000070c0c7810 */ /* 0x000fc80007ffe0ff */
[----:B0-----:R-:W-:-:S04]  /*3c40*/  SHF.R.S32.HI R13, RZ, 0x1f, R12 ;  /* 0x0000001fff0d7819 */ /* 0x001fc8000001140c */
[----:B------:R-:W-:-:S04]  /*3c50*/  LEA.HI R13, R13, R12, RZ, 0x3 ;  /* 0x0000000c0d0d7211 */ /* 0x000fc800078f18ff */
[----:B------:R-:W-:-:S04]  /*3c60*/  LOP3.LUT R12, R13, 0xfffffff8, RZ, 0xc0, !PT ;  /* 0xfffffff80d0c7812 */ /* 0x000fc800078ec0ff */
[----:B------:R-:W-:-:S04]  /*3c70*/  IADD3 R12, PT, PT, R11, R12, RZ ;  /* 0x0000000c0b0c7210 */ /* 0x000fc80007ffe0ff */
[----:B------:R-:W-:-:S13]  /*3c80*/  ISETP.GE.AND P1, PT, R5, R12, PT ;  /* 0x0000000c0500720c */ /* 0x000fda0003f26270 */
[----:B------:R-:W-:Y:S05]  /*3c90*/  @!P1 BRA `(.L_x_3408) ;  /* 0xffffffe000b89947 */ /* 0x000fea000383ffff */
.L_x_3398:
[----:B01----:R-:W-:Y:S05]  /*3ca0*/  BSYNC B0 ;  /* 0x0000000000007941 */ /* 0x003fea0003800000 */
.L_x_3397:
        /* <DEDUP_REMOVED lines=10> */
.L_x_3491:
[----:B------:R-:W4:Y:S01]  /*3d50*/  S2R R50, SR_TID.X ;  /* 0x0000000000327919 */ /* 0x000f220000002100 */
[----:B------:R-:W-:Y:S01]  /*3d60*/  MOV R15, 0x400 ;  /* 0x00000400000f7802 */ /* 0x000fe20000000f00 */
[----:B------:R-:W-:Y:S05]  /*3d70*/  WARPSYNC.ALL ;  /* 0x0000000000007948 */ /* 0x000fea0003800000 */
[----:B------:R-:W5:Y:S01]  /*3d80*/  S2R R20, SR_CgaCtaId ;  /* 0x0000000000147919 */ /* 0x000f620000008800 */
[----:B-1----:R-:W-:Y:S02]  /*3d90*/  FMNMX.FTZ R5, R0, R14, !PT ;  /* 0x0000000e00057209 */ /* 0x002fe40007810000 */
[----:B----4-:R-:W-:-:S02]  /*3da0*/  LOP3.LUT P0, R6, R50, 0x1f, RZ, 0xc0, !PT ;  /* 0x0000001f32067812 */ /* 0x010fc4000780c0ff */
[----:B-----5:R-:W-:-:S11]  /*3db0*/  LEA R7, R20, R15, 0x18 ;  /* 0x0000000f14077211 */ /* 0x020fd600078ec0ff */
[----:B0-----:R-:W-:-:S05]  /*3dc0*/  @!P0 LEA.HI R0, R50, R7, RZ, 0x1d ;  /* 0x0000000732008211 */ /* 0x001fca00078fe8ff */
[----:B------:R-:W-:Y:S01]  /*3dd0*/  @!P0 STS [R0], R5 ;  /* 0x0000000500008388 */ /* 0x000fe20000000800 */
[----:B------:R-:W-:Y:S01]  /*3de0*/  BAR.SYNC.DEFER_BLOCKING 0x0 ;  /* 0x0000000000007b1d */ /* 0x000fe20000010000 */
[C---:B------:R-:W-:Y:S01]  /*3df0*/  ISETP.GT.U32.AND P0, PT, R6.reuse, 0x1, PT ;  /* 0x000000010600780c */ /* 0x040fe20003f04070 */
[----:B------:R-:W-:Y:S01]  /*3e00*/  IMAD.MOV.U32 R10, RZ, RZ, -0x800001 ;  /* 0xff7fffffff0a7424 */ /* 0x000fe200078e00ff */
[----:B------:R-:W-:Y:S01]  /*3e10*/  LEA R8, R6, R7, 0x2 ;  /* 0x0000000706087211 */ /* 0x000fe200078e10ff */
[----:B------:R-:W-:Y:S01]  /*3e20*/  IMAD.SHL.U32 R52, R50, 0x4, RZ ;  /* 0x0000000432347824 */ /* 0x000fe200078e00ff */
[----:B------:R-:W-:Y:S01]  /*3e30*/  IADD3 R4, PT, PT, R18, 0x1, RZ ;  /* 0x0000000112047810 */ /* 0x000fe20007ffe0ff */
[----:B------:R-:W-:Y:S01]  /*3e40*/  BSSY.RECONVERGENT B0, `(.L_x_3410) ;  /* 0x000016f000007945 */ /* 0x000fe20003800200 */
[----:B---3--:R-:W-:-:S07]  /*3e50*/  IMAD.MOV.U32 R9, RZ, RZ, RZ ;  /* 0x000000ffff097224 */ /* 0x008fce00078e00ff */
[----:B------:R-:W0:Y:S04]  /*3e60*/  @!P0 LDS R10, [R8] ;  /* 0x00000000080a8984 */ /* 0x000e280000000800 */
[----:B0-----:R-:W0:Y:S02]  /*3e70*/  SHFL.BFLY PT, R5, R10, 0x1, 0x1f ;  /* 0x0c201f000a057f89 */ /* 0x001e2400000e0000 */
        /* <DEDUP_REMOVED lines=27> */
.L_x_3415:
        /* <DEDUP_REMOVED lines=11> */
.L_x_3414:
[----:B------:R-:W-:Y:S05]  /*40e0*/  BSYNC.RECONVERGENT B1 ;  /* 0x0000000000017941 */ /* 0x000fea0003800200 */
.L_x_3413:
[----:B------:R-:W-:Y:S05]  /*40f0*/  @!P1 BRA `(.L_x_3411) ;  /* 0x00000014000c9947 */ /* 0x000fea0003800000 */
[----:B------:R-:W-:Y:S01]  /*4100*/  IMAD.SHL.U32 R11, R17, 0x4, RZ ;  /* 0x00000004110b7824 */ /* 0x000fe200078e00ff */
[----:B------:R-:W-:Y:S02]  /*4110*/  IADD3 R15, PT, PT, R15, 0x210, RZ ;  /* 0x000002100f0f7810 */ /* 0x000fe40007ffe0ff */
[----:B------:R-:W-:Y:S02]  /*4120*/  IADD3 R23, PT, PT, R10, 0x100, RZ ;  /* 0x000001000a177810 */ /* 0x000fe40007ffe0ff */
[----:B------:R-:W-:Y:S02]  /*4130*/  LEA R12, R20, R15, 0x18 ;  /* 0x0000000f140c7211 */ /* 0x000fe400078ec0ff */
[----:B------:R-:W-:Y:S02]  /*4140*/  LEA R11, R10, -R11, 0x2 ;  /* 0x8000000b0a0b7211 */ /* 0x000fe400078e10ff */
[----:B------:R-:W-:-:S03]  /*4150*/  ISETP.GT.AND P0, PT, R23, R18, PT ;  /* 0x000000121700720c */ /* 0x000fc60003f04270 */
        /* <DEDUP_REMOVED lines=30> */
[----:B------:R-:W-:Y:S01]  /*4340*/  ISETP.GT.AND P1, PT, R10, 0x2ff, PT ;  /* 0x000002ff0a00780c */ /* 0x000fe20003f24270 */
[----:B------:R-:W-:-:S12]  /*4350*/  VIADD R10, R12, 0x600 ;  /* 0x000006000c0a7836 */ /* 0x000fd80000000000 */
[----:B------:R-:W-:Y:S05]  /*4360*/  @!P1 BRA `(.L_x_3417) ;  /* 0x0000000400989947 */ /* 0x000fea0003800000 */
[----:B------:R-:W-:Y:S02]  /*4370*/  PLOP3.LUT P0, PT, PT, PT, PT, 0x8, 0x80 ;  /* 0x000000000080781c */ /* 0x000fe40003f0e170 */
[----:B------:R-:W-:-:S11]  /*4380*/  IADD3 R12, PT, PT, R18, -0x2ff, RZ ;  /* 0xfffffd01120c7810 */ /* 0x000fd60007ffe0ff */
.L_x_3418:
[----:B------:R-:W0:Y:S01]  /*4390*/  LDS R13, [R10+-0x200] ;  /* 0xfffe00000a0d7984 */ /* 0x000e220000000800 */
[----:B------:R-:W-:-:S03]  /*43a0*/  VIADD R11, R11, 0x400 ;  /* 0x000004000b0b7836 */ /* 0x000fc60000000000 */
[----:B------:R-:W1:Y:S02]  /*43b0*/  LDS R15, [R10+-0x100] ;  /* 0xffff00000a0f7984 */ /* 0x000e640000000800 */
[----:B------:R-:W-:Y:S02]  /*43c0*/  ISETP.GE.AND P1, PT, R11, R12, PT ;  /* 0x0000000c0b00720c */ /* 0x000fe40003f26270 */
[----:B------:R-:W3:Y:S04]  /*43d0*/  LDS R21, [R10] ;  /* 0x000000000a157984 */ /* 0x000ee80000000800 */
[----:B------:R-:W4:Y:S04]  /*43e0*/  LDS R23, [R10+0x100] ;  /* 0x000100000a177984 */ /* 0x000f280000000800 */
[----:B------:R-:W5:Y:S04]  /*43f0*/  LDS R25, [R10+0x200] ;  /* 0x000200000a197984 */ /* 0x000f680000000800 */
[----:B------:R-:W5:Y:S04]  /*4400*/  LDS R27, [R10+0x300] ;  /* 0x000300000a1b7984 */ /* 0x000f680000000800 */
[----:B------:R-:W5:Y:S04]  /*4410*/  LDS R29, [R10+0x400] ;  /* 0x000400000a1d7984 */ /* 0x000f680000000800 */
[----:B------:R-:W5:Y:S04]  /*4420*/  LDS R31, [R10+0x500] ;  /* 0x000500000a1f7984 */ /* 0x000f680000000800 */
[----:B--2---:R-:W2:Y:S04]  /*4430*/  LDS R33, [R10+0x600] ;  /* 0x000600000a217984 */ /* 0x004ea80000000800 */
        /* <DEDUP_REMOVED lines=44> */
[C---:B---3--:R-:W-:Y:S01]  /*4700*/  FADD.FTZ R41, -R0.reuse, R41 ;  /* 0x0000002900297221 */ /* 0x048fe20000010100 */
        /* <DEDUP_REMOVED lines=44> */
.L_x_3417:
[----:B------:R-:W-:Y:S05]  /*49d0*/  BSYNC.RECONVERGENT B1 ;  /* 0x0000000000017941 */ /* 0x000fea0003800200 */
.L_x_3416:
        /* <DEDUP_REMOVED lines=55> */
.L_x_3420:
[----:B------:R-:W-:Y:S05]  /*4d50*/  BSYNC.RECONVERGENT B1 ;  /* 0x0000000000017941 */ /* 0x000fea0003800200 */
.L_x_3419:
        /* <DEDUP_REMOVED lines=27> */
.L_x_3412:
        /* <DEDUP_REMOVED lines=8> */
[----:B------:R-:W-:Y:S01]  /*4f90*/  ISETP.NE.AND P0, PT, R13, 0xc0, PT ;  /* 0x000000c00d00780c */ /* 0x000fe20003f05270 */
[----:B------:R-:W-:Y:S02]  /*4fa0*/  IMAD.MOV.U32 R13, RZ, RZ, R5 ;  /* 0x000000ffff0d7224 */ /* 0x000fe400078e0005 */
[----:B-1----:R-:W-:-:S02]  /*4fb0*/  IMAD R22, R9, UR4, RZ ;  /* 0x0000000409167c24 */ /* 0x002fc4000f8e02ff */
[----:B------:R-:W-:-:S03]  /*4fc0*/  HFMA2 R9, -RZ, RZ, 0, 0 ;  /* 0x00000000ff097431 */ /* 0x000fc600000001ff */
[----:B------:R-:W-:-:S05]  /*4fd0*/  SHF.R.S32.HI R24, RZ, 0x1f, R22 ;  /* 0x0000001fff187819 */ /* 0x000fca0000011416 */
        /* <DEDUP_REMOVED lines=8> */
[----:B------:R-:W-:Y:S01]  /*5060*/  IMAD.IADD R12, R52, 0x1, R15 ;  /* 0x00000001340c7824 */ /* 0x000fe200078e020f */
[----:B------:R-:W-:-:S02]  /*5070*/  MOV R13, R5 ;  /* 0x00000005000d7202 */ /* 0x000fc40000000f00 */
[----:B------:R-:W-:-:S07]  /*5080*/  IADD3 R14, PT, PT, -R10, RZ, RZ ;  /* 0x000000ff0a0e7210 */ /* 0x000fce0007ffe1ff */
.L_x_3423:
[----:B------:R-:W-:-:S06]  /*5090*/  IMAD.MOV.U32 R10, RZ, RZ, R21 ;  /* 0x000000ffff0a7224 */ /* 0x000fcc00078e0015 */
        /* <DEDUP_REMOVED lines=8> */
[----:B------:R-:W-:-:S03]  /*5120*/  MOV R15, RZ ;  /* 0x000000ff000f7202 */ /* 0x000fc60000000f00 */
[----:B------:R-:W-:-:S04]  /*5130*/  @!P0 FMUL.FTZ R20, R20, 1.4426950216293334961 ;  /* 0x3fb8aa3b14148820 */ /* 0x000fc80000410000 */
[----:B------:R-:W0:Y:S01]  /*5140*/  @!P0 MUFU.EX2 R15, R20 ;  /* 0x00000014000f8308 */ /* 0x000e220000000800 */
[----:B------:R-:W-:Y:S01]  /*5150*/  ISETP.NE.AND P0, PT, R14, RZ, PT ;  /* 0x000000ff0e00720c */ /* 0x000fe20003f05270 */
[----:B0-----:R0:W-:Y:S01]  /*5160*/  STS [R12], R15 ;  /* 0x0000000f0c007388 */ /* 0x0011e20000000800 */
[----:B------:R-:W-:Y:S01]  /*5170*/  FADD.FTZ R9, R15, R9 ;  /* 0x000000090f097221 */ /* 0x000fe20000010000 */
[----:B0-----:R-:W-:-:S10]  /*5180*/  IADD3 R12, PT, PT, R12, 0x100, RZ ;  /* 0x000001000c0c7810 */ /* 0x001fd40007ffe0ff */
[----:B------:R-:W-:Y:S05]  /*5190*/  @P0 BRA `(.L_x_3423) ;  /* 0xfffffffc00bc0947 */ /* 0x000fea000383ffff */
.L_x_3422:
[----:B------:R-:W-:Y:S05]  /*51a0*/  BSYNC.RECONVERGENT B1 ;  /* 0x0000000000017941 */ /* 0x000fea0003800200 */
.L_x_3421:
[----:B------:R-:W-:Y:S05]  /*51b0*/  @!P1 BRA `(.L_x_3411) ;  /* 0x0000000000dc9947 */ /* 0x000fea0003800000 */
[----:B------:R-:W1:Y:S01]  /*51c0*/  S2R R12, SR_CgaCtaId ;  /* 0x00000000000c7919 */ /* 0x000e620000008800 */
[----:B------:R-:W3:Y:S01]  /*51d0*/  LDCU.64 UR4, c[0x0][0x420] ;  /* 0x00008400ff0477ac */ /* 0x000ee20008000a00 */
[----:B------:R-:W-:Y:S01]  /*51e0*/  MOV R11, 0x400 ;  /* 0x00000400000b7802 */ /* 0x000fe20000000f00 */
[----:B------:R-:W-:-:S03]  /*51f0*/  IMAD.SHL.U32 R10, R17, 0x4, RZ ;  /* 0x00000004110a7824 */ /* 0x000fc600078e00ff */
[----:B------:R-:W-:Y:S01]  /*5200*/  IADD3 R11, PT, PT, R11, 0x210, RZ ;  /* 0x000002100b0b7810 */ /* 0x000fe20007ffe0ff */
[----:B------:R-:W-:Y:S01]  /*5210*/  IMAD R10, R13, 0x4, -R10 ;  /* 0x000000040d0a7824 */ /* 0x000fe200078e0a0a */
[----:B---3--:R-:W-:-:S04]  /*5220*/  IADD3 R15, P0, P1, R22, UR4, R13 ;  /* 0x00000004160f7c10 */ /* 0x008fc8000f91e00d */
[----:B------:R-:W-:Y:S02]  /*5230*/  IADD3 R15, P2, PT, R15, 0x80, RZ ;  /* 0x000000800f0f7810 */ /* 0x000fe40007f5e0ff */
[----:B-1----:R-:W-:Y:S02]  /*5240*/  LEA R21, R12, R11, 0x18 ;  /* 0x0000000b0c157211 */ /* 0x002fe400078ec0ff */
[----:B------:R-:W-:Y:S02]  /*5250*/  IADD3.X R11, PT, PT, R24, UR5, RZ, P0, P1 ;  /* 0x00000005180b7c10 */ /* 0x000fe400087e24ff */
[----:B------:R-:W-:Y:S02]  /*5260*/  IADD3 R12, PT, PT, R10, 0x200, R21 ;  /* 0x000002000a0c7810 */ /* 0x000fe40007ffe015 */
[----:B------:R-:W-:-:S07]  /*5270*/  IADD3.X R11, PT, PT, RZ, R11, RZ, P2, !PT ;  /* 0x0000000bff0b7210 */ /* 0x000fce00017fe4ff */
.L_x_3424:
[----:B------:R-:W-:-:S05]  /*5280*/  IMAD.MOV.U32 R10, RZ, RZ, R15 ;  /* 0x000000ffff0a7224 */ /* 0x000fca00078e000f */
[----:B------:R-:W3:Y:S04]  /*5290*/  LDG.E.U8 R15, desc[UR36][R10.64+-0x80] ;  /* 0xffff80240a0f7981 */ /* 0x000ee8000c1e1100 */
[----:B------:R-:W4:Y:S04]  /*52a0*/  LDG.E.U8 R14, desc[UR36][R10.64+-0x40] ;  /* 0xffffc0240a0e7981 */ /* 0x000f28000c1e1100 */
[----:B------:R-:W5:Y:S04]  /*52b0*/  LDG.E.U8 R20, desc[UR36][R10.64] ;  /* 0x000000240a147981 */ /* 0x000f68000c1e1100 */
[----:B------:R-:W2:Y:S01]  /*52c0*/  LDG.E.U8 R22, desc[UR36][R10.64+0x40] ;  /* 0x000040240a167981 */ /* 0x000ea2000c1e1100 */
[----:B------:R-:W-:-:S02]  /*52d0*/  IADD3 R13, PT, PT, R13, 0x100, RZ ;  /* 0x000001000d0d7810 */ /* 0x000fc40007ffe0ff */
[----:B---3--:R-:W-:Y:S02]  /*52e0*/  ISETP.NE.AND P0, PT, R15, RZ, PT ;  /* 0x000000ff0f00720c */ /* 0x008fe40003f05270 */
[----:B----4-:R-:W-:Y:S01]  /*52f0*/  ISETP.NE.AND P1, PT, R14, RZ, PT ;  /* 0x000000ff0e00720c */ /* 0x010fe20003f25270 */
[----:B------:R-:W-:Y:S01]  /*5300*/  HFMA2 R14, -RZ, RZ, 0, 0 ;  /* 0x00000000ff0e7431 */ /* 0x000fe200000001ff */
[----:B-----5:R-:W-:Y:S02]  /*5310*/  ISETP.NE.AND P2, PT, R20, RZ, PT ;  /* 0x000000ff1400720c */ /* 0x020fe40003f45270 */
[----:B--2---:R-:W-:-:S07]  /*5320*/  ISETP.NE.AND P3, PT, R22, RZ, PT ;  /* 0x000000ff1600720c */ /* 0x004fce0003f65270 */
[----:B------:R-:W0:Y:S04]  /*5330*/  @!P0 LDS R15, [R12+-0x200] ;  /* 0xfffe00000c0f8984 */ /* 0x000e280000000800 */
[----:B------:R-:W1:Y:S04]  /*5340*/  @!P1 LDS R21, [R12+-0x100] ;  /* 0xffff00000c159984 */ /* 0x000e680000000800 */
[----:B------:R-:W2:Y:S04]  /*5350*/  @!P2 LDS R23, [R12] ;  /* 0x000000000c17a984 */ /* 0x000ea80000000800 */
[----:B------:R-:W3:Y:S01]  /*5360*/  @!P3 LDS R25, [R12+0x100] ;  /* 0x000100000c19b984 */ /* 0x000ee20000000800 */
[----:B0-----:R-:W-:-:S04]  /*5370*/  @!P0 FADD.FTZ R15, -R0, R15 ;  /* 0x0000000f000f8221 */ /* 0x001fc80000010100 */
[----:B------:R-:W-:Y:S01]  /*5380*/  @!P0 FMUL.FTZ R15, R15, 1.4426950216293334961 ;  /* 0x3fb8aa3b0f0f8820 */ /* 0x000fe20000410000 */
[----:B-1----:R-:W-:Y:S01]  /*5390*/  @!P1 FADD.FTZ R20, -R0, R21 ;  /* 0x0000001500149221 */ /* 0x002fe20000010100 */
[----:B------:R-:W-:Y:S02]  /*53a0*/  IMAD.MOV.U32 R21, RZ, RZ, RZ ;  /* 0x000000ffff157224 */ /* 0x000fe400078e00ff */
[----:B------:R0:W1:Y:S01]  /*53b0*/  @!P0 MUFU.EX2 R14, R15 ;  /* 0x0000000f000e8308 */ /* 0x0000620000000800 */
[----:B------:R-:W-:Y:S01]  /*53c0*/  @!P1 FMUL.FTZ R20, R20, 1.4426950216293334961 ;  /* 0x3fb8aa3b14149820 */ /* 0x000fe20000410000 */
[C---:B--2---:R-:W-:Y:S01]  /*53d0*/  @!P2 FADD.FTZ R22, -R0.reuse, R23 ;  /* 0x000000170016a221 */ /* 0x044fe20000010100 */
[----:B------:R-:W-:Y:S01]  /*53e0*/  MOV R23, RZ ;  /* 0x000000ff00177202 */ /* 0x000fe20000000f00 */
[----:B---3--:R-:W-:Y:S01]  /*53f0*/  @!P3 FADD.FTZ R24, -R0, R25 ;  /* 0x000000190018b221 */ /* 0x008fe20000010100 */
[----:B------:R-:W-:Y:S02]  /*5400*/  IMAD.MOV.U32 R25, RZ, RZ, RZ ;  /* 0x000000ffff197224 */ /* 0x000fe400078e00ff */
[----:B------:R-:W-:Y:S01]  /*5410*/  @!P2 FMUL.FTZ R22, R22, 1.4426950216293334961 ;  /* 0x3fb8aa3b1616a820 */ /* 0x000fe20000410000 */
[----:B------:R-:W-:Y:S01]  /*5420*/  ISETP.GT.AND P0, PT, R13, R18, PT ;  /* 0x000000120d00720c */ /* 0x000fe20003f04270 */
[----:B------:R1:W2:Y:S01]  /*5430*/  @!P1 MUFU.EX2 R21, R20 ;  /* 0x0000001400159308 */ /* 0x0002a20000000800 */
        /* <DEDUP_REMOVED lines=15> */
.L_x_3411:
[----:B------:R-:W-:Y:S05]  /*5530*/  BSYNC.RECONVERGENT B0 ;  /* 0x0000000000007941 */ /* 0x000fea0003800200 */
.L_x_3410:
[----:B0-----:R-:W0:Y:S01]  /*5540*/  SHFL.BFLY PT, R0, R9, 0x10, 0x1f ;  /* 0x0e001f0009007f89 */ /* 0x001e2200000e0000 */
[C---:B------:R-:W-:Y:S01]  /*5550*/  ISETP.NE.AND P0, PT, R6.reuse, RZ, PT ;  /* 0x000000ff0600720c */ /* 0x040fe20003f05270 */
[----:B------:R-:W1:Y:S01]  /*5560*/  LDCU.U8 UR6, c[0x0][0x48c] ;  /* 0x00009180ff0677ac */ /* 0x000e620008000000 */
[----:B------:R-:W-:Y:S01]  /*5570*/  ISETP.GT.U32.AND P1, PT, R6, 0x1, PT ;  /* 0x000000010600780c */ /* 0x000fe20003f24070 */
[----:B------:R-:W3:Y:S01]  /*5580*/  S2R R51, SR_CTAID.X ;  /* 0x0000000000337919 */ /* 0x000ee20000002500 */
[----:B------:R-:W3:Y:S01]  /*5590*/  S2UR UR4, SR_CTAID.Y ;  /* 0x00000000000479c3 */ /* 0x000ee20000002600 */
[----:B-1----:R-:W-:Y:S01]  /*55a0*/  UISETP.NE.AND UP0, UPT, UR6, URZ, UPT ;  /* 0x000000ff0600728c */ /* 0x002fe2000bf05270 */
[----:B0-----:R-:W-:-:S05]  /*55b0*/  FADD.FTZ R10, R0, R9 ;  /* 0x00000009000a7221 */ /* 0x001fca0000010000 */
[----:B----4-:R-:W0:Y:S02]  /*55c0*/  SHFL.BFLY PT, R11, R10, 0x8, 0x1f ;  /* 0x0d001f000a0b7f89 */ /* 0x010e2400000e0000 */
[----:B0-----:R-:W-:-:S05]  /*55d0*/  FADD.FTZ R11, R10, R11 ;  /* 0x0000000b0a0b7221 */ /* 0x001fca0000010000 */
[----:B------:R-:W0:Y:S02]  /*55e0*/  SHFL.BFLY PT, R0, R11, 0x4, 0x1f ;  /* 0x0c801f000b007f89 */ /* 0x000e2400000e0000 */
[----:B0-----:R-:W-:Y:S01]  /*55f0*/  FADD.FTZ R12, R11, R0 ;  /* 0x000000000b0c7221 */ /* 0x001fe20000010000 */
[----:B------:R-:W-:-:S04]  /*5600*/  SHF.R.U32.HI R0, RZ, 0x5, R50 ;  /* 0x00000005ff007819 */ /* 0x000fc80000011632 */
[----:B------:R-:W0:Y:S01]  /*5610*/  SHFL.BFLY PT, R13, R12, 0x2, 0x1f ;  /* 0x0c401f000c0d7f89 */ /* 0x000e2200000e0000 */
[----:B------:R-:W-:Y:S02]  /*5620*/  @!P0 IMAD R7, R0, 0x4, R7 ;  /* 0x0000000400078824 */ /* 0x000fe400078e0207 */
[----:B0-----:R-:W-:Y:S02]  /*5630*/  FADD.FTZ R13, R12, R13 ;  /* 0x0000000d0c0d7221 */ /* 0x001fe40000010000 */
[----:B------:R-:W3:Y:S03]  /*5640*/  LDC R12, c[0x0][0x3f8] ;  /* 0x0000fe00ff0c7b82 */ /* 0x000ee60000000800 */
[----:B------:R-:W0:Y:S02]  /*5650*/  SHFL.BFLY PT, R14, R13, 0x1, 0x1f ;  /* 0x0c201f000d0e7f89 */ /* 0x000e2400000e0000 */
[----:B0-----:R-:W-:-:S05]  /*5660*/  FADD.FTZ R14, R13, R14 ;  /* 0x0000000e0d0e7221 */ /* 0x001fca0000010000 */
[----:B------:R0:W-:Y:S01]  /*5670*/  @!P0 STS [R7+0x8], R14 ;  /* 0x0000080e07008388 */ /* 0x0001e20000000800 */
[----:B------:R-:W-:Y:S01]  /*5680*/  BAR.SYNC.DEFER_BLOCKING 0x0 ;  /* 0x0000000000007b1d */ /* 0x000fe20000010000 */
[----:B------:R-:W-:Y:S02]  /*5690*/  ISETP.GT.AND P0, PT, R5, R18, PT ;  /* 0x000000120500720c */ /* 0x000fe40003f04270 */
[----:B0-----:R-:W-:-:S03]  /*56a0*/  CS2R R6, SRZ ;  /* 0x0000000000067805 */ /* 0x001fc6000001ff00 */
[----:B------:R3:W0:Y:S02]  /*56b0*/  @!P1 LDS R14, [R8+0x8] ;  /* 0x00000800080e9984 */ /* 0x0006240000000800 */
[----:B---3--:R-:W-:Y:S02]  /*56c0*/  IMAD R8, R12, UR4, R51 ;  /* 0x000000040c087c24 */ /* 0x008fe4000f8e0233 */
[----:B0-----:R-:W0:Y:S02]  /*56d0*/  SHFL.BFLY PT, R9, R14, 0x1, 0x1f ;  /* 0x0c201f000e097f89 */ /* 0x001e2400000e0000 */
        /* <DEDUP_REMOVED lines=11> */
.L_x_3425:
        /* <DEDUP_REMOVED lines=21> */
[----:B-1----:R-:W-:-:S06]  /*58e0*/  ULEA UR4, UR5, UR4, 0x18 ;  /* 0x0000000405047291 */ /* 0x002fcc000f8ec0ff */
[----:B------:R-:W-:-:S07]  /*58f0*/  VIADD R4, R52, UR4 ;  /* 0x0000000434047c36 */ /* 0x000fce0008000000 */
.L_x_3431:
[----:B------:R-:W0:Y:S01]  /*5900*/  LDS R6, [R4] ;  /* 0x0000000004067984 */ /* 0x000e220000000800 */
[----:B------:R-:W-:-:S04]  /*5910*/  IADD3 R7, PT, PT, R7, 0x1, RZ ;  /* 0x0000000107077810 */ /* 0x000fc80007ffe0ff */
[----:B------:R-:W-:Y:S01]  /*5920*/  ISETP.NE.AND P0, PT, R7, RZ, PT ;  /* 0x000000ff0700720c */ /* 0x000fe20003f05270 */
[----:B0-----:R-:W-:-:S05]  /*5930*/  FMUL.FTZ R11, R6, R9 ;  /* 0x00000009060b7220 */ /* 0x001fca0000410000 */
[----:B------:R0:W-:Y:S02]  /*5940*/  STS [R4], R11 ;  /* 0x0000000b04007388 */ /* 0x0001e40000000800 */
[----:B0-----:R-:W-:-:S05]  /*5950*/  VIADD R4, R4, 0x100 ;  /* 0x0000010004047836 */ /* 0x001fca0000000000 */
[----:B------:R-:W-:Y:S05]  /*5960*/  @P0 BRA `(.L_x_3431) ;  /* 0xfffffffc00e40947 */ /* 0x000fea000383ffff */
.L_x_3430:
[----:B------:R-:W-:Y:S05]  /*5970*/  BSYNC.RECONVERGENT B1 ;  /* 0x0000000000017941 */ /* 0x000fea0003800200 */
.L_x_3429:
[----:B------:R-:W-:Y:S05]  /*5980*/  @!P1 BRA `(.L_x_3427) ;  /* 0x0000001400109947 */ /* 0x000fea0003800000 */
[----:B------:R-:W1:Y:S01]  /*5990*/  S2UR UR5, SR_CgaCtaId ;  /* 0x00000000000579c3 */ /* 0x000e620000008800 */
[----:B------:R-:W-:Y:S01]  /*59a0*/  UMOV UR4, 0x400 ;  /* 0x0000040000047882 */ /* 0x000fe20000000000 */
[----:B------:R-:W-:Y:S01]  /*59b0*/  SHF.L.U32 R4, R17, 0x2, RZ ;  /* 0x0000000211047819 */ /* 0x000fe200000006ff */
[----:B------:R-:W-:Y:S01]  /*59c0*/  UIADD3 UR4, UPT, UPT, UR4, 0x210, URZ ;  /* 0x0000021004047890 */ /* 0x000fe2000fffe0ff */
[----:B------:R-:W-:-:S03]  /*59d0*/  IADD3 R21, PT, PT, R5, 0x100, RZ ;  /* 0x0000010005157810 */ /* 0x000fc60007ffe0ff */
[----:B------:R-:W-:Y:S01]  /*59e0*/  IMAD R4, R5, 0x4, -R4 ;  /* 0x0000000405047824 */ /* 0x000fe200078e0a04 */
[----:B------:R-:W-:Y:S01]  /*59f0*/  ISETP.GT.AND P0, PT, R21, R18, PT ;  /* 0x000000121500720c */ /* 0x000fe20003f04270 */
[----:B-1----:R-:W-:-:S06]  /*5a00*/  ULEA UR4, UR5, UR4, 0x18 ;  /* 0x0000000405047291 */ /* 0x002fcc000f8ec0ff */
[----:B------:R-:W-:-:S03]  /*5a10*/  VIADD R5, R4, UR4 ;  /* 0x0000000404057c36 */ /* 0x000fc60008000000 */
        /* <DEDUP_REMOVED lines=13> */
[----:B0-----:R-:W-:Y:S01]  /*5af0*/  IADD3 R4, PT, PT, -R21, R18, RZ ;  /* 0x0000001215047210 */ /* 0x001fe20007ffe1ff */
[----:B------:R-:W-:Y:S01]  /*5b00*/  BSSY.RECONVERGENT B1, `(.L_x_3432) ;  /* 0x000003b000017945 */ /* 0x000fe20003800200 */
[----:B------:R-:W-:Y:S01]  /*5b10*/  VIADD R5, R5, 0x600 ;  /* 0x0000060005057836 */ /* 0x000fe20000000000 */
[----:B------:R-:W-:Y:S02]  /*5b20*/  PLOP3.LUT P0, PT, PT, PT, PT, 0x80, 0x8 ;  /* 0x000000000008781c */ /* 0x000fe40003f0f070 */
[----:B------:R-:W-:-:S13]  /*5b30*/  ISETP.GT.AND P1, PT, R4, 0x2ff, PT ;  /* 0x000002ff0400780c */ /* 0x000fda0003f24270 */
[----:B------:R-:W-:Y:S05]  /*5b40*/  @!P1 BRA `(.L_x_3433) ;  /* 0x0000000000d89947 */ /* 0x000fea0003800000 */
[----:B------:R-:W-:Y:S02]  /*5b50*/  PLOP3.LUT P0, PT, PT, PT, PT, 0x8, 0x80 ;  /* 0x000000000080781c */ /* 0x000fe40003f0e170 */
[----:B------:R-:W-:-:S11]  /*5b60*/  IADD3 R42, PT, PT, R18, -0x2ff, RZ ;  /* 0xfffffd01122a7810 */ /* 0x000fd60007ffe0ff */
.L_x_3434:
        /* <DEDUP_REMOVED lines=12> */
[----:B------:R-:W5:Y:S01]  /*5c30*/  LDS R30, [R5+0x800] ;  /* 0x00080000051e7984 */ /* 0x000f620000000800 */
[----:B0-----:R-:W-:-:S03]  /*5c40*/  FMUL.FTZ R4, R9, R4 ;  /* 0x0000000409047220 */ /* 0x001fc60000410000 */
[----:B--2---:R-:W0:Y:S01]  /*5c50*/  LDS R32, [R5+0x900] ;  /* 0x0009000005207984 */ /* 0x004e220000000800 */
[----:B-1----:R-:W-:-:S03]  /*5c60*/  FMUL.FTZ R6, R9, R6 ;  /* 0x0000000609067220 */ /* 0x002fc60000410000 */
[----:B------:R-:W1:Y:S01]  /*5c70*/  LDS R34, [R5+0xa00] ;  /* 0x000a000005227984 */ /* 0x000e620000000800 */
[----:B---3--:R-:W-:-:S03]  /*5c80*/  FMUL.FTZ R10, R9, R10 ;  /* 0x0000000a090a7220 */ /* 0x008fc60000410000 */
[----:B------:R-:W2:Y:S01]  /*5c90*/  LDS R36, [R5+0xb00] ;  /* 0x000b000005247984 */ /* 0x000ea20000000800 */
[----:B----4-:R-:W-:-:S03]  /*5ca0*/  FMUL.FTZ R12, R9, R12 ;  /* 0x0000000c090c7220 */ /* 0x010fc60000410000 */
[----:B------:R-:W3:Y:S01]  /*5cb0*/  LDS R38, [R5+0xc00] ;  /* 0x000c000005267984 */ /* 0x000ee20000000800 */
[----:B-----5:R-:W-:-:S03]  /*5cc0*/  FMUL.FTZ R14, R9, R14 ;  /* 0x0000000e090e7220 */ /* 0x020fc60000410000 */
[----:B------:R-:W4:Y:S01]  /*5cd0*/  LDS R40, [R5+0xd00] ;  /* 0x000d000005287984 */ /* 0x000f220000000800 */
        /* <DEDUP_REMOVED lines=15> */
[----:B--2---:R-:W-:-:S03]  /*5dd0*/  FMUL.FTZ R36, R9, R36 ;  /* 0x0000002409247220 */ /* 0x004fc60000410000 */
        /* <DEDUP_REMOVED lines=13> */
.L_x_3433:
[----:B------:R-:W-:Y:S05]  /*5eb0*/  BSYNC.RECONVERGENT B1 ;  /* 0x0000000000017941 */ /* 0x000fea0003800200 */
.L_x_3432:
        /* <DEDUP_REMOVED lines=30> */
[----:B0-----:R-:W-:-:S07]  /*60a0*/  VIADD R5, R5, 0x800 ;  /* 0x0000080005057836 */ /* 0x001fce0000000000 */
.L_x_3436:
[----:B------:R-:W-:Y:S05]  /*60b0*/  BSYNC.RECONVERGENT B1 ;  /* 0x0000000000017941 */ /* 0x000fea0003800200 */
.L_x_3435:
        /* <DEDUP_REMOVED lines=15> */
.L_x_3428:
        /* <DEDUP_REMOVED lines=12> */
[----:B------:R-:W-:Y:S01]  /*6270*/  UMOV UR4, 0x400 ;  /* 0x0000040000047882 */ /* 0x000fe20000000000 */
[C---:B------:R-:W-:Y:S01]  /*6280*/  SHF.L.U32 R10, R4.reuse, 0x6, RZ ;  /* 0x00000006040a7819 */ /* 0x040fe200000006ff */
[----:B------:R-:W-:Y:S01]  /*6290*/  UIADD3 UR4, UPT, UPT, UR4, 0x210, URZ ;  /* 0x0000021004047890 */ /* 0x000fe2000fffe0ff */
[----:B------:R-:W-:Y:S01]  /*62a0*/  LOP3.LUT R4, R4, 0x3, RZ, 0xc0, !PT ;  /* 0x0000000304047812 */ /* 0x000fe200078ec0ff */
[----:B------:R-:W-:Y:S01]  /*62b0*/  IMAD.X R12, RZ, RZ, R7, P0 ;  /* 0x000000ffff0c7224 */ /* 0x000fe200000e0607 */
[----:B------:R-:W-:-:S04]  /*62c0*/  LOP3.LUT R10, R10, 0xc0, RZ, 0xc0, !PT ;  /* 0x000000c00a0a7812 */ /* 0x000fc800078ec0ff */
[----:B------:R-:W-:Y:S02]  /*62d0*/  IADD3 R5, PT, PT, R5, R10, RZ ;  /* 0x0000000a05057210 */ /* 0x000fe40007ffe0ff */
[----:B---3--:R-:W-:-:S04]  /*62e0*/  LEA R14, P0, R15, UR8, 0x2 ;  /* 0x000000080f0e7c11 */ /* 0x008fc8000f8010ff */
[----:B------:R-:W-:Y:S01]  /*62f0*/  LEA.HI.X R15, R15, UR9, R12, 0x2, P0 ;  /* 0x000000090f0f7c11 */ /* 0x000fe200080f140c */
[----:B-1----:R-:W-:Y:S01]  /*6300*/  ULEA UR4, UR5, UR4, 0x18 ;  /* 0x0000000405047291 */ /* 0x002fe2000f8ec0ff */
[----:B------:R-:W-:-:S05]  /*6310*/  IMAD.MOV R12, RZ, RZ, -R4 ;  /* 0x000000ffff0c7224 */ /* 0x000fca00078e0a04 */
[----:B------:R-:W-:-:S07]  /*6320*/  IADD3 R4, PT, PT, R52, UR4, RZ ;  /* 0x0000000434047c10 */ /* 0x000fce000fffe0ff */
.L_x_3439:
[----:B-1----:R-:W0:Y:S01]  /*6330*/  LDS R10, [R4] ;  /* 0x00000000040a7984 */ /* 0x002e220000000800 */
[----:B------:R-:W-:Y:S01]  /*6340*/  MOV R11, R15 ;  /* 0x0000000f000b7202 */ /* 0x000fe20000000f00 */
[----:B------:R-:W-:-:S05]  /*6350*/  VIADD R12, R12, 0x1 ;  /* 0x000000010c0c7836 */ /* 0x000fca0000000000 */
[----:B------:R-:W-:Y:S01]  /*6360*/  ISETP.NE.AND P0, PT, R12, RZ, PT ;  /* 0x000000ff0c00720c */ /* 0x000fe20003f05270 */
[----:B0-----:R-:W-:Y:S01]  /*6370*/  FMUL.FTZ R13, R10, R9 ;  /* 0x000000090a0d7220 */ /* 0x001fe20000410000 */
[----:B------:R-:W-:Y:S01]  /*6380*/  IMAD.MOV.U32 R10, RZ, RZ, R14 ;  /* 0x000000ffff0a7224 */ /* 0x000fe200078e000e */
[----:B------:R-:W-:-:S03]  /*6390*/  IADD3 R14, P2, PT, R14, 0x100, RZ ;  /* 0x000001000e0e7810 */ /* 0x000fc60007f5e0ff */
[----:B------:R0:W-:Y:S01]  /*63a0*/  STS [R4], R13 ;  /* 0x0000000d04007388 */ /* 0x0001e20000000800 */
[----:B------:R-:W-:-:S03]  /*63b0*/  IADD3.X R15, PT, PT, RZ, R15, RZ, P2, !PT ;  /* 0x0000000fff0f7210 */ /* 0x000fc600017fe4ff */
[----:B------:R1:W-:Y:S01]  /*63c0*/  STG.E desc[UR36][R10.64], R13 ;  /* 0x0000000d0a007986 */ /* 0x0003e2000c101924 */
[----:B0-----:R-:W-:Y:S02]  /*63d0*/  VIADD R4, R4, 0x100 ;  /* 0x0000010004047836 */ /* 0x001fe40000000000 */
[----:B------:R-:W-:Y:S05]  /*63e0*/  @P0 BRA `(.L_x_3439) ;  /* 0xfffffffc00d00947 */ /* 0x000fea000383ffff */
.L_x_3438:
[----:B------:R-:W-:Y:S05]  /*63f0*/  BSYNC.RECONVERGENT B1 ;  /* 0x0000000000017941 */ /* 0x000fea0003800200 */
.L_x_3437:
[----:B------:R-:W-:Y:S05]  /*6400*/  @!P1 BRA `(.L_x_3427) ;  /* 0x0000000800709947 */ /* 0x000fea0003800000 */
[----:B-1----:R-:W1:Y:S01]  /*6410*/  S2R R10, SR_CgaCtaId ;  /* 0x00000000000a7919 */ /* 0x002e620000008800 */
        /* <DEDUP_REMOVED lines=8> */
[----:B------:R-:W-:Y:S02]  /*64a0*/  LEA.HI.X R12, R6, UR5, R7, 0x2, P0 ;  /* 0x00000005060c7c11 */ /* 0x000fe400080f1407 */
[----:B------:R-:W-:Y:S01]  /*64b0*/  IADD3 R7, PT, PT, R4, 0x210, RZ ;  /* 0x0000021004077810 */ /* 0x000fe20007ffe0ff */
[----:B------:R-:W-:Y:S01]  /*64c0*/  IMAD.SHL.U32 R4, R17, 0x4, RZ ;  /* 0x0000000411047824 */ /* 0x000fe200078e00ff */
[----:B------:R-:W-:-:S04]  /*64d0*/  IADD3 R6, P0, PT, R11, 0x200, RZ ;  /* 0x000002000b067810 */ /* 0x000fc80007f1e0ff */
[----:B------:R-:W-:Y:S02]  /*64e0*/  LEA R4, R5, -R4, 0x2 ;  /* 0x8000000405047211 */ /* 0x000fe400078e10ff */
[----:B-1----:R-:W-:Y:S01]  /*64f0*/  LEA R11, R10, R7, 0x18 ;  /* 0x000000070a0b7211 */ /* 0x002fe200078ec0ff */
[----:B------:R-:W-:Y:S01]  /*6500*/  IMAD.X R7, RZ, RZ, R12, P0 ;  /* 0x000000ffff077224 */ /* 0x000fe200000e060c */
[----:B------:R-:W-:Y:S02]  /*6510*/  PLOP3.LUT P0, PT, PT, PT, PT, 0x80, 0x8 ;  /* 0x000000000008781c */ /* 0x000fe40003f0f070 */
[----:B------:R-:W-:Y:S01]  /*6520*/  IADD3 R4, PT, PT, R4, 0x200, R11 ;  /* 0x0000020004047810 */ /* 0x000fe20007ffe00b */
[----:B------:R-:W-:Y:S10]  /*6530*/  @!P1 BRA `(.L_x_3441) ;  /* 0x0000000400289947 */ /* 0x000ff40003800000 */
[----:B------:R-:W-:Y:S02]  /*6540*/  PLOP3.LUT P0, PT, PT, PT, PT, 0x8, 0x80 ;  /* 0x000000000080781c */ /* 0x000fe40003f0e170 */
[----:B------:R-:W-:-:S11]  /*6550*/  IADD3 R44, PT, PT, R18, -0x2ff, RZ ;  /* 0xfffffd01122c7810 */ /* 0x000fd60007ffe0ff */
.L_x_3442:
[----:B------:R-:W0:Y:S01]  /*6560*/  LDS R10, [R4+-0x200] ;  /* 0xfffe0000040a7984 */ /* 0x000e220000000800 */
[----:B------:R-:W-:-:S03]  /*6570*/  VIADD R5, R5, 0x400 ;  /* 0x0000040005057836 */ /* 0x000fc60000000000 */
[----:B------:R-:W1:Y:S02]  /*6580*/  LDS R12, [R4+-0x100] ;  /* 0xffff0000040c7984 */ /* 0x000e640000000800 */
[----:B------:R-:W-:Y:S02]  /*6590*/  ISETP.GE.AND P1, PT, R5, R44, PT ;  /* 0x0000002c0500720c */ /* 0x000fe40003f26270 */
[----:B------:R-:W3:Y:S04]  /*65a0*/  LDS R14, [R4] ;  /* 0x00000000040e7984 */ /* 0x000ee80000000800 */
[----:B------:R-:W-:Y:S04]  /*65b0*/  LDS R30, [R4+0x600] ;  /* 0x00060000041e7984 */ /* 0x000fe80000000800 */
[----:B------:R-:W4:Y:S04]  /*65c0*/  LDS R20, [R4+0x100] ;  /* 0x0001000004147984 */ /* 0x000f280000000800 */
[----:B------:R-:W5:Y:S04]  /*65d0*/  LDS R22, [R4+0x200] ;  /* 0x0002000004167984 */ /* 0x000f680000000800 */
[----:B------:R-:W5:Y:S04]  /*65e0*/  LDS R24, [R4+0x300] ;  /* 0x0003000004187984 */ /* 0x000f680000000800 */
[----:B------:R-:W5:Y:S04]  /*65f0*/  LDS R26, [R4+0x400] ;  /* 0x00040000041a7984 */ /* 0x000f680000000800 */
[----:B------:R-:W5:Y:S04]  /*6600*/  LDS R28, [R4+0x500] ;  /* 0x00050000041c7984 */ /* 0x000f680000000800 */
[----:B--2---:R-:W2:Y:S01]  /*6610*/  LDS R32, [R4+0x700] ;  /* 0x0007000004207984 */ /* 0x004ea20000000800 */
        /* <DEDUP_REMOVED lines=11> */
[----:B------:R-:W-:-:S03]  /*66d0*/  FMUL.FTZ R25, R9, R24 ;  /* 0x0000001809197220 */ /* 0x000fc60000410000 */
[----:B------:R-:W-:Y:S01]  /*66e0*/  STG.E desc[UR36][R6.64+-0x100], R13 ;  /* 0xffff000d06007986 */ /* 0x000fe2000c101924 */
[----:B------:R-:W-:-:S03]  /*66f0*/  FMUL.FTZ R27, R9, R26 ;  /* 0x0000001a091b7220 */ /* 0x000fc60000410000 */
[----:B------:R5:W-:Y:S04]  /*6700*/  STS [R4+-0x100], R13 ;  /* 0xffff000d04007388 */ /* 0x000be80000000800 */
[----:B------:R-:W-:Y:S04]  /*6710*/  STG.E desc[UR36][R6.64+-0x200], R11 ;  /* 0xfffe000b06007986 */ /* 0x000fe8000c101924 */
[----:B------:R2:W-:Y:S01]  /*6720*/  STS [R4+-0x200], R11 ;  /* 0xfffe000b04007388 */ /* 0x0005e20000000800 */
[----:B-----5:R-:W-:-:S03]  /*6730*/  FMUL.FTZ R13, R9, R30 ;  /* 0x0000001e090d7220 */ /* 0x020fc60000410000 */
[----:B------:R-:W-:Y:S04]  /*6740*/  STG.E desc[UR36][R6.64], R15 ;  /* 0x0000000f06007986 */ /* 0x000fe8000c101924 */
[----:B------:R5:W-:Y:S01]  /*6750*/  STS [R4], R15 ;  /* 0x0000000f04007388 */ /* 0x000be20000000800 */
[----:B--2---:R-:W-:-:S03]  /*6760*/  FMUL.FTZ R11, R9, R28 ;  /* 0x0000001c090b7220 */ /* 0x004fc60000410000 */
[----:B------:R-:W-:Y:S04]  /*6770*/  STG.E desc[UR36][R6.64+0x600], R13 ;  /* 0x0006000d06007986 */ /* 0x000fe8000c101924 */
[----:B------:R0:W-:Y:S01]  /*6780*/  STS [R4+0x600], R13 ;  /* 0x0006000d04007388 */ /* 0x0001e20000000800 */
[----:B-----5:R-:W-:-:S03]  /*6790*/  FMUL.FTZ R15, R9, R32 ;  /* 0x00000020090f7220 */ /* 0x020fc60000410000 */
        /* <DEDUP_REMOVED lines=36> */
.L_x_3441:
[----:B------:R-:W-:Y:S05]  /*69e0*/  BSYNC.RECONVERGENT B1 ;  /* 0x0000000000017941 */ /* 0x000fea0003800200 */
.L_x_3440:
        /* <DEDUP_REMOVED lines=43> */
.L_x_3444:
[----:B------:R-:W-:Y:S05]  /*6ca0*/  BSYNC.RECONVERGENT B1 ;  /* 0x0000000000017941 */ /* 0x000fea0003800200 */
.L_x_3443:
        /* <DEDUP_REMOVED lines=18> */
.L_x_3427:
[----:B------:R-:W-:Y:S05]  /*6dd0*/  BSYNC.RECONVERGENT B0 ;  /* 0x0000000000007941 */ /* 0x000fea0003800200 */
.L_x_3426:
[----:B------:R-:W3:Y:S01]  /*6de0*/  LDCU.64 UR4, c[0x0][0x3b0] ;  /* 0x00007600ff0477ac */ /* 0x000ee20008000a00 */
[----:B0-----:R-:W-:Y:S01]  /*6df0*/  LEA.HI R4, R18, R18, RZ, 0x1 ;  /* 0x0000001212047211 */ /* 0x001fe200078f08ff */
[----:B------:R-:W0:Y:S01]  /*6e00*/  LDC.64 R48, c[0x0][0x3c0] ;  /* 0x0000f000ff307b82 */ /* 0x000e220000000a00 */
[----:B------:R-:W-:Y:S02]  /*6e10*/  LOP3.LUT R52, R52, 0x7c, RZ, 0xc0, !PT ;  /* 0x0000007c34347812 */ /* 0x000fe400078ec0ff */
[----:B------:R-:W-:Y:S02]  /*6e20*/  CS2R R6, SRZ ;  /* 0x0000000000067805 */ /* 0x000fe4000001ff00 */
[----:B------:R-:W-:-:S04]  /*6e30*/  LOP3.LUT R53, R4, 0xfffffffe, RZ, 0xc0, !PT ;  /* 0xfffffffe04357812 */ /* 0x000fc800078ec0ff */
[----:B------:R-:W-:Y:S02]  /*6e40*/  IADD3 R53, PT, PT, -R53, R18, RZ ;  /* 0x0000001235357210 */ /* 0x000fe40007ffe1ff */
[----:B---3--:R-:W-:Y:S01]  /*6e50*/  ISETP.NE.U32.AND P0, PT, RZ, UR4, PT ;  /* 0x00000004ff007c0c */ /* 0x008fe2000bf05070 */
[----:B------:R-:W3:Y:S03]  /*6e60*/  LDCU UR4, c[0x0][0x3f4] ;  /* 0x00007e80ff0477ac */ /* 0x000ee60008000800 */
[----:B------:R-:W-:-:S04]  /*6e70*/  ISETP.NE.AND.EX P0, PT, RZ, UR5, PT, P0 ;  /* 0x00000005ff007c0c */ /* 0x000fc8000bf05300 */
[----:B------:R-:W-:-:S13]  /*6e80*/  ISETP.NE.OR P0, PT, R0, R53, !P0 ;  /* 0x000000350000720c */ /* 0x000fda0004705670 */
[----:B-1----:R-:W1:Y:S01]  /*6e90*/  @!P0 LDC.64 R10, c[0x0][0x3b0] ;  /* 0x0000ec00ff0a8b82 */ /* 0x002e620000000a00 */
[----:B------:R-:W-:Y:S01]  /*6ea0*/  @!P0 IMAD R5, R51, 0x80, R52 ;  /* 0x0000008033058824 */ /* 0x000fe200078e0234 */
[----:B---3--:R-:W-:Y:S01]  /*6eb0*/  MOV R55, UR4 ;  /* 0x0000000400377c02 */ /* 0x008fe20008000f00 */
[----:B------:R-:W-:-:S03]  /*6ec0*/  IMAD.IADD R54, R17, 0x1, R0 ;  /* 0x0000000111367824 */ /* 0x000fc600078e0200 */
[-C--:B------:R-:W-:Y:S01]  /*6ed0*/  VIMNMX R57, PT, PT, R18, R55.reuse, PT ;  /* 0x0000003712397248 */ /* 0x080fe20003fe0100 */
[----:B------:R-:W-:Y:S02]  /*6ee0*/  IMAD R3, R3, R55, R52 ;  /* 0x0000003703037224 */ /* 0x000fe400078e0234 */
[----:B-1----:R-:W-:Y:S01]  /*6ef0*/  @!P0 IMAD.WIDE.U32 R10, R5, 0x4, R10 ;  /* 0x00000004050a8825 */ /* 0x002fe200078e000a */
[----:B------:R-:W-:-:S06]  /*6f00*/  CS2R R4, SRZ ;  /* 0x0000000000047805 */ /* 0x000fcc000001ff00 */
[----:B------:R1:W5:Y:S01]  /*6f10*/  @!P0 LDG.E.128 R4, desc[UR36][R10.64] ;  /* 0x000000240a048981 */ /* 0x000362000c1e1d00 */
[----:B------:R-:W-:Y:S01]  /*6f20*/  BAR.SYNC.DEFER_BLOCKING 0x0 ;  /* 0x0000000000007b1d */ /* 0x000fe20000010000 */
[----:B------:R-:W-:Y:S01]  /*6f30*/  ISETP.GE.AND P0, PT, R54, R57, PT ;  /* 0x000000393600720c */ /* 0x000fe20003f06270 */
[----:B0-----:R-:W-:Y:S01]  /*6f40*/  IMAD.WIDE R48, R3, 0x4, R48 ;  /* 0x0000000403307825 */ /* 0x001fe200078e0230 */
[----:B------:R-:W-:Y:S02]  /*6f50*/  SHF.L.U32 R3, R8, 0x7, RZ ;  /* 0x0000000708037819 */ /* 0x000fe400000006ff */
[----:B------:R-:W-:Y:S01]  /*6f60*/  CS2R R8, SRZ ;  /* 0x0000000000087805 */ /* 0x000fe2000001ff00 */
[----:B------:R-:W-:Y:S01]  /*6f70*/  BSSY.RECONVERGENT B0, `(.L_x_3445) ;  /* 0x00000b7000007945 */ /* 0x000fe20003800200 */
[----:B-1----:R-:W-:-:S07]  /*6f80*/  CS2R R10, SRZ ;  /* 0x00000000000a7805 */ /* 0x002fce000001ff00 */
[----:B------:R-:W-:Y:S05]  /*6f90*/  @P0 BRA `(.L_x_3446) ;  /* 0x0000000800d00947 */ /* 0x000fea0003800000 */
[----:B------:R-:W-:Y:S01]  /*6fa0*/  VIADDMNMX R57, R54, 0x2, R57, !PT ;  /* 0x0000000236397846 */ /* 0x000fe20007800139 */
[----:B------:R-:W-:Y:S01]  /*6fb0*/  BSSY.RECONVERGENT B1, `(.L_x_3447) ;  /* 0x0000059000017945 */ /* 0x000fe20003800200 */
[----:B------:R-:W-:Y:S01]  /*6fc0*/  LOP3.LUT R8, RZ, R17, RZ, 0x33, !PT ;  /* 0x00000011ff087212 */ /* 0x000fe200078e33ff */
[----:B------:R-:W-:Y:S01]  /*6fd0*/  IMAD.MOV.U32 R56, RZ, RZ, R54 ;  /* 0x000000ffff387224 */ /* 0x000fe200078e0036 */
[----:B------:R-:W-:Y:S02]  /*6fe0*/  CS2R R10, SRZ ;  /* 0x00000000000a7805 */ /* 0x000fe4000001ff00 */
[----:B------:R-:W-:Y:S02]  /*6ff0*/  IADD3 R57, PT, PT, -R0, R57, R8 ;  /* 0x0000003900397210 */ /* 0x000fe40007ffe108 */
        /* <DEDUP_REMOVED lines=8> */
[----:B------:R-:W-:Y:S01]  /*7080*/  IMAD.MOV.U32 R58, RZ, RZ, RZ ;  /* 0x000000ffff3a7224 */ /* 0x000fe200078e00ff */
[----:B------:R-:W-:Y:S02]  /*7090*/  LOP3.LUT R61, R59, 0xfffffff8, RZ, 0xc0, !PT ;  /* 0xfffffff83b3d7812 */ /* 0x000fe400078ec0ff */
[----:B------:R-:W-:Y:S02]  /*70a0*/  IADD3 R8, PT, PT, R8, 0x210, RZ ;  /* 0x0000021008087810 */ /* 0x000fe40007ffe0ff */
[----:B------:R-:W-:Y:S02]  /*70b0*/  MOV R56, R54 ;  /* 0x0000003600387202 */ /* 0x000fe40000000f00 */
[----:B0-----:R-:W-:Y:S01]  /*70c0*/  LEA R60, R13, R8, 0x18 ;  /* 0x000000080d3c7211 */ /* 0x001fe200078ec0ff */
[----:B------:R-:W-:-:S07]  /*70d0*/  IMAD.MOV.U32 R8, RZ, RZ, RZ ;  /* 0x000000ffff087224 */ /* 0x000fce00078e00ff */
.L_x_3449:
[----:B------:R-:W-:-:S04]  /*70e0*/  SHF.L.U32 R39, R56, 0x7, RZ ;  /* 0x0000000738277819 */ /* 0x000fc800000006ff */
[C---:B------:R-:W-:Y:S01]  /*70f0*/  IADD3 R25, PT, PT, R39.reuse, 0x200, RZ ;  /* 0x0000020027197810 */ /* 0x040fe20007ffe0ff */
[----:B------:R-:W-:-:S04]  /*7100*/  IMAD.WIDE.U32 R12, R39, 0x4, R48 ;  /* 0x00000004270c7825 */ /* 0x000fc800078e0030 */
[----:B------:R-:W-:Y:S02]  /*7110*/  VIADD R21, R39, 0x100 ;  /* 0x0000010027157836 */ /* 0x000fe40000000000 */
[----:B------:R-:W3:Y:S02]  /*7120*/  LDG.E.128 R12, desc[UR36][R12.64] ;  /* 0x000000240c0c7981 */ /* 0x000ee4000c1e1d00 */
[----:B------:R-:W-:Y:S01]  /*7130*/  IMAD.WIDE.U32 R20, R21, 0x4, R48 ;  /* 0x0000000415147825 */ /* 0x000fe200078e0030 */
[----:B--2---:R-:W-:-:S03]  /*7140*/  IADD3 R33, PT, PT, R39, 0x400, RZ ;  /* 0x0000040027217810 */ /* 0x004fc60007ffe0ff */
[----:B------:R-:W-:Y:S02]  /*7150*/  VIADD R29, R39, 0x300 ;  /* 0x00000300271d7836 */ /* 0x000fe40000000000 */
[--C-:B------:R-:W-:Y:S01]  /*7160*/  IMAD.WIDE.U32 R24, R25, 0x4, R48.reuse ;  /* 0x0000000419187825 */ /* 0x100fe200078e0030 */
[----:B------:R-:W2:Y:S03]  /*7170*/  LDG.E.128 R20, desc[UR36][R20.64] ;  /* 0x0000002414147981 */ /* 0x000ea6000c1e1d00 */
[----:B------:R-:W-:Y:S02]  /*7180*/  IMAD.WIDE.U32 R28, R29, 0x4, R48 ;  /* 0x000000041d1c7825 */ /* 0x000fe400078e0030 */
[----:B------:R-:W4:Y:S02]  /*7190*/  LDG.E.128 R24, desc[UR36][R24.64] ;  /* 0x0000002418187981 */ /* 0x000f24000c1e1d00 */
[----:B------:R-:W-:-:S02]  /*71a0*/  VIADD R37, R39, 0x500 ;  /* 0x0000050027257836 */ /* 0x000fc40000000000 */
[--C-:B------:R-:W-:Y:S01]  /*71b0*/  IMAD.WIDE.U32 R32, R33, 0x4, R48.reuse ;  /* 0x0000000421207825 */ /* 0x100fe200078e0030 */
[----:B------:R-:W4:Y:S01]  /*71c0*/  LDG.E.128 R28, desc[UR36][R28.64] ;  /* 0x000000241c1c7981 */ /* 0x000f22000c1e1d00 */
[----:B------:R-:W-:Y:S02]  /*71d0*/  IADD3 R41, PT, PT, R39, 0x600, RZ ;  /* 0x0000060027297810 */ /* 0x000fe40007ffe0ff */
[--C-:B------:R-:W-:Y:S02]  /*71e0*/  IMAD.WIDE.U32 R36, R37, 0x4, R48.reuse ;  /* 0x0000000425247825 */ /* 0x100fe400078e0030 */
[----:B------:R-:W4:Y:S02]  /*71f0*/  LDG.E.128 R32, desc[UR36][R32.64] ;  /* 0x0000002420207981 */ /* 0x000f24000c1e1d00 */
[----:B------:R-:W-:Y:S02]  /*7200*/  VIADD R45, R39, 0x700 ;  /* 0x00000700272d7836 */ /* 0x000fe40000000000 */
[--C-:B------:R-:W-:Y:S01]  /*7210*/  IMAD.WIDE.U32 R40, R41, 0x4, R48.reuse ;  /* 0x0000000429287825 */ /* 0x100fe200078e0030 */
[----:B------:R-:W4:Y:S03]  /*7220*/  LDG.E.128 R36, desc[UR36][R36.64] ;  /* 0x0000002424247981 */ /* 0x000f26000c1e1d00 */
[----:B------:R-:W-:-:S02]  /*7230*/  IMAD.WIDE.U32 R44, R45, 0x4, R48 ;  /* 0x000000042d2c7825 */ /* 0x000fc400078e0030 */
[----:B------:R-:W4:Y:S04]  /*7240*/  LDG.E.128 R40, desc[UR36][R40.64] ;  /* 0x0000002428287981 */ /* 0x000f28000c1e1d00 */
[----:B------:R-:W4:Y:S01]  /*7250*/  LDG.E.128 R44, desc[UR36][R44.64] ;  /* 0x000000242c2c7981 */ /* 0x000f22000c1e1d00 */
[----:B------:R-:W-:-:S05]  /*7260*/  IADD3 R63, PT, PT, -R17, R56, RZ ;  /* 0x00000038113f7210 */ /* 0x000fca0007ffe1ff */
[----:B------:R-:W-:-:S05]  /*7270*/  IMAD R65, R63, 0x4, R60 ;  /* 0x000000043f417824 */ /* 0x000fca00078e023c */
[----:B------:R-:W3:Y:S04]  /*7280*/  LDS R66, [R65] ;  /* 0x0000000041427984 */ /* 0x000ee80000000800 */
[----:B------:R-:W2:Y:S04]  /*7290*/  LDS R68, [R65+0x8] ;  /* 0x0000080041447984 */ /* 0x000ea80000000800 */
[----:B------:R-:W4:Y:S04]  /*72a0*/  LDS R70, [R65+0x10] ;  /* 0x0000100041467984 */ /* 0x000f280000000800 */
[----:B------:R-:W0:Y:S04]  /*72b0*/  LDS R71, [R65+0x18] ;  /* 0x0000180041477984 */ /* 0x000e280000000800 */
[----:B------:R-:W1:Y:S04]  /*72c0*/  LDS R72, [R65+0x20] ;  /* 0x0000200041487984 */ /* 0x000e680000000800 */
[----:B------:R-:W1:Y:S04]  /*72d0*/  LDS R63, [R65+0x28] ;  /* 0x00002800413f7984 */ /* 0x000e680000000800 */
[----:B------:R-:W1:Y:S04]  /*72e0*/  LDS R62, [R65+0x30] ;  /* 0x00003000413e7984 */ /* 0x000e680000000800 */
[----:B------:R-:W1:Y:S01]  /*72f0*/  LDS R64, [R65+0x38] ;  /* 0x0000380041407984 */ /* 0x000e620000000800 */
[----:B------:R-:W-:-:S04]  /*7300*/  IADD3 R58, PT, PT, R58, 0x8, RZ ;  /* 0x000000083a3a7810 */ /* 0x000fc80007ffe0ff */
[----:B------:R-:W-:Y:S01]  /*7310*/  ISETP.NE.AND P0, PT, R58, R61, PT ;  /* 0x0000003d3a00720c */ /* 0x000fe20003f05270 */
[----:B------:R-:W-:Y:S02]  /*7320*/  VIADD R56, R56, 0x10 ;  /* 0x0000001038387836 */ /* 0x000fe40000000000 */
[-C--:B---3--:R-:W-:Y:S01]  /*7330*/  FFMA.FTZ R67, R12, R66.reuse, R8 ;  /* 0x000000420c437223 */ /* 0x088fe20000010008 */
[-C--:B------:R-:W-:Y:S01]  /*7340*/  FFMA.FTZ R8, R13, R66.reuse, R9 ;  /* 0x000000420d087223 */ /* 0x080fe20000010009 */
[-C--:B------:R-:W-:Y:S01]  /*7350*/  FFMA.FTZ R9, R14, R66.reuse, R10 ;  /* 0x000000420e097223 */ /* 0x080fe2000001000a */
[----:B------:R-:W-:Y:S02]  /*7360*/  FFMA.FTZ R66, R15, R66, R11 ;  /* 0x000000420f427223 */ /* 0x000fe4000001000b */
        /* <DEDUP_REMOVED lines=29> */
.L_x_3448:
[----:B------:R-:W-:Y:S05]  /*7540*/  BSYNC.RECONVERGENT B1 ;  /* 0x0000000000017941 */ /* 0x000fea0003800200 */
.L_x_3447:
[----:B------:R-:W-:Y:S05]  /*7550*/  @!P1 BRA `(.L_x_3446) ;  /* 0x0000000400609947 */ /* 0x000fea0003800000 */
[----:B------:R-:W-:Y:S01]  /*7560*/  ISETP.GE.U32.AND P0, PT, R69, 0x4, PT ;  /* 0x000000044500780c */ /* 0x000fe20003f06070 */
[----:B------:R-:W-:Y:S01]  /*7570*/  BSSY.RECONVERGENT B1, `(.L_x_3450) ;  /* 0x000002a000017945 */ /* 0x000fe20003800200 */
[----:B------:R-:W-:-:S11]  /*7580*/  LOP3.LUT P1, R59, R59, 0x3, RZ, 0xc0, !PT ;  /* 0x000000033b3b7812 */ /* 0x000fd6000782c0ff */
[----:B------:R-:W-:Y:S05]  /*7590*/  @!P0 BRA `(.L_x_3451) ;  /* 0x00000000009c8947 */ /* 0x000fea0003800000 */
[----:B------:R-:W-:-:S04]  /*75a0*/  SHF.L.U32 R23, R56, 0x7, RZ ;  /* 0x0000000738177819 */ /* 0x000fc800000006ff */
[C---:B------:R-:W-:Y:S01]  /*75b0*/  IADD3 R25, PT, PT, R23.reuse, 0x200, RZ ;  /* 0x0000020017197810 */ /* 0x040fe20007ffe0ff */
[----:B------:R-:W-:-:S04]  /*75c0*/  IMAD.WIDE.U32 R12, R23, 0x4, R48 ;  /* 0x00000004170c7825 */ /* 0x000fc800078e0030 */
[----:B------:R-:W-:Y:S02]  /*75d0*/  VIADD R21, R23, 0x100 ;  /* 0x0000010017157836 */ /* 0x000fe40000000000 */
[----:B------:R-:W3:Y:S02]  /*75e0*/  LDG.E.128 R12, desc[UR36][R12.64] ;  /* 0x000000240c0c7981 */ /* 0x000ee4000c1e1d00 */
[----:B------:R-:W-:-:S04]  /*75f0*/  IMAD.WIDE.U32 R20, R21, 0x4, R48 ;  /* 0x0000000415147825 */ /* 0x000fc800078e0030 */
[----:B------:R-:W-:Y:S02]  /*7600*/  VIADD R29, R23, 0x300 ;  /* 0x00000300171d7836 */ /* 0x000fe40000000000 */
[--C-:B------:R-:W-:Y:S01]  /*7610*/  IMAD.WIDE.U32 R24, R25, 0x4, R48.reuse ;  /* 0x0000000419187825 */ /* 0x100fe200078e0030 */
[----:B------:R-:W4:Y:S03]  /*7620*/  LDG.E.128 R20, desc[UR36][R20.64] ;  /* 0x0000002414147981 */ /* 0x000f26000c1e1d00 */
[----:B------:R-:W-:Y:S02]  /*7630*/  IMAD.WIDE.U32 R28, R29, 0x4, R48 ;  /* 0x000000041d1c7825 */ /* 0x000fe400078e0030 */
[----:B------:R-:W4:Y:S04]  /*7640*/  LDG.E.128 R24, desc[UR36][R24.64] ;  /* 0x0000002418187981 */ /* 0x000f28000c1e1d00 */
[----:B------:R-:W4:Y:S01]  /*7650*/  LDG.E.128 R28, desc[UR36][R28.64] ;  /* 0x000000241c1c7981 */ /* 0x000f22000c1e1d00 */
[----:B------:R-:W0:Y:S01]  /*7660*/  S2UR UR5, SR_CgaCtaId ;  /* 0x00000000000579c3 */ /* 0x000e220000008800 */
[----:B------:R-:W-:-:S02]  /*7670*/  UMOV UR4, 0x400 ;  /* 0x0000040000047882 */ /* 0x000fc40000000000 */
[----:B------:R-:W-:Y:S01]  /*7680*/  UIADD3 UR4, UPT, UPT, UR4, 0x210, URZ ;  /* 0x0000021004047890 */ /* 0x000fe2000fffe0ff */
[----:B--2---:R-:W-:-:S03]  /*7690*/  IADD3 R32, PT, PT, -R17, R56, RZ ;  /* 0x0000003811207210 */ /* 0x004fc60007ffe1ff */
[----:B0-----:R-:W-:-:S06]  /*76a0*/  ULEA UR4, UR5, UR4, 0x18 ;  /* 0x0000000405047291 */ /* 0x001fcc000f8ec0ff */
[----:B------:R-:W-:-:S05]  /*76b0*/  LEA R32, R32, UR4, 0x2 ;  /* 0x0000000420207c11 */ /* 0x000fca000f8e10ff */
[----:B------:R-:W3:Y:S04]  /*76c0*/  LDS R33, [R32] ;  /* 0x0000000020217984 */ /* 0x000ee80000000800 */
[----:B------:R-:W4:Y:S04]  /*76d0*/  LDS R34, [R32+0x8] ;  /* 0x0000080020227984 */ /* 0x000f280000000800 */
[----:B------:R-:W0:Y:S04]  /*76e0*/  LDS R36, [R32+0x10] ;  /* 0x0000100020247984 */ /* 0x000e280000000800 */
[----:B------:R-:W1:Y:S01]  /*76f0*/  LDS R37, [R32+0x18] ;  /* 0x0000180020257984 */ /* 0x000e620000000800 */
[----:B------:R-:W-:-:S02]  /*7700*/  VIADD R56, R56, 0x8 ;  /* 0x0000000838387836 */ /* 0x000fc40000000000 */
        /* <DEDUP_REMOVED lines=16> */
.L_x_3451:
[----:B------:R-:W-:Y:S05]  /*7810*/  BSYNC.RECONVERGENT B1 ;  /* 0x0000000000017941 */ /* 0x000fea0003800200 */
.L_x_3450:
[----:B------:R-:W-:Y:S05]  /*7820*/  @!P1 BRA `(.L_x_3446) ;  /* 0x0000000000ac9947 */ /* 0x000fea0003800000 */
[----:B------:R-:W-:Y:S01]  /*7830*/  ISETP.NE.AND P1, PT, R59, 0x1, PT ;  /* 0x000000013b00780c */ /* 0x000fe20003f25270 */
[----:B------:R-:W-:Y:S01]  /*7840*/  BSSY.RECONVERGENT B1, `(.L_x_3452) ;  /* 0x000001a000017945 */ /* 0x000fe20003800200 */
[----:B------:R-:W-:-:S11]  /*7850*/  LOP3.LUT P0, RZ, R57, 0x2, RZ, 0xc0, !PT ;  /* 0x0000000239ff7812 */ /* 0x000fd6000780c0ff */
[----:B------:R-:W-:Y:S05]  /*7860*/  @!P1 BRA `(.L_x_3453) ;  /* 0x00000000005c9947 */ /* 0x000fea0003800000 */
[----:B------:R-:W-:-:S05]  /*7870*/  SHF.L.U32 R13, R56, 0x7, RZ ;  /* 0x00000007380d7819 */ /* 0x000fca00000006ff */
[C---:B------:R-:W-:Y:S02]  /*7880*/  VIADD R21, R13.reuse, 0x100 ;  /* 0x000001000d157836 */ /* 0x040fe40000000000 */
[----:B------:R-:W-:-:S04]  /*7890*/  IMAD.WIDE.U32 R12, R13, 0x4, R48 ;  /* 0x000000040d0c7825 */ /* 0x000fc800078e0030 */
[----:B------:R-:W-:Y:S02]  /*78a0*/  IMAD.WIDE.U32 R20, R21, 0x4, R48 ;  /* 0x0000000415147825 */ /* 0x000fe400078e0030 */
[----:B------:R-:W3:Y:S04]  /*78b0*/  LDG.E.128 R12, desc[UR36][R12.64] ;  /* 0x000000240c0c7981 */ /* 0x000ee8000c1e1d00 */
[----:B------:R-:W4:Y:S01]  /*78c0*/  LDG.E.128 R20, desc[UR36][R20.64] ;  /* 0x0000002414147981 */ /* 0x000f22000c1e1d00 */
[----:B------:R-:W0:Y:S01]  /*78d0*/  S2UR UR5, SR_CgaCtaId ;  /* 0x00000000000579c3 */ /* 0x000e220000008800 */
[----:B------:R-:W-:Y:S01]  /*78e0*/  UMOV UR4, 0x400 ;  /* 0x0000040000047882 */ /* 0x000fe20000000000 */
[----:B------:R-:W-:Y:S01]  /*78f0*/  IADD3 R24, PT, PT, -R17, R56, RZ ;  /* 0x0000003811187210 */ /* 0x000fe20007ffe1ff */
[----:B------:R-:W-:Y:S01]  /*7900*/  UIADD3 UR4, UPT, UPT, UR4, 0x210, URZ ;  /* 0x0000021004047890 */ /* 0x000fe2000fffe0ff */
[----:B------:R-:W-:-:S03]  /*7910*/  VIADD R56, R56, 0x4 ;  /* 0x0000000438387836 */ /* 0x000fc60000000000 */
[----:B0-----:R-:W-:-:S06]  /*7920*/  ULEA UR4, UR5, UR4, 0x18 ;  /* 0x0000000405047291 */ /* 0x001fcc000f8ec0ff */
[----:B------:R-:W-:-:S05]  /*7930*/  LEA R24, R24, UR4, 0x2 ;  /* 0x0000000418187c11 */ /* 0x000fca000f8e10ff */
        /* <DEDUP_REMOVED lines=10> */
.L_x_3453:
[----:B------:R-:W-:Y:S05]  /*79e0*/  BSYNC.RECONVERGENT B1 ;  /* 0x0000000000017941 */ /* 0x000fea0003800200 */
.L_x_3452:
[----:B------:R-:W-:Y:S05]  /*79f0*/  @P0 BRA `(.L_x_3446) ;  /* 0x0000000000380947 */ /* 0x000fea0003800000 */
[----:B------:R-:W-:-:S05]  /*7a00*/  SHF.L.U32 R13, R56, 0x7, RZ ;  /* 0x00000007380d7819 */ /* 0x000fca00000006ff */
[----:B------:R-:W-:-:S06]  /*7a10*/  IMAD.WIDE.U32 R12, R13, 0x4, R48 ;  /* 0x000000040d0c7825 */ /* 0x000fcc00078e0030 */
[----:B------:R-:W3:Y:S01]  /*7a20*/  LDG.E.128 R12, desc[UR36][R12.64] ;  /* 0x000000240c0c7981 */ /* 0x000ee2000c1e1d00 */
[----:B------:R-:W0:Y:S01]  /*7a30*/  S2UR UR5, SR_CgaCtaId ;  /* 0x00000000000579c3 */ /* 0x000e220000008800 */
[----:B------:R-:W-:Y:S01]  /*7a40*/  UMOV UR4, 0x400 ;  /* 0x0000040000047882 */ /* 0x000fe20000000000 */
[----:B------:R-:W-:Y:S01]  /*7a50*/  IMAD.IADD R20, R56, 0x1, -R17 ;  /* 0x0000000138147824 */ /* 0x000fe200078e0a11 */
        /* <DEDUP_REMOVED lines=8> */
.L_x_3446:
[----:B------:R-:W-:Y:S05]  /*7ae0*/  BSYNC.RECONVERGENT B0 ;  /* 0x0000000000007941 */ /* 0x000fea0003800200 */
.L_x_3445:
        /* <DEDUP_REMOVED lines=21> */
.L_x_3467:
[----:B------:R-:W-:Y:S01]  /*7c40*/  IADD3 R14, PT, PT, R54, -0x4, RZ ;  /* 0xfffffffc360e7810 */ /* 0x000fe20007ffe0ff */
[----:B------:R-:W-:Y:S01]  /*7c50*/  VIADD R22, R22, 0x4 ;  /* 0x0000000416167836 */ /* 0x000fe20000000000 */
[C---:B------:R-:W-:Y:S01]  /*7c60*/  IADD3 R24, PT, PT, R54.reuse, 0x2, RZ ;  /* 0x0000000236187810 */ /* 0x040fe20007ffe0ff */
[----:B------:R-:W-:Y:S01]  /*7c70*/  VIADD R26, R54, 0xfffffffe ;  /* 0xfffffffe361a7836 */ /* 0x000fe20000000000 */
[-C--:B-1----:R-:W-:Y:S01]  /*7c80*/  ISETP.GE.AND P4, PT, R14, R55.reuse, PT ;  /* 0x000000370e00720c */ /* 0x082fe20003f86270 */
        /* <DEDUP_REMOVED lines=8> */
[----:B------:R-:W0:Y:S01]  /*7d10*/  I2F.RP R25, R15 ;  /* 0x0000000f00197306 */ /* 0x000e220000209400 */
[----:B------:R-:W-:Y:S02]  /*7d20*/  ISETP.GE.AND P5, PT, R14, RZ, PT ;  /* 0x000000ff0e00720c */ /* 0x000fe40003fa6270 */
[----:B------:R-:W-:-:S05]  /*7d30*/  ISETP.NE.AND P6, PT, R55, RZ, PT ;  /* 0x000000ff3700720c */ /* 0x000fca0003fc5270 */
[----:B0-----:R-:W0:Y:S02]  /*7d40*/  MUFU.RCP R25, R25 ;  /* 0x0000001900197308 */ /* 0x001e240000001000 */
[----:B0-----:R-:W-:Y:S02]  /*7d50*/  VIADD R27, R25, 0xffffffe ;  /* 0x0ffffffe191b7836 */ /* 0x001fe40000000000 */
[----:B------:R-:W0:Y:S04]  /*7d60*/  LDS R25, [R23+-0x10] ;  /* 0xfffff00017197984 */ /* 0x000e280000000800 */
        /* <DEDUP_REMOVED lines=22> */
.L_x_3460:
[----:B------:R-:W-:Y:S05]  /*7ed0*/  BSYNC.RECONVERGENT B3 ;  /* 0x0000000000037941 */ /* 0x000fea0003800200 */
.L_x_3459:
        /* <DEDUP_REMOVED lines=10> */
[----:B0-----:R-:W0:Y:S01]  /*7f80*/  LDS R25, [R23+-0x8] ;  /* 0xfffff80017197984 */ /* 0x001e220000000800 */
        /* <DEDUP_REMOVED lines=15> */
[----:B------:R-:W-:-:S06]  /*8080*/  IMAD.WIDE.U32 R12, R13, 0x4, R48 ;  /* 0x000000040d0c7825 */ /* 0x000fcc00078e0030 */
[----:B------:R-:W0:Y:S02]  /*8090*/  LDG.E.128 R12, desc[UR36][R12.64] ;  /* 0x000000240c0c7981 */ /* 0x000e24000c1e1d00 */
[-C--:B0-----:R-:W-:Y:S01]  /*80a0*/  FFMA.FTZ R8, R12, R25.reuse, R8 ;  /* 0x000000190c087223 */ /* 0x081fe20000010008 */
[-C--:B------:R-:W-:Y:S01]  /*80b0*/  FFMA.FTZ R9, R13, R25.reuse, R9 ;  /* 0x000000190d097223 */ /* 0x080fe20000010009 */
[-C--:B------:R-:W-:Y:S01]  /*80c0*/  FFMA.FTZ R10, R14, R25.reuse, R10 ;  /* 0x000000190e0a7223 */ /* 0x080fe2000001000a */
[----:B------:R-:W-:-:S07]  /*80d0*/  FFMA.FTZ R11, R15, R25, R11 ;  /* 0x000000190f0b7223 */ /* 0x000fce000001000b */
.L_x_3462:
[----:B------:R-:W-:Y:S05]  /*80e0*/  BSYNC.RECONVERGENT B3 ;  /* 0x0000000000037941 */ /* 0x000fea0003800200 */
.L_x_3461:
        /* <DEDUP_REMOVED lines=32> */
.L_x_3464:
[----:B------:R-:W-:Y:S05]  /*82f0*/  BSYNC.RECONVERGENT B3 ;  /* 0x0000000000037941 */ /* 0x000fea0003800200 */
.L_x_3463:
[----:B------:R-:W-:Y:S04]  /*8300*/  BSSY.RECONVERGENT B3, `(.L_x_3465) ;  /* 0x0000020000037945 */ /* 0x000fe80003800200 */
[----:B------:R-:W-:Y:S05]  /*8310*/  @!P3 BRA `(.L_x_3466) ;  /* 0x000000000078b947 */ /* 0x000fea0003800000 */
[----:B------:R-:W-:Y:S02]  /*8320*/  IABS R15, R55 ;  /* 0x00000037000f7213 */ /* 0x000fe40000000000 */
[----:B------:R-:W-:Y:S02]  /*8330*/  IABS R26, R24 ;  /* 0x00000018001a7213 */ /* 0x000fe40000000000 */
[----:B------:R-:W0:Y:S01]  /*8340*/  I2F.RP R14, R15 ;  /* 0x0000000f000e7306 */ /* 0x000e220000209400 */
[----:B------:R-:W-:Y:S02]  /*8350*/  ISETP.GE.AND P2, PT, R24, RZ, PT ;  /* 0x000000ff1800720c */ /* 0x000fe40003f46270 */
[----:B------:R-:W-:Y:S01]  /*8360*/  ISETP.NE.AND P3, PT, R55, RZ, PT ;  /* 0x000000ff3700720c */ /* 0x000fe20003f65270 */
[----:B------:R-:W1:Y:S04]  /*8370*/  LDS R24, [R23+0x8] ;  /* 0x0000080017187984 */ /* 0x000e680000000800 */
        /* <DEDUP_REMOVED lines=19> */
[----:B------:R-:W1:Y:S02]  /*84b0*/  LDG.E.128 R12, desc[UR36][R12.64] ;  /* 0x000000240c0c7981 */ /* 0x000e64000c1e1d00 */
[-C--:B-1----:R-:W-:Y:S01]  /*84c0*/  FFMA.FTZ R8, R12, R24.reuse, R8 ;  /* 0x000000180c087223 */ /* 0x082fe20000010008 */
[-C--:B------:R-:W-:Y:S01]  /*84d0*/  FFMA.FTZ R9, R13, R24.reuse, R9 ;  /* 0x000000180d097223 */ /* 0x080fe20000010009 */
[-C--:B------:R-:W-:Y:S01]  /*84e0*/  FFMA.FTZ R10, R14, R24.reuse, R10 ;  /* 0x000000180e0a7223 */ /* 0x080fe2000001000a */
[----:B------:R-:W-:-:S07]  /*84f0*/  FFMA.FTZ R11, R15, R24, R11 ;  /* 0x000000180f0b7223 */ /* 0x000fce000001000b */
.L_x_3466:
[----:B------:R-:W-:Y:S05]  /*8500*/  BSYNC.RECONVERGENT B3 ;  /* 0x0000000000037941 */ /* 0x000fea0003800200 */
.L_x_3465:
[----:B------:R-:W-:Y:S01]  /*8510*/  VIADD R54, R54, 0x8 ;  /* 0x0000000836367836 */ /* 0x000fe20000000000 */
[----:B------:R-:W-:Y:S01]  /*8520*/  IADD3 R23, PT, PT, R23, 0x20, RZ ;  /* 0x0000002017177810 */ /* 0x000fe20007ffe0ff */
[----:B------:R-:W-:Y:S06]  /*8530*/  @P0 BRA `(.L_x_3467) ;  /* 0xfffffff400c00947 */ /* 0x000fec000383ffff */
[----:B------:R-:W-:Y:S05]  /*8540*/  BSYNC.RECONVERGENT B0 ;  /* 0x0000000000007941 */ /* 0x000fea0003800200 */
.L_x_3458:
[----:B------:R-:W-:-:S07]  /*8550*/  VIADD R54, R54, 0xfffffffc ;  /* 0xfffffffc36367836 */ /* 0x000fce0000000000 */
.L_x_3457:
[----:B------:R-:W-:Y:S05]  /*8560*/  BSYNC.RECONVERGENT B1 ;  /* 0x0000000000017941 */ /* 0x000fea0003800200 */
.L_x_3456:
        /* <DEDUP_REMOVED lines=10> */
[----:B------:R-:W-:Y:S01]  /*8610*/  IADD3 R24, PT, PT, R54, 0x2, RZ ;  /* 0x0000000236187810 */ /* 0x000fe20007ffe0ff */
        /* <DEDUP_REMOVED lines=35> */
.L_x_3471:
[----:B------:R-:W-:Y:S05]  /*8850*/  BSYNC.RECONVERGENT B1 ;  /* 0x0000000000017941 */ /* 0x000fea0003800200 */
.L_x_3470:
        /* <DEDUP_REMOVED lines=32> */
.L_x_3473:
[----:B------:R-:W-:Y:S05]  /*8a60*/  BSYNC.RECONVERGENT B1 ;  /* 0x0000000000017941 */ /* 0x000fea0003800200 */
.L_x_3472:
[----:B------:R-:W-:-:S07]  /*8a70*/  IADD3 R54, PT, PT, R54, 0x4, RZ ;  /* 0x0000000436367810 */ /* 0x000fce0007ffe0ff */
.L_x_3469:
[----:B------:R-:W-:Y:S05]  /*8a80*/  BSYNC.RECONVERGENT B0 ;  /* 0x0000000000007941 */ /* 0x000fea0003800200 */
.L_x_3468:
        /* <DEDUP_REMOVED lines=27> */
[----:B------:R-:W3:Y:S01]  /*8c40*/  LDG.E.128 R12, desc[UR36][R48.64] ;  /* 0x00000024300c7981 */ /* 0x000ee2000c1e1d00 */
[----:B------:R-:W0:Y:S01]  /*8c50*/  S2UR UR5, SR_CgaCtaId ;  /* 0x00000000000579c3 */ /* 0x000e220000008800 */
[----:B------:R-:W-:Y:S01]  /*8c60*/  UMOV UR4, 0x400 ;  /* 0x0000040000047882 */ /* 0x000fe20000000000 */
[----:B------:R-:W-:Y:S01]  /*8c70*/  IADD3 R54, PT, PT, -R17, R54, RZ ;  /* 0x0000003611367210 */ /* 0x000fe20007ffe1ff */
        /* <DEDUP_REMOVED lines=8> */
.L_x_3455:
[----:B------:R-:W-:Y:S05]  /*8d00*/  BSYNC.RECONVERGENT B2 ;  /* 0x0000000000027941 */ /* 0x000fea0003800200 */
.L_x_3454:
        /* <DEDUP_REMOVED lines=16> */
[----:B----4-:R-:W-:Y:S01]  /*8e10*/  @P1 IMAD.WIDE R24, R23, 0x4, R24 ;  /* 0x0000000417181825 */ /* 0x010fe200078e0218 */
[----:B------:R-:W-:Y:S01]  /*8e20*/  IADD3 R17, PT, PT, -R17, R18, RZ ;  /* 0x0000001211117210 */ /* 0x000fe20007ffe1ff */
[----:B------:R-:W0:Y:S10]  /*8e30*/  LDCU.64 UR4, c[0x0][0x3c0] ;  /* 0x00007800ff0477ac */ /* 0x000e340008000a00 */
[----:B------:R-:W1:Y:S08]  /*8e40*/  @P0 LDC R27, c[0x0][0x3f8] ;  /* 0x0000fe00ff1b0b82 */ /* 0x000e700000000800 */
[----:B------:R-:W4:Y:S01]  /*8e50*/  @P0 LDC.64 R20, c[0x0][0x458] ;  /* 0x00011600ff140b82 */ /* 0x000f220000000a00 */
[----:B-1----:R-:W-:-:S05]  /*8e60*/  @P0 IMAD R51, R16, R27, R51 ;  /* 0x0000001b10330224 */ /* 0x002fca00078e0233 */
[----:B------:R-:W-:-:S05]  /*8e70*/  @P0 LEA R51, R51, R52, 0x7 ;  /* 0x0000003433330211 */ /* 0x000fca00078e38ff */
[----:B----4-:R-:W-:Y:S01]  /*8e80*/  @P0 IMAD.WIDE R20, R51, 0x4, R20 ;  /* 0x0000000433140825 */ /* 0x010fe200078e0214 */
[----:B--2---:R-:W3:Y:S08]  /*8e90*/  @!P1 I2F.S8 R2, R0 ;  /* 0x0000000000029306 */ /* 0x004ef00000001400 */
[----:B------:R-:W1:Y:S08]  /*8ea0*/  @!P1 I2F.S8 R22, R0.B1 ;  /* 0x1000000000169306 */ /* 0x000e700000001400 */
[----:B------:R-:W2:Y:S08]  /*8eb0*/  @!P1 I2F.S8 R26, R0.B2 ;  /* 0x20000000001a9306 */ /* 0x000eb00000001400 */
[----:B------:R-:W4:Y:S01]  /*8ec0*/  @!P1 I2F.S8 R28, R0.B3 ;  /* 0x30000000001c9306 */ /* 0x000f220000001400 */
[C---:B---3--:R-:W-:Y:S01]  /*8ed0*/  @!P1 FMUL.FTZ R12, R15.reuse, R2 ;  /* 0x000000020f0c9220 */ /* 0x048fe20000410000 */
[----:B-1----:R-:W-:-:S02]  /*8ee0*/  @!P1 FMUL.FTZ R13, R15, R22 ;  /* 0x000000160f0d9220 */ /* 0x002fc40000410000 */
[----:B------:R-:W3:Y:S01]  /*8ef0*/  @P0 LDG.E.128 R20, desc[UR36][R20.64] ;  /* 0x0000002414140981 */ /* 0x000ee2000c1e1d00 */
[C---:B--2---:R-:W-:Y:S01]  /*8f00*/  @!P1 FMUL.FTZ R14, R15.reuse, R26 ;  /* 0x0000001a0f0e9220 */ /* 0x044fe20000410000 */
[----:B----4-:R-:W-:-:S06]  /*8f10*/  @!P1 FMUL.FTZ R15, R15, R28 ;  /* 0x0000001c0f0f9220 */ /* 0x010fcc0000410000 */
[----:B------:R1:W2:Y:S01]  /*8f20*/  @P1 LDG.E.128 R12, desc[UR36][R24.64] ;  /* 0x00000024180c1981 */ /* 0x0002a2000c1e1d00 */
[----:B------:R-:W4:Y:S01]  /*8f30*/  S2R R27, SR_CgaCtaId ;  /* 0x00000000001b7919 */ /* 0x000f220000008800 */
[----:B------:R-:W-:-:S05]  /*8f40*/  MOV R0, 0x400 ;  /* 0x0000040000007802 */ /* 0x000fca0000000f00 */
[----:B------:R-:W-:Y:S01]  /*8f50*/  VIADD R0, R0, 0x210 ;  /* 0x0000021000007836 */ /* 0x000fe20000000000 */
[----:B------:R-:W-:-:S04]  /*8f60*/  SHF.L.U32 R19, R19, 0x7, RZ ;  /* 0x0000000713137819 */ /* 0x000fc800000006ff */
[----:B----4-:R-:W-:-:S05]  /*8f70*/  LEA R0, R27, R0, 0x18 ;  /* 0x000000001b007211 */ /* 0x010fca00078ec0ff */
[----:B------:R-:W-:Y:S02]  /*8f80*/  IMAD R18, R17, 0x4, R0 ;  /* 0x0000000411127824 */ /* 0x000fe400078e0200 */
[----:B------:R-:W-:-:S03]  /*8f90*/  IMAD R0, R3, R55, R52 ;  /* 0x0000003703007224 */ /* 0x000fc600078e0234 */
[----:B-1----:R-:W1:Y:S02]  /*8fa0*/  LDS R25, [R18] ;  /* 0x0000000012197984 */ /* 0x002e640000000800 */
[----:B------:R-:W-:Y:S02]  /*8fb0*/  SHF.R.S32.HI R2, RZ, 0x1f, R0 ;  /* 0x0000001fff027819 */ /* 0x000fe40000011400 */
[----:B------:R-:W-:-:S04]  /*8fc0*/  IADD3 R0, P1, PT, R19, R0, RZ ;  /* 0x0000000013007210 */ /* 0x000fc80007f3e0ff */
[----:B------:R-:W-:Y:S02]  /*8fd0*/  LEA.HI.X.SX32 R19, R19, R2, 0x1, P1 ;  /* 0x0000000213137211 */ /* 0x000fe400008f0eff */
[----:B0-----:R-:W-:-:S04]  /*8fe0*/  LEA R16, P1, R0, UR4, 0x2 ;  /* 0x0000000400107c11 */ /* 0x001fc8000f8210ff */
[----:B------:R-:W-:Y:S01]  /*8ff0*/  LEA.HI.X R17, R0, UR5, R19, 0x2, P1 ;  /* 0x0000000500117c11 */ /* 0x000fe200088f1413 */
[----:B--2--5:R-:W-:Y:S01]  /*9000*/  FADD.FTZ R4, R12, R4 ;  /* 0x000000040c047221 */ /* 0x024fe20000010000 */
[----:B------:R-:W-:Y:S01]  /*9010*/  FADD.FTZ R5, R13, R5 ;  /* 0x000000050d057221 */ /* 0x000fe20000010000 */
[----:B------:R-:W-:Y:S01]  /*9020*/  FADD.FTZ R6, R14, R6 ;  /* 0x000000060e067221 */ /* 0x000fe20000010000 */
[----:B------:R-:W-:Y:S01]  /*9030*/  FADD.FTZ R7, R15, R7 ;  /* 0x000000070f077221 */ /* 0x000fe20000010000 */
[----:B---3--:R-:W-:Y:S01]  /*9040*/  @P0 FMUL.FTZ R4, R4, R20 ;  /* 0x0000001404040220 */ /* 0x008fe20000410000 */
[----:B------:R-:W-:Y:S01]  /*9050*/  @P0 FMUL.FTZ R5, R5, R21 ;  /* 0x0000001505050220 */ /* 0x000fe20000410000 */
[----:B------:R-:W-:Y:S01]  /*9060*/  @P0 FMUL.FTZ R6, R6, R22 ;  /* 0x0000001606060220 */ /* 0x000fe20000410000 */
[----:B------:R-:W-:-:S05]  /*9070*/  @P0 FMUL.FTZ R7, R7, R23 ;  /* 0x0000001707070220 */ /* 0x000fca0000410000 */
[----:B------:R0:W-:Y:S01]  /*9080*/  STG.E.128 desc[UR36][R16.64], R4 ;  /* 0x0000000410007986 */ /* 0x0001e2000c101d24 */
[C---:B-1----:R-:W-:Y:S01]  /*9090*/  FFMA.FTZ R8, R25.reuse, R4, R8 ;  /* 0x0000000419087223 */ /* 0x042fe20000010008 */
[C---:B------:R-:W-:Y:S01]  /*90a0*/  FFMA.FTZ R9, R25.reuse, R5, R9 ;  /* 0x0000000519097223 */ /* 0x040fe20000010009 */
[C---:B------:R-:W-:Y:S01]  /*90b0*/  FFMA.FTZ R10, R25.reuse, R6, R10 ;  /* 0x00000006190a7223 */ /* 0x040fe2000001000a */
[----:B------:R-:W-:-:S07]  /*90c0*/  FFMA.FTZ R11, R25, R7, R11 ;  /* 0x00000007190b7223 */ /* 0x000fce000001000b */
.L_x_3475:
[----:B------:R-:W-:Y:S05]  /*90d0*/  BSYNC.RECONVERGENT B0 ;  /* 0x0000000000007941 */ /* 0x000fea0003800200 */
.L_x_3474:
[----:B------:R-:W1:Y:S08]  /*90e0*/  S2UR UR5, SR_CgaCtaId ;  /* 0x00000000000579c3 */ /* 0x000e700000008800 */
[----:B------:R-:W-:Y:S01]  /*90f0*/  BAR.SYNC.DEFER_BLOCKING 0x0 ;  /* 0x0000000000007b1d */ /* 0x000fe20000010000 */
[C---:B------:R-:W-:Y:S02]  /*9100*/  LOP3.LUT R0, R50.reuse, 0x3e0, RZ, 0xc0, !PT ;  /* 0x000003e032007812 */ /* 0x040fe400078ec0ff */
[----:B------:R-:W-:-:S02]  /*9110*/  ISETP.GT.U32.AND P1, PT, R50, 0x1f, PT ;  /* 0x0000001f3200780c */ /* 0x000fc40003f24070 */
[----:B------:R-:W-:Y:S01]  /*9120*/  ISETP.NE.AND P0, PT, R0, 0x20, PT ;  /* 0x000000200000780c */ /* 0x000fe20003f05270 */
[----:B------:R-:W-:Y:S02]  /*9130*/  UMOV UR4, 0x400 ;  /* 0x0000040000047882 */ /* 0x000fe40000000000 */
[----:B------:R-:W-:-:S04]  /*9140*/  UIADD3 UR4, UPT, UPT, UR4, 0x210, URZ ;  /* 0x0000021004047890 */ /* 0x000fc8000fffe0ff */
[----:B-1----:R-:W-:-:S06]  /*9150*/  ULEA UR4, UR5, UR4, 0x18 ;  /* 0x0000000405047291 */ /* 0x002fcc000f8ec0ff */
[----:B------:R-:W-:-:S05]  /*9160*/  LEA R0, R52, UR4, 0x2 ;  /* 0x0000000434007c11 */ /* 0x000fca000f8e10ff */
[----:B------:R1:W-:Y:S01]  /*9170*/  @!P0 STS.128 [R0], R8 ;  /* 0x0000000800008388 */ /* 0x0003e20000000c00 */
[----:B------:R-:W-:Y:S06]  /*9180*/  BAR.SYNC.DEFER_BLOCKING 0x0 ;  /* 0x0000000000007b1d */ /* 0x000fec0000010000 */
[----:B0----5:R1:W0:Y:S02]  /*9190*/  @!P1 LDS.128 R4, [R0] ;  /* 0x0000000000049984 */ /* 0x0212240000000c00 */
        /* <DEDUP_REMOVED lines=40> */
.L_x_3476:
[----:B------:R-:W0:Y:S01]  /*9420*/  LDC.64 R4, c[0x0][0x380] ;  /* 0x0000e000ff047b82 */ /* 0x000e220000000a00 */
[----:B------:R-:W-:-:S05]  /*9430*/  IADD3 R3, PT, PT, R3, R52, RZ ;  /* 0x0000003403037210 */ /* 0x000fca0007ffe0ff */
[----:B0-----:R-:W-:-:S05]  /*9440*/  IMAD.WIDE R2, R3, 0x4, R4 ;  /* 0x0000000403027825 */ /* 0x001fca00078e0204 */
[----:B------:R-:W-:Y:S01]  /*9450*/  STG.E.128 desc[UR36][R2.64], R8 ;  /* 0x0000000802007986 */ /* 0x000fe2000c101d24 */
[----:B------:R-:W-:Y:S05]  /*9460*/  EXIT ;  /* 0x000000000000794d */ /* 0x000fea0003800000 */
.L_x_3395:
[----:B------:R-:W-:Y:S02]  /*9470*/  HFMA2 R11, -RZ, RZ, 0, 1.847743988037109375e-06 ;  /* 0x0000001fff0b7431 */ /* 0x000fe400000001ff */
[----:B------:R-:W-:Y:S02]  /*9480*/  IMAD.MOV.U32 R12, RZ, RZ, 0x10 ;  /* 0x00000010ff0c7424 */ /* 0x000fe400078e00ff */
[----:B------:R-:W-:-:S07]  /*9490*/  IMAD.MOV.U32 R15, RZ, RZ, -0x1 ;  /* 0xffffffffff0f7424 */ /* 0x000fce00078e00ff */
[----:B0----5:R-:W-:Y:S05]  /*94a0*/  WARPSYNC.COLLECTIVE R15, `(.L_x_3477) ;  /* 0x000000000f087348 */ /* 0x021fea0003c00000 */
[----:B------:R1:W2:Y:S02]  /*94b0*/  SHFL.BFLY P6, R14, R13, R12, R11 ;  /* 0x0c00000c0d0e7389 */ /* 0x0002a400000c000b */
[----:B012--5:R-:W-:Y:S05]  /*94c0*/  ENDCOLLECTIVE ;  /* 0x000000000000791b */ /* 0x027fea0003800000 */
.L_x_3477:
[----:B------:R-:W-:Y:S02]  /*94d0*/  IMAD.MOV.U32 R12, RZ, RZ, 0x8 ;  /* 0x00000008ff0c7424 */ /* 0x000fe400078e00ff */
[----:B------:R-:W-:-:S05]  /*94e0*/  FADD.FTZ R0, R13, R14 ;  /* 0x0000000e0d007221 */ /* 0x000fca0000010000 */
[----:B------:R-:W-:-:S07]  /*94f0*/  MOV R13, R0 ;  /* 0x00000000000d7202 */ /* 0x000fce0000000f00 */
[----:B------:R-:W-:Y:S05]  /*9500*/  WARPSYNC.COLLECTIVE R15, `(.L_x_3478) ;  /* 0x000000000f087348 */ /* 0x000fea0003c00000 */
[----:B------:R0:W1:Y:S02]  /*9510*/  SHFL.BFLY P6, R14, R13, R12, R11 ;  /* 0x0c00000c0d0e7389 */ /* 0x00006400000c000b */
[----:B01----:R-:W-:Y:S05]  /*9520*/  ENDCOLLECTIVE ;  /* 0x000000000000791b */ /* 0x003fea0003800000 */
.L_x_3478:
[----:B------:R-:W-:Y:S02]  /*9530*/  IMAD.MOV.U32 R12, RZ, RZ, 0x4 ;  /* 0x00000004ff0c7424 */ /* 0x000fe400078e00ff */
[----:B------:R-:W-:-:S05]  /*9540*/  FADD.FTZ R3, R0, R14 ;  /* 0x0000000e00037221 */ /* 0x000fca0000010000 */
[----:B------:R-:W-:-:S07]  /*9550*/  MOV R13, R3 ;  /* 0x00000003000d7202 */ /* 0x000fce0000000f00 */
[----:B------:R-:W-:Y:S05]  /*9560*/  WARPSYNC.COLLECTIVE R15, `(.L_x_3479) ;  /* 0x000000000f087348 */ /* 0x000fea0003c00000 */
[----:B------:R0:W1:Y:S02]  /*9570*/  SHFL.BFLY P6, R14, R13, R12, R11 ;  /* 0x0c00000c0d0e7389 */ /* 0x00006400000c000b */
[----:B01----:R-:W-:Y:S05]  /*9580*/  ENDCOLLECTIVE ;  /* 0x000000000000791b */ /* 0x003fea0003800000 */
.L_x_3479:
[----:B------:R-:W-:Y:S02]  /*9590*/  IMAD.MOV.U32 R12, RZ, RZ, 0x2 ;  /* 0x00000002ff0c7424 */ /* 0x000fe400078e00ff */
[----:B------:R-:W-:-:S05]  /*95a0*/  FADD.FTZ R4, R3, R14 ;  /* 0x0000000e03047221 */ /* 0x000fca0000010000 */
[----:B------:R-:W-:-:S07]  /*95b0*/  MOV R13, R4 ;  /* 0x00000004000d7202 */ /* 0x000fce0000000f00 */
[----:B------:R-:W-:Y:S05]  /*95c0*/  WARPSYNC.COLLECTIVE R15, `(.L_x_3480) ;  /* 0x000000000f087348 */ /* 0x000fea0003c00000 */
[----:B------:R0:W1:Y:S02]  /*95d0*/  SHFL.BFLY P6, R14, R13, R12, R11 ;  /* 0x0c00000c0d0e7389 */ /* 0x00006400000c000b */
[----:B01----:R-:W-:Y:S05]  /*95e0*/  ENDCOLLECTIVE ;  /* 0x000000000000791b */ /* 0x003fea0003800000 */
.L_x_3480:
[----:B------:R-:W-:Y:S02]  /*95f0*/  IMAD.MOV.U32 R12, RZ, RZ, 0x1 ;  /* 0x00000001ff0c7424 */ /* 0x000fe400078e00ff */
[----:B------:R-:W-:-:S05]  /*9600*/  FADD.FTZ R5, R4, R14 ;  /* 0x0000000e04057221 */ /* 0x000fca0000010000 */
[----:B------:R-:W-:-:S07]  /*9610*/  MOV R13, R5 ;  /* 0x00000005000d7202 */ /* 0x000fce0000000f00 */
[----:B------:R-:W-:Y:S05]  /*9620*/  WARPSYNC.COLLECTIVE R15, `(.L_x_3481) ;  /* 0x000000000f087348 */ /* 0x000fea0003c00000 */
[----:B------:R0:W1:Y:S02]  /*9630*/  SHFL.BFLY P6, R14, R13, R12, R11 ;  /* 0x0c00000c0d0e7389 */ /* 0x00006400000c000b */
[----:B01----:R-:W-:Y:S05]  /*9640*/  ENDCOLLECTIVE ;  /* 0x000000000000791b */ /* 0x003fea0003800000 */
.L_x_3481:
[----:B------:R-:W-:Y:S05]  /*9650*/  BRA `(.L_x_3482) ;  /* 0xffffff8000f47947 */ /* 0x000fea000383ffff */
.L_x_3405:
[----:B------:R-:W-:Y:S01]  /*9660*/  HFMA2 R12, -RZ, RZ, 0, 1.1920928955078125e-07 ;  /* 0x00000002ff0c7431 */ /* 0x000fe200000001ff */
[----:B------:R-:W-:Y:S01]  /*9670*/  BSSY B1, `(.L_x_3483) ;  /* 0x0000006000017945 */ /* 0x000fe20003800000 */
[----:B------:R-:W-:Y:S01]  /*9680*/  IMAD.MOV.U32 R11, RZ, RZ, 0x1f ;  /* 0x0000001fff0b7424 */ /* 0x000fe200078e00ff */
[----:B------:R-:W-:-:S07]  /*9690*/  MOV R15, 0xffffffff ;  /* 0xffffffff000f7802 */ /* 0x000fce0000000f00 */
[----:B------:R-:W-:Y:S05]  /*96a0*/  WARPSYNC.COLLECTIVE R15, `(.L_x_3484) ;  /* 0x000000000f087348 */ /* 0x000fea0003c00000 */
[----:B------:R0:W1:Y:S02]  /*96b0*/  SHFL.BFLY P6, R14, R13, R12, R11 ;  /* 0x0c00000c0d0e7389 */ /* 0x00006400000c000b */
[----:B01----:R-:W-:Y:S05]  /*96c0*/  ENDCOLLECTIVE ;  /* 0x000000000000791b */ /* 0x003fea0003800000 */
.L_x_3484:
[----:B------:R-:W-:Y:S05]  /*96d0*/  BSYNC B1 ;  /* 0x0000000000017941 */ /* 0x000fea0003800000 */
.L_x_3483:
[----:B------:R-:W-:Y:S02]  /*96e0*/  HFMA2 R11, -RZ, RZ, 0, 1.847743988037109375e-06 ;  /* 0x0000001fff0b7431 */ /* 0x000fe400000001ff */
[----:B------:R-:W-:Y:S01]  /*96f0*/  FADD.FTZ R13, R13, R14 ;  /* 0x0000000e0d0d7221 */ /* 0x000fe20000010000 */
[----:B------:R-:W-:Y:S02]  /*9700*/  IMAD.MOV.U32 R12, RZ, RZ, 0x1 ;  /* 0x00000001ff0c7424 */ /* 0x000fe400078e00ff */
[----:B------:R-:W-:-:S07]  /*9710*/  IMAD.MOV.U32 R15, RZ, RZ, -0x1 ;  /* 0xffffffffff0f7424 */ /* 0x000fce00078e00ff */
[----:B------:R-:W-:Y:S05]  /*9720*/  WARPSYNC.COLLECTIVE R15, `(.L_x_3485) ;  /* 0x000000000f087348 */ /* 0x000fea0003c00000 */
[----:B------:R0:W1:Y:S02]  /*9730*/  SHFL.BFLY P6, R14, R13, R12, R11 ;  /* 0x0c00000c0d0e7389 */ /* 0x00006400000c000b */
[----:B01----:R-:W-:Y:S05]  /*9740*/  ENDCOLLECTIVE ;  /* 0x000000000000791b */ /* 0x003fea0003800000 */
.L_x_3485:
[----:B------:R-:W-:Y:S05]  /*9750*/  BRA `(.L_x_3486) ;  /* 0xffffffa000a07947 */ /* 0x000fea000383ffff */
.L_x_3409:
        /* <DEDUP_REMOVED lines=8> */
.L_x_3488:
[----:B------:R-:W-:Y:S05]  /*97e0*/  BSYNC B0 ;  /* 0x0000000000007941 */ /* 0x000fea0003800000 */
.L_x_3487:
[----:B------:R-:W-:Y:S01]  /*97f0*/  FMNMX.FTZ R13, R14, R82, !PT ;  /* 0x000000520e0d7209 */ /* 0x000fe20007810000 */
[----:B------:R-:W-:Y:S01]  /*9800*/  IMAD.MOV.U32 R11, RZ, RZ, 0x1f ;  /* 0x0000001fff0b7424 */ /* 0x000fe200078e00ff */
[----:B------:R-:W-:Y:S02]  /*9810*/  MOV R12, 0x8 ;  /* 0x00000008000c7802 */ /* 0x000fe40000000f00 */
[----:B------:R-:W-:-:S07]  /*9820*/  MOV R15, 0xffffffff ;  /* 0xffffffff000f7802 */ /* 0x000fce0000000f00 */
[----:B------:R-:W-:Y:S05]  /*9830*/  WARPSYNC.COLLECTIVE R15, `(.L_x_3489) ;  /* 0x000000000f087348 */ /* 0x000fea0003c00000 */
[----:B------:R0:W1:Y:S02]  /*9840*/  SHFL.BFLY P6, R14, R13, R12, R11 ;  /* 0x0c00000c0d0e7389 */ /* 0x00006400000c000b */
[----:B01----:R-:W-:Y:S05]  /*9850*/  ENDCOLLECTIVE ;  /* 0x000000000000791b */ /* 0x003fea0003800000 */
.L_x_3489:
[----:B------:R-:W-:Y:S01]  /*9860*/  HFMA2 R12, -RZ, RZ, 0, 2.384185791015625e-07 ;  /* 0x00000004ff0c7431 */ /* 0x000fe200000001ff */
[----:B------:R-:W-:-:S05]  /*9870*/  FMNMX.FTZ R0, R13, R14, !PT ;  /* 0x0000000e0d007209 */ /* 0x000fca0007810000 */
[----:B------:R-:W-:-:S07]  /*9880*/  IMAD.MOV.U32 R13, RZ, RZ, R0 ;  /* 0x000000ffff0d7224 */ /* 0x000fce00078e0000 */
[----:B------:R-:W-:Y:S05]  /*9890*/  WARPSYNC.COLLECTIVE R15, `(.L_x_3490) ;  /* 0x000000000f087348 */ /* 0x000fea0003c00000 */
[----:B------:R0:W1:Y:S02]  /*98a0*/  SHFL.BFLY P6, R14, R13, R12, R11 ;  /* 0x0c00000c0d0e7389 */ /* 0x00006400000c000b */
[----:B01----:R-:W-:Y:S05]  /*98b0*/  ENDCOLLECTIVE ;  /* 0x000000000000791b */ /* 0x003fea0003800000 */
.L_x_3490:
[----:B------:R-:W-:Y:S05]  /*98c0*/  BRA `(.L_x_3491) ;  /* 0xffffffa400207947 */ /* 0x000fea000383ffff */
.L_x_3492:
        /* <DEDUP_REMOVED lines=11> */
.L_x_3516:


//--------------------- .nv.global.init           --------------------------
	.section	.nv.global.init,"aw",@progbits
.nv.global.init:
	.type		$str,@object
	.size		$str,($str$1 - $str)
$str:
        /*0000*/ 	.byte	0x68, 0x61, 0x6c, 0x66, 0x5f, 0x72, 0x6f, 0x74, 0x61, 0x72, 0x79, 0x5f, 0x64, 0x69, 0x6d, 0x20
        /*0010*/ 	.byte	0x25, 0x20, 0x51, 0x4b, 0x5f, 0x56, 0x45, 0x43, 0x5f, 0x53, 0x49, 0x5a, 0x45, 0x20, 0x3d, 0x3d
        /*0020*/ 	.byte	0x20, 0x30, 0x00
	.type		$str$1,@object
	.size		$str$1,(__unnamed_16 - $str$1)
$str$1:
        /* <DEDUP_REMOVED lines=9> */
        /*00b3*/ 	.byte	0x6c, 0x61, 0x74, 0x65, 0x2e, 0x68, 0x70, 0x70, 0x00
	.type		__unnamed_16,@object
	.size		__unnamed_16,(__unnamed_17 - __unnamed_16)
__unnamed_16:
        /* <DEDUP_REMOVED lines=18> */
        /*01dc*/ 	.byte	0x65, 0x5d, 0x00
	.type		__unnamed_17,@object
	.size		__unnamed_17,(__unnamed_13 - __unnamed_17)
__unnamed_17:
        /* <DEDUP_REMOVED lines=19> */
	.type		__unnamed_13,@object
	.size		__unnamed_13,(__unnamed_18 - __unnamed_13)
__unnamed_13:
        /* <DEDUP_REMOVED lines=19> */
	.type		__unnamed_18,@object
	.size		__unnamed_18,(__unnamed_4 - __unnamed_18)
__unnamed_18:
        /* <DEDUP_REMOVED lines=19> */
	.type		__unnamed_4,@object
	.size		__unnamed_4,(__unnamed_1 - __unnamed_4)
__unnamed_4:
        /* <DEDUP_REMOVED lines=19> */
	.type		__unnamed_1,@object
	.size		__unnamed_1,(__unnamed_5 - __unnamed_1)
__unnamed_1:
        /* <DEDUP_REMOVED lines=18> */
        /*078f*/ 	.byte	0x6c, 0x73, 0x65, 0x5d, 0x00
	.type		__unnamed_5,@object
	.size		__unnamed_5,(__unnamed_15 - __unnamed_5)
__unnamed_5:
        /* <DEDUP_REMOVED lines=19> */
	.type		__unnamed_15,@object
	.size		__unnamed_15,(__unnamed_6 - __unnamed_15)
__unnamed_15:
        /* <DEDUP_REMOVED lines=19> */
	.type		__unnamed_6,@object
	.size		__unnamed_6,(__unnamed_14 - __unnamed_6)
__unnamed_6:
        /* <DEDUP_REMOVED lines=19> */
	.type		__unnamed_14,@object
	.size		__unnamed_14,(__unnamed_3 - __unnamed_14)
__unnamed_14:
        /* <DEDUP_REMOVED lines=19> */
	.type		__unnamed_3,@object
	.size		__unnamed_3,(__unnamed_2 - __unnamed_3)
__unnamed_3:
        /* <DEDUP_REMOVED lines=18> */
        /*0d48*/ 	.byte	0x61, 0x6c, 0x73, 0x65, 0x5d, 0x00
	.type		__unnamed_2,@object
	.size		__unnamed_2,(__unnamed_22 - __unnamed_2)
__unnamed_2:
        /* <DEDUP_REMOVED lines=19> */
	.type		__unnamed_22,@object
	.size		__unnamed_22,(__unnamed_19 - __unnamed_22)
__unnamed_22:
        /* <DEDUP_REMOVED lines=19> */
	.type		__unnamed_19,@object
	.size		__unnamed_19,(__unnamed_23 - __unnamed_19)
__unnamed_19:
        /* <DEDUP_REMOVED lines=18> */
        /*10c0*/ 	.byte	0x41, 0x4d, 0x53, 0x20, 0x3d, 0x20, 0x66, 0x61, 0x6c, 0x73, 0x65, 0x5d, 0x00
	.type		__unnamed_23,@object
	.size		__unnamed_23,(__unnamed_10 - __unnamed_23)
__unnamed_23:
        /* <DEDUP_REMOVED lines=19> */
	.type		__unnamed_10,@object
	.size		__unnamed_10,(__unnamed_24 - __unnamed_10)
__unnamed_10:
        /* <DEDUP_REMOVED lines=19> */
	.type		__unnamed_24,@object
	.size		__unnamed_24,(__unnamed_21 - __unnamed_24)
__unnamed_24:
        /* <DEDUP_REMOVED lines=19> */
	.type		__unnamed_21,@object
	.size		__unnamed_21,(__unnamed_11 - __unnamed_21)
__unnamed_21:
        /* <DEDUP_REMOVED lines=18> */
        /*1574*/ 	.byte	0x45, 0x41, 0x4d, 0x53, 0x20, 0x3d, 0x20, 0x66, 0x61, 0x6c, 0x73, 0x65, 0x5d, 0x00
	.type		__unnamed_11,@object
	.size		__unnamed_11,(__unnamed_7 - __unnamed_11)
__unnamed_11:
        /* <DEDUP_REMOVED lines=19> */
	.type		__unnamed_7,@object
	.size		__unnamed_7,(__unnamed_20 - __unnamed_7)
__unnamed_7:
        /* <DEDUP_REMOVED lines=19> */
	.type		__unnamed_20,@object
	.size		__unnamed_20,(__unnamed_12 - __unnamed_20)
__unnamed_20:
        /* <DEDUP_REMOVED lines=19> */
	.type		__unnamed_12,@object
	.size		__unnamed_12,(__unnamed_9 - __unnamed_12)
__unnamed_12:
        /* <DEDUP_REMOVED lines=19> */
	.type		__unnamed_9,@object
	.size		__unnamed_9,(__unnamed_8 - __unnamed_9)
__unnamed_9:
        /* <DEDUP_REMOVED lines=18> */
        /*1b5a*/ 	.byte	0x42, 0x45, 0x41, 0x4d, 0x53, 0x20, 0x3d, 0x20, 0x66, 0x61, 0x6c, 0x73, 0x65, 0x5d, 0x00
	.type		__unnamed_8,@object
	.size		__unnamed_8,(.L_7 - __unnamed_8)
__unnamed_8:
        /* <DEDUP_REMOVED lines=19> */
.L_7:


//--------------------- .nv.shared._ZN4mmha33masked_multihead_attention_kernelItLi128ELi128ELi1ELi16ELi256ELb1ELb1EEEv26Multihead_attention_paramsIT_XT5_EE --------------------------
	.section	.nv.shared._ZN4mmha33masked_multihead_attention_kernelItLi128ELi128ELi1ELi16ELi256ELb1ELb1EEEv26Multihead_attention_paramsIT_XT5_EE,"aw",@nobits
	.sectionflags	@""
	.align	16
.nv.shared._ZN4mmha33masked_multihead_attention_kernelItLi128ELi128ELi1ELi16ELi256ELb1ELb1EEEv26Multihead_attention_paramsIT_XT5_EE:
	.zero		1600


//--------------------- .nv.shared.reserved.0     --------------------------
	.section	.nv.shared.reserved.0,"aw",@nobits
	.weak		__nv_reservedSMEM_offset_0_alias
	.size		__nv_reservedSMEM_offset_0_alias, 0, 64
	.other		__nv_reservedSMEM_offset_0_alias,@"STO_CUDA_RESERVED_SHARED STV_DEFAULT"
__nv_reservedSMEM_offset_0_alias:
	.zero		0
	.zero		64


//--------------------- .nv.shared._ZN4mmha33masked_multihead_attention_kernelItLi128ELi128ELi2ELi16ELi128ELb1ELb1EEEv26Multihead_attention_paramsIT_XT5_EE --------------------------
	.section	.nv.shared._ZN4mmha33masked_multihead_attention_kernelItLi128ELi128ELi2ELi16ELi128ELb1ELb1EEEv26Multihead_attention_paramsIT_XT5_EE,"aw",@nobits
	.sectionflags	@""
	.align	16
.nv.shared._ZN4mmha33masked_multihead_attention_kernelItLi128ELi128ELi2ELi16ELi128ELb1ELb1EEEv26Multihead_attention_paramsIT_XT5_EE:
	.zero		1568


//--------------------- .nv.shared._ZN4mmha33masked_multihead_attention_kernelItLi128ELi128ELi4ELi16ELi64ELb1ELb1EEEv26Multihead_attention_paramsIT_XT5_EE --------------------------
	.section	.nv.shared._ZN4mmha33masked_multihead_attention_kernelItLi128ELi128ELi4ELi16ELi64ELb1ELb1EEEv26Multihead_attention_paramsIT_XT5_EE,"aw",@nobits
	.sectionflags	@""
	.align	16
.nv.shared._ZN4mmha33masked_multihead_attention_kernelItLi128ELi128ELi4ELi16ELi64ELb1ELb1EEEv26Multihead_attention_paramsIT_XT5_EE:
	.zero		1552


//--------------------- .nv.shared._ZN4mmha33masked_multihead_attention_kernelItLi128ELi128ELi1ELi16ELi256ELb1ELb0EEEv26Multihead_attention_paramsIT_XT5_EE --------------------------
	.section	.nv.shared._ZN4mmha33masked_multihead_attention_kernelItLi128ELi128ELi1ELi16ELi256ELb1ELb0EEEv26Multihead_attention_paramsIT_XT5_EE,"aw",@nobits
	.sectionflags	@""
	.align	16
.nv.shared._ZN4mmha33masked_multihead_attention_kernelItLi128ELi128ELi1ELi16ELi256ELb1ELb0EEEv26Multihead_attention_paramsIT_XT5_EE:
	.zero		1600


//--------------------- .nv.shared._ZN4mmha33masked_multihead_attention_kernelItLi128ELi128ELi2ELi16ELi128ELb1ELb0EEEv26Multihead_attention_paramsIT_XT5_EE --------------------------
	.section	.nv.shared._ZN4mmha33masked_multihead_attention_kernelItLi128ELi128ELi2ELi16ELi128ELb1ELb0EEEv26Multihead_attention_paramsIT_XT5_EE,"aw",@nobits
	.sectionflags	@""
	.align	16
.nv.shared._ZN4mmha33masked_multihead_attention_kernelItLi128ELi128ELi2ELi16ELi128ELb1ELb0EEEv26Multihead_attention_paramsIT_XT5_EE:
	.zero		1568


//--------------------- .nv.shared._ZN4mmha33masked_multihead_attention_kernelItLi128ELi128ELi4ELi16ELi64ELb1ELb0EEEv26Multihead_attention_paramsIT_XT5_EE --------------------------
	.section	.nv.shared._ZN4mmha33masked_multihead_attention_kernelItLi128ELi128ELi4ELi16ELi64ELb1ELb0EEEv26Multihead_attention_paramsIT_XT5_EE,"aw",@nobits
	.sectionflags	@""
	.align	16
.nv.shared._ZN4mmha33masked_multihead_attention_kernelItLi128ELi128ELi4ELi16ELi64ELb1ELb0EEEv26Multihead_attention_paramsIT_XT5_EE:
	.zero		1552


//--------------------- .nv.shared._ZN4mmha33masked_multihead_attention_kernelIfLi128ELi128ELi1ELi32ELi256ELb1ELb1EEEv26Multihead_attention_paramsIT_XT5_EE --------------------------
	.section	.nv.shared._ZN4mmha33masked_multihead_attention_kernelIfLi128ELi128ELi1ELi32ELi256ELb1ELb1EEEv26Multihead_attention_paramsIT_XT5_EE,"aw",@nobits
	.sectionflags	@""
	.align	16
.nv.shared._ZN4mmha33masked_multihead_attention_kernelIfLi128ELi128ELi1ELi32ELi256ELb1ELb1EEEv26Multihead_attention_paramsIT_XT5_EE:
	.zero		2112


//--------------------- .nv.shared._ZN4mmha33masked_multihead_attention_kernelIfLi128ELi128ELi2ELi32ELi128ELb1ELb1EEEv26Multihead_attention_paramsIT_XT5_EE --------------------------
	.section	.nv.shared._ZN4mmha33masked_multihead_attention_kernelIfLi128ELi128ELi2ELi32ELi128ELb1ELb1EEEv26Multihead_attention_paramsIT_XT5_EE,"aw",@nobits
	.sectionflags	@""
	.align	16
.nv.shared._ZN4mmha33masked_multihead_attention_kernelIfLi128ELi128ELi2ELi32ELi128ELb1ELb1EEEv26Multihead_attention_paramsIT_XT5_EE:
	.zero		2080


//--------------------- .nv.shared._ZN4mmha33masked_multihead_attention_kernelIfLi128ELi128ELi4ELi32ELi64ELb1ELb1EEEv26Multihead_attention_paramsIT_XT5_EE --------------------------
	.section	.nv.shared._ZN4mmha33masked_multihead_attention_kernelIfLi128ELi128ELi4ELi32ELi64ELb1ELb1EEEv26Multihead_attention_paramsIT_XT5_EE,"aw",@nobits
	.sectionflags	@""
	.align	16
.nv.shared._ZN4mmha33masked_multihead_attention_kernelIfLi128ELi128ELi4ELi32ELi64ELb1ELb1EEEv26Multihead_attention_paramsIT_XT5_EE:
	.zero		2064


//--------------------- .nv.shared._ZN4mmha33masked_multihead_attention_kernelIfLi128ELi128ELi1ELi32ELi256ELb1ELb0EEEv26Multihead_attention_paramsIT_XT5_EE --------------------------
	.section	.nv.shared._ZN4mmha33masked_multihead_attention_kernelIfLi128ELi128ELi1ELi32ELi256ELb1ELb0EEEv26Multihead_attention_paramsIT_XT5_EE,"aw",@nobits
	.sectionflags	@""
	.align	16
.nv.shared._ZN4mmha33masked_multihead_attention_kernelIfLi128ELi128ELi1ELi32ELi256ELb1ELb0EEEv26Multihead_attention_paramsIT_XT5_EE:
	.zero		2112


//--------------------- .nv.shared._ZN4mmha33masked_multihead_attention_kernelIfLi128ELi128ELi2ELi32ELi128ELb1ELb0EEEv26Multihead_attention_paramsIT_XT5_EE --------------------------
	.section	.nv.shared._ZN4mmha33masked_multihead_attention_kernelIfLi128ELi128ELi2ELi32ELi128ELb1ELb0EEEv26Multihead_attention_paramsIT_XT5_EE,"aw",@nobits
	.sectionflags	@""
	.align	16
.nv.shared._ZN4mmha33masked_multihead_attention_kernelIfLi128ELi128ELi2ELi32ELi128ELb1ELb0EEEv26Multihead_attention_paramsIT_XT5_EE:
	.zero		2080


//--------------------- .nv.shared._ZN4mmha33masked_multihead_attention_kernelIfLi128ELi128ELi4ELi32ELi64ELb1ELb0EEEv26Multihead_attention_paramsIT_XT5_EE --------------------------
	.section	.nv.shared._ZN4mmha33masked_multihead_attention_kernelIfLi128ELi128ELi4ELi32ELi64ELb1ELb0EEEv26Multihead_attention_paramsIT_XT5_EE,"aw",@nobits
	.sectionflags	@""
	.align	16
.nv.shared._ZN4mmha33masked_multihead_attention_kernelIfLi128ELi128ELi4ELi32ELi64ELb1ELb0EEEv26Multihead_attention_paramsIT_XT5_EE:
	.zero		2064


//--------------------- .nv.shared._ZN4mmha33masked_multihead_attention_kernelItLi128ELi128ELi1ELi16ELi256ELb0ELb1EEEv26Multihead_attention_paramsIT_XT5_EE --------------------------
	.section	.nv.shared._ZN4mmha33masked_multihead_attention_kernelItLi128ELi128ELi1ELi16ELi256ELb0ELb1EEEv26Multihead_attention_paramsIT_XT5_EE,"aw",@nobits
	.sectionflags	@""
	.align	16
.nv.shared._ZN4mmha33masked_multihead_attention_kernelItLi128ELi128ELi1ELi16ELi256ELb0ELb1EEEv26Multihead_attention_paramsIT_XT5_EE:
	.zero		1344


//--------------------- .nv.shared._ZN4mmha33masked_multihead_attention_kernelItLi128ELi128ELi2ELi16ELi128ELb0ELb1EEEv26Multihead_attention_paramsIT_XT5_EE --------------------------
	.section	.nv.shared._ZN4mmha33masked_multihead_attention_kernelItLi128ELi128ELi2ELi16ELi128ELb0ELb1EEEv26Multihead_attention_paramsIT_XT5_EE,"aw",@nobits
	.sectionflags	@""
	.align	16
.nv.shared._ZN4mmha33masked_multihead_attention_kernelItLi128ELi128ELi2ELi16ELi128ELb0ELb1EEEv26Multihead_attention_paramsIT_XT5_EE:
	.zero		1312


//--------------------- .nv.shared._ZN4mmha33masked_multihead_attention_kernelItLi128ELi128ELi4ELi16ELi64ELb0ELb1EEEv26Multihead_attention_paramsIT_XT5_EE --------------------------
	.section	.nv.shared._ZN4mmha33masked_multihead_attention_kernelItLi128ELi128ELi4ELi16ELi64ELb0ELb1EEEv26Multihead_attention_paramsIT_XT5_EE,"aw",@nobits
	.sectionflags	@""
	.align	16
.nv.shared._ZN4mmha33masked_multihead_attention_kernelItLi128ELi128ELi4ELi16ELi64ELb0ELb1EEEv26Multihead_attention_paramsIT_XT5_EE:
	.zero		1296


//--------------------- .nv.shared._ZN4mmha33masked_multihead_attention_kernelItLi128ELi128ELi1ELi16ELi256ELb0ELb0EEEv26Multihead_attention_paramsIT_XT5_EE --------------------------
	.section	.nv.shared._ZN4mmha33masked_multihead_attention_kernelItLi128ELi128ELi1ELi16ELi256ELb0ELb0EEEv26Multihead_attention_paramsIT_XT5_EE,"aw",@nobits
	.sectionflags	@""
	.align	16
.nv.shared._ZN4mmha33masked_multihead_attention_kernelItLi128ELi128ELi1ELi16ELi256ELb0ELb0EEEv26Multihead_attention_paramsIT_XT5_EE:
	.zero		1344


//--------------------- .nv.shared._ZN4mmha33masked_multihead_attention_kernelItLi128ELi128ELi2ELi16ELi128ELb0ELb0EEEv26Multihead_attention_paramsIT_XT5_EE --------------------------
	.section	.nv.shared._ZN4mmha33masked_multihead_attention_kernelItLi128ELi128ELi2ELi16ELi128ELb0ELb0EEEv26Multihead_attention_paramsIT_XT5_EE,"aw",@nobits
	.sectionflags	@""
	.align	16
.nv.shared._ZN4mmha33masked_multihead_attention_kernelItLi128ELi128ELi2ELi16ELi128ELb0ELb0EEEv26Multihead_attention_paramsIT_XT5_EE:
	.zero		1312


//--------------------- .nv.shared._ZN4mmha33masked_multihead_attention_kernelItLi128ELi128ELi4ELi16ELi64ELb0ELb0EEEv26Multihead_attention_paramsIT_XT5_EE --------------------------
	.section	.nv.shared._ZN4mmha33masked_multihead_attention_kernelItLi128ELi128ELi4ELi16ELi64ELb0ELb0EEEv26Multihead_attention_paramsIT_XT5_EE,"aw",@nobits
	.sectionflags	@""
	.align	16
.nv.shared._ZN4mmha33masked_multihead_attention_kernelItLi128ELi128ELi4ELi16ELi64ELb0ELb0EEEv26Multihead_attention_paramsIT_XT5_EE:
	.zero		1296


//--------------------- .nv.shared._ZN4mmha33masked_multihead_attention_kernelIfLi128ELi128ELi1ELi32ELi256ELb0ELb1EEEv26Multihead_attention_paramsIT_XT5_EE --------------------------
	.section	.nv.shared._ZN4mmha33masked_multihead_attention_kernelIfLi128ELi128ELi1ELi32ELi256ELb0ELb1EEEv26Multihead_attention_paramsIT_XT5_EE,"aw",@nobits
	.sectionflags	@""
	.align	16
.nv.shared._ZN4mmha33masked_multihead_attention_kernelIfLi128ELi128ELi1ELi32ELi256ELb0ELb1EEEv26Multihead_attention_paramsIT_XT5_EE:
	.zero		1600


//--------------------- .nv.shared._ZN4mmha33masked_multihead_attention_kernelIfLi128ELi128ELi2ELi32ELi128ELb0ELb1EEEv26Multihead_attention_paramsIT_XT5_EE --------------------------
	.section	.nv.shared._ZN4mmha33masked_multihead_attention_kernelIfLi128ELi128ELi2ELi32ELi128ELb0ELb1EEEv26Multihead_attention_paramsIT_XT5_EE,"aw",@nobits
	.sectionflags	@""
	.align	16
.nv.shared._ZN4mmha33masked_multihead_attention_kernelIfLi128ELi128ELi2ELi32ELi128ELb0ELb1EEEv26Multihead_attention_paramsIT_XT5_EE:
	.zero		1568


//--------------------- .nv.shared._ZN4mmha33masked_multihead_attention_kernelIfLi128ELi128ELi4ELi32ELi64ELb0ELb1EEEv26Multihead_attention_paramsIT_XT5_EE --------------------------
	.section	.nv.shared._ZN4mmha33masked_multihead_attention_kernelIfLi128ELi128ELi4ELi32ELi64ELb0ELb1EEEv26Multihead_attention_paramsIT_XT5_EE,"aw",@nobits
	.sectionflags	@""
	.align	16
.nv.shared._ZN4mmha33masked_multihead_attention_kernelIfLi128ELi128ELi4ELi32ELi64ELb0ELb1EEEv26Multihead_attention_paramsIT_XT5_EE:
	.zero		1552


//--------------------- .nv.shared._ZN4mmha33masked_multihead_attention_kernelIfLi128ELi128ELi1ELi32ELi256ELb0ELb0EEEv26Multihead_attention_paramsIT_XT5_EE --------------------------
	.section	.nv.shared._ZN4mmha33masked_multihead_attention_kernelIfLi128ELi128ELi1ELi32ELi256ELb0ELb0EEEv26Multihead_attention_paramsIT_XT5_EE,"aw",@nobits
	.sectionflags	@""
	.align	16
.nv.shared._ZN4mmha33masked_multihead_attention_kernelIfLi128ELi128ELi1ELi32ELi256ELb0ELb0EEEv26Multihead_attention_paramsIT_XT5_EE:
	.zero		1600


//--------------------- .nv.shared._ZN4mmha33masked_multihead_attention_kernelIfLi128ELi128ELi2ELi32ELi128ELb0ELb0EEEv26Multihead_attention_paramsIT_XT5_EE --------------------------
	.section	.nv.shared._ZN4mmha33masked_multihead_attention_kernelIfLi128ELi128ELi2ELi32ELi128ELb0ELb0EEEv26Multihead_attention_paramsIT_XT5_EE,"aw",@nobits
	.sectionflags	@""
	.align	16
.nv.shared._ZN4mmha33masked_multihead_attention_kernelIfLi128ELi128ELi2ELi32ELi128ELb0ELb0EEEv26Multihead_attention_paramsIT_XT5_EE:
	.zero		1568


//--------------------- .nv.shared._ZN4mmha33masked_multihead_attention_kernelIfLi128ELi128ELi4ELi32ELi64ELb0ELb0EEEv26Multihead_attention_paramsIT_XT5_EE --------------------------
	.section	.nv.shared._ZN4mmha33masked_multihead_attention_kernelIfLi128ELi128ELi4ELi32ELi64ELb0ELb0EEEv26Multihead_attention_paramsIT_XT5_EE,"aw",@nobits
	.sectionflags	@""
	.align	16
.nv.shared._ZN4mmha33masked_multihead_attention_kernelIfLi128ELi128ELi4ELi32ELi64ELb0ELb0EEEv26Multihead_attention_paramsIT_XT5_EE:
	.zero		1552


//--------------------- .nv.constant0._ZN4mmha33masked_multihead_attention_kernelItLi128ELi128ELi1ELi16ELi256ELb1ELb1EEEv26Multihead_attention_paramsIT_XT5_EE --------------------------
	.section	.nv.constant0._ZN4mmha33masked_multihead_attention_kernelItLi128ELi128ELi1ELi16ELi256ELb1ELb1EEEv26Multihead_attention_paramsIT_XT5_EE,"a",@progbits
	.sectionflags	@""
	.align	4
.nv.constant0._ZN4mmha33masked_multihead_attention_kernelItLi128ELi128ELi1ELi16ELi256ELb1ELb1EEEv26Multihead_attention_paramsIT_XT5_EE:
	.zero		1192


//--------------------- .nv.constant0._ZN4mmha33masked_multihead_attention_kernelItLi128ELi128ELi2ELi16ELi128ELb1ELb1EEEv26Multihead_attention_paramsIT_XT5_EE --------------------------
	.section	.nv.constant0._ZN4mmha33masked_multihead_attention_kernelItLi128ELi128ELi2ELi16ELi128ELb1ELb1EEEv26Multihead_attention_paramsIT_XT5_EE,"a",@progbits
	.sectionflags	@""
	.align	4
.nv.constant0._ZN4mmha33masked_multihead_attention_kernelItLi128ELi128ELi2ELi16ELi128ELb1ELb1EEEv26Multihead_attention_paramsIT_XT5_EE:
	.zero		1192


//--------------------- .nv.constant0._ZN4mmha33masked_multihead_attention_kernelItLi128ELi128ELi4ELi16ELi64ELb1ELb1EEEv26Multihead_attention_paramsIT_XT5_EE --------------------------
	.section	.nv.constant0._ZN4mmha33masked_multihead_attention_kernelItLi128ELi128ELi4ELi16ELi64ELb1ELb1EEEv26Multihead_attention_paramsIT_XT5_EE,"a",@progbits
	.sectionflags	@""
	.align	4
.nv.constant0._ZN4mmha33masked_multihead_attention_kernelItLi128ELi128ELi4ELi16ELi64ELb1ELb1EEEv26Multihead_attention_paramsIT_XT5_EE:
	.zero		1192


//--------------------- .nv.constant0._ZN4mmha33masked_multihead_attention_kernelItLi128ELi128ELi1ELi16ELi256ELb1ELb0EEEv26Multihead_attention_paramsIT_XT5_EE --------------------------
	.section	.nv.constant0._ZN4mmha33masked_multihead_attention_kernelItLi128ELi128ELi1ELi16ELi256ELb1ELb0EEEv26Multihead_attention_paramsIT_XT5_EE,"a",@progbits
	.sectionflags	@""
	.align	4
.nv.constant0._ZN4mmha33masked_multihead_attention_kernelItLi128ELi128ELi1ELi16ELi256ELb1ELb0EEEv26Multihead_attention_paramsIT_XT5_EE:
	.zero		1192


//--------------------- .nv.constant0._ZN4mmha33masked_multihead_attention_kernelItLi128ELi128ELi2ELi16ELi128ELb1ELb0EEEv26Multihead_attention_paramsIT_XT5_EE --------------------------
	.section	.nv.constant0._ZN4mmha33masked_multihead_attention_kernelItLi128ELi128ELi2ELi16ELi128ELb1ELb0EEEv26Multihead_attention_paramsIT_XT5_EE,"a",@progbits
	.sectionflags	@""
	.align	4
.nv.constant0._ZN4mmha33masked_multihead_attention_kernelItLi128ELi128ELi2ELi16ELi128ELb1ELb0EEEv26Multihead_attention_paramsIT_XT5_EE:
	.zero		1192


//--------------------- .nv.constant0._ZN4mmha33masked_multihead_attention_kernelItLi128ELi128ELi4ELi16ELi64ELb1ELb0EEEv26Multihead_attention_paramsIT_XT5_EE --------------------------
	.section	.nv.constant0._ZN4mmha33masked_multihead_attention_kernelItLi128ELi128ELi4ELi16ELi64ELb1ELb0EEEv26Multihead_attention_paramsIT_XT5_EE,"a",@progbits
	.sectionflags	@""
	.align	4
.nv.constant0._ZN4mmha33masked_multihead_attention_kernelItLi128ELi128ELi4ELi16ELi64ELb1ELb0EEEv26Multihead_attention_paramsIT_XT5_EE:
	.zero		1192


//--------------------- .nv.constant0._ZN4mmha33masked_multihead_attention_kernelIfLi128ELi128ELi1ELi32ELi256ELb1ELb1EEEv26Multihead_attention_paramsIT_XT5_EE --------------------------
	.section	.nv.constant0._ZN4mmha33masked_multihead_attention_kernelIfLi128ELi128ELi1ELi32ELi256ELb1ELb1EEEv26Multihead_attention_paramsIT_XT5_EE,"a",@progbits
	.sectionflags	@""
	.align	4
.nv.constant0._ZN4mmha33masked_multihead_attention_kernelIfLi128ELi128ELi1ELi32ELi256ELb1ELb1EEEv26Multihead_attention_paramsIT_XT5_EE:
	.zero		1192


//--------------------- .nv.constant0._ZN4mmha33masked_multihead_attention_kernelIfLi128ELi128ELi2ELi32ELi128ELb1ELb1EEEv26Multihead_attention_paramsIT_XT5_EE --------------------------
	.section	.nv.constant0._ZN4mmha33masked_multihead_attention_kernelIfLi128ELi128ELi2ELi32ELi128ELb1ELb1EEEv26Multihead_attention_paramsIT_XT5_EE,"a",@progbits
	.sectionflags	@""
	.align	4
.nv.constant0._ZN4mmha33masked_multihead_attention_kernelIfLi128ELi128ELi2ELi32ELi128ELb1ELb1EEEv26Multihead_attention_paramsIT_XT5_EE:
	.zero		1192


//--------------------- .nv.constant0._ZN4mmha33masked_multihead_attention_kernelIfLi128ELi128ELi4ELi32ELi64ELb1ELb1EEEv26Multihead_attention_paramsIT_XT5_EE --------------------------
	.section	.nv.constant0._ZN4mmha33masked_multihead_attention_kernelIfLi128ELi128ELi4ELi32ELi64ELb1ELb1EEEv26Multihead_attention_paramsIT_XT5_EE,"a",@progbits
	.sectionflags	@""
	.align	4
.nv.constant0._ZN4mmha33masked_multihead_attention_kernelIfLi128ELi128ELi4ELi32ELi64ELb1ELb1EEEv26Multihead_attention_paramsIT_XT5_EE:
	.zero		1192


//--------------------- .nv.constant0._ZN4mmha33masked_multihead_attention_kernelIfLi128ELi128ELi1ELi32ELi256ELb1ELb0EEEv26Multihead_attention_paramsIT_XT5_EE --------------------------
	.section	.nv.constant0._ZN4mmha33masked_multihead_attention_kernelIfLi128ELi128ELi1ELi32ELi256ELb1ELb0EEEv26Multihead_attention_paramsIT_XT5_EE,"a",@progbits
	.sectionflags	@""
	.align	4
.nv.constant0._ZN4mmha33masked_multihead_attention_kernelIfLi128ELi128ELi1ELi32ELi256ELb1ELb0EEEv26Multihead_attention_paramsIT_XT5_EE:
	.zero		1192


//--------------------- .nv.constant0._ZN4mmha33masked_multihead_attention_kernelIfLi128ELi128ELi2ELi32ELi128ELb1ELb0EEEv26Multihead_attention_paramsIT_XT5_EE --------------------------
	.section	.nv.constant0._ZN4mmha33masked_multihead_attention_kernelIfLi128ELi128ELi2ELi32ELi128ELb1ELb0EEEv26Multihead_attention_paramsIT_XT5_EE,"a",@progbits
	.sectionflags	@""
	.align	4
.nv.constant0._ZN4mmha33masked_multihead_attention_kernelIfLi128ELi128ELi2ELi32ELi128ELb1ELb0EEEv26Multihead_attention_paramsIT_XT5_EE:
	.zero		1192


//--------------------- .nv.constant0._ZN4mmha33masked_multihead_attention_kernelIfLi128ELi128ELi4ELi32ELi64ELb1ELb0EEEv26Multihead_attention_paramsIT_XT5_EE --------------------------
	.section	.nv.constant0._ZN4mmha33masked_multihead_attention_kernelIfLi128ELi128ELi4ELi32ELi64ELb1ELb0EEEv26Multihead_attention_paramsIT_XT5_EE,"a",@progbits
	.sectionflags	@""
	.align	4
.nv.constant0._ZN4mmha33masked_multihead_attention_kernelIfLi128ELi128ELi4ELi32ELi64ELb1ELb0EEEv26Multihead_attention_paramsIT_XT5_EE:
	.zero		1192


//--------------------- .nv.constant0._ZN4mmha33masked_multihead_attention_kernelItLi128ELi128ELi1ELi16ELi256ELb0ELb1EEEv26Multihead_attention_paramsIT_XT5_EE --------------------------
	.section	.nv.constant0._ZN4mmha33masked_multihead_attention_kernelItLi128ELi128ELi1ELi16ELi256ELb0ELb1EEEv26Multihead_attention_paramsIT_XT5_EE,"a",@progbits
	.sectionflags	@""
	.align	4
.nv.constant0._ZN4mmha33masked_multihead_attention_kernelItLi128ELi128ELi1ELi16ELi256ELb0ELb1EEEv26Multihead_attention_paramsIT_XT5_EE:
	.zero		1192


//--------------------- .nv.constant0._ZN4mmha33masked_multihead_attention_kernelItLi128ELi128ELi2ELi16ELi128ELb0ELb1EEEv26Multihead_attention_paramsIT_XT5_EE --------------------------
	.section	.nv.constant0._ZN4mmha33masked_multihead_attention_kernelItLi128ELi128ELi2ELi16ELi128ELb0ELb1EEEv26Multihead_attention_paramsIT_XT5_EE,"a",@progbits
	.sectionflags	@""
	.align	4
.nv.constant0._ZN4mmha33masked_multihead_attention_kernelItLi128ELi128ELi2ELi16ELi128ELb0ELb1EEEv26Multihead_attention_paramsIT_XT5_EE:
	.zero		1192


//--------------------- .nv.constant0._ZN4mmha33masked_multihead_attention_kernelItLi128ELi128ELi4ELi16ELi64ELb0ELb1EEEv26Multihead_attention_paramsIT_XT5_EE --------------------------
	.section	.nv.constant0._ZN4mmha33masked_multihead_attention_kernelItLi128ELi128ELi4ELi16ELi64ELb0ELb1EEEv26Multihead_attention_paramsIT_XT5_EE,"a",@progbits
	.sectionflags	@""
	.align	4
.nv.constant0._ZN4mmha33masked_multihead_attention_kernelItLi128ELi128ELi4ELi16ELi64ELb0ELb1EEEv26Multihead_attention_paramsIT_XT5_EE:
	.zero		1192


//--------------------- .nv.constant0._ZN4mmha33masked_multihead_attention_kernelItLi128ELi128ELi1ELi16ELi256ELb0ELb0EEEv26Multihead_attention_paramsIT_XT5_EE --------------------------
	.section	.nv.constant0._ZN4mmha33masked_multihead_attention_kernelItLi128ELi128ELi1ELi16ELi256ELb0ELb0EEEv26Multihead_attention_paramsIT_XT5_EE,"a",@progbits
	.sectionflags	@""
	.align	4
.nv.constant0._ZN4mmha33masked_multihead_attention_kernelItLi128ELi128ELi1ELi16ELi256ELb0ELb0EEEv26Multihead_attention_paramsIT_XT5_EE:
	.zero		1192


//--------------------- .nv.constant0._ZN4mmha33masked_multihead_attention_kernelItLi128ELi128ELi2ELi16ELi128ELb0ELb0EEEv26Multihead_attention_paramsIT_XT5_EE --------------------------
	.section	.nv.constant0._ZN4mmha33masked_multihead_attention_kernelItLi128ELi128ELi2ELi16ELi128ELb0ELb0EEEv26Multihead_attention_paramsIT_XT5_EE,"a",@progbits
	.sectionflags	@""
	.align	4
.nv.constant0._ZN4mmha33masked_multihead_attention_kernelItLi128ELi128ELi2ELi16ELi128ELb0ELb0EEEv26Multihead_attention_paramsIT_XT5_EE:
	.zero		1192


//--------------------- .nv.constant0._ZN4mmha33masked_multihead_attention_kernelItLi128ELi128ELi4ELi16ELi64ELb0ELb0EEEv26Multihead_attention_paramsIT_XT5_EE --------------------------
	.section	.nv.constant0._ZN4mmha33masked_multihead_attention_kernelItLi128ELi128ELi4ELi16ELi64ELb0ELb0EEEv26Multihead_attention_paramsIT_XT5_EE,"a",@progbits
	.sectionflags	@""
	.align	4
.nv.constant0._ZN4mmha33masked_multihead_attention_kernelItLi128ELi128ELi4ELi16ELi64ELb0ELb0EEEv26Multihead_attention_paramsIT_XT5_EE:
	.zero		1192


//--------------------- .nv.constant0._ZN4mmha33masked_multihead_attention_kernelIfLi128ELi128ELi1ELi32ELi256ELb0ELb1EEEv26Multihead_attention_paramsIT_XT5_EE --------------------------
	.section	.nv.constant0._ZN4mmha33masked_multihead_attention_kernelIfLi128ELi128ELi1ELi32ELi256ELb0ELb1EEEv26Multihead_attention_paramsIT_XT5_EE,"a",@progbits
	.sectionflags	@""
	.align	4
.nv.constant0._ZN4mmha33masked_multihead_attention_kernelIfLi128ELi128ELi1ELi32ELi256ELb0ELb1EEEv26Multihead_attention_paramsIT_XT5_EE:
	.zero		1192


//--------------------- .nv.constant0._ZN4mmha33masked_multihead_attention_kernelIfLi128ELi128ELi2ELi32ELi128ELb0ELb1EEEv26Multihead_attention_paramsIT_XT5_EE --------------------------
	.section	.nv.constant0._ZN4mmha33masked_multihead_attention_kernelIfLi128ELi128ELi2ELi32ELi128ELb0ELb1EEEv26Multihead_attention_paramsIT_XT5_EE,"a",@progbits
	.sectionflags	@""
	.align	4
.nv.constant0._ZN4mmha33masked_multihead_attention_kernelIfLi128ELi128ELi2ELi32ELi128ELb0ELb1EEEv26Multihead_attention_paramsIT_XT5_EE:
	.zero		1192


//--------------------- .nv.constant0._ZN4mmha33masked_multihead_attention_kernelIfLi128ELi128ELi4ELi32ELi64ELb0ELb1EEEv26Multihead_attention_paramsIT_XT5_EE --------------------------
	.section	.nv.constant0._ZN4mmha33masked_multihead_attention_kernelIfLi128ELi128ELi4ELi32ELi64ELb0ELb1EEEv26Multihead_attention_paramsIT_XT5_EE,"a",@progbits
	.sectionflags	@""
	.align	4
.nv.constant0._ZN4mmha33masked_multihead_attention_kernelIfLi128ELi128ELi4ELi32ELi64ELb0ELb1EEEv26Multihead_attention_paramsIT_XT5_EE:
	.zero		1192


//--------------------- .nv.constant0._ZN4mmha33masked_multihead_attention_kernelIfLi128ELi128ELi1ELi32ELi256ELb0ELb0EEEv26Multihead_attention_paramsIT_XT5_EE --------------------------
	.section	.nv.constant0._ZN4mmha33masked_multihead_attention_kernelIfLi128ELi128ELi1ELi32ELi256ELb0ELb0EEEv26Multihead_attention_paramsIT_XT5_EE,"a",@progbits
	.sectionflags	@""
	.align	4
.nv.constant0._ZN4mmha33masked_multihead_attention_kernelIfLi128ELi128ELi1ELi32ELi256ELb0ELb0EEEv26Multihead_attention_paramsIT_XT5_EE:
	.zero		1192


//--------------------- .nv.constant0._ZN4mmha33masked_multihead_attention_kernelIfLi128ELi128ELi2ELi32ELi128ELb0ELb0EEEv26Multihead_attention_paramsIT_XT5_EE --------------------------
	.section	.nv.constant0._ZN4mmha33masked_multihead_attention_kernelIfLi128ELi128ELi2ELi32ELi128ELb0ELb0EEEv26Multihead_attention_paramsIT_XT5_EE,"a",@progbits
	.sectionflags	@""
	.align	4
.nv.constant0._ZN4mmha33masked_multihead_attention_kernelIfLi128ELi128ELi2ELi32ELi128ELb0ELb0EEEv26Multihead_attention_paramsIT_XT5_EE:
	.zero		1192


//--------------------- .nv.constant0._ZN4mmha33masked_multihead_attention_kernelIfLi128ELi128ELi4ELi32ELi64ELb0ELb0EEEv26Multihead_attention_paramsIT_XT5_EE --------------------------
	.section	.nv.constant0._ZN4mmha33masked_multihead_attention_kernelIfLi128ELi128ELi4ELi32ELi64ELb0ELb0EEEv26Multihead_attention_paramsIT_XT5_EE,"a",@progbits
	.sectionflags	@""
	.align	4
.nv.constant0._ZN4mmha33masked_multihead_attention_kernelIfLi128ELi128ELi4ELi32ELi64ELb0ELb0EEEv26Multihead_attention_paramsIT_XT5_EE:
	.zero		1192


//--------------------- SYMBOLS --------------------------

	.type		.nv.reservedSmem.offset0,@object
	.size		.nv.reservedSmem.offset0,0x4
	.type		.nv.reservedSmem.cap,@object
	.size		.nv.reservedSmem.cap,0x4
	.type		__assertfail,@function
